	.target	sm_90a

	.elftype	@"ET_EXEC"


//--------------------- .note.nv.tkinfo           --------------------------
	.section	.note.nv.tkinfo,"",@"SHT_NOTE"
	.sectionflags	@"SHF_NOTE_NV_TKINFO"
	.tkinfo
        /*0018*/ 	.word	0x00000002
        /*0030*/ 	.string	""
        /*0030*/ 	.string	"ptxas"
        /*0030*/ 	.string	"Cuda compilation tools, release 13.0, V13.0.88"
        /*0030*/ 	.string	"Build cuda_13.0.r13.0/compiler.36424714_0"
        /*0030*/ 	.string	"-arch sm_90a -m 64 "



//--------------------- .note.nv.cuinfo           --------------------------
	.section	.note.nv.cuinfo,"",@"SHT_NOTE"
	.sectionflags	@"SHF_NOTE_NV_CUINFO"
        /*0018*/ 	.short	0x0002
        /*001a*/ 	.short	0x005a
        /*001c*/ 	.short	0x0082
	.zero		2


//--------------------- .nv.info                  --------------------------
	.section	.nv.info,"",@"SHT_CUDA_INFO"
	.align	4


	//----- nvinfo : EIATTR_REGCOUNT
	.align		4
        /*0000*/ 	.byte	0x04, 0x2f
        /*0002*/ 	.short	(.L_23 - .L_22)
	.align		4
.L_22:
        /*0004*/ 	.word	index@(_ZN7cutlass13device_kernelIN5flash11enable_sm90INS1_16FlashAttnFwdSm90INS1_25CollectiveMainloopFwdSm90ILi2EN4cute5tupleIJNS5_1CILi1EEES8_S8_EEENS6_IJNS7_ILi192EEENS7_ILi144EEENS7_ILi96EEEEEELi96ENS_10bfloat16_tEfNS_4arch4Sm90ELb1ELb0ELb0ELb1ELb0ELb1ELb0ELb0ELb1ELb0ELb0ELb0EEENS1_21CollectiveEpilogueFwdINS6_IJSA_SC_SB_EEES9_SE_SG_Li384ELb1ELb0ELb0ELb0EEENS1_36VarlenDynamicPersistentTileSchedulerILi192ELi144ELi384ELi32ELb0ELb0ELb1ELb1ELb1ELb1EEEEEEEEEvNT_6ParamsE)
        /*0008*/ 	.word	0x00000080


	//----- nvinfo : EIATTR_FRAME_SIZE
	.align		4
.L_23:
        /*000c*/ 	.byte	0x04, 0x11
        /*000e*/ 	.short	(.L_25 - .L_24)
	.align		4
.L_24:
        /*0010*/ 	.word	index@(_ZN7cutlass13device_kernelIN5flash11enable_sm90INS1_16FlashAttnFwdSm90INS1_25CollectiveMainloopFwdSm90ILi2EN4cute5tupleIJNS5_1CILi1EEES8_S8_EEENS6_IJNS7_ILi192EEENS7_ILi144EEENS7_ILi96EEEEEELi96ENS_10bfloat16_tEfNS_4arch4Sm90ELb1ELb0ELb0ELb1ELb0ELb1ELb0ELb0ELb1ELb0ELb0ELb0EEENS1_21CollectiveEpilogueFwdINS6_IJSA_SC_SB_EEES9_SE_SG_Li384ELb1ELb0ELb0ELb0EEENS1_36VarlenDynamicPersistentTileSchedulerILi192ELi144ELi384ELi32ELb0ELb0ELb1ELb1ELb1ELb1EEEEEEEEEvNT_6ParamsE)
        /*0014*/ 	.word	0x000000a8


	//----- nvinfo : EIATTR_REGCOUNT
	.align		4
.L_25:
        /*0018*/ 	.byte	0x04, 0x2f
        /*001a*/ 	.short	(.L_27 - .L_26)
	.align		4
.L_26:
        /*001c*/ 	.word	index@(_ZN7cutlass13device_kernelIN5flash11enable_sm90INS1_16FlashAttnFwdSm90INS1_25CollectiveMainloopFwdSm90ILi2EN4cute5tupleIJNS5_1CILi1EEES8_S8_EEENS6_IJNS7_ILi192EEENS7_ILi144EEENS7_ILi96EEEEEELi96ENS_10bfloat16_tEfNS_4arch4Sm90ELb1ELb0ELb0ELb1ELb0ELb0ELb0ELb0ELb1ELb0ELb0ELb0EEENS1_21CollectiveEpilogueFwdINS6_IJSA_SC_SB_EEES9_SE_SG_Li384ELb1ELb0ELb0ELb0EEENS1_36VarlenDynamicPersistentTileSchedulerILi192ELi144ELi384ELi32ELb0ELb0ELb1ELb1ELb1ELb1EEEEEEEEEvNT_6ParamsE)
        /*0020*/ 	.word	0x00000080


	//----- nvinfo : EIATTR_FRAME_SIZE
	.align		4
.L_27:
        /*0024*/ 	.byte	0x04, 0x11
        /*0026*/ 	.short	(.L_29 - .L_28)
	.align		4
.L_28:
        /*0028*/ 	.word	index@(_ZN7cutlass13device_kernelIN5flash11enable_sm90INS1_16FlashAttnFwdSm90INS1_25CollectiveMainloopFwdSm90ILi2EN4cute5tupleIJNS5_1CILi1EEES8_S8_EEENS6_IJNS7_ILi192EEENS7_ILi144EEENS7_ILi96EEEEEELi96ENS_10bfloat16_tEfNS_4arch4Sm90ELb1ELb0ELb0ELb1ELb0ELb0ELb0ELb0ELb1ELb0ELb0ELb0EEENS1_21CollectiveEpilogueFwdINS6_IJSA_SC_SB_EEES9_SE_SG_Li384ELb1ELb0ELb0ELb0EEENS1_36VarlenDynamicPersistentTileSchedulerILi192ELi144ELi384ELi32ELb0ELb0ELb1ELb1ELb1ELb1EEEEEEEEEvNT_6ParamsE)
        /*002c*/ 	.word	0x00000010


	//----- nvinfo : EIATTR_REGCOUNT
	.align		4
.L_29:
        /*0030*/ 	.byte	0x04, 0x2f
        /*0032*/ 	.short	(.L_31 - .L_30)
	.align		4
.L_30:
        /*0034*/ 	.word	index@(_ZN7cutlass13device_kernelIN5flash11enable_sm90INS1_16FlashAttnFwdSm90INS1_25CollectiveMainloopFwdSm90ILi2EN4cute5tupleIJNS5_1CILi1EEES8_S8_EEENS6_IJNS7_ILi192EEENS7_ILi144EEENS7_ILi96EEEEEELi96ENS_10bfloat16_tEfNS_4arch4Sm90ELb1ELb0ELb0ELb0ELb0ELb0ELb0ELb0ELb1ELb0ELb0ELb0EEENS1_21CollectiveEpilogueFwdINS6_IJSA_SC_SB_EEES9_SE_SG_Li384ELb0ELb0ELb0ELb0EEENS1_30DynamicPersistentTileSchedulerILi384ELi32ELb0ELb0ELb1EEEEEEEEEvNT_6ParamsE)
        /*0038*/ 	.word	0x00000080


	//----- nvinfo : EIATTR_FRAME_SIZE
	.align		4
.L_31:
        /*003c*/ 	.byte	0x04, 0x11
        /*003e*/ 	.short	(.L_33 - .L_32)
	.align		4
.L_32:
        /*0040*/ 	.word	index@(_ZN7cutlass13device_kernelIN5flash11enable_sm90INS1_16FlashAttnFwdSm90INS1_25CollectiveMainloopFwdSm90ILi2EN4cute5tupleIJNS5_1CILi1EEES8_S8_EEENS6_IJNS7_ILi192EEENS7_ILi144EEENS7_ILi96EEEEEELi96ENS_10bfloat16_tEfNS_4arch4Sm90ELb1ELb0ELb0ELb0ELb0ELb0ELb0ELb0ELb1ELb0ELb0ELb0EEENS1_21CollectiveEpilogueFwdINS6_IJSA_SC_SB_EEES9_SE_SG_Li384ELb0ELb0ELb0ELb0EEENS1_30DynamicPersistentTileSchedulerILi384ELi32ELb0ELb0ELb1EEEEEEEEEvNT_6ParamsE)
        /*0044*/ 	.word	0x00000000


	//----- nvinfo : EIATTR_REGCOUNT
	.align		4
.L_33:
        /*0048*/ 	.byte	0x04, 0x2f
        /*004a*/ 	.short	(.L_35 - .L_34)
	.align		4
.L_34:
        /*004c*/ 	.word	index@(_ZN7cutlass13device_kernelIN5flash11enable_sm90INS1_16FlashAttnFwdSm90INS1_25CollectiveMainloopFwdSm90ILi2EN4cute5tupleIJNS5_1CILi1EEES8_S8_EEENS6_IJNS7_ILi192EEENS7_ILi128EEENS7_ILi96EEEEEELi96ENS_10bfloat16_tEfNS_4arch4Sm90ELb0ELb1ELb0ELb1ELb0ELb1ELb0ELb0ELb1ELb0ELb0ELb0EEENS1_21CollectiveEpilogueFwdINS6_IJSA_SC_SB_EEES9_SE_SG_Li384ELb1ELb0ELb0ELb0EEENS1_36VarlenDynamicPersistentTileSchedulerILi192ELi128ELi384ELi32ELb0ELb0ELb1ELb1ELb0ELb1EEEEEEEEEvNT_6ParamsE)
        /*0050*/ 	.word	0x00000080


	//----- nvinfo : EIATTR_FRAME_SIZE
	.align		4
.L_35:
        /*0054*/ 	.byte	0x04, 0x11
        /*0056*/ 	.short	(.L_37 - .L_36)
	.align		4
.L_36:
        /*0058*/ 	.word	index@(_ZN7cutlass13device_kernelIN5flash11enable_sm90INS1_16FlashAttnFwdSm90INS1_25CollectiveMainloopFwdSm90ILi2EN4cute5tupleIJNS5_1CILi1EEES8_S8_EEENS6_IJNS7_ILi192EEENS7_ILi128EEENS7_ILi96EEEEEELi96ENS_10bfloat16_tEfNS_4arch4Sm90ELb0ELb1ELb0ELb1ELb0ELb1ELb0ELb0ELb1ELb0ELb0ELb0EEENS1_21CollectiveEpilogueFwdINS6_IJSA_SC_SB_EEES9_SE_SG_Li384ELb1ELb0ELb0ELb0EEENS1_36VarlenDynamicPersistentTileSchedulerILi192ELi128ELi384ELi32ELb0ELb0ELb1ELb1ELb0ELb1EEEEEEEEEvNT_6ParamsE)
        /*005c*/ 	.word	0x00000060


	//----- nvinfo : EIATTR_REGCOUNT
	.align		4
.L_37:
        /*0060*/ 	.byte	0x04, 0x2f
        /*0062*/ 	.short	(.L_39 - .L_38)
	.align		4
.L_38:
        /*0064*/ 	.word	index@(_ZN7cutlass13device_kernelIN5flash11enable_sm90INS1_16FlashAttnFwdSm90INS1_25CollectiveMainloopFwdSm90ILi2EN4cute5tupleIJNS5_1CILi1EEES8_S8_EEENS6_IJNS7_ILi192EEENS7_ILi128EEENS7_ILi96EEEEEELi96ENS_10bfloat16_tEfNS_4arch4Sm90ELb0ELb1ELb0ELb1ELb0ELb0ELb0ELb0ELb1ELb0ELb0ELb0EEENS1_21CollectiveEpilogueFwdINS6_IJSA_SC_SB_EEES9_SE_SG_Li384ELb1ELb0ELb0ELb0EEENS1_36VarlenDynamicPersistentTileSchedulerILi192ELi128ELi384ELi32ELb0ELb0ELb1ELb1ELb0ELb1EEEEEEEEEvNT_6ParamsE)
        /*0068*/ 	.word	0x00000080


	//----- nvinfo : EIATTR_FRAME_SIZE
	.align		4
.L_39:
        /*006c*/ 	.byte	0x04, 0x11
        /*006e*/ 	.short	(.L_41 - .L_40)
	.align		4
.L_40:
        /*0070*/ 	.word	index@(_ZN7cutlass13device_kernelIN5flash11enable_sm90INS1_16FlashAttnFwdSm90INS1_25CollectiveMainloopFwdSm90ILi2EN4cute5tupleIJNS5_1CILi1EEES8_S8_EEENS6_IJNS7_ILi192EEENS7_ILi128EEENS7_ILi96EEEEEELi96ENS_10bfloat16_tEfNS_4arch4Sm90ELb0ELb1ELb0ELb1ELb0ELb0ELb0ELb0ELb1ELb0ELb0ELb0EEENS1_21CollectiveEpilogueFwdINS6_IJSA_SC_SB_EEES9_SE_SG_Li384ELb1ELb0ELb0ELb0EEENS1_36VarlenDynamicPersistentTileSchedulerILi192ELi128ELi384ELi32ELb0ELb0ELb1ELb1ELb0ELb1EEEEEEEEEvNT_6ParamsE)
        /*0074*/ 	.word	0x00000008


	//----- nvinfo : EIATTR_REGCOUNT
	.align		4
.L_41:
        /*0078*/ 	.byte	0x04, 0x2f
        /*007a*/ 	.short	(.L_43 - .L_42)
	.align		4
.L_42:
        /*007c*/ 	.word	index@(_ZN7cutlass13device_kernelIN5flash11enable_sm90INS1_16FlashAttnFwdSm90INS1_25CollectiveMainloopFwdSm90ILi2EN4cute5tupleIJNS5_1CILi1EEES8_S8_EEENS6_IJNS7_ILi192EEENS7_ILi128EEENS7_ILi96EEEEEELi96ENS_10bfloat16_tEfNS_4arch4Sm90ELb0ELb1ELb0ELb0ELb0ELb0ELb0ELb0ELb1ELb0ELb0ELb0EEENS1_21CollectiveEpilogueFwdINS6_IJSA_SC_SB_EEES9_SE_SG_Li384ELb0ELb0ELb0ELb0EEENS1_30DynamicPersistentTileSchedulerILi384ELi32ELb0ELb0ELb1EEEEEEEEEvNT_6ParamsE)
        /*0080*/ 	.word	0x00000080


	//----- nvinfo : EIATTR_FRAME_SIZE
	.align		4
.L_43:
        /*0084*/ 	.byte	0x04, 0x11
        /*0086*/ 	.short	(.L_45 - .L_44)
	.align		4
.L_44:
        /*0088*/ 	.word	index@(_ZN7cutlass13device_kernelIN5flash11enable_sm90INS1_16FlashAttnFwdSm90INS1_25CollectiveMainloopFwdSm90ILi2EN4cute5tupleIJNS5_1CILi1EEES8_S8_EEENS6_IJNS7_ILi192EEENS7_ILi128EEENS7_ILi96EEEEEELi96ENS_10bfloat16_tEfNS_4arch4Sm90ELb0ELb1ELb0ELb0ELb0ELb0ELb0ELb0ELb1ELb0ELb0ELb0EEENS1_21CollectiveEpilogueFwdINS6_IJSA_SC_SB_EEES9_SE_SG_Li384ELb0ELb0ELb0ELb0EEENS1_30DynamicPersistentTileSchedulerILi384ELi32ELb0ELb0ELb1EEEEEEEEEvNT_6ParamsE)
        /*008c*/ 	.word	0x00000000


	//----- nvinfo : EIATTR_REGCOUNT
	.align		4
.L_45:
        /*0090*/ 	.byte	0x04, 0x2f
        /*0092*/ 	.short	(.L_47 - .L_46)
	.align		4
.L_46:
        /*0094*/ 	.word	index@(_ZN7cutlass13device_kernelIN5flash11enable_sm90INS1_16FlashAttnFwdSm90INS1_25CollectiveMainloopFwdSm90ILi2EN4cute5tupleIJNS5_1CILi1EEES8_S8_EEENS6_IJNS7_ILi192EEENS7_ILi144EEENS7_ILi96EEEEEELi96ENS_10bfloat16_tEfNS_4arch4Sm90ELb0ELb0ELb0ELb1ELb0ELb1ELb0ELb0ELb1ELb0ELb0ELb0EEENS1_21CollectiveEpilogueFwdINS6_IJSA_SC_SB_EEES9_SE_SG_Li384ELb1ELb0ELb0ELb0EEENS1_36VarlenDynamicPersistentTileSchedulerILi192ELi144ELi384ELi32ELb0ELb0ELb1ELb0ELb1ELb1EEEEEEEEEvNT_6ParamsE)
        /*0098*/ 	.word	0x00000080


	//----- nvinfo : EIATTR_FRAME_SIZE
	.align		4
.L_47:
        /*009c*/ 	.byte	0x04, 0x11
        /*009e*/ 	.short	(.L_49 - .L_48)
	.align		4
.L_48:
        /*00a0*/ 	.word	index@(_ZN7cutlass13device_kernelIN5flash11enable_sm90INS1_16FlashAttnFwdSm90INS1_25CollectiveMainloopFwdSm90ILi2EN4cute5tupleIJNS5_1CILi1EEES8_S8_EEENS6_IJNS7_ILi192EEENS7_ILi144EEENS7_ILi96EEEEEELi96ENS_10bfloat16_tEfNS_4arch4Sm90ELb0ELb0ELb0ELb1ELb0ELb1ELb0ELb0ELb1ELb0ELb0ELb0EEENS1_21CollectiveEpilogueFwdINS6_IJSA_SC_SB_EEES9_SE_SG_Li384ELb1ELb0ELb0ELb0EEENS1_36VarlenDynamicPersistentTileSchedulerILi192ELi144ELi384ELi32ELb0ELb0ELb1ELb0ELb1ELb1EEEEEEEEEvNT_6ParamsE)
        /*00a4*/ 	.word	0x000000b8


	//----- nvinfo : EIATTR_REGCOUNT
	.align		4
.L_49:
        /*00a8*/ 	.byte	0x04, 0x2f
        /*00aa*/ 	.short	(.L_51 - .L_50)
	.align		4
.L_50:
        /*00ac*/ 	.word	index@(_ZN7cutlass13device_kernelIN5flash11enable_sm90INS1_16FlashAttnFwdSm90INS1_25CollectiveMainloopFwdSm90ILi2EN4cute5tupleIJNS5_1CILi1EEES8_S8_EEENS6_IJNS7_ILi192EEENS7_ILi144EEENS7_ILi96EEEEEELi96ENS_10bfloat16_tEfNS_4arch4Sm90ELb0ELb0ELb0ELb1ELb0ELb0ELb0ELb0ELb1ELb0ELb0ELb0EEENS1_21CollectiveEpilogueFwdINS6_IJSA_SC_SB_EEES9_SE_SG_Li384ELb1ELb0ELb0ELb0EEENS1_36VarlenDynamicPersistentTileSchedulerILi192ELi144ELi384ELi32ELb0ELb0ELb1ELb0ELb1ELb1EEEEEEEEEvNT_6ParamsE)
        /*00b0*/ 	.word	0x00000080


	//----- nvinfo : EIATTR_FRAME_SIZE
	.align		4
.L_51:
        /*00b4*/ 	.byte	0x04, 0x11
        /*00b6*/ 	.short	(.L_53 - .L_52)
	.align		4
.L_52:
        /*00b8*/ 	.word	index@(_ZN7cutlass13device_kernelIN5flash11enable_sm90INS1_16FlashAttnFwdSm90INS1_25CollectiveMainloopFwdSm90ILi2EN4cute5tupleIJNS5_1CILi1EEES8_S8_EEENS6_IJNS7_ILi192EEENS7_ILi144EEENS7_ILi96EEEEEELi96ENS_10bfloat16_tEfNS_4arch4Sm90ELb0ELb0ELb0ELb1ELb0ELb0ELb0ELb0ELb1ELb0ELb0ELb0EEENS1_21CollectiveEpilogueFwdINS6_IJSA_SC_SB_EEES9_SE_SG_Li384ELb1ELb0ELb0ELb0EEENS1_36VarlenDynamicPersistentTileSchedulerILi192ELi144ELi384ELi32ELb0ELb0ELb1ELb0ELb1ELb1EEEEEEEEEvNT_6ParamsE)
        /*00bc*/ 	.word	0x00000018


	//----- nvinfo : EIATTR_REGCOUNT
	.align		4
.L_53:
        /*00c0*/ 	.byte	0x04, 0x2f
        /*00c2*/ 	.short	(.L_55 - .L_54)
	.align		4
.L_54:
        /*00c4*/ 	.word	index@(_ZN7cutlass13device_kernelIN5flash11enable_sm90INS1_16FlashAttnFwdSm90INS1_25CollectiveMainloopFwdSm90ILi2EN4cute5tupleIJNS5_1CILi1EEES8_S8_EEENS6_IJNS7_ILi192EEENS7_ILi144EEENS7_ILi96EEEEEELi96ENS_10bfloat16_tEfNS_4arch4Sm90ELb0ELb0ELb0ELb0ELb0ELb0ELb0ELb0ELb1ELb0ELb0ELb0EEENS1_21CollectiveEpilogueFwdINS6_IJSA_SC_SB_EEES9_SE_SG_Li384ELb0ELb0ELb0ELb0EEENS1_29StaticPersistentTileSchedulerILb0EEEEEEEEEvNT_6ParamsE)
        /*00c8*/ 	.word	0x00000080


	//----- nvinfo : EIATTR_FRAME_SIZE
	.align		4
.L_55:
        /*00cc*/ 	.byte	0x04, 0x11
        /*00ce*/ 	.short	(.L_57 - .L_56)
	.align		4
.L_56:
        /*00d0*/ 	.word	index@(_ZN7cutlass13device_kernelIN5flash11enable_sm90INS1_16FlashAttnFwdSm90INS1_25CollectiveMainloopFwdSm90ILi2EN4cute5tupleIJNS5_1CILi1EEES8_S8_EEENS6_IJNS7_ILi192EEENS7_ILi144EEENS7_ILi96EEEEEELi96ENS_10bfloat16_tEfNS_4arch4Sm90ELb0ELb0ELb0ELb0ELb0ELb0ELb0ELb0ELb1ELb0ELb0ELb0EEENS1_21CollectiveEpilogueFwdINS6_IJSA_SC_SB_EEES9_SE_SG_Li384ELb0ELb0ELb0ELb0EEENS1_29StaticPersistentTileSchedulerILb0EEEEEEEEEvNT_6ParamsE)
        /*00d4*/ 	.word	0x00000008


	//----- nvinfo : EIATTR_MIN_STACK_SIZE
	.align		4
.L_57:
        /*00d8*/ 	.byte	0x04, 0x12
        /*00da*/ 	.short	(.L_59 - .L_58)
	.align		4
.L_58:
        /*00dc*/ 	.word	index@(_ZN7cutlass13device_kernelIN5flash11enable_sm90INS1_16FlashAttnFwdSm90INS1_25CollectiveMainloopFwdSm90ILi2EN4cute5tupleIJNS5_1CILi1EEES8_S8_EEENS6_IJNS7_ILi192EEENS7_ILi144EEENS7_ILi96EEEEEELi96ENS_10bfloat16_tEfNS_4arch4Sm90ELb0ELb0ELb0ELb0ELb0ELb0ELb0ELb0ELb1ELb0ELb0ELb0EEENS1_21CollectiveEpilogueFwdINS6_IJSA_SC_SB_EEES9_SE_SG_Li384ELb0ELb0ELb0ELb0EEENS1_29StaticPersistentTileSchedulerILb0EEEEEEEEEvNT_6ParamsE)
        /*00e0*/ 	.word	0x00000008


	//----- nvinfo : EIATTR_MIN_STACK_SIZE
	.align		4
.L_59:
        /*00e4*/ 	.byte	0x04, 0x12
        /*00e6*/ 	.short	(.L_61 - .L_60)
	.align		4
.L_60:
        /*00e8*/ 	.word	index@(_ZN7cutlass13device_kernelIN5flash11enable_sm90INS1_16FlashAttnFwdSm90INS1_25CollectiveMainloopFwdSm90ILi2EN4cute5tupleIJNS5_1CILi1EEES8_S8_EEENS6_IJNS7_ILi192EEENS7_ILi144EEENS7_ILi96EEEEEELi96ENS_10bfloat16_tEfNS_4arch4Sm90ELb0ELb0ELb0ELb1ELb0ELb0ELb0ELb0ELb1ELb0ELb0ELb0EEENS1_21CollectiveEpilogueFwdINS6_IJSA_SC_SB_EEES9_SE_SG_Li384ELb1ELb0ELb0ELb0EEENS1_36VarlenDynamicPersistentTileSchedulerILi192ELi144ELi384ELi32ELb0ELb0ELb1ELb0ELb1ELb1EEEEEEEEEvNT_6ParamsE)
        /*00ec*/ 	.word	0x00000018


	//----- nvinfo : EIATTR_MIN_STACK_SIZE
	.align		4
.L_61:
        /*00f0*/ 	.byte	0x04, 0x12
        /*00f2*/ 	.short	(.L_63 - .L_62)
	.align		4
.L_62:
        /*00f4*/ 	.word	index@(_ZN7cutlass13device_kernelIN5flash11enable_sm90INS1_16FlashAttnFwdSm90INS1_25CollectiveMainloopFwdSm90ILi2EN4cute5tupleIJNS5_1CILi1EEES8_S8_EEENS6_IJNS7_ILi192EEENS7_ILi144EEENS7_ILi96EEEEEELi96ENS_10bfloat16_tEfNS_4arch4Sm90ELb0ELb0ELb0ELb1ELb0ELb1ELb0ELb0ELb1ELb0ELb0ELb0EEENS1_21CollectiveEpilogueFwdINS6_IJSA_SC_SB_EEES9_SE_SG_Li384ELb1ELb0ELb0ELb0EEENS1_36VarlenDynamicPersistentTileSchedulerILi192ELi144ELi384ELi32ELb0ELb0ELb1ELb0ELb1ELb1EEEEEEEEEvNT_6ParamsE)
        /*00f8*/ 	.word	0x000000b8


	//----- nvinfo : EIATTR_MIN_STACK_SIZE
	.align		4
.L_63:
        /*00fc*/ 	.byte	0x04, 0x12
        /*00fe*/ 	.short	(.L_65 - .L_64)
	.align		4
.L_64:
        /*0100*/ 	.word	index@(_ZN7cutlass13device_kernelIN5flash11enable_sm90INS1_16FlashAttnFwdSm90INS1_25CollectiveMainloopFwdSm90ILi2EN4cute5tupleIJNS5_1CILi1EEES8_S8_EEENS6_IJNS7_ILi192EEENS7_ILi128EEENS7_ILi96EEEEEELi96ENS_10bfloat16_tEfNS_4arch4Sm90ELb0ELb1ELb0ELb0ELb0ELb0ELb0ELb0ELb1ELb0ELb0ELb0EEENS1_21CollectiveEpilogueFwdINS6_IJSA_SC_SB_EEES9_SE_SG_Li384ELb0ELb0ELb0ELb0EEENS1_30DynamicPersistentTileSchedulerILi384ELi32ELb0ELb0ELb1EEEEEEEEEvNT_6ParamsE)
        /*0104*/ 	.word	0x00000000


	//----- nvinfo : EIATTR_MIN_STACK_SIZE
	.align		4
.L_65:
        /*0108*/ 	.byte	0x04, 0x12
        /*010a*/ 	.short	(.L_67 - .L_66)
	.align		4
.L_66:
        /*010c*/ 	.word	index@(_ZN7cutlass13device_kernelIN5flash11enable_sm90INS1_16FlashAttnFwdSm90INS1_25CollectiveMainloopFwdSm90ILi2EN4cute5tupleIJNS5_1CILi1EEES8_S8_EEENS6_IJNS7_ILi192EEENS7_ILi128EEENS7_ILi96EEEEEELi96ENS_10bfloat16_tEfNS_4arch4Sm90ELb0ELb1ELb0ELb1ELb0ELb0ELb0ELb0ELb1ELb0ELb0ELb0EEENS1_21CollectiveEpilogueFwdINS6_IJSA_SC_SB_EEES9_SE_SG_Li384ELb1ELb0ELb0ELb0EEENS1_36VarlenDynamicPersistentTileSchedulerILi192ELi128ELi384ELi32ELb0ELb0ELb1ELb1ELb0ELb1EEEEEEEEEvNT_6ParamsE)
        /*0110*/ 	.word	0x00000008


	//----- nvinfo : EIATTR_MIN_STACK_SIZE
	.align		4
.L_67:
        /*0114*/ 	.byte	0x04, 0x12
        /*0116*/ 	.short	(.L_69 - .L_68)
	.align		4
.L_68:
        /*0118*/ 	.word	index@(_ZN7cutlass13device_kernelIN5flash11enable_sm90INS1_16FlashAttnFwdSm90INS1_25CollectiveMainloopFwdSm90ILi2EN4cute5tupleIJNS5_1CILi1EEES8_S8_EEENS6_IJNS7_ILi192EEENS7_ILi128EEENS7_ILi96EEEEEELi96ENS_10bfloat16_tEfNS_4arch4Sm90ELb0ELb1ELb0ELb1ELb0ELb1ELb0ELb0ELb1ELb0ELb0ELb0EEENS1_21CollectiveEpilogueFwdINS6_IJSA_SC_SB_EEES9_SE_SG_Li384ELb1ELb0ELb0ELb0EEENS1_36VarlenDynamicPersistentTileSchedulerILi192ELi128ELi384ELi32ELb0ELb0ELb1ELb1ELb0ELb1EEEEEEEEEvNT_6ParamsE)
        /*011c*/ 	.word	0x00000060


	//----- nvinfo : EIATTR_MIN_STACK_SIZE
	.align		4
.L_69:
        /*0120*/ 	.byte	0x04, 0x12
        /*0122*/ 	.short	(.L_71 - .L_70)
	.align		4
.L_70:
        /*0124*/ 	.word	index@(_ZN7cutlass13device_kernelIN5flash11enable_sm90INS1_16FlashAttnFwdSm90INS1_25CollectiveMainloopFwdSm90ILi2EN4cute5tupleIJNS5_1CILi1EEES8_S8_EEENS6_IJNS7_ILi192EEENS7_ILi144EEENS7_ILi96EEEEEELi96ENS_10bfloat16_tEfNS_4arch4Sm90ELb1ELb0ELb0ELb0ELb0ELb0ELb0ELb0ELb1ELb0ELb0ELb0EEENS1_21CollectiveEpilogueFwdINS6_IJSA_SC_SB_EEES9_SE_SG_Li384ELb0ELb0ELb0ELb0EEENS1_30DynamicPersistentTileSchedulerILi384ELi32ELb0ELb0ELb1EEEEEEEEEvNT_6ParamsE)
        /*0128*/ 	.word	0x00000000


	//----- nvinfo : EIATTR_MIN_STACK_SIZE
	.align		4
.L_71:
        /*012c*/ 	.byte	0x04, 0x12
        /*012e*/ 	.short	(.L_73 - .L_72)
	.align		4
.L_72:
        /*0130*/ 	.word	index@(_ZN7cutlass13device_kernelIN5flash11enable_sm90INS1_16FlashAttnFwdSm90INS1_25CollectiveMainloopFwdSm90ILi2EN4cute5tupleIJNS5_1CILi1EEES8_S8_EEENS6_IJNS7_ILi192EEENS7_ILi144EEENS7_ILi96EEEEEELi96ENS_10bfloat16_tEfNS_4arch4Sm90ELb1ELb0ELb0ELb1ELb0ELb0ELb0ELb0ELb1ELb0ELb0ELb0EEENS1_21CollectiveEpilogueFwdINS6_IJSA_SC_SB_EEES9_SE_SG_Li384ELb1ELb0ELb0ELb0EEENS1_36VarlenDynamicPersistentTileSchedulerILi192ELi144ELi384ELi32ELb0ELb0ELb1ELb1ELb1ELb1EEEEEEEEEvNT_6ParamsE)
        /*0134*/ 	.word	0x00000010


	//----- nvinfo : EIATTR_MIN_STACK_SIZE
	.align		4
.L_73:
        /*0138*/ 	.byte	0x04, 0x12
        /*013a*/ 	.short	(.L_75 - .L_74)
	.align		4
.L_74:
        /*013c*/ 	.word	index@(_ZN7cutlass13device_kernelIN5flash11enable_sm90INS1_16FlashAttnFwdSm90INS1_25CollectiveMainloopFwdSm90ILi2EN4cute5tupleIJNS5_1CILi1EEES8_S8_EEENS6_IJNS7_ILi192EEENS7_ILi144EEENS7_ILi96EEEEEELi96ENS_10bfloat16_tEfNS_4arch4Sm90ELb1ELb0ELb0ELb1ELb0ELb1ELb0ELb0ELb1ELb0ELb0ELb0EEENS1_21CollectiveEpilogueFwdINS6_IJSA_SC_SB_EEES9_SE_SG_Li384ELb1ELb0ELb0ELb0EEENS1_36VarlenDynamicPersistentTileSchedulerILi192ELi144ELi384ELi32ELb0ELb0ELb1ELb1ELb1ELb1EEEEEEEEEvNT_6ParamsE)
        /*0140*/ 	.word	0x000000a8
.L_75:


//--------------------- .nv.compat                --------------------------
	.section	.nv.compat,"",@"SHT_CUDA_COMPAT_INFO"
	.align	4
        /*0000*/ 	.byte	0x02, 0x09, 0x01, 0x00, 0x02, 0x02, 0x04, 0x00, 0x02, 0x05, 0x05, 0x00, 0x03, 0x07, 0x01, 0x01
        /*0010*/ 	.byte	0x02, 0x03, 0x01, 0x00, 0x02, 0x06, 0x01, 0x00, 0x04, 0x0b, 0x08, 0x00, 0x00, 0x00, 0x00, 0x00
        /*0020*/ 	.byte	0x00, 0x00, 0x00, 0x00


//--------------------- .nv.info._ZN7cutlass13device_kernelIN5flash11enable_sm90INS1_16FlashAttnFwdSm90INS1_25CollectiveMainloopFwdSm90ILi2EN4cute5tupleIJNS5_1CILi1EEES8_S8_EEENS6_IJNS7_ILi192EEENS7_ILi144EEENS7_ILi96EEEEEELi96ENS_10bfloat16_tEfNS_4arch4Sm90ELb0ELb0ELb0ELb0ELb0ELb0ELb0ELb0ELb1ELb0ELb0ELb0EEENS1_21CollectiveEpilogueFwdINS6_IJSA_SC_SB_EEES9_SE_SG_Li384ELb0ELb0ELb0ELb0EEENS1_29StaticPersistentTileSchedulerILb0EEEEEEEEEvNT_6ParamsE --------------------------
	.section	.nv.info._ZN7cutlass13device_kernelIN5flash11enable_sm90INS1_16FlashAttnFwdSm90INS1_25CollectiveMainloopFwdSm90ILi2EN4cute5tupleIJNS5_1CILi1EEES8_S8_EEENS6_IJNS7_ILi192EEENS7_ILi144EEENS7_ILi96EEEEEELi96ENS_10bfloat16_tEfNS_4arch4Sm90ELb0ELb0ELb0ELb0ELb0ELb0ELb0ELb0ELb1ELb0ELb0ELb0EEENS1_21CollectiveEpilogueFwdINS6_IJSA_SC_SB_EEES9_SE_SG_Li384ELb0ELb0ELb0ELb0EEENS1_29StaticPersistentTileSchedulerILb0EEEEEEEEEvNT_6ParamsE,"",@"SHT_CUDA_INFO"
	.sectionflags	@""
	.align	4


	//----- nvinfo : EIATTR_CUDA_API_VERSION
	.align		4
        /*0000*/ 	.byte	0x04, 0x37
        /*0002*/ 	.short	(.L_77 - .L_76)
.L_76:
        /*0004*/ 	.word	0x00000082


	//----- nvinfo : EIATTR_KPARAM_INFO
	.align		4
.L_77:
        /*0008*/ 	.byte	0x04, 0x17
        /*000a*/ 	.short	(.L_79 - .L_78)
.L_78:
        /*000c*/ 	.word	0x00000000
        /*0010*/ 	.short	0x0000
        /*0012*/ 	.short	0x0070
        /*0014*/ 	.byte	0x00, 0xf0, 0x01, 0x2e


	//----- nvinfo : EIATTR_SPARSE_MMA_MASK
	.align		4
.L_79:
        /*0018*/ 	.byte	0x03, 0x50
        /*001a*/ 	.short	0x0000


	//----- nvinfo : EIATTR_MAXREG_COUNT
	.align		4
        /*001c*/ 	.byte	0x03, 0x1b
        /*001e*/ 	.short	0x0080


	//----- nvinfo : EIATTR_NUM_BARRIERS
	.align		4
        /*0020*/ 	.byte	0x02, 0x4c
        /*0022*/ 	.byte	0x10
	.zero		1


	//----- nvinfo : EIATTR_EXTERNS
	.align		4
        /*0024*/ 	.byte	0x04, 0x0f
        /*0026*/ 	.short	(.L_81 - .L_80)


	//   ....[0]....
	.align		4
.L_80:
        /*0028*/ 	.word	index@(__assertfail)


	//----- nvinfo : EIATTR_ANNOTATIONS
	.align		4
.L_81:
        /*002c*/ 	.byte	0x04, 0x55
        /*002e*/ 	.short	(.L_83 - .L_82)


	//   ....[0]....
.L_82:
        /*0030*/ 	.word	0x00000001
        /*0034*/ 	.byte	0x40, 0x09, 0x00, 0x00, 0x01, 0x00, 0x00, 0x00, 0x40, 0x0a, 0x00, 0x00, 0x01, 0x00, 0x00, 0x00
        /*0044*/ 	.byte	0x70, 0xc1, 0x00, 0x00


	//----- nvinfo : EIATTR_MERCURY_ISA_VERSION
	.align		4
.L_83:
        /*0048*/ 	.byte	0x03, 0x5f
        /*004a*/ 	.short	0x0101


	//----- nvinfo : EIATTR_INT_WARP_WIDE_INSTR_OFFSETS
	.align		4
        /*004c*/ 	.byte	0x04, 0x31
        /*004e*/ 	.short	(.L_85 - .L_84)


	//   ....[0]....
.L_84:
        /*0050*/ 	.word	0x00000180


	//   ....[1]....
        /*0054*/ 	.word	0x000001c0


	//   ....[2]....
        /*0058*/ 	.word	0x00000250


	//   ....[3]....
        /*005c*/ 	.word	0x00009d20


	//   ....[4]....
        /*0060*/ 	.word	0x00009da0


	//   ....[5]....
        /*0064*/ 	.word	0x00009e90


	//   ....[6]....
        /*0068*/ 	.word	0x00009f50


	//----- nvinfo : EIATTR_COOP_GROUP_MASK_REGIDS
	.align		4
.L_85:
        /*006c*/ 	.byte	0x04, 0x29
        /*006e*/ 	.short	(.L_87 - .L_86)


	//   ....[0]....
.L_86:
        /*0070*/ 	.word	0xffffffff


	//   ....[1]....
        /*0074*/ 	.word	0xffffffff


	//   ....[2]....
        /*0078*/ 	.word	0xffffffff


	//   ....[3]....
        /*007c*/ 	.word	0xffffffff


	//   ....[4]....
        /*0080*/ 	.word	0xffffffff


	//   ....[5]....
        /*0084*/ 	.word	0xffffffff


	//   ....[6]....
        /*0088*/ 	.word	0xffffffff


	//   ....[7]....
        /*008c*/ 	.word	0xffffffff


	//   ....[8]....
        /*0090*/ 	.word	0xffffffff


	//   ....[9]....
        /*0094*/ 	.word	0xffffffff


	//   ....[10]....
        /*0098*/ 	.word	0xffffffff


	//   ....[11]....
        /*009c*/ 	.word	0xffffffff


	//   ....[12]....
        /*00a0*/ 	.word	0xffffffff


	//   ....[13]....
        /*00a4*/ 	.word	0xffffffff


	//   ....[14]....
        /*00a8*/ 	.word	0xffffffff


	//   ....[15]....
        /*00ac*/ 	.word	0xffffffff


	//   ....[16]....
        /*00b0*/ 	.word	0xffffffff


	//   ....[17]....
        /*00b4*/ 	.word	0xffffffff


	//   ....[18]....
        /*00b8*/ 	.word	0xffffffff


	//   ....[19]....
        /*00bc*/ 	.word	0xffffffff


	//   ....[20]....
        /*00c0*/ 	.word	0xffffffff


	//   ....[21]....
        /*00c4*/ 	.word	0xffffffff


	//   ....[22]....
        /*00c8*/ 	.word	0xffffffff


	//   ....[23]....
        /*00cc*/ 	.word	0xffffffff


	//   ....[24]....
        /*00d0*/ 	.word	0xffffffff


	//   ....[25]....
        /*00d4*/ 	.word	0x0500000f


	//   ....[26]....
        /*00d8*/ 	.word	0x0500000f


	//----- nvinfo : EIATTR_COOP_GROUP_INSTR_OFFSETS
	.align		4
.L_87:
        /*00dc*/ 	.byte	0x04, 0x28
        /*00de*/ 	.short	(.L_89 - .L_88)


	//   ....[0]....
.L_88:
        /*00e0*/ 	.word	0x00000060


	//   ....[1]....
        /*00e4*/ 	.word	0x00000190


	//   ....[2]....
        /*00e8*/ 	.word	0x00000230


	//   ....[3]....
        /*00ec*/ 	.word	0x000003c0


	//   ....[4]....
        /*00f0*/ 	.word	0x00000520


	//   ....[5]....
        /*00f4*/ 	.word	0x00000640


	//   ....[6]....
        /*00f8*/ 	.word	0x000007a0


	//   ....[7]....
        /*00fc*/ 	.word	0x00000e90


	//   ....[8]....
        /*0100*/ 	.word	0x00003240


	//   ....[9]....
        /*0104*/ 	.word	0x000032d0


	//   ....[10]....
        /*0108*/ 	.word	0x000038c0


	//   ....[11]....
        /*010c*/ 	.word	0x00003920


	//   ....[12]....
        /*0110*/ 	.word	0x00004960


	//   ....[13]....
        /*0114*/ 	.word	0x00006790


	//   ....[14]....
        /*0118*/ 	.word	0x000067b0


	//   ....[15]....
        /*011c*/ 	.word	0x00006db0


	//   ....[16]....
        /*0120*/ 	.word	0x00006e60


	//   ....[17]....
        /*0124*/ 	.word	0x00008230


	//   ....[18]....
        /*0128*/ 	.word	0x00008360


	//   ....[19]....
        /*012c*/ 	.word	0x000083a0


	//   ....[20]....
        /*0130*/ 	.word	0x00008530


	//   ....[21]....
        /*0134*/ 	.word	0x00008660


	//   ....[22]....
        /*0138*/ 	.word	0x000092f0


	//   ....[23]....
        /*013c*/ 	.word	0x000095f0


	//   ....[24]....
        /*0140*/ 	.word	0x0000c0f0


	//   ....[25]....
        /*0144*/ 	.word	0x0000c5d0


	//   ....[26]....
        /*0148*/ 	.word	0x0000ca40


	//----- nvinfo : EIATTR_REG_RECONFIG
	.align		4
.L_89:
        /*014c*/ 	.byte	0x01, 0x54
	.zero		2


	//----- nvinfo : EIATTR_SYSCALL_OFFSETS
	.align		4
        /*0150*/ 	.byte	0x04, 0x46
        /*0152*/ 	.short	(.L_91 - .L_90)


	//   ....[0]....
.L_90:
        /*0154*/ 	.word	0x00001200


	//   ....[1]....
        /*0158*/ 	.word	0x00009a10


	//   ....[2]....
        /*015c*/ 	.word	0x00009b40


	//   ....[3]....
        /*0160*/ 	.word	0x00009c40


	//----- nvinfo : EIATTR_MBARRIER_INSTR_OFFSETS
	.align		4
.L_91:
        /*0164*/ 	.byte	0x04, 0x39
        /*0166*/ 	.short	(.L_93 - .L_92)


	//   ....[0]....
.L_92:
        /*0168*/ 	.word	0x00000270
        /*016c*/ 	.word	0x000000ff
        /*0170*/ 	.word	0x00031c00
        /*0174*/ 	.short	0x0100
        /*0176*/ 	.byte	0x06
	.zero		1


	//   ....[1]....
        /*0178*/ 	.word	0x00000280
        /*017c*/ 	.word	0x000000ff
        /*0180*/ 	.word	0x00031c20
        /*0184*/ 	.short	0x0100
        /*0186*/ 	.byte	0x06
	.zero		1


	//   ....[2]....
        /*0188*/ 	.word	0x00000370
        /*018c*/ 	.word	0x000000ff
        /*0190*/ 	.word	0x00031c30
        /*0194*/ 	.short	0x0100
        /*0196*/ 	.byte	0x08
	.zero		1


	//   ....[3]....
        /*0198*/ 	.word	0x00000380
        /*019c*/ 	.word	0x000000ff
        /*01a0*/ 	.word	0x00031c40
        /*01a4*/ 	.short	0x0100
        /*01a6*/ 	.byte	0x08
	.zero		1


	//   ....[4]....
        /*01a8*/ 	.word	0x00000390
        /*01ac*/ 	.word	0x000000ff
        /*01b0*/ 	.word	0x00031c38
        /*01b4*/ 	.short	0x0100
        /*01b6*/ 	.byte	0x08
	.zero		1


	//   ....[5]....
        /*01b8*/ 	.word	0x000003a0
        /*01bc*/ 	.word	0x000000ff
        /*01c0*/ 	.word	0x00031c48
        /*01c4*/ 	.short	0x0100
        /*01c6*/ 	.byte	0x08
	.zero		1


	//   ....[6]....
        /*01c8*/ 	.word	0x000004d0
        /*01cc*/ 	.word	0x000000ff
        /*01d0*/ 	.word	0x00031c50
        /*01d4*/ 	.short	0x0100
        /*01d6*/ 	.byte	0x08
	.zero		1


	//   ....[7]....
        /*01d8*/ 	.word	0x000004e0
        /*01dc*/ 	.word	0x000000ff
        /*01e0*/ 	.word	0x00031c60
        /*01e4*/ 	.short	0x0100
        /*01e6*/ 	.byte	0x08
	.zero		1


	//   ....[8]....
        /*01e8*/ 	.word	0x000004f0
        /*01ec*/ 	.word	0x000000ff
        /*01f0*/ 	.word	0x00031c58
        /*01f4*/ 	.short	0x0100
        /*01f6*/ 	.byte	0x08
	.zero		1


	//   ....[9]....
        /*01f8*/ 	.word	0x00000500
        /*01fc*/ 	.word	0x000000ff
        /*0200*/ 	.word	0x00031c68
        /*0204*/ 	.short	0x0100
        /*0206*/ 	.byte	0x08
	.zero		1


	//   ....[10]....
        /*0208*/ 	.word	0x000005f0
        /*020c*/ 	.word	0x000000ff
        /*0210*/ 	.word	0x00031c70
        /*0214*/ 	.short	0x0100
        /*0216*/ 	.byte	0x06
	.zero		1


	//   ....[11]....
        /*0218*/ 	.word	0x00000600
        /*021c*/ 	.word	0x000000ff
        /*0220*/ 	.word	0x00031c80
        /*0224*/ 	.short	0x0100
        /*0226*/ 	.byte	0x06
	.zero		1


	//   ....[12]....
        /*0228*/ 	.word	0x00000610
        /*022c*/ 	.word	0x000000ff
        /*0230*/ 	.word	0x00031c78
        /*0234*/ 	.short	0x0100
        /*0236*/ 	.byte	0x06
	.zero		1


	//   ....[13]....
        /*0238*/ 	.word	0x00000620
        /*023c*/ 	.word	0x000000ff
        /*0240*/ 	.word	0x00031c88
        /*0244*/ 	.short	0x0100
        /*0246*/ 	.byte	0x06
	.zero		1


	//   ....[14]....
        /*0248*/ 	.word	0x00000750
        /*024c*/ 	.word	0x000000ff
        /*0250*/ 	.word	0x00031c90
        /*0254*/ 	.short	0x0100
        /*0256*/ 	.byte	0x08
	.zero		1


	//   ....[15]....
        /*0258*/ 	.word	0x00000760
        /*025c*/ 	.word	0x000000ff
        /*0260*/ 	.word	0x00031ca0
        /*0264*/ 	.short	0x0100
        /*0266*/ 	.byte	0x08
	.zero		1


	//   ....[16]....
        /*0268*/ 	.word	0x00000770
        /*026c*/ 	.word	0x000000ff
        /*0270*/ 	.word	0x00031c98
        /*0274*/ 	.short	0x0100
        /*0276*/ 	.byte	0x08
	.zero		1


	//   ....[17]....
        /*0278*/ 	.word	0x00000780
        /*027c*/ 	.word	0x000000ff
        /*0280*/ 	.word	0x00031ca8
        /*0284*/ 	.short	0x0100
        /*0286*/ 	.byte	0x08
	.zero		1


	//   ....[18]....
        /*0288*/ 	.word	0x000008b0
        /*028c*/ 	.word	0x000000ff
        /*0290*/ 	.word	0x00031cb0
        /*0294*/ 	.short	0x0100
        /*0296*/ 	.byte	0x08
	.zero		1


	//   ....[19]....
        /*0298*/ 	.word	0x000008c0
        /*029c*/ 	.word	0x000000ff
        /*02a0*/ 	.word	0x00031cc0
        /*02a4*/ 	.short	0x0100
        /*02a6*/ 	.byte	0x08
	.zero		1


	//   ....[20]....
        /*02a8*/ 	.word	0x000008d0
        /*02ac*/ 	.word	0x000000ff
        /*02b0*/ 	.word	0x00031cb8
        /*02b4*/ 	.short	0x0100
        /*02b6*/ 	.byte	0x08
	.zero		1


	//   ....[21]....
        /*02b8*/ 	.word	0x000008e0
        /*02bc*/ 	.word	0x000000ff
        /*02c0*/ 	.word	0x00031cc8
        /*02c4*/ 	.short	0x0100
        /*02c6*/ 	.byte	0x08
	.zero		1


	//   ....[22]....
        /*02c8*/ 	.word	0x00001240
        /*02cc*/ 	.word	0x000000ff
        /*02d0*/ 	.word	0x00031c00
        /*02d4*/ 	.short	0x010a
        /*02d6*/ 	.byte	0x27
	.zero		1


	//   ....[23]....
        /*02d8*/ 	.word	0x000012c0
        /*02dc*/ 	.word	0x00000004
        /*02e0*/ 	.word	0x00031c30
        /*02e4*/ 	.short	0x010a
        /*02e6*/ 	.byte	0x3f
	.zero		1


	//   ....[24]....
        /*02e8*/ 	.word	0x00001330
        /*02ec*/ 	.word	0x00000004
        /*02f0*/ 	.word	0x00031c30
        /*02f4*/ 	.short	0x010a
        /*02f6*/ 	.byte	0x3f
	.zero		1


	//   ....[25]....
        /*02f8*/ 	.word	0x000032f0
        /*02fc*/ 	.word	0x00000004
        /*0300*/ 	.word	0x00000000
        /*0304*/ 	.short	0x0101
        /*0306*/ 	.byte	0x3f
	.zero		1


	//   ....[26]....
        /*0308*/ 	.word	0x00004c10
        /*030c*/ 	.word	0x000000ff
        /*0310*/ 	.word	0x00031c30
        /*0314*/ 	.short	0x010a
        /*0316*/ 	.byte	0x04
	.zero		1


	//   ....[27]....
        /*0318*/ 	.word	0x00004c50
        /*031c*/ 	.word	0x000000ff
        /*0320*/ 	.word	0x00031c30
        /*0324*/ 	.short	0x010a
        /*0326*/ 	.byte	0x04
	.zero		1


	//   ....[28]....
        /*0328*/ 	.word	0x000062e0
        /*032c*/ 	.word	0x000000ff
        /*0330*/ 	.word	0x00031c50
        /*0334*/ 	.short	0x010a
        /*0336*/ 	.byte	0x04
	.zero		1


	//   ....[29]....
        /*0338*/ 	.word	0x00006320
        /*033c*/ 	.word	0x000000ff
        /*0340*/ 	.word	0x00031c50
        /*0344*/ 	.short	0x010a
        /*0346*/ 	.byte	0x04
	.zero		1


	//   ....[30]....
        /*0348*/ 	.word	0x00007690
        /*034c*/ 	.word	0x0000000a
        /*0350*/ 	.word	0x00000000
        /*0354*/ 	.short	0x0101
        /*0356*/ 	.byte	0x3f
	.zero		1


	//   ....[31]....
        /*0358*/ 	.word	0x00007710
        /*035c*/ 	.word	0x0000008a
        /*0360*/ 	.word	0x00000000
        /*0364*/ 	.short	0x0101
        /*0366*/ 	.byte	0x3f
	.zero		1


	//   ....[32]....
        /*0368*/ 	.word	0x000082b0
        /*036c*/ 	.word	0x000000ff
        /*0370*/ 	.word	0x00031c50
        /*0374*/ 	.short	0x010a
        /*0376*/ 	.byte	0x0c
	.zero		1


	//   ....[33]....
        /*0378*/ 	.word	0x000082f0
        /*037c*/ 	.word	0x000000ff
        /*0380*/ 	.word	0x00031c50
        /*0384*/ 	.short	0x010a
        /*0386*/ 	.byte	0x0c
	.zero		1


	//   ....[34]....
        /*0388*/ 	.word	0x00008ce0
        /*038c*/ 	.word	0x0000000c
        /*0390*/ 	.word	0x00000000
        /*0394*/ 	.short	0x0101
        /*0396*/ 	.byte	0x3f
	.zero		1


	//   ....[35]....
        /*0398*/ 	.word	0x000094f0
        /*039c*/ 	.word	0x000000ff
        /*03a0*/ 	.word	0x00000000
        /*03a4*/ 	.short	0x0101
        /*03a6*/ 	.byte	0x06
	.zero		1


	//   ....[36]....
        /*03a8*/ 	.word	0x0000a270
        /*03ac*/ 	.word	0x00000005
        /*03b0*/ 	.word	0x00031c40
        /*03b4*/ 	.short	0x010a
        /*03b6*/ 	.byte	0x3f
	.zero		1


	//   ....[37]....
        /*03b8*/ 	.word	0x0000a700
        /*03bc*/ 	.word	0x00000017
        /*03c0*/ 	.word	0x00031c20
        /*03c4*/ 	.short	0x010a
        /*03c6*/ 	.byte	0x3f
	.zero		1


	//   ....[38]....
        /*03c8*/ 	.word	0x0000a9c0
        /*03cc*/ 	.word	0x00000003
        /*03d0*/ 	.word	0x00031c40
        /*03d4*/ 	.short	0x010a
        /*03d6*/ 	.byte	0x3f
	.zero		1


	//   ....[39]....
        /*03d8*/ 	.word	0x0000ac00
        /*03dc*/ 	.word	0x00000002
        /*03e0*/ 	.word	0x00000060
        /*03e4*/ 	.short	0x010a
        /*03e6*/ 	.byte	0x3f
	.zero		1


	//   ....[40]....
        /*03e8*/ 	.word	0x0000b110
        /*03ec*/ 	.word	0x00000003
        /*03f0*/ 	.word	0x00031c40
        /*03f4*/ 	.short	0x010a
        /*03f6*/ 	.byte	0x3f
	.zero		1


	//   ....[41]....
        /*03f8*/ 	.word	0x0000b350
        /*03fc*/ 	.word	0x00000002
        /*0400*/ 	.word	0x00000060
        /*0404*/ 	.short	0x010a
        /*0406*/ 	.byte	0x3f
	.zero		1


	//   ....[42]....
        /*0408*/ 	.word	0x0000b7d0
        /*040c*/ 	.word	0x00000002
        /*0410*/ 	.word	0x00031c40
        /*0414*/ 	.short	0x010a
        /*0416*/ 	.byte	0x3f
	.zero		1


	//   ....[43]....
        /*0418*/ 	.word	0x0000ba30
        /*041c*/ 	.word	0x00000002
        /*0420*/ 	.word	0x00000060
        /*0424*/ 	.short	0x010a
        /*0426*/ 	.byte	0x3f
	.zero		1


	//   ....[44]....
        /*0428*/ 	.word	0x0000bd30
        /*042c*/ 	.word	0x00000003
        /*0430*/ 	.word	0x00031c60
        /*0434*/ 	.short	0x010a
        /*0436*/ 	.byte	0x3f
	.zero		1


	//   ....[45]....
        /*0438*/ 	.word	0x0000c070
        /*043c*/ 	.word	0x00000008
        /*0440*/ 	.word	0x00031c20
        /*0444*/ 	.short	0x010a
        /*0446*/ 	.byte	0x3f
	.zero		1


	//   ....[46]....
        /*0448*/ 	.word	0x0000c210
        /*044c*/ 	.word	0x00000005
        /*0450*/ 	.word	0x00000000
        /*0454*/ 	.short	0x010a
        /*0456*/ 	.byte	0x3f
	.zero		1


	//   ....[47]....
        /*0458*/ 	.word	0x0000c280
        /*045c*/ 	.word	0x00000003
        /*0460*/ 	.word	0x00000000
        /*0464*/ 	.short	0x010a
        /*0466*/ 	.byte	0x3f
	.zero		1


	//   ....[48]....
        /*0468*/ 	.word	0x0000c2e0
        /*046c*/ 	.word	0x00000005
        /*0470*/ 	.word	0x00000000
        /*0474*/ 	.short	0x010a
        /*0476*/ 	.byte	0x3f
	.zero		1


	//   ....[49]....
        /*0478*/ 	.word	0x0000c310
        /*047c*/ 	.word	0x00000003
        /*0480*/ 	.word	0x00000000
        /*0484*/ 	.short	0x010a
        /*0486*/ 	.byte	0x3f
	.zero		1


	//   ....[50]....
        /*0488*/ 	.word	0x0000c380
        /*048c*/ 	.word	0x00000003
        /*0490*/ 	.word	0x00031c00
        /*0494*/ 	.short	0x010a
        /*0496*/ 	.byte	0x3f
	.zero		1


	//   ....[51]....
        /*0498*/ 	.word	0x0000c3d0
        /*049c*/ 	.word	0x00000004
        /*04a0*/ 	.word	0x00031c30
        /*04a4*/ 	.short	0x010a
        /*04a6*/ 	.byte	0x3f
	.zero		1


	//   ....[52]....
        /*04a8*/ 	.word	0x0000c430
        /*04ac*/ 	.word	0x00000003
        /*04b0*/ 	.word	0x00031c30
        /*04b4*/ 	.short	0x010a
        /*04b6*/ 	.byte	0x3f
	.zero		1


	//   ....[53]....
        /*04b8*/ 	.word	0x0000c490
        /*04bc*/ 	.word	0x00000003
        /*04c0*/ 	.word	0x00031c50
        /*04c4*/ 	.short	0x010a
        /*04c6*/ 	.byte	0x3f
	.zero		1


	//   ....[54]....
        /*04c8*/ 	.word	0x0000c4f0
        /*04cc*/ 	.word	0x00000005
        /*04d0*/ 	.word	0x00031c50
        /*04d4*/ 	.short	0x010a
        /*04d6*/ 	.byte	0x3f
	.zero		1


	//   ....[55]....
        /*04d8*/ 	.word	0x0000c690
        /*04dc*/ 	.word	0x00000005
        /*04e0*/ 	.word	0x00031c40
        /*04e4*/ 	.short	0x010a
        /*04e6*/ 	.byte	0x3f
	.zero		1


	//   ....[56]....
        /*04e8*/ 	.word	0x0000c6e0
        /*04ec*/ 	.word	0x00000017
        /*04f0*/ 	.word	0x00031c20
        /*04f4*/ 	.short	0x010a
        /*04f6*/ 	.byte	0x3f
	.zero		1


	//   ....[57]....
        /*04f8*/ 	.word	0x0000c730
        /*04fc*/ 	.word	0x00000003
        /*0500*/ 	.word	0x00031c40
        /*0504*/ 	.short	0x010a
        /*0506*/ 	.byte	0x3f
	.zero		1


	//   ....[58]....
        /*0508*/ 	.word	0x0000c780
        /*050c*/ 	.word	0x00000002
        /*0510*/ 	.word	0x00000060
        /*0514*/ 	.short	0x010a
        /*0516*/ 	.byte	0x3f
	.zero		1


	//   ....[59]....
        /*0518*/ 	.word	0x0000c7d0
        /*051c*/ 	.word	0x00000003
        /*0520*/ 	.word	0x00031c40
        /*0524*/ 	.short	0x010a
        /*0526*/ 	.byte	0x3f
	.zero		1


	//   ....[60]....
        /*0528*/ 	.word	0x0000c820
        /*052c*/ 	.word	0x00000002
        /*0530*/ 	.word	0x00000060
        /*0534*/ 	.short	0x010a
        /*0536*/ 	.byte	0x3f
	.zero		1


	//   ....[61]....
        /*0538*/ 	.word	0x0000c870
        /*053c*/ 	.word	0x00000002
        /*0540*/ 	.word	0x00031c40
        /*0544*/ 	.short	0x010a
        /*0546*/ 	.byte	0x3f
	.zero		1


	//   ....[62]....
        /*0548*/ 	.word	0x0000c8c0
        /*054c*/ 	.word	0x00000002
        /*0550*/ 	.word	0x00000060
        /*0554*/ 	.short	0x010a
        /*0556*/ 	.byte	0x3f
	.zero		1


	//   ....[63]....
        /*0558*/ 	.word	0x0000c910
        /*055c*/ 	.word	0x00000003
        /*0560*/ 	.word	0x00031c60
        /*0564*/ 	.short	0x010a
        /*0566*/ 	.byte	0x3f
	.zero		1


	//   ....[64]....
        /*0568*/ 	.word	0x0000c960
        /*056c*/ 	.word	0x00000008
        /*0570*/ 	.word	0x00031c20
        /*0574*/ 	.short	0x010a
        /*0576*/ 	.byte	0x3f
	.zero		1


	//   ....[65]....
        /*0578*/ 	.word	0x0000cb00
        /*057c*/ 	.word	0x00000005
        /*0580*/ 	.word	0x00000000
        /*0584*/ 	.short	0x010a
        /*0586*/ 	.byte	0x3f
	.zero		1


	//   ....[66]....
        /*0588*/ 	.word	0x0000cb50
        /*058c*/ 	.word	0x00000003
        /*0590*/ 	.word	0x00000000
        /*0594*/ 	.short	0x010a
        /*0596*/ 	.byte	0x3f
	.zero		1


	//   ....[67]....
        /*0598*/ 	.word	0x0000cba0
        /*059c*/ 	.word	0x00000005
        /*05a0*/ 	.word	0x00000000
        /*05a4*/ 	.short	0x010a
        /*05a6*/ 	.byte	0x3f
	.zero		1


	//----- nvinfo : EIATTR_NUM_MBARRIERS
	.align		4
.L_93:
        /*05a8*/ 	.byte	0x03, 0x38
        /*05aa*/ 	.short	0x0016


	//----- nvinfo : EIATTR_EXIT_INSTR_OFFSETS
	.align		4
        /*05ac*/ 	.byte	0x04, 0x1c
        /*05ae*/ 	.short	(.L_95 - .L_94)


	//   ....[0]....
.L_94:
        /*05b0*/ 	.word	0x00000a30


	//   ....[1]....
        /*05b4*/ 	.word	0x000095b0


	//   ....[2]....
        /*05b8*/ 	.word	0x00009610


	//   ....[3]....
        /*05bc*/ 	.word	0x0000c360


	//----- nvinfo : EIATTR_MAX_THREADS
	.align		4
.L_95:
        /*05c0*/ 	.byte	0x04, 0x05
        /*05c2*/ 	.short	(.L_97 - .L_96)
.L_96:
        /*05c4*/ 	.word	0x00000200
        /*05c8*/ 	.word	0x00000001
        /*05cc*/ 	.word	0x00000001


	//----- nvinfo : EIATTR_CRS_STACK_SIZE
	.align		4
.L_97:
        /*05d0*/ 	.byte	0x04, 0x1e
        /*05d2*/ 	.short	(.L_99 - .L_98)
.L_98:
        /*05d4*/ 	.word	0x00000000


	//----- nvinfo : EIATTR_CBANK_PARAM_SIZE
	.align		4
.L_99:
        /*05d8*/ 	.byte	0x03, 0x19
        /*05da*/ 	.short	0x0bf0


	//----- nvinfo : EIATTR_PARAM_CBANK
	.align		4
        /*05dc*/ 	.byte	0x04, 0x0a
        /*05de*/ 	.short	(.L_101 - .L_100)
	.align		4
.L_100:
        /*05e0*/ 	.word	index@(.nv.constant0._ZN7cutlass13device_kernelIN5flash11enable_sm90INS1_16FlashAttnFwdSm90INS1_25CollectiveMainloopFwdSm90ILi2EN4cute5tupleIJNS5_1CILi1EEES8_S8_EEENS6_IJNS7_ILi192EEENS7_ILi144EEENS7_ILi96EEEEEELi96ENS_10bfloat16_tEfNS_4arch4Sm90ELb0ELb0ELb0ELb0ELb0ELb0ELb0ELb0ELb1ELb0ELb0ELb0EEENS1_21CollectiveEpilogueFwdINS6_IJSA_SC_SB_EEES9_SE_SG_Li384ELb0ELb0ELb0ELb0EEENS1_29StaticPersistentTileSchedulerILb0EEEEEEEEEvNT_6ParamsE)
        /*05e4*/ 	.short	0x0210
        /*05e6*/ 	.short	0x0bf0


	//----- nvinfo : EIATTR_SW_WAR
	.align		4
.L_101:
        /*05e8*/ 	.byte	0x04, 0x36
        /*05ea*/ 	.short	(.L_103 - .L_102)
.L_102:
        /*05ec*/ 	.word	0x00000008
.L_103:


//--------------------- .nv.info._ZN7cutlass13device_kernelIN5flash11enable_sm90INS1_16FlashAttnFwdSm90INS1_25CollectiveMainloopFwdSm90ILi2EN4cute5tupleIJNS5_1CILi1EEES8_S8_EEENS6_IJNS7_ILi192EEENS7_ILi144EEENS7_ILi96EEEEEELi96ENS_10bfloat16_tEfNS_4arch4Sm90ELb0ELb0ELb0ELb1ELb0ELb0ELb0ELb0ELb1ELb0ELb0ELb0EEENS1_21CollectiveEpilogueFwdINS6_IJSA_SC_SB_EEES9_SE_SG_Li384ELb1ELb0ELb0ELb0EEENS1_36VarlenDynamicPersistentTileSchedulerILi192ELi144ELi384ELi32ELb0ELb0ELb1ELb0ELb1ELb1EEEEEEEEEvNT_6ParamsE --------------------------
	.section	.nv.info._ZN7cutlass13device_kernelIN5flash11enable_sm90INS1_16FlashAttnFwdSm90INS1_25CollectiveMainloopFwdSm90ILi2EN4cute5tupleIJNS5_1CILi1EEES8_S8_EEENS6_IJNS7_ILi192EEENS7_ILi144EEENS7_ILi96EEEEEELi96ENS_10bfloat16_tEfNS_4arch4Sm90ELb0ELb0ELb0ELb1ELb0ELb0ELb0ELb0ELb1ELb0ELb0ELb0EEENS1_21CollectiveEpilogueFwdINS6_IJSA_SC_SB_EEES9_SE_SG_Li384ELb1ELb0ELb0ELb0EEENS1_36VarlenDynamicPersistentTileSchedulerILi192ELi144ELi384ELi32ELb0ELb0ELb1ELb0ELb1ELb1EEEEEEEEEvNT_6ParamsE,"",@"SHT_CUDA_INFO"
	.sectionflags	@""
	.align	4


	//----- nvinfo : EIATTR_CUDA_API_VERSION
	.align		4
        /*0000*/ 	.byte	0x04, 0x37
        /*0002*/ 	.short	(.L_105 - .L_104)
.L_104:
        /*0004*/ 	.word	0x00000082


	//----- nvinfo : EIATTR_KPARAM_INFO
	.align		4
.L_105:
        /*0008*/ 	.byte	0x04, 0x17
        /*000a*/ 	.short	(.L_107 - .L_106)
.L_106:
        /*000c*/ 	.word	0x00000000
        /*0010*/ 	.short	0x0000
        /*0012*/ 	.short	0x0070
        /*0014*/ 	.byte	0x00, 0xf0, 0x01, 0x28


	//----- nvinfo : EIATTR_SPARSE_MMA_MASK
	.align		4
.L_107:
        /*0018*/ 	.byte	0x03, 0x50
        /*001a*/ 	.short	0x0000


	//----- nvinfo : EIATTR_MAXREG_COUNT
	.align		4
        /*001c*/ 	.byte	0x03, 0x1b
        /*001e*/ 	.short	0x0080


	//----- nvinfo : EIATTR_NUM_BARRIERS
	.align		4
        /*0020*/ 	.byte	0x02, 0x4c
        /*0022*/ 	.byte	0x10
	.zero		1


	//----- nvinfo : EIATTR_EXTERNS
	.align		4
        /*0024*/ 	.byte	0x04, 0x0f
        /*0026*/ 	.short	(.L_109 - .L_108)


	//   ....[0]....
	.align		4
.L_108:
        /*0028*/ 	.word	index@(__assertfail)


	//----- nvinfo : EIATTR_ANNOTATIONS
	.align		4
.L_109:
        /*002c*/ 	.byte	0x04, 0x55
        /*002e*/ 	.short	(.L_111 - .L_110)


	//   ....[0]....
.L_110:
        /*0030*/ 	.word	0x00000001
        /*0034*/ 	.byte	0x60, 0x09, 0x00, 0x00, 0x01, 0x00, 0x00, 0x00, 0xb0, 0x0a, 0x00, 0x00, 0x01, 0x00, 0x00, 0x00
        /*0044*/ 	.byte	0x80, 0xaf, 0x00, 0x00, 0x01, 0x00, 0x00, 0x00, 0x20, 0xb0, 0x00, 0x00, 0x01, 0x00, 0x00, 0x00
        /*0054*/ 	.byte	0xf0, 0xb1, 0x00, 0x00, 0x01, 0x00, 0x00, 0x00, 0x00, 0xb2, 0x00, 0x00, 0x01, 0x00, 0x00, 0x00
        /*0064*/ 	.byte	0x40, 0xb2, 0x00, 0x00, 0x01, 0x00, 0x00, 0x00, 0xd0, 0xb3, 0x00, 0x00, 0x01, 0x00, 0x00, 0x00
        /*0074*/ 	.byte	0xb0, 0xb8, 0x00, 0x00, 0x01, 0x00, 0x00, 0x00, 0xe0, 0xb8, 0x00, 0x00, 0x01, 0x00, 0x00, 0x00
        /*0084*/ 	.byte	0xf0, 0xb8, 0x00, 0x00, 0x01, 0x00, 0x00, 0x00, 0x70, 0xc1, 0x00, 0x00, 0x01, 0x00, 0x00, 0x00
        /*0094*/ 	.byte	0xd0, 0xc3, 0x00, 0x00, 0x01, 0x00, 0x00, 0x00, 0x40, 0xc4, 0x00, 0x00, 0x01, 0x00, 0x00, 0x00
        /*00a4*/ 	.byte	0x60, 0xe8, 0x00, 0x00, 0x01, 0x00, 0x00, 0x00, 0x00, 0xea, 0x00, 0x00


	//----- nvinfo : EIATTR_MERCURY_ISA_VERSION
	.align		4
.L_111:
        /*00b0*/ 	.byte	0x03, 0x5f
        /*00b2*/ 	.short	0x0101


	//----- nvinfo : EIATTR_UNUSED_LOAD_BYTE_OFFSET
	.align		4
        /*00b4*/ 	.byte	0x04, 0x44
        /*00b6*/ 	.short	(.L_113 - .L_112)


	//   ....[0]....
.L_112:
        /*00b8*/ 	.word	0x00000a70
        /*00bc*/ 	.word	0x0000fff0


	//   ....[1]....
        /*00c0*/ 	.word	0x00008fc0
        /*00c4*/ 	.word	0x0000fff0


	//----- nvinfo : EIATTR_INT_WARP_WIDE_INSTR_OFFSETS
	.align		4
.L_113:
        /*00c8*/ 	.byte	0x04, 0x31
        /*00ca*/ 	.short	(.L_115 - .L_114)


	//   ....[0]....
.L_114:
        /*00cc*/ 	.word	0x00000150


	//   ....[1]....
        /*00d0*/ 	.word	0x000001f0


	//   ....[2]....
        /*00d4*/ 	.word	0x00000260


	//   ....[3]....
        /*00d8*/ 	.word	0x0000b460


	//   ....[4]....
        /*00dc*/ 	.word	0x0000b4f0


	//   ....[5]....
        /*00e0*/ 	.word	0x0000b940


	//   ....[6]....
        /*00e4*/ 	.word	0x0000b970


	//   ....[7]....
        /*00e8*/ 	.word	0x0000bb40


	//   ....[8]....
        /*00ec*/ 	.word	0x0000bc10


	//   ....[9]....
        /*00f0*/ 	.word	0x0000db10


	//   ....[10]....
        /*00f4*/ 	.word	0x0000dba0


	//----- nvinfo : EIATTR_COOP_GROUP_MASK_REGIDS
	.align		4
.L_115:
        /*00f8*/ 	.byte	0x04, 0x29
        /*00fa*/ 	.short	(.L_117 - .L_116)


	//   ....[0]....
.L_116:
        /*00fc*/ 	.word	0xffffffff


	//   ....[1]....
        /*0100*/ 	.word	0xffffffff


	//   ....[2]....
        /*0104*/ 	.word	0xffffffff


	//   ....[3]....
        /*0108*/ 	.word	0xffffffff


	//   ....[4]....
        /*010c*/ 	.word	0xffffffff


	//   ....[5]....
        /*0110*/ 	.word	0xffffffff


	//   ....[6]....
        /*0114*/ 	.word	0xffffffff


	//   ....[7]....
        /*0118*/ 	.word	0xffffffff


	//   ....[8]....
        /*011c*/ 	.word	0xffffffff


	//   ....[9]....
        /*0120*/ 	.word	0xffffffff


	//   ....[10]....
        /*0124*/ 	.word	0xffffffff


	//   ....[11]....
        /*0128*/ 	.word	0xffffffff


	//   ....[12]....
        /*012c*/ 	.word	0xffffffff


	//   ....[13]....
        /*0130*/ 	.word	0xffffffff


	//   ....[14]....
        /*0134*/ 	.word	0xffffffff


	//   ....[15]....
        /*0138*/ 	.word	0xffffffff


	//   ....[16]....
        /*013c*/ 	.word	0xffffffff


	//   ....[17]....
        /*0140*/ 	.word	0xffffffff


	//   ....[18]....
        /*0144*/ 	.word	0xffffffff


	//   ....[19]....
        /*0148*/ 	.word	0xffffffff


	//   ....[20]....
        /*014c*/ 	.word	0xffffffff


	//   ....[21]....
        /*0150*/ 	.word	0xffffffff


	//   ....[22]....
        /*0154*/ 	.word	0xffffffff


	//   ....[23]....
        /*0158*/ 	.word	0xffffffff


	//   ....[24]....
        /*015c*/ 	.word	0xffffffff


	//   ....[25]....
        /*0160*/ 	.word	0xffffffff


	//   ....[26]....
        /*0164*/ 	.word	0xffffffff


	//   ....[27]....
        /*0168*/ 	.word	0xffffffff


	//   ....[28]....
        /*016c*/ 	.word	0xffffffff


	//   ....[29]....
        /*0170*/ 	.word	0xffffffff


	//   ....[30]....
        /*0174*/ 	.word	0xffffffff


	//   ....[31]....
        /*0178*/ 	.word	0xffffffff


	//   ....[32]....
        /*017c*/ 	.word	0xffffffff


	//   ....[33]....
        /*0180*/ 	.word	0xffffffff


	//   ....[34]....
        /*0184*/ 	.word	0xffffffff


	//   ....[35]....
        /*0188*/ 	.word	0xffffffff


	//   ....[36]....
        /*018c*/ 	.word	0xffffffff


	//   ....[37]....
        /*0190*/ 	.word	0xffffffff


	//   ....[38]....
        /*0194*/ 	.word	0xffffffff


	//   ....[39]....
        /*0198*/ 	.word	0xffffffff


	//   ....[40]....
        /*019c*/ 	.word	0xffffffff


	//   ....[41]....
        /*01a0*/ 	.word	0xffffffff


	//   ....[42]....
        /*01a4*/ 	.word	0xffffffff


	//   ....[43]....
        /*01a8*/ 	.word	0xffffffff


	//   ....[44]....
        /*01ac*/ 	.word	0xffffffff


	//   ....[45]....
        /*01b0*/ 	.word	0xffffffff


	//   ....[46]....
        /*01b4*/ 	.word	0xffffffff


	//   ....[47]....
        /*01b8*/ 	.word	0xffffffff


	//   ....[48]....
        /*01bc*/ 	.word	0xffffffff


	//   ....[49]....
        /*01c0*/ 	.word	0xffffffff


	//   ....[50]....
        /*01c4*/ 	.word	0xffffffff


	//   ....[51]....
        /*01c8*/ 	.word	0xffffffff


	//   ....[52]....
        /*01cc*/ 	.word	0xffffffff


	//   ....[53]....
        /*01d0*/ 	.word	0xffffffff


	//   ....[54]....
        /*01d4*/ 	.word	0xffffffff


	//   ....[55]....
        /*01d8*/ 	.word	0xffffffff


	//   ....[56]....
        /*01dc*/ 	.word	0x0500000f


	//   ....[57]....
        /*01e0*/ 	.word	0x0500000f


	//   ....[58]....
        /*01e4*/ 	.word	0x0500000f


	//   ....[59]....
        /*01e8*/ 	.word	0x0500000f


	//   ....[60]....
        /*01ec*/ 	.word	0x0500000f


	//   ....[61]....
        /*01f0*/ 	.word	0x0500000f


	//   ....[62]....
        /*01f4*/ 	.word	0x0500000f


	//   ....[63]....
        /*01f8*/ 	.word	0x0500000f


	//   ....[64]....
        /*01fc*/ 	.word	0x0500000f


	//   ....[65]....
        /*0200*/ 	.word	0x0500000f


	//   ....[66]....
        /*0204*/ 	.word	0x0500000f


	//   ....[67]....
        /*0208*/ 	.word	0x0500000f


	//   ....[68]....
        /*020c*/ 	.word	0x0500000f


	//   ....[69]....
        /*0210*/ 	.word	0x0500000f


	//   ....[70]....
        /*0214*/ 	.word	0x0500000f


	//   ....[71]....
        /*0218*/ 	.word	0x0500000f


	//   ....[72]....
        /*021c*/ 	.word	0x0500000f


	//   ....[73]....
        /*0220*/ 	.word	0x0500000f


	//   ....[74]....
        /*0224*/ 	.word	0x0500000f


	//----- nvinfo : EIATTR_COOP_GROUP_INSTR_OFFSETS
	.align		4
.L_117:
        /*0228*/ 	.byte	0x04, 0x28
        /*022a*/ 	.short	(.L_119 - .L_118)


	//   ....[0]....
.L_118:
        /*022c*/ 	.word	0x00000060


	//   ....[1]....
        /*0230*/ 	.word	0x00000160


	//   ....[2]....
        /*0234*/ 	.word	0x00000210


	//   ....[3]....
        /*0238*/ 	.word	0x000003d0


	//   ....[4]....
        /*023c*/ 	.word	0x00000530


	//   ....[5]....
        /*0240*/ 	.word	0x00000650


	//   ....[6]....
        /*0244*/ 	.word	0x000007b0


	//   ....[7]....
        /*0248*/ 	.word	0x00001340


	//   ....[8]....
        /*024c*/ 	.word	0x00003520


	//   ....[9]....
        /*0250*/ 	.word	0x000035b0


	//   ....[10]....
        /*0254*/ 	.word	0x00003b60


	//   ....[11]....
        /*0258*/ 	.word	0x00003bf0


	//   ....[12]....
        /*025c*/ 	.word	0x00004c40


	//   ....[13]....
        /*0260*/ 	.word	0x00006a10


	//   ....[14]....
        /*0264*/ 	.word	0x00006a30


	//   ....[15]....
        /*0268*/ 	.word	0x00007090


	//   ....[16]....
        /*026c*/ 	.word	0x00007110


	//   ....[17]....
        /*0270*/ 	.word	0x00008520


	//   ....[18]....
        /*0274*/ 	.word	0x00008620


	//   ....[19]....
        /*0278*/ 	.word	0x00008680


	//   ....[20]....
        /*027c*/ 	.word	0x00008790


	//   ....[21]....
        /*0280*/ 	.word	0x000087a0


	//   ....[22]....
        /*0284*/ 	.word	0x0000a680


	//   ....[23]....
        /*0288*/ 	.word	0x0000a800


	//   ....[24]....
        /*028c*/ 	.word	0x0000a830


	//   ....[25]....
        /*0290*/ 	.word	0x0000a870


	//   ....[26]....
        /*0294*/ 	.word	0x0000a8e0


	//   ....[27]....
        /*0298*/ 	.word	0x0000a940


	//   ....[28]....
        /*029c*/ 	.word	0x0000a980


	//   ....[29]....
        /*02a0*/ 	.word	0x0000ab00


	//   ....[30]....
        /*02a4*/ 	.word	0x0000ab60


	//   ....[31]....
        /*02a8*/ 	.word	0x0000aba0


	//   ....[32]....
        /*02ac*/ 	.word	0x0000abe0


	//   ....[33]....
        /*02b0*/ 	.word	0x0000ac10


	//   ....[34]....
        /*02b4*/ 	.word	0x0000ac40


	//   ....[35]....
        /*02b8*/ 	.word	0x0000acc0


	//   ....[36]....
        /*02bc*/ 	.word	0x0000acf0


	//   ....[37]....
        /*02c0*/ 	.word	0x0000ad70


	//   ....[38]....
        /*02c4*/ 	.word	0x0000df10


	//   ....[39]....
        /*02c8*/ 	.word	0x0000df20


	//   ....[40]....
        /*02cc*/ 	.word	0x0000e010


	//   ....[41]....
        /*02d0*/ 	.word	0x0000e070


	//   ....[42]....
        /*02d4*/ 	.word	0x0000e0b0


	//   ....[43]....
        /*02d8*/ 	.word	0x0000e0f0


	//   ....[44]....
        /*02dc*/ 	.word	0x0000e120


	//   ....[45]....
        /*02e0*/ 	.word	0x0000e150


	//   ....[46]....
        /*02e4*/ 	.word	0x0000e2c0


	//   ....[47]....
        /*02e8*/ 	.word	0x0000e320


	//   ....[48]....
        /*02ec*/ 	.word	0x0000e360


	//   ....[49]....
        /*02f0*/ 	.word	0x0000e3a0


	//   ....[50]....
        /*02f4*/ 	.word	0x0000e3d0


	//   ....[51]....
        /*02f8*/ 	.word	0x0000e400


	//   ....[52]....
        /*02fc*/ 	.word	0x0000e4c0


	//   ....[53]....
        /*0300*/ 	.word	0x0000e4e0


	//   ....[54]....
        /*0304*/ 	.word	0x0000e550


	//   ....[55]....
        /*0308*/ 	.word	0x0000e980


	//   ....[56]....
        /*030c*/ 	.word	0x0000ee60


	//   ....[57]....
        /*0310*/ 	.word	0x0000f250


	//   ....[58]....
        /*0314*/ 	.word	0x0000f2e0


	//   ....[59]....
        /*0318*/ 	.word	0x0000f380


	//   ....[60]....
        /*031c*/ 	.word	0x0000f430


	//   ....[61]....
        /*0320*/ 	.word	0x0000f4b0


	//   ....[62]....
        /*0324*/ 	.word	0x0000f530


	//   ....[63]....
        /*0328*/ 	.word	0x0000f5b0


	//   ....[64]....
        /*032c*/ 	.word	0x0000f630


	//   ....[65]....
        /*0330*/ 	.word	0x0000f6c0


	//   ....[66]....
        /*0334*/ 	.word	0x0000f770


	//   ....[67]....
        /*0338*/ 	.word	0x0000f7f0


	//   ....[68]....
        /*033c*/ 	.word	0x0000f870


	//   ....[69]....
        /*0340*/ 	.word	0x0000f8f0


	//   ....[70]....
        /*0344*/ 	.word	0x0000f970


	//   ....[71]....
        /*0348*/ 	.word	0x0000f9e0


	//   ....[72]....
        /*034c*/ 	.word	0x0000fa80


	//   ....[73]....
        /*0350*/ 	.word	0x0000fb10


	//   ....[74]....
        /*0354*/ 	.word	0x0000fc30


	//----- nvinfo : EIATTR_REG_RECONFIG
	.align		4
.L_119:
        /*0358*/ 	.byte	0x01, 0x54
	.zero		2


	//----- nvinfo : EIATTR_SYSCALL_OFFSETS
	.align		4
        /*035c*/ 	.byte	0x04, 0x46
        /*035e*/ 	.short	(.L_121 - .L_120)


	//   ....[0]....
.L_120:
        /*0360*/ 	.word	0x000014f0


	//   ....[1]....
        /*0364*/ 	.word	0x0000b670


	//   ....[2]....
        /*0368*/ 	.word	0x0000b7a0


	//   ....[3]....
        /*036c*/ 	.word	0x0000b8a0


	//----- nvinfo : EIATTR_MBARRIER_INSTR_OFFSETS
	.align		4
.L_121:
        /*0370*/ 	.byte	0x04, 0x39
        /*0372*/ 	.short	(.L_123 - .L_122)


	//   ....[0]....
.L_122:
        /*0374*/ 	.word	0x00000280
        /*0378*/ 	.word	0x000000ff
        /*037c*/ 	.word	0x00031c00
        /*0380*/ 	.short	0x0100
        /*0382*/ 	.byte	0x08
	.zero		1


	//   ....[1]....
        /*0384*/ 	.word	0x00000290
        /*0388*/ 	.word	0x000000ff
        /*038c*/ 	.word	0x00031c20
        /*0390*/ 	.short	0x0100
        /*0392*/ 	.byte	0x08
	.zero		1


	//   ....[2]....
        /*0394*/ 	.word	0x00000380
        /*0398*/ 	.word	0x000000ff
        /*039c*/ 	.word	0x00031c30
        /*03a0*/ 	.short	0x0100
        /*03a2*/ 	.byte	0x08
	.zero		1


	//   ....[3]....
        /*03a4*/ 	.word	0x00000390
        /*03a8*/ 	.word	0x000000ff
        /*03ac*/ 	.word	0x00031c40
        /*03b0*/ 	.short	0x0100
        /*03b2*/ 	.byte	0x08
	.zero		1


	//   ....[4]....
        /*03b4*/ 	.word	0x000003a0
        /*03b8*/ 	.word	0x000000ff
        /*03bc*/ 	.word	0x00031c38
        /*03c0*/ 	.short	0x0100
        /*03c2*/ 	.byte	0x08
	.zero		1


	//   ....[5]....
        /*03c4*/ 	.word	0x000003b0
        /*03c8*/ 	.word	0x000000ff
        /*03cc*/ 	.word	0x00031c48
        /*03d0*/ 	.short	0x0100
        /*03d2*/ 	.byte	0x08
	.zero		1


	//   ....[6]....
        /*03d4*/ 	.word	0x000004e0
        /*03d8*/ 	.word	0x000000ff
        /*03dc*/ 	.word	0x00031c50
        /*03e0*/ 	.short	0x0100
        /*03e2*/ 	.byte	0x08
	.zero		1


	//   ....[7]....
        /*03e4*/ 	.word	0x000004f0
        /*03e8*/ 	.word	0x000000ff
        /*03ec*/ 	.word	0x00031c60
        /*03f0*/ 	.short	0x0100
        /*03f2*/ 	.byte	0x08
	.zero		1


	//   ....[8]....
        /*03f4*/ 	.word	0x00000500
        /*03f8*/ 	.word	0x000000ff
        /*03fc*/ 	.word	0x00031c58
        /*0400*/ 	.short	0x0100
        /*0402*/ 	.byte	0x08
	.zero		1


	//   ....[9]....
        /*0404*/ 	.word	0x00000510
        /*0408*/ 	.word	0x000000ff
        /*040c*/ 	.word	0x00031c68
        /*0410*/ 	.short	0x0100
        /*0412*/ 	.byte	0x08
	.zero		1


	//   ....[10]....
        /*0414*/ 	.word	0x00000600
        /*0418*/ 	.word	0x000000ff
        /*041c*/ 	.word	0x00031c70
        /*0420*/ 	.short	0x0100
        /*0422*/ 	.byte	0x06
	.zero		1


	//   ....[11]....
        /*0424*/ 	.word	0x00000610
        /*0428*/ 	.word	0x000000ff
        /*042c*/ 	.word	0x00031c80
        /*0430*/ 	.short	0x0100
        /*0432*/ 	.byte	0x06
	.zero		1


	//   ....[12]....
        /*0434*/ 	.word	0x00000620
        /*0438*/ 	.word	0x000000ff
        /*043c*/ 	.word	0x00031c78
        /*0440*/ 	.short	0x0100
        /*0442*/ 	.byte	0x06
	.zero		1


	//   ....[13]....
        /*0444*/ 	.word	0x00000630
        /*0448*/ 	.word	0x000000ff
        /*044c*/ 	.word	0x00031c88
        /*0450*/ 	.short	0x0100
        /*0452*/ 	.byte	0x06
	.zero		1


	//   ....[14]....
        /*0454*/ 	.word	0x00000760
        /*0458*/ 	.word	0x000000ff
        /*045c*/ 	.word	0x00031c90
        /*0460*/ 	.short	0x0100
        /*0462*/ 	.byte	0x08
	.zero		1


	//   ....[15]....
        /*0464*/ 	.word	0x00000770
        /*0468*/ 	.word	0x000000ff
        /*046c*/ 	.word	0x00031ca0
        /*0470*/ 	.short	0x0100
        /*0472*/ 	.byte	0x08
	.zero		1


	//   ....[16]....
        /*0474*/ 	.word	0x00000780
        /*0478*/ 	.word	0x000000ff
        /*047c*/ 	.word	0x00031c98
        /*0480*/ 	.short	0x0100
        /*0482*/ 	.byte	0x08
	.zero		1


	//   ....[17]....
        /*0484*/ 	.word	0x00000790
        /*0488*/ 	.word	0x000000ff
        /*048c*/ 	.word	0x00031ca8
        /*0490*/ 	.short	0x0100
        /*0492*/ 	.byte	0x08
	.zero		1


	//   ....[18]....
        /*0494*/ 	.word	0x000008c0
        /*0498*/ 	.word	0x000000ff
        /*049c*/ 	.word	0x00031cb0
        /*04a0*/ 	.short	0x0100
        /*04a2*/ 	.byte	0x08
	.zero		1


	//   ....[19]....
        /*04a4*/ 	.word	0x000008d0
        /*04a8*/ 	.word	0x000000ff
        /*04ac*/ 	.word	0x00031cc0
        /*04b0*/ 	.short	0x0100
        /*04b2*/ 	.byte	0x08
	.zero		1


	//   ....[20]....
        /*04b4*/ 	.word	0x000008e0
        /*04b8*/ 	.word	0x000000ff
        /*04bc*/ 	.word	0x00031cb8
        /*04c0*/ 	.short	0x0100
        /*04c2*/ 	.byte	0x08
	.zero		1


	//   ....[21]....
        /*04c4*/ 	.word	0x000008f0
        /*04c8*/ 	.word	0x000000ff
        /*04cc*/ 	.word	0x00031cc8
        /*04d0*/ 	.short	0x0100
        /*04d2*/ 	.byte	0x08
	.zero		1


	//   ....[22]....
        /*04d4*/ 	.word	0x00001550
        /*04d8*/ 	.word	0x000000ff
        /*04dc*/ 	.word	0x00031c00
        /*04e0*/ 	.short	0x010a
        /*04e2*/ 	.byte	0x24
	.zero		1


	//   ....[23]....
        /*04e4*/ 	.word	0x000015c0
        /*04e8*/ 	.word	0x00000004
        /*04ec*/ 	.word	0x00031c30
        /*04f0*/ 	.short	0x010a
        /*04f2*/ 	.byte	0x3f
	.zero		1


	//   ....[24]....
        /*04f4*/ 	.word	0x00001630
        /*04f8*/ 	.word	0x00000004
        /*04fc*/ 	.word	0x00031c30
        /*0500*/ 	.short	0x010a
        /*0502*/ 	.byte	0x3f
	.zero		1


	//   ....[25]....
        /*0504*/ 	.word	0x000035d0
        /*0508*/ 	.word	0x00000004
        /*050c*/ 	.word	0x00000000
        /*0510*/ 	.short	0x0101
        /*0512*/ 	.byte	0x3f
	.zero		1


	//   ....[26]....
        /*0514*/ 	.word	0x00004ee0
        /*0518*/ 	.word	0x000000ff
        /*051c*/ 	.word	0x00031c30
        /*0520*/ 	.short	0x010a
        /*0522*/ 	.byte	0x06
	.zero		1


	//   ....[27]....
        /*0524*/ 	.word	0x00004f20
        /*0528*/ 	.word	0x000000ff
        /*052c*/ 	.word	0x00031c30
        /*0530*/ 	.short	0x010a
        /*0532*/ 	.byte	0x06
	.zero		1


	//   ....[28]....
        /*0534*/ 	.word	0x000065d0
        /*0538*/ 	.word	0x000000ff
        /*053c*/ 	.word	0x00031c50
        /*0540*/ 	.short	0x010a
        /*0542*/ 	.byte	0x06
	.zero		1


	//   ....[29]....
        /*0544*/ 	.word	0x00006610
        /*0548*/ 	.word	0x000000ff
        /*054c*/ 	.word	0x00031c50
        /*0550*/ 	.short	0x010a
        /*0552*/ 	.byte	0x06
	.zero		1


	//   ....[30]....
        /*0554*/ 	.word	0x00007880
        /*0558*/ 	.word	0x0000000a
        /*055c*/ 	.word	0x00000000
        /*0560*/ 	.short	0x0101
        /*0562*/ 	.byte	0x3f
	.zero		1


	//   ....[31]....
        /*0564*/ 	.word	0x000079d0
        /*0568*/ 	.word	0x00000008
        /*056c*/ 	.word	0x00000000
        /*0570*/ 	.short	0x0101
        /*0572*/ 	.byte	0x3f
	.zero		1


	//   ....[32]....
        /*0574*/ 	.word	0x00008590
        /*0578*/ 	.word	0x000000ff
        /*057c*/ 	.word	0x00031c50
        /*0580*/ 	.short	0x010a
        /*0582*/ 	.byte	0x09
	.zero		1


	//   ....[33]....
        /*0584*/ 	.word	0x000085d0
        /*0588*/ 	.word	0x000000ff
        /*058c*/ 	.word	0x00031c50
        /*0590*/ 	.short	0x010a
        /*0592*/ 	.byte	0x09
	.zero		1


	//   ....[34]....
        /*0594*/ 	.word	0x00008c60
        /*0598*/ 	.word	0x00000004
        /*059c*/ 	.word	0x00000000
        /*05a0*/ 	.short	0x0101
        /*05a2*/ 	.byte	0x3f
	.zero		1


	//   ....[35]....
        /*05a4*/ 	.word	0x00009b60
        /*05a8*/ 	.word	0x000000ff
        /*05ac*/ 	.word	0x00000000
        /*05b0*/ 	.short	0x0101
        /*05b2*/ 	.byte	0x04
	.zero		1


	//   ....[36]....
        /*05b4*/ 	.word	0x0000bf00
        /*05b8*/ 	.word	0x00000005
        /*05bc*/ 	.word	0x00031c40
        /*05c0*/ 	.short	0x010a
        /*05c2*/ 	.byte	0x3f
	.zero		1


	//   ....[37]....
        /*05c4*/ 	.word	0x0000c410
        /*05c8*/ 	.word	0x0000001a
        /*05cc*/ 	.word	0x00031c20
        /*05d0*/ 	.short	0x010a
        /*05d2*/ 	.byte	0x3f
	.zero		1


	//   ....[38]....
        /*05d4*/ 	.word	0x0000c700
        /*05d8*/ 	.word	0x00000003
        /*05dc*/ 	.word	0x00031c40
        /*05e0*/ 	.short	0x010a
        /*05e2*/ 	.byte	0x3f
	.zero		1


	//   ....[39]....
        /*05e4*/ 	.word	0x0000c980
        /*05e8*/ 	.word	0x00000002
        /*05ec*/ 	.word	0x00000060
        /*05f0*/ 	.short	0x010a
        /*05f2*/ 	.byte	0x3f
	.zero		1


	//   ....[40]....
        /*05f4*/ 	.word	0x0000ce90
        /*05f8*/ 	.word	0x00000003
        /*05fc*/ 	.word	0x00031c40
        /*0600*/ 	.short	0x010a
        /*0602*/ 	.byte	0x3f
	.zero		1


	//   ....[41]....
        /*0604*/ 	.word	0x0000d110
        /*0608*/ 	.word	0x00000003
        /*060c*/ 	.word	0x00000060
        /*0610*/ 	.short	0x010a
        /*0612*/ 	.byte	0x3f
	.zero		1


	//   ....[42]....
        /*0614*/ 	.word	0x0000d580
        /*0618*/ 	.word	0x00000002
        /*061c*/ 	.word	0x00031c40
        /*0620*/ 	.short	0x010a
        /*0622*/ 	.byte	0x3f
	.zero		1


	//   ....[43]....
        /*0624*/ 	.word	0x0000d820
        /*0628*/ 	.word	0x00000002
        /*062c*/ 	.word	0x00000060
        /*0630*/ 	.short	0x010a
        /*0632*/ 	.byte	0x3f
	.zero		1


	//   ....[44]....
        /*0634*/ 	.word	0x0000dc10
        /*0638*/ 	.word	0x00000003
        /*063c*/ 	.word	0x00031c60
        /*0640*/ 	.short	0x010a
        /*0642*/ 	.byte	0x3f
	.zero		1


	//   ....[45]....
        /*0644*/ 	.word	0x0000e900
        /*0648*/ 	.word	0x00000009
        /*064c*/ 	.word	0x00031c20
        /*0650*/ 	.short	0x010a
        /*0652*/ 	.byte	0x3f
	.zero		1


	//   ....[46]....
        /*0654*/ 	.word	0x0000eaa0
        /*0658*/ 	.word	0x00000007
        /*065c*/ 	.word	0x00000000
        /*0660*/ 	.short	0x010a
        /*0662*/ 	.byte	0x3f
	.zero		1


	//   ....[47]....
        /*0664*/ 	.word	0x0000eb10
        /*0668*/ 	.word	0x00000003
        /*066c*/ 	.word	0x00000000
        /*0670*/ 	.short	0x010a
        /*0672*/ 	.byte	0x3f
	.zero		1


	//   ....[48]....
        /*0674*/ 	.word	0x0000eb70
        /*0678*/ 	.word	0x00000005
        /*067c*/ 	.word	0x00000000
        /*0680*/ 	.short	0x010a
        /*0682*/ 	.byte	0x3f
	.zero		1


	//   ....[49]....
        /*0684*/ 	.word	0x0000eba0
        /*0688*/ 	.word	0x00000003
        /*068c*/ 	.word	0x00000000
        /*0690*/ 	.short	0x010a
        /*0692*/ 	.byte	0x3f
	.zero		1


	//   ....[50]....
        /*0694*/ 	.word	0x0000ec10
        /*0698*/ 	.word	0x00000003
        /*069c*/ 	.word	0x00031c00
        /*06a0*/ 	.short	0x010a
        /*06a2*/ 	.byte	0x3f
	.zero		1


	//   ....[51]....
        /*06a4*/ 	.word	0x0000ec60
        /*06a8*/ 	.word	0x00000004
        /*06ac*/ 	.word	0x00031c30
        /*06b0*/ 	.short	0x010a
        /*06b2*/ 	.byte	0x3f
	.zero		1


	//   ....[52]....
        /*06b4*/ 	.word	0x0000ecc0
        /*06b8*/ 	.word	0x00000003
        /*06bc*/ 	.word	0x00031c30
        /*06c0*/ 	.short	0x010a
        /*06c2*/ 	.byte	0x3f
	.zero		1


	//   ....[53]....
        /*06c4*/ 	.word	0x0000ed20
        /*06c8*/ 	.word	0x00000003
        /*06cc*/ 	.word	0x00031c50
        /*06d0*/ 	.short	0x010a
        /*06d2*/ 	.byte	0x3f
	.zero		1


	//   ....[54]....
        /*06d4*/ 	.word	0x0000ed80
        /*06d8*/ 	.word	0x00000005
        /*06dc*/ 	.word	0x00031c50
        /*06e0*/ 	.short	0x010a
        /*06e2*/ 	.byte	0x3f
	.zero		1


	//   ....[55]....
        /*06e4*/ 	.word	0x0000ef20
        /*06e8*/ 	.word	0x00000005
        /*06ec*/ 	.word	0x00031c40
        /*06f0*/ 	.short	0x010a
        /*06f2*/ 	.byte	0x3f
	.zero		1


	//   ....[56]....
        /*06f4*/ 	.word	0x0000ef70
        /*06f8*/ 	.word	0x0000001a
        /*06fc*/ 	.word	0x00031c20
        /*0700*/ 	.short	0x010a
        /*0702*/ 	.byte	0x3f
	.zero		1


	//   ....[57]....
        /*0704*/ 	.word	0x0000efc0
        /*0708*/ 	.word	0x00000003
        /*070c*/ 	.word	0x00031c40
        /*0710*/ 	.short	0x010a
        /*0712*/ 	.byte	0x3f
	.zero		1


	//   ....[58]....
        /*0714*/ 	.word	0x0000f010
        /*0718*/ 	.word	0x00000002
        /*071c*/ 	.word	0x00000060
        /*0720*/ 	.short	0x010a
        /*0722*/ 	.byte	0x3f
	.zero		1


	//   ....[59]....
        /*0724*/ 	.word	0x0000f060
        /*0728*/ 	.word	0x00000003
        /*072c*/ 	.word	0x00031c40
        /*0730*/ 	.short	0x010a
        /*0732*/ 	.byte	0x3f
	.zero		1


	//   ....[60]....
        /*0734*/ 	.word	0x0000f0b0
        /*0738*/ 	.word	0x00000003
        /*073c*/ 	.word	0x00000060
        /*0740*/ 	.short	0x010a
        /*0742*/ 	.byte	0x3f
	.zero		1


	//   ....[61]....
        /*0744*/ 	.word	0x0000f100
        /*0748*/ 	.word	0x00000002
        /*074c*/ 	.word	0x00031c40
        /*0750*/ 	.short	0x010a
        /*0752*/ 	.byte	0x3f
	.zero		1


	//   ....[62]....
        /*0754*/ 	.word	0x0000f150
        /*0758*/ 	.word	0x00000002
        /*075c*/ 	.word	0x00000060
        /*0760*/ 	.short	0x010a
        /*0762*/ 	.byte	0x3f
	.zero		1


	//   ....[63]....
        /*0764*/ 	.word	0x0000f1a0
        /*0768*/ 	.word	0x00000003
        /*076c*/ 	.word	0x00031c60
        /*0770*/ 	.short	0x010a
        /*0772*/ 	.byte	0x3f
	.zero		1


	//   ....[64]....
        /*0774*/ 	.word	0x0000fb50
        /*0778*/ 	.word	0x00000009
        /*077c*/ 	.word	0x00031c20
        /*0780*/ 	.short	0x010a
        /*0782*/ 	.byte	0x3f
	.zero		1


	//   ....[65]....
        /*0784*/ 	.word	0x0000fcf0
        /*0788*/ 	.word	0x00000007
        /*078c*/ 	.word	0x00000000
        /*0790*/ 	.short	0x010a
        /*0792*/ 	.byte	0x3f
	.zero		1


	//   ....[66]....
        /*0794*/ 	.word	0x0000fd40
        /*0798*/ 	.word	0x00000003
        /*079c*/ 	.word	0x00000000
        /*07a0*/ 	.short	0x010a
        /*07a2*/ 	.byte	0x3f
	.zero		1


	//   ....[67]....
        /*07a4*/ 	.word	0x0000fd90
        /*07a8*/ 	.word	0x00000005
        /*07ac*/ 	.word	0x00000000
        /*07b0*/ 	.short	0x010a
        /*07b2*/ 	.byte	0x3f
	.zero		1


	//----- nvinfo : EIATTR_NUM_MBARRIERS
	.align		4
.L_123:
        /*07b4*/ 	.byte	0x03, 0x38
        /*07b6*/ 	.short	0x0016


	//----- nvinfo : EIATTR_EXIT_INSTR_OFFSETS
	.align		4
        /*07b8*/ 	.byte	0x04, 0x1c
        /*07ba*/ 	.short	(.L_125 - .L_124)


	//   ....[0]....
.L_124:
        /*07bc*/ 	.word	0x00000aa0


	//   ....[1]....
        /*07c0*/ 	.word	0x0000a640


	//   ....[2]....
        /*07c4*/ 	.word	0x0000a6a0


	//   ....[3]....
        /*07c8*/ 	.word	0x0000ebf0


	//----- nvinfo : EIATTR_MAX_THREADS
	.align		4
.L_125:
        /*07cc*/ 	.byte	0x04, 0x05
        /*07ce*/ 	.short	(.L_127 - .L_126)
.L_126:
        /*07d0*/ 	.word	0x00000200
        /*07d4*/ 	.word	0x00000001
        /*07d8*/ 	.word	0x00000001


	//----- nvinfo : EIATTR_CRS_STACK_SIZE
	.align		4
.L_127:
        /*07dc*/ 	.byte	0x04, 0x1e
        /*07de*/ 	.short	(.L_129 - .L_128)
.L_128:
        /*07e0*/ 	.word	0x00000000


	//----- nvinfo : EIATTR_CBANK_PARAM_SIZE
	.align		4
.L_129:
        /*07e4*/ 	.byte	0x03, 0x19
        /*07e6*/ 	.short	0x0a70


	//----- nvinfo : EIATTR_PARAM_CBANK
	.align		4
        /*07e8*/ 	.byte	0x04, 0x0a
        /*07ea*/ 	.short	(.L_131 - .L_130)
	.align		4
.L_130:
        /*07ec*/ 	.word	index@(.nv.constant0._ZN7cutlass13device_kernelIN5flash11enable_sm90INS1_16FlashAttnFwdSm90INS1_25CollectiveMainloopFwdSm90ILi2EN4cute5tupleIJNS5_1CILi1EEES8_S8_EEENS6_IJNS7_ILi192EEENS7_ILi144EEENS7_ILi96EEEEEELi96ENS_10bfloat16_tEfNS_4arch4Sm90ELb0ELb0ELb0ELb1ELb0ELb0ELb0ELb0ELb1ELb0ELb0ELb0EEENS1_21CollectiveEpilogueFwdINS6_IJSA_SC_SB_EEES9_SE_SG_Li384ELb1ELb0ELb0ELb0EEENS1_36VarlenDynamicPersistentTileSchedulerILi192ELi144ELi384ELi32ELb0ELb0ELb1ELb0ELb1ELb1EEEEEEEEEvNT_6ParamsE)
        /*07f0*/ 	.short	0x0210
        /*07f2*/ 	.short	0x0a70


	//----- nvinfo : EIATTR_SW_WAR
	.align		4
.L_131:
        /*07f4*/ 	.byte	0x04, 0x36
        /*07f6*/ 	.short	(.L_133 - .L_132)
.L_132:
        /*07f8*/ 	.word	0x00000008
.L_133:


//--------------------- .nv.info._ZN7cutlass13device_kernelIN5flash11enable_sm90INS1_16FlashAttnFwdSm90INS1_25CollectiveMainloopFwdSm90ILi2EN4cute5tupleIJNS5_1CILi1EEES8_S8_EEENS6_IJNS7_ILi192EEENS7_ILi144EEENS7_ILi96EEEEEELi96ENS_10bfloat16_tEfNS_4arch4Sm90ELb0ELb0ELb0ELb1ELb0ELb1ELb0ELb0ELb1ELb0ELb0ELb0EEENS1_21CollectiveEpilogueFwdINS6_IJSA_SC_SB_EEES9_SE_SG_Li384ELb1ELb0ELb0ELb0EEENS1_36VarlenDynamicPersistentTileSchedulerILi192ELi144ELi384ELi32ELb0ELb0ELb1ELb0ELb1ELb1EEEEEEEEEvNT_6ParamsE --------------------------
	.section	.nv.info._ZN7cutlass13device_kernelIN5flash11enable_sm90INS1_16FlashAttnFwdSm90INS1_25CollectiveMainloopFwdSm90ILi2EN4cute5tupleIJNS5_1CILi1EEES8_S8_EEENS6_IJNS7_ILi192EEENS7_ILi144EEENS7_ILi96EEEEEELi96ENS_10bfloat16_tEfNS_4arch4Sm90ELb0ELb0ELb0ELb1ELb0ELb1ELb0ELb0ELb1ELb0ELb0ELb0EEENS1_21CollectiveEpilogueFwdINS6_IJSA_SC_SB_EEES9_SE_SG_Li384ELb1ELb0ELb0ELb0EEENS1_36VarlenDynamicPersistentTileSchedulerILi192ELi144ELi384ELi32ELb0ELb0ELb1ELb0ELb1ELb1EEEEEEEEEvNT_6ParamsE,"",@"SHT_CUDA_INFO"
	.sectionflags	@""
	.align	4


	//----- nvinfo : EIATTR_CUDA_API_VERSION
	.align		4
        /*0000*/ 	.byte	0x04, 0x37
        /*0002*/ 	.short	(.L_135 - .L_134)
.L_134:
        /*0004*/ 	.word	0x00000082


	//----- nvinfo : EIATTR_KPARAM_INFO
	.align		4
.L_135:
        /*0008*/ 	.byte	0x04, 0x17
        /*000a*/ 	.short	(.L_137 - .L_136)
.L_136:
        /*000c*/ 	.word	0x00000000
        /*0010*/ 	.short	0x0000
        /*0012*/ 	.short	0x0070
        /*0014*/ 	.byte	0x00, 0xf0, 0x01, 0x28


	//----- nvinfo : EIATTR_SPARSE_MMA_MASK
	.align		4
.L_137:
        /*0018*/ 	.byte	0x03, 0x50
        /*001a*/ 	.short	0x0000


	//----- nvinfo : EIATTR_MAXREG_COUNT
	.align		4
        /*001c*/ 	.byte	0x03, 0x1b
        /*001e*/ 	.short	0x0080


	//----- nvinfo : EIATTR_NUM_BARRIERS
	.align		4
        /*0020*/ 	.byte	0x02, 0x4c
        /*0022*/ 	.byte	0x10
	.zero		1


	//----- nvinfo : EIATTR_EXTERNS
	.align		4
        /*0024*/ 	.byte	0x04, 0x0f
        /*0026*/ 	.short	(.L_139 - .L_138)


	//   ....[0]....
	.align		4
.L_138:
        /*0028*/ 	.word	index@(__assertfail)


	//----- nvinfo : EIATTR_ANNOTATIONS
	.align		4
.L_139:
        /*002c*/ 	.byte	0x04, 0x55
        /*002e*/ 	.short	(.L_141 - .L_140)


	//   ....[0]....
.L_140:
        /* <DEDUP_REMOVED lines=78> */


	//----- nvinfo : EIATTR_MERCURY_ISA_VERSION
	.align		4
.L_141:
        /*0500*/ 	.byte	0x03, 0x5f
        /*0502*/ 	.short	0x0101


	//----- nvinfo : EIATTR_UNUSED_LOAD_BYTE_OFFSET
	.align		4
        /*0504*/ 	.byte	0x04, 0x44
        /*0506*/ 	.short	(.L_143 - .L_142)


	//   ....[0]....
.L_142:
        /*0508*/ 	.word	0x00000b30
        /*050c*/ 	.word	0x0000fff0


	//   ....[1]....
        /*0510*/ 	.word	0x00014800
        /*0514*/ 	.word	0x0000fff0


	//----- nvinfo : EIATTR_INT_WARP_WIDE_INSTR_OFFSETS
	.align		4
.L_143:
        /*0518*/ 	.byte	0x04, 0x31
        /*051a*/ 	.short	(.L_145 - .L_144)


	//   ....[0]....
.L_144:
        /*051c*/ 	.word	0x000001c0


	//   ....[1]....
        /*0520*/ 	.word	0x00000200


	//   ....[2]....
        /*0524*/ 	.word	0x00000270


	//   ....[3]....
        /*0528*/ 	.word	0x00017c80


	//   ....[4]....
        /*052c*/ 	.word	0x00017d10


	//   ....[5]....
        /*0530*/ 	.word	0x00018150


	//   ....[6]....
        /*0534*/ 	.word	0x00018180


	//   ....[7]....
        /*0538*/ 	.word	0x00018370


	//   ....[8]....
        /*053c*/ 	.word	0x00018440


	//   ....[9]....
        /*0540*/ 	.word	0x0001a360


	//   ....[10]....
        /*0544*/ 	.word	0x0001a3f0


	//----- nvinfo : EIATTR_COOP_GROUP_MASK_REGIDS
	.align		4
.L_145:
        /*0548*/ 	.byte	0x04, 0x29
        /*054a*/ 	.short	(.L_147 - .L_146)


	//   ....[0]....
.L_146:
        /*054c*/ 	.word	0xffffffff


	//   ....[1]....
        /*0550*/ 	.word	0xffffffff


	//   ....[2]....
        /*0554*/ 	.word	0xffffffff


	//   ....[3]....
        /*0558*/ 	.word	0xffffffff


	//   ....[4]....
        /*055c*/ 	.word	0xffffffff


	//   ....[5]....
        /*0560*/ 	.word	0xffffffff


	//   ....[6]....
        /*0564*/ 	.word	0xffffffff


	//   ....[7]....
        /*0568*/ 	.word	0xffffffff


	//   ....[8]....
        /*056c*/ 	.word	0xffffffff


	//   ....[9]....
        /*0570*/ 	.word	0xffffffff


	//   ....[10]....
        /*0574*/ 	.word	0xffffffff


	//   ....[11]....
        /*0578*/ 	.word	0xffffffff


	//   ....[12]....
        /*057c*/ 	.word	0xffffffff


	//   ....[13]....
        /*0580*/ 	.word	0xffffffff


	//   ....[14]....
        /*0584*/ 	.word	0xffffffff


	//   ....[15]....
        /*0588*/ 	.word	0xffffffff


	//   ....[16]....
        /*058c*/ 	.word	0xffffffff


	//   ....[17]....
        /*0590*/ 	.word	0xffffffff


	//   ....[18]....
        /*0594*/ 	.word	0xffffffff


	//   ....[19]....
        /*0598*/ 	.word	0xffffffff


	//   ....[20]....
        /*059c*/ 	.word	0xffffffff


	//   ....[21]....
        /*05a0*/ 	.word	0xffffffff


	//   ....[22]....
        /*05a4*/ 	.word	0xffffffff


	//   ....[23]....
        /*05a8*/ 	.word	0xffffffff


	//   ....[24]....
        /*05ac*/ 	.word	0xffffffff


	//   ....[25]....
        /*05b0*/ 	.word	0xffffffff


	//   ....[26]....
        /*05b4*/ 	.word	0xffffffff


	//   ....[27]....
        /*05b8*/ 	.word	0xffffffff


	//   ....[28]....
        /*05bc*/ 	.word	0xffffffff


	//   ....[29]....
        /*05c0*/ 	.word	0xffffffff


	//   ....[30]....
        /*05c4*/ 	.word	0xffffffff


	//   ....[31]....
        /*05c8*/ 	.word	0xffffffff


	//   ....[32]....
        /*05cc*/ 	.word	0xffffffff


	//   ....[33]....
        /*05d0*/ 	.word	0xffffffff


	//   ....[34]....
        /*05d4*/ 	.word	0xffffffff


	//   ....[35]....
        /*05d8*/ 	.word	0xffffffff


	//   ....[36]....
        /*05dc*/ 	.word	0xffffffff


	//   ....[37]....
        /*05e0*/ 	.word	0xffffffff


	//   ....[38]....
        /*05e4*/ 	.word	0xffffffff


	//   ....[39]....
        /*05e8*/ 	.word	0xffffffff


	//   ....[40]....
        /*05ec*/ 	.word	0xffffffff


	//   ....[41]....
        /*05f0*/ 	.word	0xffffffff


	//   ....[42]....
        /*05f4*/ 	.word	0xffffffff


	//   ....[43]....
        /*05f8*/ 	.word	0xffffffff


	//   ....[44]....
        /*05fc*/ 	.word	0xffffffff


	//   ....[45]....
        /*0600*/ 	.word	0xffffffff


	//   ....[46]....
        /*0604*/ 	.word	0xffffffff


	//   ....[47]....
        /*0608*/ 	.word	0xffffffff


	//   ....[48]....
        /*060c*/ 	.word	0xffffffff


	//   ....[49]....
        /*0610*/ 	.word	0xffffffff


	//   ....[50]....
        /*0614*/ 	.word	0xffffffff


	//   ....[51]....
        /*0618*/ 	.word	0xffffffff


	//   ....[52]....
        /*061c*/ 	.word	0xffffffff


	//   ....[53]....
        /*0620*/ 	.word	0xffffffff


	//   ....[54]....
        /*0624*/ 	.word	0xffffffff


	//   ....[55]....
        /*0628*/ 	.word	0xffffffff


	//   ....[56]....
        /*062c*/ 	.word	0x0500000f


	//   ....[57]....
        /*0630*/ 	.word	0x0500000f


	//   ....[58]....
        /*0634*/ 	.word	0x0500000f


	//   ....[59]....
        /*0638*/ 	.word	0x0500000f


	//   ....[60]....
        /*063c*/ 	.word	0x0500000f


	//   ....[61]....
        /*0640*/ 	.word	0x0500000f


	//   ....[62]....
        /*0644*/ 	.word	0x0500000f


	//   ....[63]....
        /*0648*/ 	.word	0x0500000f


	//   ....[64]....
        /*064c*/ 	.word	0x0500000f


	//   ....[65]....
        /*0650*/ 	.word	0x0500000f


	//   ....[66]....
        /*0654*/ 	.word	0x0500000f


	//   ....[67]....
        /*0658*/ 	.word	0x0500000f


	//   ....[68]....
        /*065c*/ 	.word	0x0500000f


	//   ....[69]....
        /*0660*/ 	.word	0x0500000f


	//   ....[70]....
        /*0664*/ 	.word	0x0500000f


	//   ....[71]....
        /*0668*/ 	.word	0x0500000f


	//   ....[72]....
        /*066c*/ 	.word	0x0500000f


	//   ....[73]....
        /*0670*/ 	.word	0x0500000f


	//   ....[74]....
        /*0674*/ 	.word	0x0500000f


	//   ....[75]....
        /*0678*/ 	.word	0x0500000f


	//   ....[76]....
        /*067c*/ 	.word	0x0500000f


	//   ....[77]....
        /*0680*/ 	.word	0x0500000f


	//   ....[78]....
        /*0684*/ 	.word	0x0500000f


	//   ....[79]....
        /*0688*/ 	.word	0x0500000f


	//   ....[80]....
        /*068c*/ 	.word	0x0500000f


	//   ....[81]....
        /*0690*/ 	.word	0x0500000f


	//   ....[82]....
        /*0694*/ 	.word	0x0500000f


	//   ....[83]....
        /*0698*/ 	.word	0x0500000f


	//   ....[84]....
        /*069c*/ 	.word	0x0500000f


	//----- nvinfo : EIATTR_COOP_GROUP_INSTR_OFFSETS
	.align		4
.L_147:
        /*06a0*/ 	.byte	0x04, 0x28
        /*06a2*/ 	.short	(.L_149 - .L_148)


	//   ....[0]....
.L_148:
        /*06a4*/ 	.word	0x00000070


	//   ....[1]....
        /*06a8*/ 	.word	0x000001d0


	//   ....[2]....
        /*06ac*/ 	.word	0x00000220


	//   ....[3]....
        /*06b0*/ 	.word	0x00000450


	//   ....[4]....
        /*06b4*/ 	.word	0x000005b0


	//   ....[5]....
        /*06b8*/ 	.word	0x000006d0


	//   ....[6]....
        /*06bc*/ 	.word	0x00000830


	//   ....[7]....
        /*06c0*/ 	.word	0x000071c0


	//   ....[8]....
        /*06c4*/ 	.word	0x0000da50


	//   ....[9]....
        /*06c8*/ 	.word	0x0000da70


	//   ....[10]....
        /*06cc*/ 	.word	0x0000e020


	//   ....[11]....
        /*06d0*/ 	.word	0x0000e080


	//   ....[12]....
        /*06d4*/ 	.word	0x0000f140


	//   ....[13]....
        /*06d8*/ 	.word	0x00011bf0


	//   ....[14]....
        /*06dc*/ 	.word	0x00011c10


	//   ....[15]....
        /*06e0*/ 	.word	0x000121c0


	//   ....[16]....
        /*06e4*/ 	.word	0x000121e0


	//   ....[17]....
        /*06e8*/ 	.word	0x00013a90


	//   ....[18]....
        /*06ec*/ 	.word	0x000141f0


	//   ....[19]....
        /*06f0*/ 	.word	0x00014220


	//   ....[20]....
        /*06f4*/ 	.word	0x00014260


	//   ....[21]....
        /*06f8*/ 	.word	0x00014270


	//   ....[22]....
        /*06fc*/ 	.word	0x00016040


	//   ....[23]....
        /*0700*/ 	.word	0x000161d0


	//   ....[24]....
        /*0704*/ 	.word	0x00016200


	//   ....[25]....
        /*0708*/ 	.word	0x00016230


	//   ....[26]....
        /*070c*/ 	.word	0x00016270


	//   ....[27]....
        /*0710*/ 	.word	0x000162c0


	//   ....[28]....
        /*0714*/ 	.word	0x00016320


	//   ....[29]....
        /*0718*/ 	.word	0x000164e0


	//   ....[30]....
        /*071c*/ 	.word	0x00016540


	//   ....[31]....
        /*0720*/ 	.word	0x00016580


	//   ....[32]....
        /*0724*/ 	.word	0x000165c0


	//   ....[33]....
        /*0728*/ 	.word	0x000165f0


	//   ....[34]....
        /*072c*/ 	.word	0x00016620


	//   ....[35]....
        /*0730*/ 	.word	0x000166a0


	//   ....[36]....
        /*0734*/ 	.word	0x000166d0


	//   ....[37]....
        /*0738*/ 	.word	0x00016750


	//   ....[38]....
        /*073c*/ 	.word	0x0001a760


	//   ....[39]....
        /*0740*/ 	.word	0x0001a770


	//   ....[40]....
        /*0744*/ 	.word	0x0001a860


	//   ....[41]....
        /*0748*/ 	.word	0x0001a8c0


	//   ....[42]....
        /*074c*/ 	.word	0x0001a900


	//   ....[43]....
        /*0750*/ 	.word	0x0001a940


	//   ....[44]....
        /*0754*/ 	.word	0x0001a970


	//   ....[45]....
        /*0758*/ 	.word	0x0001a9a0


	//   ....[46]....
        /*075c*/ 	.word	0x0001ab10


	//   ....[47]....
        /*0760*/ 	.word	0x0001ab70


	//   ....[48]....
        /*0764*/ 	.word	0x0001abb0


	//   ....[49]....
        /*0768*/ 	.word	0x0001abf0


	//   ....[50]....
        /*076c*/ 	.word	0x0001ac20


	//   ....[51]....
        /*0770*/ 	.word	0x0001ac50


	//   ....[52]....
        /*0774*/ 	.word	0x0001ad10


	//   ....[53]....
        /*0778*/ 	.word	0x0001ad30


	//   ....[54]....
        /*077c*/ 	.word	0x0001ada0


	//   ....[55]....
        /*0780*/ 	.word	0x0001b1d0


	//   ....[56]....
        /*0784*/ 	.word	0x0001b650


	//   ....[57]....
        /*0788*/ 	.word	0x0001b700


	//   ....[58]....
        /*078c*/ 	.word	0x0001b7a0


	//   ....[59]....
        /*0790*/ 	.word	0x0001b840


	//   ....[60]....
        /*0794*/ 	.word	0x0001b8e0


	//   ....[61]....
        /*0798*/ 	.word	0x0001b9d0


	//   ....[62]....
        /*079c*/ 	.word	0x0001ba70


	//   ....[63]....
        /*07a0*/ 	.word	0x0001bb10


	//   ....[64]....
        /*07a4*/ 	.word	0x0001bbb0


	//   ....[65]....
        /*07a8*/ 	.word	0x0001be10


	//   ....[66]....
        /*07ac*/ 	.word	0x0001c0f0


	//   ....[67]....
        /*07b0*/ 	.word	0x0001c4e0


	//   ....[68]....
        /*07b4*/ 	.word	0x0001c570


	//   ....[69]....
        /*07b8*/ 	.word	0x0001c610


	//   ....[70]....
        /*07bc*/ 	.word	0x0001c6c0


	//   ....[71]....
        /*07c0*/ 	.word	0x0001c740


	//   ....[72]....
        /*07c4*/ 	.word	0x0001c7c0


	//   ....[73]....
        /*07c8*/ 	.word	0x0001c840


	//   ....[74]....
        /*07cc*/ 	.word	0x0001c8c0


	//   ....[75]....
        /*07d0*/ 	.word	0x0001c950


	//   ....[76]....
        /*07d4*/ 	.word	0x0001ca00


	//   ....[77]....
        /*07d8*/ 	.word	0x0001ca80


	//   ....[78]....
        /*07dc*/ 	.word	0x0001cb00


	//   ....[79]....
        /*07e0*/ 	.word	0x0001cb80


	//   ....[80]....
        /*07e4*/ 	.word	0x0001cc00


	//   ....[81]....
        /*07e8*/ 	.word	0x0001cc70


	//   ....[82]....
        /*07ec*/ 	.word	0x0001cd10


	//   ....[83]....
        /*07f0*/ 	.word	0x0001cda0


	//   ....[84]....
        /*07f4*/ 	.word	0x0001cec0


	//----- nvinfo : EIATTR_REG_RECONFIG
	.align		4
.L_149:
        /*07f8*/ 	.byte	0x01, 0x54
	.zero		2


	//----- nvinfo : EIATTR_SYSCALL_OFFSETS
	.align		4
        /*07fc*/ 	.byte	0x04, 0x46
        /*07fe*/ 	.short	(.L_151 - .L_150)


	//   ....[0]....
.L_150:
        /*0800*/ 	.word	0x00001b70


	//   ....[1]....
        /*0804*/ 	.word	0x00001cc0


	//   ....[2]....
        /*0808*/ 	.word	0x00007390


	//   ....[3]....
        /*080c*/ 	.word	0x00007850


	//   ....[4]....
        /*0810*/ 	.word	0x00017e90


	//   ....[5]....
        /*0814*/ 	.word	0x00017fc0


	//   ....[6]....
        /*0818*/ 	.word	0x000180c0


	//----- nvinfo : EIATTR_MBARRIER_INSTR_OFFSETS
	.align		4
.L_151:
        /*081c*/ 	.byte	0x04, 0x39
        /*081e*/ 	.short	(.L_153 - .L_152)


	//   ....[0]....
.L_152:
        /*0820*/ 	.word	0x00000300
        /*0824*/ 	.word	0x000000ff
        /*0828*/ 	.word	0x00031c00
        /*082c*/ 	.short	0x0100
        /*082e*/ 	.byte	0x08
	.zero		1


	//   ....[1]....
        /*0830*/ 	.word	0x00000310
        /*0834*/ 	.word	0x000000ff
        /*0838*/ 	.word	0x00031c20
        /*083c*/ 	.short	0x0100
        /*083e*/ 	.byte	0x08
	.zero		1


	//   ....[2]....
        /*0840*/ 	.word	0x00000400
        /*0844*/ 	.word	0x000000ff
        /*0848*/ 	.word	0x00031c30
        /*084c*/ 	.short	0x0100
        /*084e*/ 	.byte	0x08
	.zero		1


	//   ....[3]....
        /*0850*/ 	.word	0x00000410
        /*0854*/ 	.word	0x000000ff
        /*0858*/ 	.word	0x00031c40
        /*085c*/ 	.short	0x0100
        /*085e*/ 	.byte	0x08
	.zero		1


	//   ....[4]....
        /*0860*/ 	.word	0x00000420
        /*0864*/ 	.word	0x000000ff
        /*0868*/ 	.word	0x00031c38
        /*086c*/ 	.short	0x0100
        /*086e*/ 	.byte	0x08
	.zero		1


	//   ....[5]....
        /*0870*/ 	.word	0x00000430
        /*0874*/ 	.word	0x000000ff
        /*0878*/ 	.word	0x00031c48
        /*087c*/ 	.short	0x0100
        /*087e*/ 	.byte	0x08
	.zero		1


	//   ....[6]....
        /*0880*/ 	.word	0x00000560
        /*0884*/ 	.word	0x000000ff
        /*0888*/ 	.word	0x00031c50
        /*088c*/ 	.short	0x0100
        /*088e*/ 	.byte	0x08
	.zero		1


	//   ....[7]....
        /*0890*/ 	.word	0x00000570
        /*0894*/ 	.word	0x000000ff
        /*0898*/ 	.word	0x00031c60
        /*089c*/ 	.short	0x0100
        /*089e*/ 	.byte	0x08
	.zero		1


	//   ....[8]....
        /*08a0*/ 	.word	0x00000580
        /*08a4*/ 	.word	0x000000ff
        /*08a8*/ 	.word	0x00031c58
        /*08ac*/ 	.short	0x0100
        /*08ae*/ 	.byte	0x08
	.zero		1


	//   ....[9]....
        /*08b0*/ 	.word	0x00000590
        /*08b4*/ 	.word	0x000000ff
        /*08b8*/ 	.word	0x00031c68
        /*08bc*/ 	.short	0x0100
        /*08be*/ 	.byte	0x08
	.zero		1


	//   ....[10]....
        /*08c0*/ 	.word	0x00000680
        /*08c4*/ 	.word	0x000000ff
        /*08c8*/ 	.word	0x00031c70
        /*08cc*/ 	.short	0x0100
        /*08ce*/ 	.byte	0x06
	.zero		1


	//   ....[11]....
        /*08d0*/ 	.word	0x00000690
        /*08d4*/ 	.word	0x000000ff
        /*08d8*/ 	.word	0x00031c80
        /*08dc*/ 	.short	0x0100
        /*08de*/ 	.byte	0x06
	.zero		1


	//   ....[12]....
        /*08e0*/ 	.word	0x000006a0
        /*08e4*/ 	.word	0x000000ff
        /*08e8*/ 	.word	0x00031c78
        /*08ec*/ 	.short	0x0100
        /*08ee*/ 	.byte	0x06
	.zero		1


	//   ....[13]....
        /*08f0*/ 	.word	0x000006b0
        /*08f4*/ 	.word	0x000000ff
        /*08f8*/ 	.word	0x00031c88
        /*08fc*/ 	.short	0x0100
        /*08fe*/ 	.byte	0x06
	.zero		1


	//   ....[14]....
        /*0900*/ 	.word	0x000007e0
        /*0904*/ 	.word	0x000000ff
        /*0908*/ 	.word	0x00031c90
        /*090c*/ 	.short	0x0100
        /*090e*/ 	.byte	0x08
	.zero		1


	//   ....[15]....
        /*0910*/ 	.word	0x000007f0
        /*0914*/ 	.word	0x000000ff
        /*0918*/ 	.word	0x00031ca0
        /*091c*/ 	.short	0x0100
        /*091e*/ 	.byte	0x08
	.zero		1


	//   ....[16]....
        /*0920*/ 	.word	0x00000800
        /*0924*/ 	.word	0x000000ff
        /*0928*/ 	.word	0x00031c98
        /*092c*/ 	.short	0x0100
        /*092e*/ 	.byte	0x08
	.zero		1


	//   ....[17]....
        /*0930*/ 	.word	0x00000810
        /*0934*/ 	.word	0x000000ff
        /*0938*/ 	.word	0x00031ca8
        /*093c*/ 	.short	0x0100
        /*093e*/ 	.byte	0x08
	.zero		1


	//   ....[18]....
        /*0940*/ 	.word	0x00000940
        /*0944*/ 	.word	0x000000ff
        /*0948*/ 	.word	0x00031cb0
        /*094c*/ 	.short	0x0100
        /*094e*/ 	.byte	0x08
	.zero		1


	//   ....[19]....
        /*0950*/ 	.word	0x00000950
        /*0954*/ 	.word	0x000000ff
        /*0958*/ 	.word	0x00031cc0
        /*095c*/ 	.short	0x0100
        /*095e*/ 	.byte	0x08
	.zero		1


	//   ....[20]....
        /*0960*/ 	.word	0x00000960
        /*0964*/ 	.word	0x000000ff
        /*0968*/ 	.word	0x00031cb8
        /*096c*/ 	.short	0x0100
        /*096e*/ 	.byte	0x08
	.zero		1


	//   ....[21]....
        /*0970*/ 	.word	0x00000970
        /*0974*/ 	.word	0x000000ff
        /*0978*/ 	.word	0x00031cc8
        /*097c*/ 	.short	0x0100
        /*097e*/ 	.byte	0x08
	.zero		1


	//   ....[22]....
        /*0980*/ 	.word	0x000031e0
        /*0984*/ 	.word	0x00000014
        /*0988*/ 	.word	0x00031c90
        /*098c*/ 	.short	0x010a
        /*098e*/ 	.byte	0x3f
	.zero		1


	//   ....[23]....
        /*0990*/ 	.word	0x00004d60
        /*0994*/ 	.word	0x00000014
        /*0998*/ 	.word	0x00031c90
        /*099c*/ 	.short	0x010a
        /*099e*/ 	.byte	0x3f
	.zero		1


	//   ....[24]....
        /*09a0*/ 	.word	0x000068a0
        /*09a4*/ 	.word	0x00000014
        /*09a8*/ 	.word	0x00031c90
        /*09ac*/ 	.short	0x010a
        /*09ae*/ 	.byte	0x3f
	.zero		1


	//   ....[25]....
        /*09b0*/ 	.word	0x00006b10
        /*09b4*/ 	.word	0x00000020
        /*09b8*/ 	.word	0x00000000
        /*09bc*/ 	.short	0x0101
        /*09be*/ 	.byte	0x3f
	.zero		1


	//   ....[26]....
        /*09c0*/ 	.word	0x00006b50
        /*09c4*/ 	.word	0x00000014
        /*09c8*/ 	.word	0x00031cb0
        /*09cc*/ 	.short	0x010a
        /*09ce*/ 	.byte	0x3f
	.zero		1


	//   ....[27]....
        /*09d0*/ 	.word	0x00006e90
        /*09d4*/ 	.word	0x00000014
        /*09d8*/ 	.word	0x00000000
        /*09dc*/ 	.short	0x0101
        /*09de*/ 	.byte	0x3f
	.zero		1


	//   ....[28]....
        /*09e0*/ 	.word	0x00007430
        /*09e4*/ 	.word	0x00000012
        /*09e8*/ 	.word	0x00031c00
        /*09ec*/ 	.short	0x010a
        /*09ee*/ 	.byte	0x3f
	.zero		1


	//   ....[29]....
        /*09f0*/ 	.word	0x00007480
        /*09f4*/ 	.word	0x00000012
        /*09f8*/ 	.word	0x00031c00
        /*09fc*/ 	.short	0x010a
        /*09fe*/ 	.byte	0x3f
	.zero		1


	//   ....[30]....
        /*0a00*/ 	.word	0x00007d90
        /*0a04*/ 	.word	0x00000012
        /*0a08*/ 	.word	0x00031c00
        /*0a0c*/ 	.short	0x010a
        /*0a0e*/ 	.byte	0x3f
	.zero		1


	//   ....[31]....
        /*0a10*/ 	.word	0x00009790
        /*0a14*/ 	.word	0x00000012
        /*0a18*/ 	.word	0x00031c00
        /*0a1c*/ 	.short	0x010a
        /*0a1e*/ 	.byte	0x3f
	.zero		1


	//   ....[32]....
        /*0a20*/ 	.word	0x0000b040
        /*0a24*/ 	.word	0x0000000f
        /*0a28*/ 	.word	0x00031c30
        /*0a2c*/ 	.short	0x010a
        /*0a2e*/ 	.byte	0x3f
	.zero		1


	//   ....[33]....
        /*0a30*/ 	.word	0x0000b110
        /*0a34*/ 	.word	0x0000000f
        /*0a38*/ 	.word	0x00031c30
        /*0a3c*/ 	.short	0x010a
        /*0a3e*/ 	.byte	0x3f
	.zero		1


	//   ....[34]....
        /*0a40*/ 	.word	0x0000e290
        /*0a44*/ 	.word	0x0000000f
        /*0a48*/ 	.word	0x00000000
        /*0a4c*/ 	.short	0x0101
        /*0a4e*/ 	.byte	0x3f
	.zero		1


	//   ....[35]....
        /*0a50*/ 	.word	0x0000f420
        /*0a54*/ 	.word	0x00000000
        /*0a58*/ 	.word	0x00031c30
        /*0a5c*/ 	.short	0x010a
        /*0a5e*/ 	.byte	0x3f
	.zero		1


	//   ....[36]....
        /*0a60*/ 	.word	0x0000f470
        /*0a64*/ 	.word	0x00000000
        /*0a68*/ 	.word	0x00031c30
        /*0a6c*/ 	.short	0x010a
        /*0a6e*/ 	.byte	0x3f
	.zero		1


	//   ....[37]....
        /*0a70*/ 	.word	0x00011900
        /*0a74*/ 	.word	0x0000000e
        /*0a78*/ 	.word	0x00031c50
        /*0a7c*/ 	.short	0x010a
        /*0a7e*/ 	.byte	0x3f
	.zero		1


	//   ....[38]....
        /*0a80*/ 	.word	0x00011950
        /*0a84*/ 	.word	0x0000000e
        /*0a88*/ 	.word	0x00031c50
        /*0a8c*/ 	.short	0x010a
        /*0a8e*/ 	.byte	0x3f
	.zero		1


	//   ....[39]....
        /*0a90*/ 	.word	0x00012c40
        /*0a94*/ 	.word	0x0000004c
        /*0a98*/ 	.word	0x00000000
        /*0a9c*/ 	.short	0x0101
        /*0a9e*/ 	.byte	0x3f
	.zero		1


	//   ....[40]....
        /*0aa0*/ 	.word	0x00012c50
        /*0aa4*/ 	.word	0x0000000f
        /*0aa8*/ 	.word	0x00000000
        /*0aac*/ 	.short	0x0101
        /*0aae*/ 	.byte	0x3f
	.zero		1


	//   ....[41]....
        /*0ab0*/ 	.word	0x00013b20
        /*0ab4*/ 	.word	0x00000007
        /*0ab8*/ 	.word	0x00031c50
        /*0abc*/ 	.short	0x010a
        /*0abe*/ 	.byte	0x3f
	.zero		1


	//   ....[42]....
        /*0ac0*/ 	.word	0x00013bd0
        /*0ac4*/ 	.word	0x00000007
        /*0ac8*/ 	.word	0x00031c50
        /*0acc*/ 	.short	0x010a
        /*0ace*/ 	.byte	0x3f
	.zero		1


	//   ....[43]....
        /*0ad0*/ 	.word	0x000145a0
        /*0ad4*/ 	.word	0x0000000a
        /*0ad8*/ 	.word	0x00000000
        /*0adc*/ 	.short	0x0101
        /*0ade*/ 	.byte	0x3f
	.zero		1


	//   ....[44]....
        /*0ae0*/ 	.word	0x000154e0
        /*0ae4*/ 	.word	0x00000020
        /*0ae8*/ 	.word	0x00000000
        /*0aec*/ 	.short	0x0101
        /*0aee*/ 	.byte	0x3f
	.zero		1


	//   ....[45]....
        /*0af0*/ 	.word	0x00017160
        /*0af4*/ 	.word	0x00000006
        /*0af8*/ 	.word	0x00031c20
        /*0afc*/ 	.short	0x010a
        /*0afe*/ 	.byte	0x3f
	.zero		1


	//   ....[46]....
        /*0b00*/ 	.word	0x000171d0
        /*0b04*/ 	.word	0x00000007
        /*0b08*/ 	.word	0x00031ca0
        /*0b0c*/ 	.short	0x010a
        /*0b0e*/ 	.byte	0x3f
	.zero		1


	//   ....[47]....
        /*0b10*/ 	.word	0x00017420
        /*0b14*/ 	.word	0x00000007
        /*0b18*/ 	.word	0x00031cc0
        /*0b1c*/ 	.short	0x010a
        /*0b1e*/ 	.byte	0x3f
	.zero		1


	//   ....[48]....
        /*0b20*/ 	.word	0x00017710
        /*0b24*/ 	.word	0x00000007
        /*0b28*/ 	.word	0x00031ca0
        /*0b2c*/ 	.short	0x010a
        /*0b2e*/ 	.byte	0x3f
	.zero		1


	//   ....[49]....
        /*0b30*/ 	.word	0x00017950
        /*0b34*/ 	.word	0x00000007
        /*0b38*/ 	.word	0x00031cc0
        /*0b3c*/ 	.short	0x010a
        /*0b3e*/ 	.byte	0x3f
	.zero		1


	//   ....[50]....
        /*0b40*/ 	.word	0x00018730
        /*0b44*/ 	.word	0x00000005
        /*0b48*/ 	.word	0x00031c40
        /*0b4c*/ 	.short	0x010a
        /*0b4e*/ 	.byte	0x3f
	.zero		1


	//   ....[51]....
        /*0b50*/ 	.word	0x00018c40
        /*0b54*/ 	.word	0x0000001c
        /*0b58*/ 	.word	0x00031c20
        /*0b5c*/ 	.short	0x010a
        /*0b5e*/ 	.byte	0x3f
	.zero		1


	//   ....[52]....
        /*0b60*/ 	.word	0x00018f40
        /*0b64*/ 	.word	0x00000003
        /*0b68*/ 	.word	0x00031c40
        /*0b6c*/ 	.short	0x010a
        /*0b6e*/ 	.byte	0x3f
	.zero		1


	//   ....[53]....
        /*0b70*/ 	.word	0x000191c0
        /*0b74*/ 	.word	0x00000002
        /*0b78*/ 	.word	0x00000060
        /*0b7c*/ 	.short	0x010a
        /*0b7e*/ 	.byte	0x3f
	.zero		1


	//   ....[54]....
        /*0b80*/ 	.word	0x000196e0
        /*0b84*/ 	.word	0x00000003
        /*0b88*/ 	.word	0x00031c40
        /*0b8c*/ 	.short	0x010a
        /*0b8e*/ 	.byte	0x3f
	.zero		1


	//   ....[55]....
        /*0b90*/ 	.word	0x00019960
        /*0b94*/ 	.word	0x00000003
        /*0b98*/ 	.word	0x00000060
        /*0b9c*/ 	.short	0x010a
        /*0b9e*/ 	.byte	0x3f
	.zero		1


	//   ....[56]....
        /*0ba0*/ 	.word	0x00019dd0
        /*0ba4*/ 	.word	0x00000002
        /*0ba8*/ 	.word	0x00031c40
        /*0bac*/ 	.short	0x010a
        /*0bae*/ 	.byte	0x3f
	.zero		1


	//   ....[57]....
        /*0bb0*/ 	.word	0x0001a070
        /*0bb4*/ 	.word	0x00000002
        /*0bb8*/ 	.word	0x00000060
        /*0bbc*/ 	.short	0x010a
        /*0bbe*/ 	.byte	0x3f
	.zero		1


	//   ....[58]....
        /*0bc0*/ 	.word	0x0001a460
        /*0bc4*/ 	.word	0x00000003
        /*0bc8*/ 	.word	0x00031c60
        /*0bcc*/ 	.short	0x010a
        /*0bce*/ 	.byte	0x3f
	.zero		1


	//   ....[59]....
        /*0bd0*/ 	.word	0x0001b150
        /*0bd4*/ 	.word	0x00000009
        /*0bd8*/ 	.word	0x00031c20
        /*0bdc*/ 	.short	0x010a
        /*0bde*/ 	.byte	0x3f
	.zero		1


	//   ....[60]....
        /*0be0*/ 	.word	0x0001b300
        /*0be4*/ 	.word	0x00000007
        /*0be8*/ 	.word	0x00000000
        /*0bec*/ 	.short	0x010a
        /*0bee*/ 	.byte	0x3f
	.zero		1


	//   ....[61]....
        /*0bf0*/ 	.word	0x0001b370
        /*0bf4*/ 	.word	0x00000003
        /*0bf8*/ 	.word	0x00000000
        /*0bfc*/ 	.short	0x010a
        /*0bfe*/ 	.byte	0x3f
	.zero		1


	//   ....[62]....
        /*0c00*/ 	.word	0x0001b3d0
        /*0c04*/ 	.word	0x00000005
        /*0c08*/ 	.word	0x00000000
        /*0c0c*/ 	.short	0x010a
        /*0c0e*/ 	.byte	0x3f
	.zero		1


	//   ....[63]....
        /*0c10*/ 	.word	0x0001b400
        /*0c14*/ 	.word	0x00000003
        /*0c18*/ 	.word	0x00000000
        /*0c1c*/ 	.short	0x010a
        /*0c1e*/ 	.byte	0x3f
	.zero		1


	//   ....[64]....
        /*0c20*/ 	.word	0x0001b460
        /*0c24*/ 	.word	0x00000014
        /*0c28*/ 	.word	0x00031c90
        /*0c2c*/ 	.short	0x010a
        /*0c2e*/ 	.byte	0x3f
	.zero		1


	//   ....[65]....
        /*0c30*/ 	.word	0x0001b4b0
        /*0c34*/ 	.word	0x00000014
        /*0c38*/ 	.word	0x00031c90
        /*0c3c*/ 	.short	0x010a
        /*0c3e*/ 	.byte	0x3f
	.zero		1


	//   ....[66]....
        /*0c40*/ 	.word	0x0001b500
        /*0c44*/ 	.word	0x00000014
        /*0c48*/ 	.word	0x00031c90
        /*0c4c*/ 	.short	0x010a
        /*0c4e*/ 	.byte	0x3f
	.zero		1


	//   ....[67]....
        /*0c50*/ 	.word	0x0001b550
        /*0c54*/ 	.word	0x00000014
        /*0c58*/ 	.word	0x00031cb0
        /*0c5c*/ 	.short	0x010a
        /*0c5e*/ 	.byte	0x3f
	.zero		1


	//   ....[68]....
        /*0c60*/ 	.word	0x0001b920
        /*0c64*/ 	.word	0x00000012
        /*0c68*/ 	.word	0x00031c00
        /*0c6c*/ 	.short	0x010a
        /*0c6e*/ 	.byte	0x3f
	.zero		1


	//   ....[69]....
        /*0c70*/ 	.word	0x0001bbf0
        /*0c74*/ 	.word	0x00000012
        /*0c78*/ 	.word	0x00031c00
        /*0c7c*/ 	.short	0x010a
        /*0c7e*/ 	.byte	0x3f
	.zero		1


	//   ....[70]....
        /*0c80*/ 	.word	0x0001bc40
        /*0c84*/ 	.word	0x0000000f
        /*0c88*/ 	.word	0x00031c30
        /*0c8c*/ 	.short	0x010a
        /*0c8e*/ 	.byte	0x3f
	.zero		1


	//   ....[71]....
        /*0c90*/ 	.word	0x0001bc90
        /*0c94*/ 	.word	0x00000000
        /*0c98*/ 	.word	0x00031c30
        /*0c9c*/ 	.short	0x010a
        /*0c9e*/ 	.byte	0x3f
	.zero		1


	//   ....[72]....
        /*0ca0*/ 	.word	0x0001bce0
        /*0ca4*/ 	.word	0x0000000e
        /*0ca8*/ 	.word	0x00031c50
        /*0cac*/ 	.short	0x010a
        /*0cae*/ 	.byte	0x3f
	.zero		1


	//   ....[73]....
        /*0cb0*/ 	.word	0x0001bd30
        /*0cb4*/ 	.word	0x00000007
        /*0cb8*/ 	.word	0x00031c50
        /*0cbc*/ 	.short	0x010a
        /*0cbe*/ 	.byte	0x3f
	.zero		1


	//   ....[74]....
        /*0cc0*/ 	.word	0x0001bed0
        /*0cc4*/ 	.word	0x00000006
        /*0cc8*/ 	.word	0x00031c20
        /*0ccc*/ 	.short	0x010a
        /*0cce*/ 	.byte	0x3f
	.zero		1


	//   ....[75]....
        /*0cd0*/ 	.word	0x0001bf20
        /*0cd4*/ 	.word	0x00000007
        /*0cd8*/ 	.word	0x00031ca0
        /*0cdc*/ 	.short	0x010a
        /*0cde*/ 	.byte	0x3f
	.zero		1


	//   ....[76]....
        /*0ce0*/ 	.word	0x0001bf70
        /*0ce4*/ 	.word	0x00000007
        /*0ce8*/ 	.word	0x00031cc0
        /*0cec*/ 	.short	0x010a
        /*0cee*/ 	.byte	0x3f
	.zero		1


	//   ....[77]....
        /*0cf0*/ 	.word	0x0001bfc0
        /*0cf4*/ 	.word	0x00000007
        /*0cf8*/ 	.word	0x00031ca0
        /*0cfc*/ 	.short	0x010a
        /*0cfe*/ 	.byte	0x3f
	.zero		1


	//   ....[78]....
        /*0d00*/ 	.word	0x0001c010
        /*0d04*/ 	.word	0x00000007
        /*0d08*/ 	.word	0x00031cc0
        /*0d0c*/ 	.short	0x010a
        /*0d0e*/ 	.byte	0x3f
	.zero		1


	//   ....[79]....
        /*0d10*/ 	.word	0x0001c1b0
        /*0d14*/ 	.word	0x00000005
        /*0d18*/ 	.word	0x00031c40
        /*0d1c*/ 	.short	0x010a
        /*0d1e*/ 	.byte	0x3f
	.zero		1


	//   ....[80]....
        /*0d20*/ 	.word	0x0001c200
        /*0d24*/ 	.word	0x0000001c
        /*0d28*/ 	.word	0x00031c20
        /*0d2c*/ 	.short	0x010a
        /*0d2e*/ 	.byte	0x3f
	.zero		1


	//   ....[81]....
        /*0d30*/ 	.word	0x0001c250
        /*0d34*/ 	.word	0x00000003
        /*0d38*/ 	.word	0x00031c40
        /*0d3c*/ 	.short	0x010a
        /*0d3e*/ 	.byte	0x3f
	.zero		1


	//   ....[82]....
        /*0d40*/ 	.word	0x0001c2a0
        /*0d44*/ 	.word	0x00000002
        /*0d48*/ 	.word	0x00000060
        /*0d4c*/ 	.short	0x010a
        /*0d4e*/ 	.byte	0x3f
	.zero		1


	//   ....[83]....
        /*0d50*/ 	.word	0x0001c2f0
        /*0d54*/ 	.word	0x00000003
        /*0d58*/ 	.word	0x00031c40
        /*0d5c*/ 	.short	0x010a
        /*0d5e*/ 	.byte	0x3f
	.zero		1


	//   ....[84]....
        /*0d60*/ 	.word	0x0001c340
        /*0d64*/ 	.word	0x00000003
        /*0d68*/ 	.word	0x00000060
        /*0d6c*/ 	.short	0x010a
        /*0d6e*/ 	.byte	0x3f
	.zero		1


	//   ....[85]....
        /*0d70*/ 	.word	0x0001c390
        /*0d74*/ 	.word	0x00000002
        /*0d78*/ 	.word	0x00031c40
        /*0d7c*/ 	.short	0x010a
        /*0d7e*/ 	.byte	0x3f
	.zero		1


	//   ....[86]....
        /*0d80*/ 	.word	0x0001c3e0
        /*0d84*/ 	.word	0x00000002
        /*0d88*/ 	.word	0x00000060
        /*0d8c*/ 	.short	0x010a
        /*0d8e*/ 	.byte	0x3f
	.zero		1


	//   ....[87]....
        /*0d90*/ 	.word	0x0001c430
        /*0d94*/ 	.word	0x00000003
        /*0d98*/ 	.word	0x00031c60
        /*0d9c*/ 	.short	0x010a
        /*0d9e*/ 	.byte	0x3f
	.zero		1


	//   ....[88]....
        /*0da0*/ 	.word	0x0001cde0
        /*0da4*/ 	.word	0x00000009
        /*0da8*/ 	.word	0x00031c20
        /*0dac*/ 	.short	0x010a
        /*0dae*/ 	.byte	0x3f
	.zero		1


	//   ....[89]....
        /*0db0*/ 	.word	0x0001cf80
        /*0db4*/ 	.word	0x00000007
        /*0db8*/ 	.word	0x00000000
        /*0dbc*/ 	.short	0x010a
        /*0dbe*/ 	.byte	0x3f
	.zero		1


	//   ....[90]....
        /*0dc0*/ 	.word	0x0001cfd0
        /*0dc4*/ 	.word	0x00000003
        /*0dc8*/ 	.word	0x00000000
        /*0dcc*/ 	.short	0x010a
        /*0dce*/ 	.byte	0x3f
	.zero		1


	//   ....[91]....
        /*0dd0*/ 	.word	0x0001d020
        /*0dd4*/ 	.word	0x00000005
        /*0dd8*/ 	.word	0x00000000
        /*0ddc*/ 	.short	0x010a
        /*0dde*/ 	.byte	0x3f
	.zero		1


	//----- nvinfo : EIATTR_NUM_MBARRIERS
	.align		4
.L_153:
        /*0de0*/ 	.byte	0x03, 0x38
        /*0de2*/ 	.short	0x0016


	//----- nvinfo : EIATTR_EXIT_INSTR_OFFSETS
	.align		4
        /*0de4*/ 	.byte	0x04, 0x1c
        /*0de6*/ 	.short	(.L_155 - .L_154)


	//   ....[0]....
.L_154:
        /*0de8*/ 	.word	0x0001b450


	//----- nvinfo : EIATTR_MAX_THREADS
	.align		4
.L_155:
        /*0dec*/ 	.byte	0x04, 0x05
        /*0dee*/ 	.short	(.L_157 - .L_156)
.L_156:
        /*0df0*/ 	.word	0x00000200
        /*0df4*/ 	.word	0x00000001
        /*0df8*/ 	.word	0x00000001


	//----- nvinfo : EIATTR_CRS_STACK_SIZE
	.align		4
.L_157:
        /*0dfc*/ 	.byte	0x04, 0x1e
        /*0dfe*/ 	.short	(.L_159 - .L_158)
.L_158:
        /*0e00*/ 	.word	0x00000000


	//----- nvinfo : EIATTR_CBANK_PARAM_SIZE
	.align		4
.L_159:
        /*0e04*/ 	.byte	0x03, 0x19
        /*0e06*/ 	.short	0x0a70


	//----- nvinfo : EIATTR_PARAM_CBANK
	.align		4
        /*0e08*/ 	.byte	0x04, 0x0a
        /*0e0a*/ 	.short	(.L_161 - .L_160)
	.align		4
.L_160:
        /*0e0c*/ 	.word	index@(.nv.constant0._ZN7cutlass13device_kernelIN5flash11enable_sm90INS1_16FlashAttnFwdSm90INS1_25CollectiveMainloopFwdSm90ILi2EN4cute5tupleIJNS5_1CILi1EEES8_S8_EEENS6_IJNS7_ILi192EEENS7_ILi144EEENS7_ILi96EEEEEELi96ENS_10bfloat16_tEfNS_4arch4Sm90ELb0ELb0ELb0ELb1ELb0ELb1ELb0ELb0ELb1ELb0ELb0ELb0EEENS1_21CollectiveEpilogueFwdINS6_IJSA_SC_SB_EEES9_SE_SG_Li384ELb1ELb0ELb0ELb0EEENS1_36VarlenDynamicPersistentTileSchedulerILi192ELi144ELi384ELi32ELb0ELb0ELb1ELb0ELb1ELb1EEEEEEEEEvNT_6ParamsE)
        /*0e10*/ 	.short	0x0210
        /*0e12*/ 	.short	0x0a70


	//----- nvinfo : EIATTR_SW_WAR
	.align		4
.L_161:
        /*0e14*/ 	.byte	0x04, 0x36
        /*0e16*/ 	.short	(.L_163 - .L_162)
.L_162:
        /*0e18*/ 	.word	0x00000008
.L_163:


//--------------------- .nv.info._ZN7cutlass13device_kernelIN5flash11enable_sm90INS1_16FlashAttnFwdSm90INS1_25CollectiveMainloopFwdSm90ILi2EN4cute5tupleIJNS5_1CILi1EEES8_S8_EEENS6_IJNS7_ILi192EEENS7_ILi128EEENS7_ILi96EEEEEELi96ENS_10bfloat16_tEfNS_4arch4Sm90ELb0ELb1ELb0ELb0ELb0ELb0ELb0ELb0ELb1ELb0ELb0ELb0EEENS1_21CollectiveEpilogueFwdINS6_IJSA_SC_SB_EEES9_SE_SG_Li384ELb0ELb0ELb0ELb0EEENS1_30DynamicPersistentTileSchedulerILi384ELi32ELb0ELb0ELb1EEEEEEEEEvNT_6ParamsE --------------------------
	.section	.nv.info._ZN7cutlass13device_kernelIN5flash11enable_sm90INS1_16FlashAttnFwdSm90INS1_25CollectiveMainloopFwdSm90ILi2EN4cute5tupleIJNS5_1CILi1EEES8_S8_EEENS6_IJNS7_ILi192EEENS7_ILi128EEENS7_ILi96EEEEEELi96ENS_10bfloat16_tEfNS_4arch4Sm90ELb0ELb1ELb0ELb0ELb0ELb0ELb0ELb0ELb1ELb0ELb0ELb0EEENS1_21CollectiveEpilogueFwdINS6_IJSA_SC_SB_EEES9_SE_SG_Li384ELb0ELb0ELb0ELb0EEENS1_30DynamicPersistentTileSchedulerILi384ELi32ELb0ELb0ELb1EEEEEEEEEvNT_6ParamsE,"",@"SHT_CUDA_INFO"
	.sectionflags	@""
	.align	4


	//----- nvinfo : EIATTR_CUDA_API_VERSION
	.align		4
        /*0000*/ 	.byte	0x04, 0x37
        /*0002*/ 	.short	(.L_165 - .L_164)
.L_164:
        /*0004*/ 	.word	0x00000082


	//----- nvinfo : EIATTR_KPARAM_INFO
	.align		4
.L_165:
        /*0008*/ 	.byte	0x04, 0x17
        /*000a*/ 	.short	(.L_167 - .L_166)
.L_166:
        /*000c*/ 	.word	0x00000000
        /*0010*/ 	.short	0x0000
        /*0012*/ 	.short	0x0070
        /*0014*/ 	.byte	0x00, 0xf0, 0x01, 0x2e


	//----- nvinfo : EIATTR_SPARSE_MMA_MASK
	.align		4
.L_167:
        /*0018*/ 	.byte	0x03, 0x50
        /*001a*/ 	.short	0x0000


	//----- nvinfo : EIATTR_MAXREG_COUNT
	.align		4
        /*001c*/ 	.byte	0x03, 0x1b
        /*001e*/ 	.short	0x0080


	//----- nvinfo : EIATTR_NUM_BARRIERS
	.align		4
        /*0020*/ 	.byte	0x02, 0x4c
        /*0022*/ 	.byte	0x10
	.zero		1


	//----- nvinfo : EIATTR_EXTERNS
	.align		4
        /*0024*/ 	.byte	0x04, 0x0f
        /*0026*/ 	.short	(.L_169 - .L_168)


	//   ....[0]....
	.align		4
.L_168:
        /*0028*/ 	.word	index@(__assertfail)


	//----- nvinfo : EIATTR_MERCURY_ISA_VERSION
	.align		4
.L_169:
        /*002c*/ 	.byte	0x03, 0x5f
        /*002e*/ 	.short	0x0101


	//----- nvinfo : EIATTR_INT_WARP_WIDE_INSTR_OFFSETS
	.align		4
        /*0030*/ 	.byte	0x04, 0x31
        /*0032*/ 	.short	(.L_171 - .L_170)


	//   ....[0]....
.L_170:
        /*0034*/ 	.word	0x00000180


	//   ....[1]....
        /*0038*/ 	.word	0x000001b0


	//   ....[2]....
        /*003c*/ 	.word	0x000001c0


	//   ....[3]....
        /*0040*/ 	.word	0x0000f370


	//   ....[4]....
        /*0044*/ 	.word	0x0000f400


	//   ....[5]....
        /*0048*/ 	.word	0x0000f920


	//   ....[6]....
        /*004c*/ 	.word	0x00011630


	//   ....[7]....
        /*0050*/ 	.word	0x000116c0


	//----- nvinfo : EIATTR_COOP_GROUP_MASK_REGIDS
	.align		4
.L_171:
        /*0054*/ 	.byte	0x04, 0x29
        /*0056*/ 	.short	(.L_173 - .L_172)


	//   ....[0]....
.L_172:
        /*0058*/ 	.word	0xffffffff


	//   ....[1]....
        /*005c*/ 	.word	0xffffffff


	//   ....[2]....
        /*0060*/ 	.word	0xffffffff


	//   ....[3]....
        /*0064*/ 	.word	0xffffffff


	//   ....[4]....
        /*0068*/ 	.word	0xffffffff


	//   ....[5]....
        /*006c*/ 	.word	0xffffffff


	//   ....[6]....
        /*0070*/ 	.word	0xffffffff


	//   ....[7]....
        /*0074*/ 	.word	0xffffffff


	//   ....[8]....
        /*0078*/ 	.word	0xffffffff


	//   ....[9]....
        /*007c*/ 	.word	0xffffffff


	//   ....[10]....
        /*0080*/ 	.word	0xffffffff


	//   ....[11]....
        /*0084*/ 	.word	0xffffffff


	//   ....[12]....
        /*0088*/ 	.word	0xffffffff


	//   ....[13]....
        /*008c*/ 	.word	0xffffffff


	//   ....[14]....
        /*0090*/ 	.word	0xffffffff


	//   ....[15]....
        /*0094*/ 	.word	0xffffffff


	//   ....[16]....
        /*0098*/ 	.word	0xffffffff


	//   ....[17]....
        /*009c*/ 	.word	0xffffffff


	//   ....[18]....
        /*00a0*/ 	.word	0xffffffff


	//   ....[19]....
        /*00a4*/ 	.word	0xffffffff


	//   ....[20]....
        /*00a8*/ 	.word	0xffffffff


	//   ....[21]....
        /*00ac*/ 	.word	0xffffffff


	//   ....[22]....
        /*00b0*/ 	.word	0xffffffff


	//   ....[23]....
        /*00b4*/ 	.word	0xffffffff


	//   ....[24]....
        /*00b8*/ 	.word	0xffffffff


	//   ....[25]....
        /*00bc*/ 	.word	0xffffffff


	//   ....[26]....
        /*00c0*/ 	.word	0xffffffff


	//   ....[27]....
        /*00c4*/ 	.word	0xffffffff


	//   ....[28]....
        /*00c8*/ 	.word	0xffffffff


	//   ....[29]....
        /*00cc*/ 	.word	0xffffffff


	//   ....[30]....
        /*00d0*/ 	.word	0xffffffff


	//   ....[31]....
        /*00d4*/ 	.word	0xffffffff


	//   ....[32]....
        /*00d8*/ 	.word	0xffffffff


	//   ....[33]....
        /*00dc*/ 	.word	0xffffffff


	//   ....[34]....
        /*00e0*/ 	.word	0xffffffff


	//   ....[35]....
        /*00e4*/ 	.word	0xffffffff


	//   ....[36]....
        /*00e8*/ 	.word	0x0500000f


	//   ....[37]....
        /*00ec*/ 	.word	0x0500000f


	//----- nvinfo : EIATTR_COOP_GROUP_INSTR_OFFSETS
	.align		4
.L_173:
        /*00f0*/ 	.byte	0x04, 0x28
        /*00f2*/ 	.short	(.L_175 - .L_174)


	//   ....[0]....
.L_174:
        /*00f4*/ 	.word	0x00000060


	//   ....[1]....
        /*00f8*/ 	.word	0x00000190


	//   ....[2]....
        /*00fc*/ 	.word	0x000001e0


	//   ....[3]....
        /*0100*/ 	.word	0x000003d0


	//   ....[4]....
        /*0104*/ 	.word	0x00000530


	//   ....[5]....
        /*0108*/ 	.word	0x00000650


	//   ....[6]....
        /*010c*/ 	.word	0x000007b0


	//   ....[7]....
        /*0110*/ 	.word	0x00001810


	//   ....[8]....
        /*0114*/ 	.word	0x000033b0


	//   ....[9]....
        /*0118*/ 	.word	0x000034c0


	//   ....[10]....
        /*011c*/ 	.word	0x00003df0


	//   ....[11]....
        /*0120*/ 	.word	0x00003e40


	//   ....[12]....
        /*0124*/ 	.word	0x00004a10


	//   ....[13]....
        /*0128*/ 	.word	0x00006440


	//   ....[14]....
        /*012c*/ 	.word	0x00006540


	//   ....[15]....
        /*0130*/ 	.word	0x00006da0


	//   ....[16]....
        /*0134*/ 	.word	0x00006e10


	//   ....[17]....
        /*0138*/ 	.word	0x00007dd0


	//   ....[18]....
        /*013c*/ 	.word	0x000087a0


	//   ....[19]....
        /*0140*/ 	.word	0x000087e0


	//   ....[20]....
        /*0144*/ 	.word	0x00008d90


	//   ....[21]....
        /*0148*/ 	.word	0x00008e50


	//   ....[22]....
        /*014c*/ 	.word	0x0000a040


	//   ....[23]....
        /*0150*/ 	.word	0x0000b760


	//   ....[24]....
        /*0154*/ 	.word	0x0000b810


	//   ....[25]....
        /*0158*/ 	.word	0x0000c0b0


	//   ....[26]....
        /*015c*/ 	.word	0x0000c130


	//   ....[27]....
        /*0160*/ 	.word	0x0000d0f0


	//   ....[28]....
        /*0164*/ 	.word	0x0000d200


	//   ....[29]....
        /*0168*/ 	.word	0x0000d260


	//   ....[30]....
        /*016c*/ 	.word	0x0000d380


	//   ....[31]....
        /*0170*/ 	.word	0x0000d3b0


	//   ....[32]....
        /*0174*/ 	.word	0x0000e210


	//   ....[33]....
        /*0178*/ 	.word	0x0000eae0


	//   ....[34]....
        /*017c*/ 	.word	0x00011a10


	//   ....[35]....
        /*0180*/ 	.word	0x00011b90


	//   ....[36]....
        /*0184*/ 	.word	0x00012190


	//   ....[37]....
        /*0188*/ 	.word	0x00012570


	//----- nvinfo : EIATTR_REG_RECONFIG
	.align		4
.L_175:
        /*018c*/ 	.byte	0x01, 0x54
	.zero		2


	//----- nvinfo : EIATTR_SYSCALL_OFFSETS
	.align		4
        /*0190*/ 	.byte	0x04, 0x46
        /*0192*/ 	.short	(.L_177 - .L_176)


	//   ....[0]....
.L_176:
        /*0194*/ 	.word	0x00001a00


	//   ....[1]....
        /*0198*/ 	.word	0x0000f590


	//   ....[2]....
        /*019c*/ 	.word	0x0000f6d0


	//   ....[3]....
        /*01a0*/ 	.word	0x0000f7c0


	//----- nvinfo : EIATTR_MBARRIER_INSTR_OFFSETS
	.align		4
.L_177:
        /*01a4*/ 	.byte	0x04, 0x39
        /*01a6*/ 	.short	(.L_179 - .L_178)


	//   ....[0]....
.L_178:
        /*01a8*/ 	.word	0x00000280
        /*01ac*/ 	.word	0x000000ff
        /*01b0*/ 	.word	0x0002d800
        /*01b4*/ 	.short	0x0100
        /*01b6*/ 	.byte	0x06
	.zero		1


	//   ....[1]....
        /*01b8*/ 	.word	0x00000290
        /*01bc*/ 	.word	0x000000ff
        /*01c0*/ 	.word	0x0002d820
        /*01c4*/ 	.short	0x0100
        /*01c6*/ 	.byte	0x06
	.zero		1


	//   ....[2]....
        /*01c8*/ 	.word	0x00000380
        /*01cc*/ 	.word	0x000000ff
        /*01d0*/ 	.word	0x0002d830
        /*01d4*/ 	.short	0x0100
        /*01d6*/ 	.byte	0x08
	.zero		1


	//   ....[3]....
        /*01d8*/ 	.word	0x00000390
        /*01dc*/ 	.word	0x000000ff
        /*01e0*/ 	.word	0x0002d840
        /*01e4*/ 	.short	0x0100
        /*01e6*/ 	.byte	0x08
	.zero		1


	//   ....[4]....
        /*01e8*/ 	.word	0x000003a0
        /*01ec*/ 	.word	0x000000ff
        /*01f0*/ 	.word	0x0002d838
        /*01f4*/ 	.short	0x0100
        /*01f6*/ 	.byte	0x08
	.zero		1


	//   ....[5]....
        /*01f8*/ 	.word	0x000003b0
        /*01fc*/ 	.word	0x000000ff
        /*0200*/ 	.word	0x0002d848
        /*0204*/ 	.short	0x0100
        /*0206*/ 	.byte	0x08
	.zero		1


	//   ....[6]....
        /*0208*/ 	.word	0x000004e0
        /*020c*/ 	.word	0x000000ff
        /*0210*/ 	.word	0x0002d850
        /*0214*/ 	.short	0x0100
        /*0216*/ 	.byte	0x08
	.zero		1


	//   ....[7]....
        /*0218*/ 	.word	0x000004f0
        /*021c*/ 	.word	0x000000ff
        /*0220*/ 	.word	0x0002d860
        /*0224*/ 	.short	0x0100
        /*0226*/ 	.byte	0x08
	.zero		1


	//   ....[8]....
        /*0228*/ 	.word	0x00000500
        /*022c*/ 	.word	0x000000ff
        /*0230*/ 	.word	0x0002d858
        /*0234*/ 	.short	0x0100
        /*0236*/ 	.byte	0x08
	.zero		1


	//   ....[9]....
        /*0238*/ 	.word	0x00000510
        /*023c*/ 	.word	0x000000ff
        /*0240*/ 	.word	0x0002d868
        /*0244*/ 	.short	0x0100
        /*0246*/ 	.byte	0x08
	.zero		1


	//   ....[10]....
        /*0248*/ 	.word	0x00000600
        /*024c*/ 	.word	0x000000ff
        /*0250*/ 	.word	0x0002d870
        /*0254*/ 	.short	0x0100
        /*0256*/ 	.byte	0x06
	.zero		1


	//   ....[11]....
        /*0258*/ 	.word	0x00000610
        /*025c*/ 	.word	0x000000ff
        /*0260*/ 	.word	0x0002d880
        /*0264*/ 	.short	0x0100
        /*0266*/ 	.byte	0x06
	.zero		1


	//   ....[12]....
        /*0268*/ 	.word	0x00000620
        /*026c*/ 	.word	0x000000ff
        /*0270*/ 	.word	0x0002d878
        /*0274*/ 	.short	0x0100
        /*0276*/ 	.byte	0x06
	.zero		1


	//   ....[13]....
        /*0278*/ 	.word	0x00000630
        /*027c*/ 	.word	0x000000ff
        /*0280*/ 	.word	0x0002d888
        /*0284*/ 	.short	0x0100
        /*0286*/ 	.byte	0x06
	.zero		1


	//   ....[14]....
        /*0288*/ 	.word	0x00000760
        /*028c*/ 	.word	0x000000ff
        /*0290*/ 	.word	0x0002d890
        /*0294*/ 	.short	0x0100
        /*0296*/ 	.byte	0x08
	.zero		1


	//   ....[15]....
        /*0298*/ 	.word	0x00000770
        /*029c*/ 	.word	0x000000ff
        /*02a0*/ 	.word	0x0002d8a0
        /*02a4*/ 	.short	0x0100
        /*02a6*/ 	.byte	0x08
	.zero		1


	//   ....[16]....
        /*02a8*/ 	.word	0x00000780
        /*02ac*/ 	.word	0x000000ff
        /*02b0*/ 	.word	0x0002d898
        /*02b4*/ 	.short	0x0100
        /*02b6*/ 	.byte	0x08
	.zero		1


	//   ....[17]....
        /*02b8*/ 	.word	0x00000790
        /*02bc*/ 	.word	0x000000ff
        /*02c0*/ 	.word	0x0002d8a8
        /*02c4*/ 	.short	0x0100
        /*02c6*/ 	.byte	0x08
	.zero		1


	//   ....[18]....
        /*02c8*/ 	.word	0x000008c0
        /*02cc*/ 	.word	0x000000ff
        /*02d0*/ 	.word	0x0002d8b0
        /*02d4*/ 	.short	0x0100
        /*02d6*/ 	.byte	0x08
	.zero		1


	//   ....[19]....
        /*02d8*/ 	.word	0x000008d0
        /*02dc*/ 	.word	0x000000ff
        /*02e0*/ 	.word	0x0002d8c0
        /*02e4*/ 	.short	0x0100
        /*02e6*/ 	.byte	0x08
	.zero		1


	//   ....[20]....
        /*02e8*/ 	.word	0x000008e0
        /*02ec*/ 	.word	0x000000ff
        /*02f0*/ 	.word	0x0002d8b8
        /*02f4*/ 	.short	0x0100
        /*02f6*/ 	.byte	0x08
	.zero		1


	//   ....[21]....
        /*02f8*/ 	.word	0x000008f0
        /*02fc*/ 	.word	0x000000ff
        /*0300*/ 	.word	0x0002d8c8
        /*0304*/ 	.short	0x0100
        /*0306*/ 	.byte	0x08
	.zero		1


	//   ....[22]....
        /*0308*/ 	.word	0x00001a80
        /*030c*/ 	.word	0x000000ff
        /*0310*/ 	.word	0x0002d800
        /*0314*/ 	.short	0x010a
        /*0316*/ 	.byte	0x27
	.zero		1


	//   ....[23]....
        /*0318*/ 	.word	0x00001b00
        /*031c*/ 	.word	0x00000007
        /*0320*/ 	.word	0x0002d830
        /*0324*/ 	.short	0x010a
        /*0326*/ 	.byte	0x3f
	.zero		1


	//   ....[24]....
        /*0328*/ 	.word	0x00001b50
        /*032c*/ 	.word	0x00000007
        /*0330*/ 	.word	0x0002d830
        /*0334*/ 	.short	0x010a
        /*0336*/ 	.byte	0x3f
	.zero		1


	//   ....[25]....
        /*0338*/ 	.word	0x00001f40
        /*033c*/ 	.word	0x00000000
        /*0340*/ 	.word	0x00000000
        /*0344*/ 	.short	0x0101
        /*0346*/ 	.byte	0x3f
	.zero		1


	//   ....[26]....
        /*0348*/ 	.word	0x00004e60
        /*034c*/ 	.word	0x000000ff
        /*0350*/ 	.word	0x0002d830
        /*0354*/ 	.short	0x010a
        /*0356*/ 	.byte	0x06
	.zero		1


	//   ....[27]....
        /*0358*/ 	.word	0x00004ea0
        /*035c*/ 	.word	0x000000ff
        /*0360*/ 	.word	0x0002d830
        /*0364*/ 	.short	0x010a
        /*0366*/ 	.byte	0x06
	.zero		1


	//   ....[28]....
        /*0368*/ 	.word	0x00005120
        /*036c*/ 	.word	0x000000ff
        /*0370*/ 	.word	0x0002d850
        /*0374*/ 	.short	0x010a
        /*0376*/ 	.byte	0x06
	.zero		1


	//   ....[29]....
        /*0378*/ 	.word	0x00005160
        /*037c*/ 	.word	0x000000ff
        /*0380*/ 	.word	0x0002d850
        /*0384*/ 	.short	0x010a
        /*0386*/ 	.byte	0x06
	.zero		1


	//   ....[30]....
        /*0388*/ 	.word	0x000056d0
        /*038c*/ 	.word	0x0000000b
        /*0390*/ 	.word	0x00000000
        /*0394*/ 	.short	0x0101
        /*0396*/ 	.byte	0x3f
	.zero		1


	//   ....[31]....
        /*0398*/ 	.word	0x000071f0
        /*039c*/ 	.word	0x0000000e
        /*03a0*/ 	.word	0x00000000
        /*03a4*/ 	.short	0x0101
        /*03a6*/ 	.byte	0x3f
	.zero		1


	//   ....[32]....
        /*03a8*/ 	.word	0x00008120
        /*03ac*/ 	.word	0x000000ff
        /*03b0*/ 	.word	0x0002d830
        /*03b4*/ 	.short	0x010a
        /*03b6*/ 	.byte	0x06
	.zero		1


	//   ....[33]....
        /*03b8*/ 	.word	0x00008160
        /*03bc*/ 	.word	0x000000ff
        /*03c0*/ 	.word	0x0002d830
        /*03c4*/ 	.short	0x010a
        /*03c6*/ 	.byte	0x06
	.zero		1


	//   ....[34]....
        /*03c8*/ 	.word	0x000083e0
        /*03cc*/ 	.word	0x000000ff
        /*03d0*/ 	.word	0x0002d850
        /*03d4*/ 	.short	0x010a
        /*03d6*/ 	.byte	0x06
	.zero		1


	//   ....[35]....
        /*03d8*/ 	.word	0x00008420
        /*03dc*/ 	.word	0x000000ff
        /*03e0*/ 	.word	0x0002d850
        /*03e4*/ 	.short	0x010a
        /*03e6*/ 	.byte	0x06
	.zero		1


	//   ....[36]....
        /*03e8*/ 	.word	0x000095e0
        /*03ec*/ 	.word	0x0000002a
        /*03f0*/ 	.word	0x00000000
        /*03f4*/ 	.short	0x0101
        /*03f6*/ 	.byte	0x3f
	.zero		1


	//   ....[37]....
        /*03f8*/ 	.word	0x00009670
        /*03fc*/ 	.word	0x0000002b
        /*0400*/ 	.word	0x00000000
        /*0404*/ 	.short	0x0101
        /*0406*/ 	.byte	0x3f
	.zero		1


	//   ....[38]....
        /*0408*/ 	.word	0x0000a1e0
        /*040c*/ 	.word	0x000000ff
        /*0410*/ 	.word	0x0002d830
        /*0414*/ 	.short	0x010a
        /*0416*/ 	.byte	0x06
	.zero		1


	//   ....[39]....
        /*0418*/ 	.word	0x0000a220
        /*041c*/ 	.word	0x000000ff
        /*0420*/ 	.word	0x0002d830
        /*0424*/ 	.short	0x010a
        /*0426*/ 	.byte	0x06
	.zero		1


	//   ....[40]....
        /*0428*/ 	.word	0x0000a4a0
        /*042c*/ 	.word	0x000000ff
        /*0430*/ 	.word	0x0002d850
        /*0434*/ 	.short	0x010a
        /*0436*/ 	.byte	0x06
	.zero		1


	//   ....[41]....
        /*0438*/ 	.word	0x0000a4e0
        /*043c*/ 	.word	0x000000ff
        /*0440*/ 	.word	0x0002d850
        /*0444*/ 	.short	0x010a
        /*0446*/ 	.byte	0x06
	.zero		1


	//   ....[42]....
        /*0448*/ 	.word	0x0000a9f0
        /*044c*/ 	.word	0x0000000d
        /*0450*/ 	.word	0x00000000
        /*0454*/ 	.short	0x0101
        /*0456*/ 	.byte	0x3f
	.zero		1


	//   ....[43]....
        /*0458*/ 	.word	0x0000c420
        /*045c*/ 	.word	0x0000000c
        /*0460*/ 	.word	0x00000000
        /*0464*/ 	.short	0x0101
        /*0466*/ 	.byte	0x3f
	.zero		1


	//   ....[44]....
        /*0468*/ 	.word	0x0000d170
        /*046c*/ 	.word	0x000000ff
        /*0470*/ 	.word	0x0002d850
        /*0474*/ 	.short	0x010a
        /*0476*/ 	.byte	0x09
	.zero		1


	//   ....[45]....
        /*0478*/ 	.word	0x0000d1b0
        /*047c*/ 	.word	0x000000ff
        /*0480*/ 	.word	0x0002d850
        /*0484*/ 	.short	0x010a
        /*0486*/ 	.byte	0x09
	.zero		1


	//   ....[46]....
        /*0488*/ 	.word	0x0000d7f0
        /*048c*/ 	.word	0x0000000b
        /*0490*/ 	.word	0x00000000
        /*0494*/ 	.short	0x0101
        /*0496*/ 	.byte	0x3f
	.zero		1


	//   ....[47]....
        /*0498*/ 	.word	0x0000e400
        /*049c*/ 	.word	0x000000ff
        /*04a0*/ 	.word	0x00000000
        /*04a4*/ 	.short	0x0101
        /*04a6*/ 	.byte	0x05
	.zero		1


	//   ....[48]....
        /*04a8*/ 	.word	0x0000fbf0
        /*04ac*/ 	.word	0x0000000d
        /*04b0*/ 	.word	0x0002d840
        /*04b4*/ 	.short	0x010a
        /*04b6*/ 	.byte	0x3f
	.zero		1


	//   ....[49]....
        /*04b8*/ 	.word	0x00010070
        /*04bc*/ 	.word	0x000000ff
        /*04c0*/ 	.word	0x0002d820
        /*04c4*/ 	.short	0x010a
        /*04c6*/ 	.byte	0x2a
	.zero		1


	//   ....[50]....
        /*04c8*/ 	.word	0x00010340
        /*04cc*/ 	.word	0x00000003
        /*04d0*/ 	.word	0x0002d840
        /*04d4*/ 	.short	0x010a
        /*04d6*/ 	.byte	0x3f
	.zero		1


	//   ....[51]....
        /*04d8*/ 	.word	0x00010590
        /*04dc*/ 	.word	0x00000002
        /*04e0*/ 	.word	0x00000060
        /*04e4*/ 	.short	0x010a
        /*04e6*/ 	.byte	0x3f
	.zero		1


	//   ....[52]....
        /*04e8*/ 	.word	0x00010a80
        /*04ec*/ 	.word	0x00000004
        /*04f0*/ 	.word	0x0002d840
        /*04f4*/ 	.short	0x010a
        /*04f6*/ 	.byte	0x3f
	.zero		1


	//   ....[53]....
        /*04f8*/ 	.word	0x00010cd0
        /*04fc*/ 	.word	0x00000003
        /*0500*/ 	.word	0x00000060
        /*0504*/ 	.short	0x010a
        /*0506*/ 	.byte	0x3f
	.zero		1


	//   ....[54]....
        /*0508*/ 	.word	0x00011120
        /*050c*/ 	.word	0x00000003
        /*0510*/ 	.word	0x0002d840
        /*0514*/ 	.short	0x010a
        /*0516*/ 	.byte	0x3f
	.zero		1


	//   ....[55]....
        /*0518*/ 	.word	0x00011370
        /*051c*/ 	.word	0x00000003
        /*0520*/ 	.word	0x00000060
        /*0524*/ 	.short	0x010a
        /*0526*/ 	.byte	0x3f
	.zero		1


	//   ....[56]....
        /*0528*/ 	.word	0x00011740
        /*052c*/ 	.word	0x00000003
        /*0530*/ 	.word	0x0002d860
        /*0534*/ 	.short	0x010a
        /*0536*/ 	.byte	0x3f
	.zero		1


	//   ....[57]....
        /*0538*/ 	.word	0x00011b70
        /*053c*/ 	.word	0x00000009
        /*0540*/ 	.word	0x0002d820
        /*0544*/ 	.short	0x010a
        /*0546*/ 	.byte	0x3f
	.zero		1


	//   ....[58]....
        /*0548*/ 	.word	0x00011c90
        /*054c*/ 	.word	0x00000005
        /*0550*/ 	.word	0x00000000
        /*0554*/ 	.short	0x010a
        /*0556*/ 	.byte	0x3f
	.zero		1


	//   ....[59]....
        /*0558*/ 	.word	0x00011d00
        /*055c*/ 	.word	0x00000003
        /*0560*/ 	.word	0x00000000
        /*0564*/ 	.short	0x010a
        /*0566*/ 	.byte	0x3f
	.zero		1


	//   ....[60]....
        /*0568*/ 	.word	0x00011d60
        /*056c*/ 	.word	0x00000013
        /*0570*/ 	.word	0x00000000
        /*0574*/ 	.short	0x010a
        /*0576*/ 	.byte	0x3f
	.zero		1


	//   ....[61]....
        /*0578*/ 	.word	0x00011d90
        /*057c*/ 	.word	0x00000007
        /*0580*/ 	.word	0x00000000
        /*0584*/ 	.short	0x010a
        /*0586*/ 	.byte	0x3f
	.zero		1


	//   ....[62]....
        /*0588*/ 	.word	0x00011e00
        /*058c*/ 	.word	0x00000003
        /*0590*/ 	.word	0x0002d800
        /*0594*/ 	.short	0x010a
        /*0596*/ 	.byte	0x3f
	.zero		1


	//   ....[63]....
        /*0598*/ 	.word	0x00011e50
        /*059c*/ 	.word	0x00000007
        /*05a0*/ 	.word	0x0002d830
        /*05a4*/ 	.short	0x010a
        /*05a6*/ 	.byte	0x3f
	.zero		1


	//   ....[64]....
        /*05a8*/ 	.word	0x00011eb0
        /*05ac*/ 	.word	0x0000000b
        /*05b0*/ 	.word	0x0002d830
        /*05b4*/ 	.short	0x010a
        /*05b6*/ 	.byte	0x3f
	.zero		1


	//   ....[65]....
        /*05b8*/ 	.word	0x00011f10
        /*05bc*/ 	.word	0x0000000b
        /*05c0*/ 	.word	0x0002d850
        /*05c4*/ 	.short	0x010a
        /*05c6*/ 	.byte	0x3f
	.zero		1


	//   ....[66]....
        /*05c8*/ 	.word	0x00011f70
        /*05cc*/ 	.word	0x0000000c
        /*05d0*/ 	.word	0x0002d830
        /*05d4*/ 	.short	0x010a
        /*05d6*/ 	.byte	0x3f
	.zero		1


	//   ....[67]....
        /*05d8*/ 	.word	0x00011fd0
        /*05dc*/ 	.word	0x0000000c
        /*05e0*/ 	.word	0x0002d850
        /*05e4*/ 	.short	0x010a
        /*05e6*/ 	.byte	0x3f
	.zero		1


	//   ....[68]....
        /*05e8*/ 	.word	0x00012030
        /*05ec*/ 	.word	0x0000000e
        /*05f0*/ 	.word	0x0002d830
        /*05f4*/ 	.short	0x010a
        /*05f6*/ 	.byte	0x3f
	.zero		1


	//   ....[69]....
        /*05f8*/ 	.word	0x00012090
        /*05fc*/ 	.word	0x0000000e
        /*0600*/ 	.word	0x0002d850
        /*0604*/ 	.short	0x010a
        /*0606*/ 	.byte	0x3f
	.zero		1


	//   ....[70]....
        /*0608*/ 	.word	0x000120f0
        /*060c*/ 	.word	0x00000003
        /*0610*/ 	.word	0x0002d850
        /*0614*/ 	.short	0x010a
        /*0616*/ 	.byte	0x3f
	.zero		1


	//   ....[71]....
        /*0618*/ 	.word	0x00012240
        /*061c*/ 	.word	0x0000000d
        /*0620*/ 	.word	0x0002d840
        /*0624*/ 	.short	0x010a
        /*0626*/ 	.byte	0x3f
	.zero		1


	//   ....[72]....
        /*0628*/ 	.word	0x000122a0
        /*062c*/ 	.word	0x00000005
        /*0630*/ 	.word	0x0002d820
        /*0634*/ 	.short	0x010a
        /*0636*/ 	.byte	0x3f
	.zero		1


	//   ....[73]....
        /*0638*/ 	.word	0x000122f0
        /*063c*/ 	.word	0x00000003
        /*0640*/ 	.word	0x0002d840
        /*0644*/ 	.short	0x010a
        /*0646*/ 	.byte	0x3f
	.zero		1


	//   ....[74]....
        /*0648*/ 	.word	0x00012340
        /*064c*/ 	.word	0x00000002
        /*0650*/ 	.word	0x00000060
        /*0654*/ 	.short	0x010a
        /*0656*/ 	.byte	0x3f
	.zero		1


	//   ....[75]....
        /*0658*/ 	.word	0x00012390
        /*065c*/ 	.word	0x00000004
        /*0660*/ 	.word	0x0002d840
        /*0664*/ 	.short	0x010a
        /*0666*/ 	.byte	0x3f
	.zero		1


	//   ....[76]....
        /*0668*/ 	.word	0x000123e0
        /*066c*/ 	.word	0x00000003
        /*0670*/ 	.word	0x00000060
        /*0674*/ 	.short	0x010a
        /*0676*/ 	.byte	0x3f
	.zero		1


	//   ....[77]....
        /*0678*/ 	.word	0x00012430
        /*067c*/ 	.word	0x00000003
        /*0680*/ 	.word	0x0002d840
        /*0684*/ 	.short	0x010a
        /*0686*/ 	.byte	0x3f
	.zero		1


	//   ....[78]....
        /*0688*/ 	.word	0x00012480
        /*068c*/ 	.word	0x00000003
        /*0690*/ 	.word	0x00000060
        /*0694*/ 	.short	0x010a
        /*0696*/ 	.byte	0x3f
	.zero		1


	//   ....[79]....
        /*0698*/ 	.word	0x000124d0
        /*069c*/ 	.word	0x00000003
        /*06a0*/ 	.word	0x0002d860
        /*06a4*/ 	.short	0x010a
        /*06a6*/ 	.byte	0x3f
	.zero		1


	//   ....[80]....
        /*06a8*/ 	.word	0x000125b0
        /*06ac*/ 	.word	0x00000009
        /*06b0*/ 	.word	0x0002d820
        /*06b4*/ 	.short	0x010a
        /*06b6*/ 	.byte	0x3f
	.zero		1


	//   ....[81]....
        /*06b8*/ 	.word	0x00012600
        /*06bc*/ 	.word	0x00000005
        /*06c0*/ 	.word	0x00000000
        /*06c4*/ 	.short	0x010a
        /*06c6*/ 	.byte	0x3f
	.zero		1


	//   ....[82]....
        /*06c8*/ 	.word	0x00012650
        /*06cc*/ 	.word	0x00000003
        /*06d0*/ 	.word	0x00000000
        /*06d4*/ 	.short	0x010a
        /*06d6*/ 	.byte	0x3f
	.zero		1


	//   ....[83]....
        /*06d8*/ 	.word	0x000126a0
        /*06dc*/ 	.word	0x00000013
        /*06e0*/ 	.word	0x00000000
        /*06e4*/ 	.short	0x010a
        /*06e6*/ 	.byte	0x3f
	.zero		1


	//----- nvinfo : EIATTR_NUM_MBARRIERS
	.align		4
.L_179:
        /*06e8*/ 	.byte	0x03, 0x38
        /*06ea*/ 	.short	0x0016


	//----- nvinfo : EIATTR_EXIT_INSTR_OFFSETS
	.align		4
        /*06ec*/ 	.byte	0x04, 0x1c
        /*06ee*/ 	.short	(.L_181 - .L_180)


	//   ....[0]....
.L_180:
        /*06f0*/ 	.word	0x00000a50


	//   ....[1]....
        /*06f4*/ 	.word	0x0000eaa0


	//   ....[2]....
        /*06f8*/ 	.word	0x0000eb00


	//   ....[3]....
        /*06fc*/ 	.word	0x00011bb0


	//   ....[4]....
        /*0700*/ 	.word	0x00011de0


	//----- nvinfo : EIATTR_MAX_THREADS
	.align		4
.L_181:
        /*0704*/ 	.byte	0x04, 0x05
        /*0706*/ 	.short	(.L_183 - .L_182)
.L_182:
        /*0708*/ 	.word	0x00000200
        /*070c*/ 	.word	0x00000001
        /*0710*/ 	.word	0x00000001


	//----- nvinfo : EIATTR_CRS_STACK_SIZE
	.align		4
.L_183:
        /*0714*/ 	.byte	0x04, 0x1e
        /*0716*/ 	.short	(.L_185 - .L_184)
.L_184:
        /*0718*/ 	.word	0x00000000


	//----- nvinfo : EIATTR_CBANK_PARAM_SIZE
	.align		4
.L_185:
        /*071c*/ 	.byte	0x03, 0x19
        /*071e*/ 	.short	0x0bf0


	//----- nvinfo : EIATTR_PARAM_CBANK
	.align		4
        /*0720*/ 	.byte	0x04, 0x0a
        /*0722*/ 	.short	(.L_187 - .L_186)
	.align		4
.L_186:
        /*0724*/ 	.word	index@(.nv.constant0._ZN7cutlass13device_kernelIN5flash11enable_sm90INS1_16FlashAttnFwdSm90INS1_25CollectiveMainloopFwdSm90ILi2EN4cute5tupleIJNS5_1CILi1EEES8_S8_EEENS6_IJNS7_ILi192EEENS7_ILi128EEENS7_ILi96EEEEEELi96ENS_10bfloat16_tEfNS_4arch4Sm90ELb0ELb1ELb0ELb0ELb0ELb0ELb0ELb0ELb1ELb0ELb0ELb0EEENS1_21CollectiveEpilogueFwdINS6_IJSA_SC_SB_EEES9_SE_SG_Li384ELb0ELb0ELb0ELb0EEENS1_30DynamicPersistentTileSchedulerILi384ELi32ELb0ELb0ELb1EEEEEEEEEvNT_6ParamsE)
        /*0728*/ 	.short	0x0210
        /*072a*/ 	.short	0x0bf0


	//----- nvinfo : EIATTR_SW_WAR
	.align		4
.L_187:
        /*072c*/ 	.byte	0x04, 0x36
        /*072e*/ 	.short	(.L_189 - .L_188)
.L_188:
        /*0730*/ 	.word	0x00000008
.L_189:


//--------------------- .nv.info._ZN7cutlass13device_kernelIN5flash11enable_sm90INS1_16FlashAttnFwdSm90INS1_25CollectiveMainloopFwdSm90ILi2EN4cute5tupleIJNS5_1CILi1EEES8_S8_EEENS6_IJNS7_ILi192EEENS7_ILi128EEENS7_ILi96EEEEEELi96ENS_10bfloat16_tEfNS_4arch4Sm90ELb0ELb1ELb0ELb1ELb0ELb0ELb0ELb0ELb1ELb0ELb0ELb0EEENS1_21CollectiveEpilogueFwdINS6_IJSA_SC_SB_EEES9_SE_SG_Li384ELb1ELb0ELb0ELb0EEENS1_36VarlenDynamicPersistentTileSchedulerILi192ELi128ELi384ELi32ELb0ELb0ELb1ELb1ELb0ELb1EEEEEEEEEvNT_6ParamsE --------------------------
	.section	.nv.info._ZN7cutlass13device_kernelIN5flash11enable_sm90INS1_16FlashAttnFwdSm90INS1_25CollectiveMainloopFwdSm90ILi2EN4cute5tupleIJNS5_1CILi1EEES8_S8_EEENS6_IJNS7_ILi192EEENS7_ILi128EEENS7_ILi96EEEEEELi96ENS_10bfloat16_tEfNS_4arch4Sm90ELb0ELb1ELb0ELb1ELb0ELb0ELb0ELb0ELb1ELb0ELb0ELb0EEENS1_21CollectiveEpilogueFwdINS6_IJSA_SC_SB_EEES9_SE_SG_Li384ELb1ELb0ELb0ELb0EEENS1_36VarlenDynamicPersistentTileSchedulerILi192ELi128ELi384ELi32ELb0ELb0ELb1ELb1ELb0ELb1EEEEEEEEEvNT_6ParamsE,"",@"SHT_CUDA_INFO"
	.sectionflags	@""
	.align	4


	//----- nvinfo : EIATTR_CUDA_API_VERSION
	.align		4
        /*0000*/ 	.byte	0x04, 0x37
        /*0002*/ 	.short	(.L_191 - .L_190)
.L_190:
        /*0004*/ 	.word	0x00000082


	//----- nvinfo : EIATTR_KPARAM_INFO
	.align		4
.L_191:
        /*0008*/ 	.byte	0x04, 0x17
        /*000a*/ 	.short	(.L_193 - .L_192)
.L_192:
        /*000c*/ 	.word	0x00000000
        /*0010*/ 	.short	0x0000
        /*0012*/ 	.short	0x0070
        /*0014*/ 	.byte	0x00, 0xf0, 0x01, 0x28


	//----- nvinfo : EIATTR_SPARSE_MMA_MASK
	.align		4
.L_193:
        /*0018*/ 	.byte	0x03, 0x50
        /*001a*/ 	.short	0x0000


	//----- nvinfo : EIATTR_MAXREG_COUNT
	.align		4
        /*001c*/ 	.byte	0x03, 0x1b
        /*001e*/ 	.short	0x0080


	//----- nvinfo : EIATTR_NUM_BARRIERS
	.align		4
        /*0020*/ 	.byte	0x02, 0x4c
        /*0022*/ 	.byte	0x10
	.zero		1


	//----- nvinfo : EIATTR_EXTERNS
	.align		4
        /*0024*/ 	.byte	0x04, 0x0f
        /*0026*/ 	.short	(.L_195 - .L_194)


	//   ....[0]....
	.align		4
.L_194:
        /*0028*/ 	.word	index@(__assertfail)


	//----- nvinfo : EIATTR_ANNOTATIONS
	.align		4
.L_195:
        /*002c*/ 	.byte	0x04, 0x55
        /*002e*/ 	.short	(.L_197 - .L_196)


	//   ....[0]....
.L_196:
        /*0030*/ 	.word	0x00000001
        /*0034*/ 	.byte	0x40, 0x02, 0x01, 0x00, 0x01, 0x00, 0x00, 0x00, 0xd0, 0x0c, 0x01, 0x00


	//----- nvinfo : EIATTR_MERCURY_ISA_VERSION
	.align		4
.L_197:
        /*0040*/ 	.byte	0x03, 0x5f
        /*0042*/ 	.short	0x0101


	//----- nvinfo : EIATTR_UNUSED_LOAD_BYTE_OFFSET
	.align		4
        /*0044*/ 	.byte	0x04, 0x44
        /*0046*/ 	.short	(.L_199 - .L_198)


	//   ....[0]....
.L_198:
        /*0048*/ 	.word	0x00000a80
        /*004c*/ 	.word	0x0000fff0


	//   ....[1]....
        /*0050*/ 	.word	0x0000dc80
        /*0054*/ 	.word	0x0000fff0


	//----- nvinfo : EIATTR_INT_WARP_WIDE_INSTR_OFFSETS
	.align		4
.L_199:
        /*0058*/ 	.byte	0x04, 0x31
        /*005a*/ 	.short	(.L_201 - .L_200)


	//   ....[0]....
.L_200:
        /*005c*/ 	.word	0x00000160


	//   ....[1]....
        /*0060*/ 	.word	0x000001a0


	//   ....[2]....
        /*0064*/ 	.word	0x00000210


	//   ....[3]....
        /*0068*/ 	.word	0x00010880


	//   ....[4]....
        /*006c*/ 	.word	0x00010910


	//   ....[5]....
        /*0070*/ 	.word	0x00010dc0


	//   ....[6]....
        /*0074*/ 	.word	0x00010e00


	//   ....[7]....
        /*0078*/ 	.word	0x00010f40


	//   ....[8]....
        /*007c*/ 	.word	0x00011010


	//   ....[9]....
        /*0080*/ 	.word	0x00012ee0


	//   ....[10]....
        /*0084*/ 	.word	0x00012f70


	//----- nvinfo : EIATTR_COOP_GROUP_MASK_REGIDS
	.align		4
.L_201:
        /*0088*/ 	.byte	0x04, 0x29
        /*008a*/ 	.short	(.L_203 - .L_202)


	//   ....[0]....
.L_202:
        /*008c*/ 	.word	0xffffffff


	//   ....[1]....
        /*0090*/ 	.word	0xffffffff


	//   ....[2]....
        /*0094*/ 	.word	0xffffffff


	//   ....[3]....
        /*0098*/ 	.word	0xffffffff


	//   ....[4]....
        /*009c*/ 	.word	0xffffffff


	//   ....[5]....
        /*00a0*/ 	.word	0xffffffff


	//   ....[6]....
        /*00a4*/ 	.word	0xffffffff


	//   ....[7]....
        /*00a8*/ 	.word	0xffffffff


	//   ....[8]....
        /*00ac*/ 	.word	0xffffffff


	//   ....[9]....
        /*00b0*/ 	.word	0xffffffff


	//   ....[10]....
        /*00b4*/ 	.word	0xffffffff


	//   ....[11]....
        /*00b8*/ 	.word	0xffffffff


	//   ....[12]....
        /*00bc*/ 	.word	0xffffffff


	//   ....[13]....
        /*00c0*/ 	.word	0xffffffff


	//   ....[14]....
        /*00c4*/ 	.word	0xffffffff


	//   ....[15]....
        /*00c8*/ 	.word	0xffffffff


	//   ....[16]....
        /*00cc*/ 	.word	0xffffffff


	//   ....[17]....
        /*00d0*/ 	.word	0xffffffff


	//   ....[18]....
        /*00d4*/ 	.word	0xffffffff


	//   ....[19]....
        /*00d8*/ 	.word	0xffffffff


	//   ....[20]....
        /*00dc*/ 	.word	0xffffffff


	//   ....[21]....
        /*00e0*/ 	.word	0xffffffff


	//   ....[22]....
        /*00e4*/ 	.word	0xffffffff


	//   ....[23]....
        /*00e8*/ 	.word	0xffffffff


	//   ....[24]....
        /*00ec*/ 	.word	0xffffffff


	//   ....[25]....
        /*00f0*/ 	.word	0xffffffff


	//   ....[26]....
        /*00f4*/ 	.word	0xffffffff


	//   ....[27]....
        /*00f8*/ 	.word	0xffffffff


	//   ....[28]....
        /*00fc*/ 	.word	0xffffffff


	//   ....[29]....
        /*0100*/ 	.word	0xffffffff


	//   ....[30]....
        /*0104*/ 	.word	0xffffffff


	//   ....[31]....
        /*0108*/ 	.word	0xffffffff


	//   ....[32]....
        /*010c*/ 	.word	0xffffffff


	//   ....[33]....
        /*0110*/ 	.word	0xffffffff


	//   ....[34]....
        /*0114*/ 	.word	0xffffffff


	//   ....[35]....
        /*0118*/ 	.word	0xffffffff


	//   ....[36]....
        /*011c*/ 	.word	0xffffffff


	//   ....[37]....
        /*0120*/ 	.word	0xffffffff


	//   ....[38]....
        /*0124*/ 	.word	0xffffffff


	//   ....[39]....
        /*0128*/ 	.word	0xffffffff


	//   ....[40]....
        /*012c*/ 	.word	0xffffffff


	//   ....[41]....
        /*0130*/ 	.word	0xffffffff


	//   ....[42]....
        /*0134*/ 	.word	0xffffffff


	//   ....[43]....
        /*0138*/ 	.word	0xffffffff


	//   ....[44]....
        /*013c*/ 	.word	0xffffffff


	//   ....[45]....
        /*0140*/ 	.word	0xffffffff


	//   ....[46]....
        /*0144*/ 	.word	0xffffffff


	//   ....[47]....
        /*0148*/ 	.word	0xffffffff


	//   ....[48]....
        /*014c*/ 	.word	0xffffffff


	//   ....[49]....
        /*0150*/ 	.word	0xffffffff


	//   ....[50]....
        /*0154*/ 	.word	0xffffffff


	//   ....[51]....
        /*0158*/ 	.word	0xffffffff


	//   ....[52]....
        /*015c*/ 	.word	0xffffffff


	//   ....[53]....
        /*0160*/ 	.word	0xffffffff


	//   ....[54]....
        /*0164*/ 	.word	0xffffffff


	//   ....[55]....
        /*0168*/ 	.word	0xffffffff


	//   ....[56]....
        /*016c*/ 	.word	0xffffffff


	//   ....[57]....
        /*0170*/ 	.word	0xffffffff


	//   ....[58]....
        /*0174*/ 	.word	0xffffffff


	//   ....[59]....
        /*0178*/ 	.word	0xffffffff


	//   ....[60]....
        /*017c*/ 	.word	0xffffffff


	//   ....[61]....
        /*0180*/ 	.word	0xffffffff


	//   ....[62]....
        /*0184*/ 	.word	0xffffffff


	//   ....[63]....
        /*0188*/ 	.word	0xffffffff


	//   ....[64]....
        /*018c*/ 	.word	0xffffffff


	//   ....[65]....
        /*0190*/ 	.word	0xffffffff


	//   ....[66]....
        /*0194*/ 	.word	0x0500000f


	//   ....[67]....
        /*0198*/ 	.word	0x0500000f


	//   ....[68]....
        /*019c*/ 	.word	0x0500000f


	//   ....[69]....
        /*01a0*/ 	.word	0x0500000f


	//   ....[70]....
        /*01a4*/ 	.word	0x0500000f


	//   ....[71]....
        /*01a8*/ 	.word	0x0500000f


	//   ....[72]....
        /*01ac*/ 	.word	0x0500000f


	//   ....[73]....
        /*01b0*/ 	.word	0x0500000f


	//   ....[74]....
        /*01b4*/ 	.word	0x0500000f


	//   ....[75]....
        /*01b8*/ 	.word	0x0500000f


	//   ....[76]....
        /*01bc*/ 	.word	0x0500000f


	//   ....[77]....
        /*01c0*/ 	.word	0x0500000f


	//   ....[78]....
        /*01c4*/ 	.word	0x0500000f


	//   ....[79]....
        /*01c8*/ 	.word	0x0500000f


	//   ....[80]....
        /*01cc*/ 	.word	0x0500000f


	//   ....[81]....
        /*01d0*/ 	.word	0x0500000f


	//   ....[82]....
        /*01d4*/ 	.word	0x0500000f


	//   ....[83]....
        /*01d8*/ 	.word	0x0500000f


	//   ....[84]....
        /*01dc*/ 	.word	0x0500000f


	//----- nvinfo : EIATTR_COOP_GROUP_INSTR_OFFSETS
	.align		4
.L_203:
        /*01e0*/ 	.byte	0x04, 0x28
        /*01e2*/ 	.short	(.L_205 - .L_204)


	//   ....[0]....
.L_204:
        /*01e4*/ 	.word	0x00000070


	//   ....[1]....
        /*01e8*/ 	.word	0x00000170


	//   ....[2]....
        /*01ec*/ 	.word	0x000001c0


	//   ....[3]....
        /*01f0*/ 	.word	0x000003f0


	//   ....[4]....
        /*01f4*/ 	.word	0x00000550


	//   ....[5]....
        /*01f8*/ 	.word	0x00000670


	//   ....[6]....
        /*01fc*/ 	.word	0x000007d0


	//   ....[7]....
        /*0200*/ 	.word	0x000018b0


	//   ....[8]....
        /*0204*/ 	.word	0x00003420


	//   ....[9]....
        /*0208*/ 	.word	0x00003530


	//   ....[10]....
        /*020c*/ 	.word	0x00003e00


	//   ....[11]....
        /*0210*/ 	.word	0x00003e60


	//   ....[12]....
        /*0214*/ 	.word	0x00004a90


	//   ....[13]....
        /*0218*/ 	.word	0x000064c0


	//   ....[14]....
        /*021c*/ 	.word	0x000065c0


	//   ....[15]....
        /*0220*/ 	.word	0x00006e60


	//   ....[16]....
        /*0224*/ 	.word	0x00006ef0


	//   ....[17]....
        /*0228*/ 	.word	0x00007e50


	//   ....[18]....
        /*022c*/ 	.word	0x000088a0


	//   ....[19]....
        /*0230*/ 	.word	0x000088f0


	//   ....[20]....
        /*0234*/ 	.word	0x00008e50


	//   ....[21]....
        /*0238*/ 	.word	0x00008ed0


	//   ....[22]....
        /*023c*/ 	.word	0x0000a130


	//   ....[23]....
        /*0240*/ 	.word	0x0000b890


	//   ....[24]....
        /*0244*/ 	.word	0x0000b990


	//   ....[25]....
        /*0248*/ 	.word	0x0000c1b0


	//   ....[26]....
        /*024c*/ 	.word	0x0000c260


	//   ....[27]....
        /*0250*/ 	.word	0x0000d220


	//   ....[28]....
        /*0254*/ 	.word	0x0000d330


	//   ....[29]....
        /*0258*/ 	.word	0x0000d390


	//   ....[30]....
        /*025c*/ 	.word	0x0000d4a0


	//   ....[31]....
        /*0260*/ 	.word	0x0000d4c0


	//   ....[32]....
        /*0264*/ 	.word	0x0000f480


	//   ....[33]....
        /*0268*/ 	.word	0x0000f600


	//   ....[34]....
        /*026c*/ 	.word	0x0000f630


	//   ....[35]....
        /*0270*/ 	.word	0x0000f670


	//   ....[36]....
        /*0274*/ 	.word	0x0000f6e0


	//   ....[37]....
        /*0278*/ 	.word	0x0000f740


	//   ....[38]....
        /*027c*/ 	.word	0x0000f780


	//   ....[39]....
        /*0280*/ 	.word	0x0000f900


	//   ....[40]....
        /*0284*/ 	.word	0x0000f960


	//   ....[41]....
        /*0288*/ 	.word	0x0000f9a0


	//   ....[42]....
        /*028c*/ 	.word	0x0000f9e0


	//   ....[43]....
        /*0290*/ 	.word	0x0000fa10


	//   ....[44]....
        /*0294*/ 	.word	0x0000fa40


	//   ....[45]....
        /*0298*/ 	.word	0x0000fae0


	//   ....[46]....
        /*029c*/ 	.word	0x0000fb40


	//   ....[47]....
        /*02a0*/ 	.word	0x0000fbd0


	//   ....[48]....
        /*02a4*/ 	.word	0x000132e0


	//   ....[49]....
        /*02a8*/ 	.word	0x000132f0


	//   ....[50]....
        /*02ac*/ 	.word	0x000133e0


	//   ....[51]....
        /*02b0*/ 	.word	0x00013440


	//   ....[52]....
        /*02b4*/ 	.word	0x00013480


	//   ....[53]....
        /*02b8*/ 	.word	0x000134c0


	//   ....[54]....
        /*02bc*/ 	.word	0x000134f0


	//   ....[55]....
        /*02c0*/ 	.word	0x00013520


	//   ....[56]....
        /*02c4*/ 	.word	0x00013690


	//   ....[57]....
        /*02c8*/ 	.word	0x000136f0


	//   ....[58]....
        /*02cc*/ 	.word	0x00013730


	//   ....[59]....
        /*02d0*/ 	.word	0x00013770


	//   ....[60]....
        /*02d4*/ 	.word	0x000137a0


	//   ....[61]....
        /*02d8*/ 	.word	0x000137d0


	//   ....[62]....
        /*02dc*/ 	.word	0x00013890


	//   ....[63]....
        /*02e0*/ 	.word	0x000138b0


	//   ....[64]....
        /*02e4*/ 	.word	0x00013920


	//   ....[65]....
        /*02e8*/ 	.word	0x00013f70


	//   ....[66]....
        /*02ec*/ 	.word	0x000145d0


	//   ....[67]....
        /*02f0*/ 	.word	0x000149c0


	//   ....[68]....
        /*02f4*/ 	.word	0x00014a50


	//   ....[69]....
        /*02f8*/ 	.word	0x00014af0


	//   ....[70]....
        /*02fc*/ 	.word	0x00014ba0


	//   ....[71]....
        /*0300*/ 	.word	0x00014c20


	//   ....[72]....
        /*0304*/ 	.word	0x00014ca0


	//   ....[73]....
        /*0308*/ 	.word	0x00014d20


	//   ....[74]....
        /*030c*/ 	.word	0x00014da0


	//   ....[75]....
        /*0310*/ 	.word	0x00014e30


	//   ....[76]....
        /*0314*/ 	.word	0x00014ee0


	//   ....[77]....
        /*0318*/ 	.word	0x00014f60


	//   ....[78]....
        /*031c*/ 	.word	0x00014fe0


	//   ....[79]....
        /*0320*/ 	.word	0x00015060


	//   ....[80]....
        /*0324*/ 	.word	0x000150e0


	//   ....[81]....
        /*0328*/ 	.word	0x00015150


	//   ....[82]....
        /*032c*/ 	.word	0x000151f0


	//   ....[83]....
        /*0330*/ 	.word	0x00015280


	//   ....[84]....
        /*0334*/ 	.word	0x000153a0


	//----- nvinfo : EIATTR_REG_RECONFIG
	.align		4
.L_205:
        /*0338*/ 	.byte	0x01, 0x54
	.zero		2


	//----- nvinfo : EIATTR_SYSCALL_OFFSETS
	.align		4
        /*033c*/ 	.byte	0x04, 0x46
        /*033e*/ 	.short	(.L_207 - .L_206)


	//   ....[0]....
.L_206:
        /*0340*/ 	.word	0x00001aa0


	//   ....[1]....
        /*0344*/ 	.word	0x00010a90


	//   ....[2]....
        /*0348*/ 	.word	0x00010bc0


	//   ....[3]....
        /*034c*/ 	.word	0x00010cc0


	//----- nvinfo : EIATTR_MBARRIER_INSTR_OFFSETS
	.align		4
.L_207:
        /*0350*/ 	.byte	0x04, 0x39
        /*0352*/ 	.short	(.L_209 - .L_208)


	//   ....[0]....
.L_208:
        /*0354*/ 	.word	0x000002a0
        /*0358*/ 	.word	0x000000ff
        /*035c*/ 	.word	0x0002d800
        /*0360*/ 	.short	0x0100
        /*0362*/ 	.byte	0x08
	.zero		1


	//   ....[1]....
        /*0364*/ 	.word	0x000002b0
        /*0368*/ 	.word	0x000000ff
        /*036c*/ 	.word	0x0002d820
        /*0370*/ 	.short	0x0100
        /*0372*/ 	.byte	0x08
	.zero		1


	//   ....[2]....
        /*0374*/ 	.word	0x000003a0
        /*0378*/ 	.word	0x000000ff
        /*037c*/ 	.word	0x0002d830
        /*0380*/ 	.short	0x0100
        /*0382*/ 	.byte	0x08
	.zero		1


	//   ....[3]....
        /*0384*/ 	.word	0x000003b0
        /*0388*/ 	.word	0x000000ff
        /*038c*/ 	.word	0x0002d840
        /*0390*/ 	.short	0x0100
        /*0392*/ 	.byte	0x08
	.zero		1


	//   ....[4]....
        /*0394*/ 	.word	0x000003c0
        /*0398*/ 	.word	0x000000ff
        /*039c*/ 	.word	0x0002d838
        /*03a0*/ 	.short	0x0100
        /*03a2*/ 	.byte	0x08
	.zero		1


	//   ....[5]....
        /*03a4*/ 	.word	0x000003d0
        /*03a8*/ 	.word	0x000000ff
        /*03ac*/ 	.word	0x0002d848
        /*03b0*/ 	.short	0x0100
        /*03b2*/ 	.byte	0x08
	.zero		1


	//   ....[6]....
        /*03b4*/ 	.word	0x00000500
        /*03b8*/ 	.word	0x000000ff
        /*03bc*/ 	.word	0x0002d850
        /*03c0*/ 	.short	0x0100
        /*03c2*/ 	.byte	0x08
	.zero		1


	//   ....[7]....
        /*03c4*/ 	.word	0x00000510
        /*03c8*/ 	.word	0x000000ff
        /*03cc*/ 	.word	0x0002d860
        /*03d0*/ 	.short	0x0100
        /*03d2*/ 	.byte	0x08
	.zero		1


	//   ....[8]....
        /*03d4*/ 	.word	0x00000520
        /*03d8*/ 	.word	0x000000ff
        /*03dc*/ 	.word	0x0002d858
        /*03e0*/ 	.short	0x0100
        /*03e2*/ 	.byte	0x08
	.zero		1


	//   ....[9]....
        /*03e4*/ 	.word	0x00000530
        /*03e8*/ 	.word	0x000000ff
        /*03ec*/ 	.word	0x0002d868
        /*03f0*/ 	.short	0x0100
        /*03f2*/ 	.byte	0x08
	.zero		1


	//   ....[10]....
        /*03f4*/ 	.word	0x00000620
        /*03f8*/ 	.word	0x000000ff
        /*03fc*/ 	.word	0x0002d870
        /*0400*/ 	.short	0x0100
        /*0402*/ 	.byte	0x06
	.zero		1


	//   ....[11]....
        /*0404*/ 	.word	0x00000630
        /*0408*/ 	.word	0x000000ff
        /*040c*/ 	.word	0x0002d880
        /*0410*/ 	.short	0x0100
        /*0412*/ 	.byte	0x06
	.zero		1


	//   ....[12]....
        /*0414*/ 	.word	0x00000640
        /*0418*/ 	.word	0x000000ff
        /*041c*/ 	.word	0x0002d878
        /*0420*/ 	.short	0x0100
        /*0422*/ 	.byte	0x06
	.zero		1


	//   ....[13]....
        /*0424*/ 	.word	0x00000650
        /*0428*/ 	.word	0x000000ff
        /*042c*/ 	.word	0x0002d888
        /*0430*/ 	.short	0x0100
        /*0432*/ 	.byte	0x06
	.zero		1


	//   ....[14]....
        /*0434*/ 	.word	0x00000780
        /*0438*/ 	.word	0x000000ff
        /*043c*/ 	.word	0x0002d890
        /*0440*/ 	.short	0x0100
        /*0442*/ 	.byte	0x08
	.zero		1


	//   ....[15]....
        /*0444*/ 	.word	0x00000790
        /*0448*/ 	.word	0x000000ff
        /*044c*/ 	.word	0x0002d8a0
        /*0450*/ 	.short	0x0100
        /*0452*/ 	.byte	0x08
	.zero		1


	//   ....[16]....
        /*0454*/ 	.word	0x000007a0
        /*0458*/ 	.word	0x000000ff
        /*045c*/ 	.word	0x0002d898
        /*0460*/ 	.short	0x0100
        /*0462*/ 	.byte	0x08
	.zero		1


	//   ....[17]....
        /*0464*/ 	.word	0x000007b0
        /*0468*/ 	.word	0x000000ff
        /*046c*/ 	.word	0x0002d8a8
        /*0470*/ 	.short	0x0100
        /*0472*/ 	.byte	0x08
	.zero		1


	//   ....[18]....
        /*0474*/ 	.word	0x000008e0
        /*0478*/ 	.word	0x000000ff
        /*047c*/ 	.word	0x0002d8b0
        /*0480*/ 	.short	0x0100
        /*0482*/ 	.byte	0x08
	.zero		1


	//   ....[19]....
        /*0484*/ 	.word	0x000008f0
        /*0488*/ 	.word	0x000000ff
        /*048c*/ 	.word	0x0002d8c0
        /*0490*/ 	.short	0x0100
        /*0492*/ 	.byte	0x08
	.zero		1


	//   ....[20]....
        /*0494*/ 	.word	0x00000900
        /*0498*/ 	.word	0x000000ff
        /*049c*/ 	.word	0x0002d8b8
        /*04a0*/ 	.short	0x0100
        /*04a2*/ 	.byte	0x08
	.zero		1


	//   ....[21]....
        /*04a4*/ 	.word	0x00000910
        /*04a8*/ 	.word	0x000000ff
        /*04ac*/ 	.word	0x0002d8c8
        /*04b0*/ 	.short	0x0100
        /*04b2*/ 	.byte	0x08
	.zero		1


	//   ....[22]....
        /*04b4*/ 	.word	0x00001b20
        /*04b8*/ 	.word	0x000000ff
        /*04bc*/ 	.word	0x0002d800
        /*04c0*/ 	.short	0x010a
        /*04c2*/ 	.byte	0x2a
	.zero		1


	//   ....[23]....
        /*04c4*/ 	.word	0x00001ba0
        /*04c8*/ 	.word	0x00000005
        /*04cc*/ 	.word	0x0002d830
        /*04d0*/ 	.short	0x010a
        /*04d2*/ 	.byte	0x3f
	.zero		1


	//   ....[24]....
        /*04d4*/ 	.word	0x00001c00
        /*04d8*/ 	.word	0x00000005
        /*04dc*/ 	.word	0x0002d830
        /*04e0*/ 	.short	0x010a
        /*04e2*/ 	.byte	0x3f
	.zero		1


	//   ....[25]....
        /*04e4*/ 	.word	0x00002030
        /*04e8*/ 	.word	0x00000000
        /*04ec*/ 	.word	0x00000000
        /*04f0*/ 	.short	0x0101
        /*04f2*/ 	.byte	0x3f
	.zero		1


	//   ....[26]....
        /*04f4*/ 	.word	0x00004f10
        /*04f8*/ 	.word	0x000000ff
        /*04fc*/ 	.word	0x0002d830
        /*0500*/ 	.short	0x010a
        /*0502*/ 	.byte	0x06
	.zero		1


	//   ....[27]....
        /*0504*/ 	.word	0x00004f50
        /*0508*/ 	.word	0x000000ff
        /*050c*/ 	.word	0x0002d830
        /*0510*/ 	.short	0x010a
        /*0512*/ 	.byte	0x06
	.zero		1


	//   ....[28]....
        /*0514*/ 	.word	0x000051f0
        /*0518*/ 	.word	0x000000ff
        /*051c*/ 	.word	0x0002d850
        /*0520*/ 	.short	0x010a
        /*0522*/ 	.byte	0x06
	.zero		1


	//   ....[29]....
        /*0524*/ 	.word	0x00005230
        /*0528*/ 	.word	0x000000ff
        /*052c*/ 	.word	0x0002d850
        /*0530*/ 	.short	0x010a
        /*0532*/ 	.byte	0x06
	.zero		1


	//   ....[30]....
        /*0534*/ 	.word	0x00005760
        /*0538*/ 	.word	0x0000000e
        /*053c*/ 	.word	0x00000000
        /*0540*/ 	.short	0x0101
        /*0542*/ 	.byte	0x3f
	.zero		1


	//   ....[31]....
        /*0544*/ 	.word	0x000072a0
        /*0548*/ 	.word	0x00000018
        /*054c*/ 	.word	0x00000000
        /*0550*/ 	.short	0x0101
        /*0552*/ 	.byte	0x3f
	.zero		1


	//   ....[32]....
        /*0554*/ 	.word	0x000081d0
        /*0558*/ 	.word	0x000000ff
        /*055c*/ 	.word	0x0002d830
        /*0560*/ 	.short	0x010a
        /*0562*/ 	.byte	0x06
	.zero		1


	//   ....[33]....
        /*0564*/ 	.word	0x00008210
        /*0568*/ 	.word	0x000000ff
        /*056c*/ 	.word	0x0002d830
        /*0570*/ 	.short	0x010a
        /*0572*/ 	.byte	0x06
	.zero		1


	//   ....[34]....
        /*0574*/ 	.word	0x000084b0
        /*0578*/ 	.word	0x000000ff
        /*057c*/ 	.word	0x0002d850
        /*0580*/ 	.short	0x010a
        /*0582*/ 	.byte	0x06
	.zero		1


	//   ....[35]....
        /*0584*/ 	.word	0x000084f0
        /*0588*/ 	.word	0x000000ff
        /*058c*/ 	.word	0x0002d850
        /*0590*/ 	.short	0x010a
        /*0592*/ 	.byte	0x06
	.zero		1


	//   ....[36]....
        /*0594*/ 	.word	0x000096d0
        /*0598*/ 	.word	0x00000022
        /*059c*/ 	.word	0x00000000
        /*05a0*/ 	.short	0x0101
        /*05a2*/ 	.byte	0x3f
	.zero		1


	//   ....[37]....
        /*05a4*/ 	.word	0x00009750
        /*05a8*/ 	.word	0x00000023
        /*05ac*/ 	.word	0x00000000
        /*05b0*/ 	.short	0x0101
        /*05b2*/ 	.byte	0x3f
	.zero		1


	//   ....[38]....
        /*05b4*/ 	.word	0x0000a300
        /*05b8*/ 	.word	0x000000ff
        /*05bc*/ 	.word	0x0002d830
        /*05c0*/ 	.short	0x010a
        /*05c2*/ 	.byte	0x06
	.zero		1


	//   ....[39]....
        /*05c4*/ 	.word	0x0000a340
        /*05c8*/ 	.word	0x000000ff
        /*05cc*/ 	.word	0x0002d830
        /*05d0*/ 	.short	0x010a
        /*05d2*/ 	.byte	0x06
	.zero		1


	//   ....[40]....
        /*05d4*/ 	.word	0x0000a5e0
        /*05d8*/ 	.word	0x000000ff
        /*05dc*/ 	.word	0x0002d850
        /*05e0*/ 	.short	0x010a
        /*05e2*/ 	.byte	0x06
	.zero		1


	//   ....[41]....
        /*05e4*/ 	.word	0x0000a620
        /*05e8*/ 	.word	0x000000ff
        /*05ec*/ 	.word	0x0002d850
        /*05f0*/ 	.short	0x010a
        /*05f2*/ 	.byte	0x06
	.zero		1


	//   ....[42]....
        /*05f4*/ 	.word	0x0000aaf0
        /*05f8*/ 	.word	0x00000007
        /*05fc*/ 	.word	0x00000000
        /*0600*/ 	.short	0x0101
        /*0602*/ 	.byte	0x3f
	.zero		1


	//   ....[43]....
        /*0604*/ 	.word	0x0000c590
        /*0608*/ 	.word	0x0000000d
        /*060c*/ 	.word	0x00000000
        /*0610*/ 	.short	0x0101
        /*0612*/ 	.byte	0x3f
	.zero		1


	//   ....[44]....
        /*0614*/ 	.word	0x0000d2a0
        /*0618*/ 	.word	0x000000ff
        /*061c*/ 	.word	0x0002d850
        /*0620*/ 	.short	0x010a
        /*0622*/ 	.byte	0x09
	.zero		1


	//   ....[45]....
        /*0624*/ 	.word	0x0000d2e0
        /*0628*/ 	.word	0x000000ff
        /*062c*/ 	.word	0x0002d850
        /*0630*/ 	.short	0x010a
        /*0632*/ 	.byte	0x09
	.zero		1


	//   ....[46]....
        /*0634*/ 	.word	0x0000d920
        /*0638*/ 	.word	0x00000005
        /*063c*/ 	.word	0x00000000
        /*0640*/ 	.short	0x0101
        /*0642*/ 	.byte	0x3f
	.zero		1


	//   ....[47]....
        /*0644*/ 	.word	0x0000e920
        /*0648*/ 	.word	0x000000ff
        /*064c*/ 	.word	0x00000000
        /*0650*/ 	.short	0x0101
        /*0652*/ 	.byte	0x04
	.zero		1


	//   ....[48]....
        /*0654*/ 	.word	0x000112f0
        /*0658*/ 	.word	0x00000005
        /*065c*/ 	.word	0x0002d840
        /*0660*/ 	.short	0x010a
        /*0662*/ 	.byte	0x3f
	.zero		1


	//   ....[49]....
        /*0664*/ 	.word	0x000117e0
        /*0668*/ 	.word	0x00000019
        /*066c*/ 	.word	0x0002d820
        /*0670*/ 	.short	0x010a
        /*0672*/ 	.byte	0x3f
	.zero		1


	//   ....[50]....
        /*0674*/ 	.word	0x00011ac0
        /*0678*/ 	.word	0x00000003
        /*067c*/ 	.word	0x0002d840
        /*0680*/ 	.short	0x010a
        /*0682*/ 	.byte	0x3f
	.zero		1


	//   ....[51]....
        /*0684*/ 	.word	0x00011d40
        /*0688*/ 	.word	0x00000002
        /*068c*/ 	.word	0x00000060
        /*0690*/ 	.short	0x010a
        /*0692*/ 	.byte	0x3f
	.zero		1


	//   ....[52]....
        /*0694*/ 	.word	0x00012260
        /*0698*/ 	.word	0x00000003
        /*069c*/ 	.word	0x0002d840
        /*06a0*/ 	.short	0x010a
        /*06a2*/ 	.byte	0x3f
	.zero		1


	//   ....[53]....
        /*06a4*/ 	.word	0x000124e0
        /*06a8*/ 	.word	0x00000003
        /*06ac*/ 	.word	0x00000060
        /*06b0*/ 	.short	0x010a
        /*06b2*/ 	.byte	0x3f
	.zero		1


	//   ....[54]....
        /*06b4*/ 	.word	0x00012960
        /*06b8*/ 	.word	0x00000002
        /*06bc*/ 	.word	0x0002d840
        /*06c0*/ 	.short	0x010a
        /*06c2*/ 	.byte	0x3f
	.zero		1


	//   ....[55]....
        /*06c4*/ 	.word	0x00012c00
        /*06c8*/ 	.word	0x00000002
        /*06cc*/ 	.word	0x00000060
        /*06d0*/ 	.short	0x010a
        /*06d2*/ 	.byte	0x3f
	.zero		1


	//   ....[56]....
        /*06d4*/ 	.word	0x00012fe0
        /*06d8*/ 	.word	0x00000003
        /*06dc*/ 	.word	0x0002d860
        /*06e0*/ 	.short	0x010a
        /*06e2*/ 	.byte	0x3f
	.zero		1


	//   ....[57]....
        /*06e4*/ 	.word	0x00013ef0
        /*06e8*/ 	.word	0x00000009
        /*06ec*/ 	.word	0x0002d820
        /*06f0*/ 	.short	0x010a
        /*06f2*/ 	.byte	0x3f
	.zero		1


	//   ....[58]....
        /*06f4*/ 	.word	0x00014090
        /*06f8*/ 	.word	0x00000007
        /*06fc*/ 	.word	0x00000000
        /*0700*/ 	.short	0x010a
        /*0702*/ 	.byte	0x3f
	.zero		1


	//   ....[59]....
        /*0704*/ 	.word	0x00014100
        /*0708*/ 	.word	0x00000003
        /*070c*/ 	.word	0x00000000
        /*0710*/ 	.short	0x010a
        /*0712*/ 	.byte	0x3f
	.zero		1


	//   ....[60]....
        /*0714*/ 	.word	0x00014160
        /*0718*/ 	.word	0x00000005
        /*071c*/ 	.word	0x00000000
        /*0720*/ 	.short	0x010a
        /*0722*/ 	.byte	0x3f
	.zero		1


	//   ....[61]....
        /*0724*/ 	.word	0x00014190
        /*0728*/ 	.word	0x00000003
        /*072c*/ 	.word	0x00000000
        /*0730*/ 	.short	0x010a
        /*0732*/ 	.byte	0x3f
	.zero		1


	//   ....[62]....
        /*0734*/ 	.word	0x00014200
        /*0738*/ 	.word	0x00000003
        /*073c*/ 	.word	0x0002d800
        /*0740*/ 	.short	0x010a
        /*0742*/ 	.byte	0x3f
	.zero		1


	//   ....[63]....
        /*0744*/ 	.word	0x00014250
        /*0748*/ 	.word	0x00000005
        /*074c*/ 	.word	0x0002d830
        /*0750*/ 	.short	0x010a
        /*0752*/ 	.byte	0x3f
	.zero		1


	//   ....[64]....
        /*0754*/ 	.word	0x000142b0
        /*0758*/ 	.word	0x0000000d
        /*075c*/ 	.word	0x0002d830
        /*0760*/ 	.short	0x010a
        /*0762*/ 	.byte	0x3f
	.zero		1


	//   ....[65]....
        /*0764*/ 	.word	0x00014310
        /*0768*/ 	.word	0x0000000d
        /*076c*/ 	.word	0x0002d850
        /*0770*/ 	.short	0x010a
        /*0772*/ 	.byte	0x3f
	.zero		1


	//   ....[66]....
        /*0774*/ 	.word	0x00014370
        /*0778*/ 	.word	0x00000007
        /*077c*/ 	.word	0x0002d830
        /*0780*/ 	.short	0x010a
        /*0782*/ 	.byte	0x3f
	.zero		1


	//   ....[67]....
        /*0784*/ 	.word	0x000143d0
        /*0788*/ 	.word	0x00000007
        /*078c*/ 	.word	0x0002d850
        /*0790*/ 	.short	0x010a
        /*0792*/ 	.byte	0x3f
	.zero		1


	//   ....[68]....
        /*0794*/ 	.word	0x00014430
        /*0798*/ 	.word	0x00000007
        /*079c*/ 	.word	0x0002d830
        /*07a0*/ 	.short	0x010a
        /*07a2*/ 	.byte	0x3f
	.zero		1


	//   ....[69]....
        /*07a4*/ 	.word	0x00014490
        /*07a8*/ 	.word	0x00000007
        /*07ac*/ 	.word	0x0002d850
        /*07b0*/ 	.short	0x010a
        /*07b2*/ 	.byte	0x3f
	.zero		1


	//   ....[70]....
        /*07b4*/ 	.word	0x000144f0
        /*07b8*/ 	.word	0x00000005
        /*07bc*/ 	.word	0x0002d850
        /*07c0*/ 	.short	0x010a
        /*07c2*/ 	.byte	0x3f
	.zero		1


	//   ....[71]....
        /*07c4*/ 	.word	0x00014690
        /*07c8*/ 	.word	0x00000005
        /*07cc*/ 	.word	0x0002d840
        /*07d0*/ 	.short	0x010a
        /*07d2*/ 	.byte	0x3f
	.zero		1


	//   ....[72]....
        /*07d4*/ 	.word	0x000146e0
        /*07d8*/ 	.word	0x00000019
        /*07dc*/ 	.word	0x0002d820
        /*07e0*/ 	.short	0x010a
        /*07e2*/ 	.byte	0x3f
	.zero		1


	//   ....[73]....
        /*07e4*/ 	.word	0x00014730
        /*07e8*/ 	.word	0x00000003
        /*07ec*/ 	.word	0x0002d840
        /*07f0*/ 	.short	0x010a
        /*07f2*/ 	.byte	0x3f
	.zero		1


	//   ....[74]....
        /*07f4*/ 	.word	0x00014780
        /*07f8*/ 	.word	0x00000002
        /*07fc*/ 	.word	0x00000060
        /*0800*/ 	.short	0x010a
        /*0802*/ 	.byte	0x3f
	.zero		1


	//   ....[75]....
        /*0804*/ 	.word	0x000147d0
        /*0808*/ 	.word	0x00000003
        /*080c*/ 	.word	0x0002d840
        /*0810*/ 	.short	0x010a
        /*0812*/ 	.byte	0x3f
	.zero		1


	//   ....[76]....
        /*0814*/ 	.word	0x00014820
        /*0818*/ 	.word	0x00000003
        /*081c*/ 	.word	0x00000060
        /*0820*/ 	.short	0x010a
        /*0822*/ 	.byte	0x3f
	.zero		1


	//   ....[77]....
        /*0824*/ 	.word	0x00014870
        /*0828*/ 	.word	0x00000002
        /*082c*/ 	.word	0x0002d840
        /*0830*/ 	.short	0x010a
        /*0832*/ 	.byte	0x3f
	.zero		1


	//   ....[78]....
        /*0834*/ 	.word	0x000148c0
        /*0838*/ 	.word	0x00000002
        /*083c*/ 	.word	0x00000060
        /*0840*/ 	.short	0x010a
        /*0842*/ 	.byte	0x3f
	.zero		1


	//   ....[79]....
        /*0844*/ 	.word	0x00014910
        /*0848*/ 	.word	0x00000003
        /*084c*/ 	.word	0x0002d860
        /*0850*/ 	.short	0x010a
        /*0852*/ 	.byte	0x3f
	.zero		1


	//   ....[80]....
        /*0854*/ 	.word	0x000152c0
        /*0858*/ 	.word	0x00000009
        /*085c*/ 	.word	0x0002d820
        /*0860*/ 	.short	0x010a
        /*0862*/ 	.byte	0x3f
	.zero		1


	//   ....[81]....
        /*0864*/ 	.word	0x00015460
        /*0868*/ 	.word	0x00000007
        /*086c*/ 	.word	0x00000000
        /*0870*/ 	.short	0x010a
        /*0872*/ 	.byte	0x3f
	.zero		1


	//   ....[82]....
        /*0874*/ 	.word	0x000154b0
        /*0878*/ 	.word	0x00000003
        /*087c*/ 	.word	0x00000000
        /*0880*/ 	.short	0x010a
        /*0882*/ 	.byte	0x3f
	.zero		1


	//   ....[83]....
        /*0884*/ 	.word	0x00015500
        /*0888*/ 	.word	0x00000005
        /*088c*/ 	.word	0x00000000
        /*0890*/ 	.short	0x010a
        /*0892*/ 	.byte	0x3f
	.zero		1


	//----- nvinfo : EIATTR_NUM_MBARRIERS
	.align		4
.L_209:
        /*0894*/ 	.byte	0x03, 0x38
        /*0896*/ 	.short	0x0016


	//----- nvinfo : EIATTR_EXIT_INSTR_OFFSETS
	.align		4
        /*0898*/ 	.byte	0x04, 0x1c
        /*089a*/ 	.short	(.L_211 - .L_210)


	//   ....[0]....
.L_210:
        /*089c*/ 	.word	0x00000ab0


	//   ....[1]....
        /*08a0*/ 	.word	0x0000f440


	//   ....[2]....
        /*08a4*/ 	.word	0x0000f4a0


	//   ....[3]....
        /*08a8*/ 	.word	0x000141e0


	//----- nvinfo : EIATTR_MAX_THREADS
	.align		4
.L_211:
        /*08ac*/ 	.byte	0x04, 0x05
        /*08ae*/ 	.short	(.L_213 - .L_212)
.L_212:
        /*08b0*/ 	.word	0x00000200
        /*08b4*/ 	.word	0x00000001
        /*08b8*/ 	.word	0x00000001


	//----- nvinfo : EIATTR_CRS_STACK_SIZE
	.align		4
.L_213:
        /*08bc*/ 	.byte	0x04, 0x1e
        /*08be*/ 	.short	(.L_215 - .L_214)
.L_214:
        /*08c0*/ 	.word	0x00000000


	//----- nvinfo : EIATTR_CBANK_PARAM_SIZE
	.align		4
.L_215:
        /*08c4*/ 	.byte	0x03, 0x19
        /*08c6*/ 	.short	0x0a70


	//----- nvinfo : EIATTR_PARAM_CBANK
	.align		4
        /*08c8*/ 	.byte	0x04, 0x0a
        /*08ca*/ 	.short	(.L_217 - .L_216)
	.align		4
.L_216:
        /*08cc*/ 	.word	index@(.nv.constant0._ZN7cutlass13device_kernelIN5flash11enable_sm90INS1_16FlashAttnFwdSm90INS1_25CollectiveMainloopFwdSm90ILi2EN4cute5tupleIJNS5_1CILi1EEES8_S8_EEENS6_IJNS7_ILi192EEENS7_ILi128EEENS7_ILi96EEEEEELi96ENS_10bfloat16_tEfNS_4arch4Sm90ELb0ELb1ELb0ELb1ELb0ELb0ELb0ELb0ELb1ELb0ELb0ELb0EEENS1_21CollectiveEpilogueFwdINS6_IJSA_SC_SB_EEES9_SE_SG_Li384ELb1ELb0ELb0ELb0EEENS1_36VarlenDynamicPersistentTileSchedulerILi192ELi128ELi384ELi32ELb0ELb0ELb1ELb1ELb0ELb1EEEEEEEEEvNT_6ParamsE)
        /*08d0*/ 	.short	0x0210
        /*08d2*/ 	.short	0x0a70


	//----- nvinfo : EIATTR_SW_WAR
	.align		4
.L_217:
        /*08d4*/ 	.byte	0x04, 0x36
        /*08d6*/ 	.short	(.L_219 - .L_218)
.L_218:
        /*08d8*/ 	.word	0x00000008
.L_219:


//--------------------- .nv.info._ZN7cutlass13device_kernelIN5flash11enable_sm90INS1_16FlashAttnFwdSm90INS1_25CollectiveMainloopFwdSm90ILi2EN4cute5tupleIJNS5_1CILi1EEES8_S8_EEENS6_IJNS7_ILi192EEENS7_ILi128EEENS7_ILi96EEEEEELi96ENS_10bfloat16_tEfNS_4arch4Sm90ELb0ELb1ELb0ELb1ELb0ELb1ELb0ELb0ELb1ELb0ELb0ELb0EEENS1_21CollectiveEpilogueFwdINS6_IJSA_SC_SB_EEES9_SE_SG_Li384ELb1ELb0ELb0ELb0EEENS1_36VarlenDynamicPersistentTileSchedulerILi192ELi128ELi384ELi32ELb0ELb0ELb1ELb1ELb0ELb1EEEEEEEEEvNT_6ParamsE --------------------------
	.section	.nv.info._ZN7cutlass13device_kernelIN5flash11enable_sm90INS1_16FlashAttnFwdSm90INS1_25CollectiveMainloopFwdSm90ILi2EN4cute5tupleIJNS5_1CILi1EEES8_S8_EEENS6_IJNS7_ILi192EEENS7_ILi128EEENS7_ILi96EEEEEELi96ENS_10bfloat16_tEfNS_4arch4Sm90ELb0ELb1ELb0ELb1ELb0ELb1ELb0ELb0ELb1ELb0ELb0ELb0EEENS1_21CollectiveEpilogueFwdINS6_IJSA_SC_SB_EEES9_SE_SG_Li384ELb1ELb0ELb0ELb0EEENS1_36VarlenDynamicPersistentTileSchedulerILi192ELi128ELi384ELi32ELb0ELb0ELb1ELb1ELb0ELb1EEEEEEEEEvNT_6ParamsE,"",@"SHT_CUDA_INFO"
	.sectionflags	@""
	.align	4


	//----- nvinfo : EIATTR_CUDA_API_VERSION
	.align		4
        /*0000*/ 	.byte	0x04, 0x37
        /*0002*/ 	.short	(.L_221 - .L_220)
.L_220:
        /*0004*/ 	.word	0x00000082


	//----- nvinfo : EIATTR_KPARAM_INFO
	.align		4
.L_221:
        /*0008*/ 	.byte	0x04, 0x17
        /*000a*/ 	.short	(.L_223 - .L_222)
.L_222:
        /*000c*/ 	.word	0x00000000
        /*0010*/ 	.short	0x0000
        /*0012*/ 	.short	0x0070
        /*0014*/ 	.byte	0x00, 0xf0, 0x01, 0x28


	//----- nvinfo : EIATTR_SPARSE_MMA_MASK
	.align		4
.L_223:
        /*0018*/ 	.byte	0x03, 0x50
        /*001a*/ 	.short	0x0000


	//----- nvinfo : EIATTR_MAXREG_COUNT
	.align		4
        /*001c*/ 	.byte	0x03, 0x1b
        /*001e*/ 	.short	0x0080


	//----- nvinfo : EIATTR_NUM_BARRIERS
	.align		4
        /*0020*/ 	.byte	0x02, 0x4c
        /*0022*/ 	.byte	0x10
	.zero		1


	//----- nvinfo : EIATTR_EXTERNS
	.align		4
        /*0024*/ 	.byte	0x04, 0x0f
        /*0026*/ 	.short	(.L_225 - .L_224)


	//   ....[0]....
	.align		4
.L_224:
        /*0028*/ 	.word	index@(__assertfail)


	//----- nvinfo : EIATTR_ANNOTATIONS
	.align		4
.L_225:
        /*002c*/ 	.byte	0x04, 0x55
        /*002e*/ 	.short	(.L_227 - .L_226)


	//   ....[0]....
.L_226:
        /* <DEDUP_REMOVED lines=67> */


	//----- nvinfo : EIATTR_MERCURY_ISA_VERSION
	.align		4
.L_227:
        /*0450*/ 	.byte	0x03, 0x5f
        /*0452*/ 	.short	0x0101


	//----- nvinfo : EIATTR_UNUSED_LOAD_BYTE_OFFSET
	.align		4
        /*0454*/ 	.byte	0x04, 0x44
        /*0456*/ 	.short	(.L_229 - .L_228)


	//   ....[0]....
.L_228:
        /*0458*/ 	.word	0x00000b00
        /*045c*/ 	.word	0x0000fff0


	//   ....[1]....
        /*0460*/ 	.word	0x00018b00
        /*0464*/ 	.word	0x0000fff0


	//----- nvinfo : EIATTR_INT_WARP_WIDE_INSTR_OFFSETS
	.align		4
.L_229:
        /*0468*/ 	.byte	0x04, 0x31
        /*046a*/ 	.short	(.L_231 - .L_230)


	//   ....[0]....
.L_230:
        /*046c*/ 	.word	0x000001b0


	//   ....[1]....
        /*0470*/ 	.word	0x00000250


	//   ....[2]....
        /*0474*/ 	.word	0x000002c0


	//   ....[3]....
        /*0478*/ 	.word	0x0001ca10


	//   ....[4]....
        /*047c*/ 	.word	0x0001caa0


	//   ....[5]....
        /*0480*/ 	.word	0x0001cf50


	//   ....[6]....
        /*0484*/ 	.word	0x0001cf90


	//   ....[7]....
        /*0488*/ 	.word	0x0001d0d0


	//   ....[8]....
        /*048c*/ 	.word	0x0001d1a0


	//   ....[9]....
        /*0490*/ 	.word	0x0001f0b0


	//   ....[10]....
        /*0494*/ 	.word	0x0001f140


	//----- nvinfo : EIATTR_COOP_GROUP_MASK_REGIDS
	.align		4
.L_231:
        /*0498*/ 	.byte	0x04, 0x29
        /*049a*/ 	.short	(.L_233 - .L_232)


	//   ....[0]....
.L_232:
        /*049c*/ 	.word	0xffffffff


	//   ....[1]....
        /*04a0*/ 	.word	0xffffffff


	//   ....[2]....
        /*04a4*/ 	.word	0xffffffff


	//   ....[3]....
        /*04a8*/ 	.word	0xffffffff


	//   ....[4]....
        /*04ac*/ 	.word	0xffffffff


	//   ....[5]....
        /*04b0*/ 	.word	0xffffffff


	//   ....[6]....
        /*04b4*/ 	.word	0xffffffff


	//   ....[7]....
        /*04b8*/ 	.word	0xffffffff


	//   ....[8]....
        /*04bc*/ 	.word	0xffffffff


	//   ....[9]....
        /*04c0*/ 	.word	0xffffffff


	//   ....[10]....
        /*04c4*/ 	.word	0xffffffff


	//   ....[11]....
        /*04c8*/ 	.word	0xffffffff


	//   ....[12]....
        /*04cc*/ 	.word	0xffffffff


	//   ....[13]....
        /*04d0*/ 	.word	0xffffffff


	//   ....[14]....
        /*04d4*/ 	.word	0xffffffff


	//   ....[15]....
        /*04d8*/ 	.word	0xffffffff


	//   ....[16]....
        /*04dc*/ 	.word	0xffffffff


	//   ....[17]....
        /*04e0*/ 	.word	0xffffffff


	//   ....[18]....
        /*04e4*/ 	.word	0xffffffff


	//   ....[19]....
        /*04e8*/ 	.word	0xffffffff


	//   ....[20]....
        /*04ec*/ 	.word	0xffffffff


	//   ....[21]....
        /*04f0*/ 	.word	0xffffffff


	//   ....[22]....
        /*04f4*/ 	.word	0xffffffff


	//   ....[23]....
        /*04f8*/ 	.word	0xffffffff


	//   ....[24]....
        /*04fc*/ 	.word	0xffffffff


	//   ....[25]....
        /*0500*/ 	.word	0xffffffff


	//   ....[26]....
        /*0504*/ 	.word	0xffffffff


	//   ....[27]....
        /*0508*/ 	.word	0xffffffff


	//   ....[28]....
        /*050c*/ 	.word	0xffffffff


	//   ....[29]....
        /*0510*/ 	.word	0xffffffff


	//   ....[30]....
        /*0514*/ 	.word	0xffffffff


	//   ....[31]....
        /*0518*/ 	.word	0xffffffff


	//   ....[32]....
        /*051c*/ 	.word	0xffffffff


	//   ....[33]....
        /*0520*/ 	.word	0xffffffff


	//   ....[34]....
        /*0524*/ 	.word	0xffffffff


	//   ....[35]....
        /*0528*/ 	.word	0xffffffff


	//   ....[36]....
        /*052c*/ 	.word	0xffffffff


	//   ....[37]....
        /*0530*/ 	.word	0xffffffff


	//   ....[38]....
        /*0534*/ 	.word	0xffffffff


	//   ....[39]....
        /*0538*/ 	.word	0xffffffff


	//   ....[40]....
        /*053c*/ 	.word	0xffffffff


	//   ....[41]....
        /*0540*/ 	.word	0xffffffff


	//   ....[42]....
        /*0544*/ 	.word	0xffffffff


	//   ....[43]....
        /*0548*/ 	.word	0xffffffff


	//   ....[44]....
        /*054c*/ 	.word	0xffffffff


	//   ....[45]....
        /*0550*/ 	.word	0xffffffff


	//   ....[46]....
        /*0554*/ 	.word	0xffffffff


	//   ....[47]....
        /*0558*/ 	.word	0xffffffff


	//   ....[48]....
        /*055c*/ 	.word	0xffffffff


	//   ....[49]....
        /*0560*/ 	.word	0xffffffff


	//   ....[50]....
        /*0564*/ 	.word	0xffffffff


	//   ....[51]....
        /*0568*/ 	.word	0xffffffff


	//   ....[52]....
        /*056c*/ 	.word	0xffffffff


	//   ....[53]....
        /*0570*/ 	.word	0xffffffff


	//   ....[54]....
        /*0574*/ 	.word	0xffffffff


	//   ....[55]....
        /*0578*/ 	.word	0xffffffff


	//   ....[56]....
        /*057c*/ 	.word	0xffffffff


	//   ....[57]....
        /*0580*/ 	.word	0xffffffff


	//   ....[58]....
        /*0584*/ 	.word	0xffffffff


	//   ....[59]....
        /*0588*/ 	.word	0xffffffff


	//   ....[60]....
        /*058c*/ 	.word	0xffffffff


	//   ....[61]....
        /*0590*/ 	.word	0xffffffff


	//   ....[62]....
        /*0594*/ 	.word	0xffffffff


	//   ....[63]....
        /*0598*/ 	.word	0xffffffff


	//   ....[64]....
        /*059c*/ 	.word	0xffffffff


	//   ....[65]....
        /*05a0*/ 	.word	0xffffffff


	//   ....[66]....
        /*05a4*/ 	.word	0x0500000f


	//   ....[67]....
        /*05a8*/ 	.word	0x0500000f


	//   ....[68]....
        /*05ac*/ 	.word	0x0500000f


	//   ....[69]....
        /*05b0*/ 	.word	0x0500000f


	//   ....[70]....
        /*05b4*/ 	.word	0x0500000f


	//   ....[71]....
        /*05b8*/ 	.word	0x0500000f


	//   ....[72]....
        /*05bc*/ 	.word	0x0500000f


	//   ....[73]....
        /*05c0*/ 	.word	0x0500000f


	//   ....[74]....
        /*05c4*/ 	.word	0x0500000f


	//   ....[75]....
        /*05c8*/ 	.word	0x0500000f


	//   ....[76]....
        /*05cc*/ 	.word	0x0500000f


	//   ....[77]....
        /*05d0*/ 	.word	0x0500000f


	//   ....[78]....
        /*05d4*/ 	.word	0x0500000f


	//   ....[79]....
        /*05d8*/ 	.word	0x0500000f


	//   ....[80]....
        /*05dc*/ 	.word	0x0500000f


	//   ....[81]....
        /*05e0*/ 	.word	0x0500000f


	//   ....[82]....
        /*05e4*/ 	.word	0x0500000f


	//   ....[83]....
        /*05e8*/ 	.word	0x0500000f


	//   ....[84]....
        /*05ec*/ 	.word	0x0500000f


	//   ....[85]....
        /*05f0*/ 	.word	0x0500000f


	//   ....[86]....
        /*05f4*/ 	.word	0x0500000f


	//   ....[87]....
        /*05f8*/ 	.word	0x0500000f


	//   ....[88]....
        /*05fc*/ 	.word	0x0500000f


	//   ....[89]....
        /*0600*/ 	.word	0x0500000f


	//   ....[90]....
        /*0604*/ 	.word	0x0500000f


	//   ....[91]....
        /*0608*/ 	.word	0x0500000f


	//   ....[92]....
        /*060c*/ 	.word	0x0500000f


	//   ....[93]....
        /*0610*/ 	.word	0x0500000f


	//   ....[94]....
        /*0614*/ 	.word	0x0500000f


	//----- nvinfo : EIATTR_COOP_GROUP_INSTR_OFFSETS
	.align		4
.L_233:
        /*0618*/ 	.byte	0x04, 0x28
        /*061a*/ 	.short	(.L_235 - .L_234)


	//   ....[0]....
.L_234:
        /*061c*/ 	.word	0x00000060


	//   ....[1]....
        /*0620*/ 	.word	0x000001c0


	//   ....[2]....
        /*0624*/ 	.word	0x00000270


	//   ....[3]....
        /*0628*/ 	.word	0x00000430


	//   ....[4]....
        /*062c*/ 	.word	0x00000590


	//   ....[5]....
        /*0630*/ 	.word	0x000006b0


	//   ....[6]....
        /*0634*/ 	.word	0x00000810


	//   ....[7]....
        /*0638*/ 	.word	0x000075b0


	//   ....[8]....
        /*063c*/ 	.word	0x0000d630


	//   ....[9]....
        /*0640*/ 	.word	0x0000d6d0


	//   ....[10]....
        /*0644*/ 	.word	0x0000de10


	//   ....[11]....
        /*0648*/ 	.word	0x0000de50


	//   ....[12]....
        /*064c*/ 	.word	0x0000ecb0


	//   ....[13]....
        /*0650*/ 	.word	0x00010890


	//   ....[14]....
        /*0654*/ 	.word	0x000108b0


	//   ....[15]....
        /*0658*/ 	.word	0x00011570


	//   ....[16]....
        /*065c*/ 	.word	0x00011590


	//   ....[17]....
        /*0660*/ 	.word	0x00012420


	//   ....[18]....
        /*0664*/ 	.word	0x000130f0


	//   ....[19]....
        /*0668*/ 	.word	0x00013110


	//   ....[20]....
        /*066c*/ 	.word	0x00013640


	//   ....[21]....
        /*0670*/ 	.word	0x00013660


	//   ....[22]....
        /*0674*/ 	.word	0x00014a10


	//   ....[23]....
        /*0678*/ 	.word	0x00016300


	//   ....[24]....
        /*067c*/ 	.word	0x00016320


	//   ....[25]....
        /*0680*/ 	.word	0x00016fe0


	//   ....[26]....
        /*0684*/ 	.word	0x00017000


	//   ....[27]....
        /*0688*/ 	.word	0x00017e90


	//   ....[28]....
        /*068c*/ 	.word	0x000180a0


	//   ....[29]....
        /*0690*/ 	.word	0x000180d0


	//   ....[30]....
        /*0694*/ 	.word	0x000185f0


	//   ....[31]....
        /*0698*/ 	.word	0x00018620


	//   ....[32]....
        /*069c*/ 	.word	0x0001a480


	//   ....[33]....
        /*06a0*/ 	.word	0x0001a620


	//   ....[34]....
        /*06a4*/ 	.word	0x0001a650


	//   ....[35]....
        /*06a8*/ 	.word	0x0001a680


	//   ....[36]....
        /*06ac*/ 	.word	0x0001a6c0


	//   ....[37]....
        /*06b0*/ 	.word	0x0001a710


	//   ....[38]....
        /*06b4*/ 	.word	0x0001a770


	//   ....[39]....
        /*06b8*/ 	.word	0x0001a930


	//   ....[40]....
        /*06bc*/ 	.word	0x0001a990


	//   ....[41]....
        /*06c0*/ 	.word	0x0001a9d0


	//   ....[42]....
        /*06c4*/ 	.word	0x0001aa10


	//   ....[43]....
        /*06c8*/ 	.word	0x0001aa40


	//   ....[44]....
        /*06cc*/ 	.word	0x0001aa70


	//   ....[45]....
        /*06d0*/ 	.word	0x0001ab10


	//   ....[46]....
        /*06d4*/ 	.word	0x0001ab70


	//   ....[47]....
        /*06d8*/ 	.word	0x0001ac10


	//   ....[48]....
        /*06dc*/ 	.word	0x0001f4b0


	//   ....[49]....
        /*06e0*/ 	.word	0x0001f4c0


	//   ....[50]....
        /*06e4*/ 	.word	0x0001f5b0


	//   ....[51]....
        /*06e8*/ 	.word	0x0001f610


	//   ....[52]....
        /*06ec*/ 	.word	0x0001f650


	//   ....[53]....
        /*06f0*/ 	.word	0x0001f690


	//   ....[54]....
        /*06f4*/ 	.word	0x0001f6c0


	//   ....[55]....
        /*06f8*/ 	.word	0x0001f6f0


	//   ....[56]....
        /*06fc*/ 	.word	0x0001f860


	//   ....[57]....
        /*0700*/ 	.word	0x0001f8c0


	//   ....[58]....
        /*0704*/ 	.word	0x0001f900


	//   ....[59]....
        /*0708*/ 	.word	0x0001f940


	//   ....[60]....
        /*070c*/ 	.word	0x0001f970


	//   ....[61]....
        /*0710*/ 	.word	0x0001f9a0


	//   ....[62]....
        /*0714*/ 	.word	0x0001fa60


	//   ....[63]....
        /*0718*/ 	.word	0x0001fa80


	//   ....[64]....
        /*071c*/ 	.word	0x0001faf0


	//   ....[65]....
        /*0720*/ 	.word	0x00020160


	//   ....[66]....
        /*0724*/ 	.word	0x00020570


	//   ....[67]....
        /*0728*/ 	.word	0x00020610


	//   ....[68]....
        /*072c*/ 	.word	0x000206b0


	//   ....[69]....
        /*0730*/ 	.word	0x00020750


	//   ....[70]....
        /*0734*/ 	.word	0x000207f0


	//   ....[71]....
        /*0738*/ 	.word	0x000208d0


	//   ....[72]....
        /*073c*/ 	.word	0x00020970


	//   ....[73]....
        /*0740*/ 	.word	0x00020a10


	//   ....[74]....
        /*0744*/ 	.word	0x00020ab0


	//   ....[75]....
        /*0748*/ 	.word	0x00020e40


	//   ....[76]....
        /*074c*/ 	.word	0x00021120


	//   ....[77]....
        /*0750*/ 	.word	0x00021510


	//   ....[78]....
        /*0754*/ 	.word	0x000215a0


	//   ....[79]....
        /*0758*/ 	.word	0x00021640


	//   ....[80]....
        /*075c*/ 	.word	0x000216f0


	//   ....[81]....
        /*0760*/ 	.word	0x00021770


	//   ....[82]....
        /*0764*/ 	.word	0x000217f0


	//   ....[83]....
        /*0768*/ 	.word	0x00021870


	//   ....[84]....
        /*076c*/ 	.word	0x000218f0


	//   ....[85]....
        /*0770*/ 	.word	0x00021980


	//   ....[86]....
        /*0774*/ 	.word	0x00021a30


	//   ....[87]....
        /*0778*/ 	.word	0x00021ab0


	//   ....[88]....
        /*077c*/ 	.word	0x00021b30


	//   ....[89]....
        /*0780*/ 	.word	0x00021bb0


	//   ....[90]....
        /*0784*/ 	.word	0x00021c30


	//   ....[91]....
        /*0788*/ 	.word	0x00021ca0


	//   ....[92]....
        /*078c*/ 	.word	0x00021d40


	//   ....[93]....
        /*0790*/ 	.word	0x00021dd0


	//   ....[94]....
        /*0794*/ 	.word	0x00021ef0


	//----- nvinfo : EIATTR_REG_RECONFIG
	.align		4
.L_235:
        /*0798*/ 	.byte	0x01, 0x54
	.zero		2


	//----- nvinfo : EIATTR_SYSCALL_OFFSETS
	.align		4
        /*079c*/ 	.byte	0x04, 0x46
        /*079e*/ 	.short	(.L_237 - .L_236)


	//   ....[0]....
.L_236:
        /*07a0*/ 	.word	0x00001be0


	//   ....[1]....
        /*07a4*/ 	.word	0x00001d30


	//   ....[2]....
        /*07a8*/ 	.word	0x000077c0


	//   ....[3]....
        /*07ac*/ 	.word	0x00007b00


	//   ....[4]....
        /*07b0*/ 	.word	0x0001cc20


	//   ....[5]....
        /*07b4*/ 	.word	0x0001cd50


	//   ....[6]....
        /*07b8*/ 	.word	0x0001ce50


	//----- nvinfo : EIATTR_MBARRIER_INSTR_OFFSETS
	.align		4
.L_237:
        /*07bc*/ 	.byte	0x04, 0x39
        /*07be*/ 	.short	(.L_239 - .L_238)


	//   ....[0]....
.L_238:
        /*07c0*/ 	.word	0x000002e0
        /*07c4*/ 	.word	0x000000ff
        /*07c8*/ 	.word	0x0002d800
        /*07cc*/ 	.short	0x0100
        /*07ce*/ 	.byte	0x08
	.zero		1


	//   ....[1]....
        /*07d0*/ 	.word	0x000002f0
        /*07d4*/ 	.word	0x000000ff
        /*07d8*/ 	.word	0x0002d820
        /*07dc*/ 	.short	0x0100
        /*07de*/ 	.byte	0x08
	.zero		1


	//   ....[2]....
        /*07e0*/ 	.word	0x000003e0
        /*07e4*/ 	.word	0x000000ff
        /*07e8*/ 	.word	0x0002d830
        /*07ec*/ 	.short	0x0100
        /*07ee*/ 	.byte	0x08
	.zero		1


	//   ....[3]....
        /*07f0*/ 	.word	0x000003f0
        /*07f4*/ 	.word	0x000000ff
        /*07f8*/ 	.word	0x0002d840
        /*07fc*/ 	.short	0x0100
        /*07fe*/ 	.byte	0x08
	.zero		1


	//   ....[4]....
        /*0800*/ 	.word	0x00000400
        /*0804*/ 	.word	0x000000ff
        /*0808*/ 	.word	0x0002d838
        /*080c*/ 	.short	0x0100
        /*080e*/ 	.byte	0x08
	.zero		1


	//   ....[5]....
        /*0810*/ 	.word	0x00000410
        /*0814*/ 	.word	0x000000ff
        /*0818*/ 	.word	0x0002d848
        /*081c*/ 	.short	0x0100
        /*081e*/ 	.byte	0x08
	.zero		1


	//   ....[6]....
        /*0820*/ 	.word	0x00000540
        /*0824*/ 	.word	0x000000ff
        /*0828*/ 	.word	0x0002d850
        /*082c*/ 	.short	0x0100
        /*082e*/ 	.byte	0x08
	.zero		1


	//   ....[7]....
        /*0830*/ 	.word	0x00000550
        /*0834*/ 	.word	0x000000ff
        /*0838*/ 	.word	0x0002d860
        /*083c*/ 	.short	0x0100
        /*083e*/ 	.byte	0x08
	.zero		1


	//   ....[8]....
        /*0840*/ 	.word	0x00000560
        /*0844*/ 	.word	0x000000ff
        /*0848*/ 	.word	0x0002d858
        /*084c*/ 	.short	0x0100
        /*084e*/ 	.byte	0x08
	.zero		1


	//   ....[9]....
        /*0850*/ 	.word	0x00000570
        /*0854*/ 	.word	0x000000ff
        /*0858*/ 	.word	0x0002d868
        /*085c*/ 	.short	0x0100
        /*085e*/ 	.byte	0x08
	.zero		1


	//   ....[10]....
        /*0860*/ 	.word	0x00000660
        /*0864*/ 	.word	0x000000ff
        /*0868*/ 	.word	0x0002d870
        /*086c*/ 	.short	0x0100
        /*086e*/ 	.byte	0x06
	.zero		1


	//   ....[11]....
        /*0870*/ 	.word	0x00000670
        /*0874*/ 	.word	0x000000ff
        /*0878*/ 	.word	0x0002d880
        /*087c*/ 	.short	0x0100
        /*087e*/ 	.byte	0x06
	.zero		1


	//   ....[12]....
        /*0880*/ 	.word	0x00000680
        /*0884*/ 	.word	0x000000ff
        /*0888*/ 	.word	0x0002d878
        /*088c*/ 	.short	0x0100
        /*088e*/ 	.byte	0x06
	.zero		1


	//   ....[13]....
        /*0890*/ 	.word	0x00000690
        /*0894*/ 	.word	0x000000ff
        /*0898*/ 	.word	0x0002d888
        /*089c*/ 	.short	0x0100
        /*089e*/ 	.byte	0x06
	.zero		1


	//   ....[14]....
        /*08a0*/ 	.word	0x000007c0
        /*08a4*/ 	.word	0x000000ff
        /*08a8*/ 	.word	0x0002d890
        /*08ac*/ 	.short	0x0100
        /*08ae*/ 	.byte	0x08
	.zero		1


	//   ....[15]....
        /*08b0*/ 	.word	0x000007d0
        /*08b4*/ 	.word	0x000000ff
        /*08b8*/ 	.word	0x0002d8a0
        /*08bc*/ 	.short	0x0100
        /*08be*/ 	.byte	0x08
	.zero		1


	//   ....[16]....
        /*08c0*/ 	.word	0x000007e0
        /*08c4*/ 	.word	0x000000ff
        /*08c8*/ 	.word	0x0002d898
        /*08cc*/ 	.short	0x0100
        /*08ce*/ 	.byte	0x08
	.zero		1


	//   ....[17]....
        /*08d0*/ 	.word	0x000007f0
        /*08d4*/ 	.word	0x000000ff
        /*08d8*/ 	.word	0x0002d8a8
        /*08dc*/ 	.short	0x0100
        /*08de*/ 	.byte	0x08
	.zero		1


	//   ....[18]....
        /*08e0*/ 	.word	0x00000920
        /*08e4*/ 	.word	0x000000ff
        /*08e8*/ 	.word	0x0002d8b0
        /*08ec*/ 	.short	0x0100
        /*08ee*/ 	.byte	0x08
	.zero		1


	//   ....[19]....
        /*08f0*/ 	.word	0x00000930
        /*08f4*/ 	.word	0x000000ff
        /*08f8*/ 	.word	0x0002d8c0
        /*08fc*/ 	.short	0x0100
        /*08fe*/ 	.byte	0x08
	.zero		1


	//   ....[20]....
        /*0900*/ 	.word	0x00000940
        /*0904*/ 	.word	0x000000ff
        /*0908*/ 	.word	0x0002d8b8
        /*090c*/ 	.short	0x0100
        /*090e*/ 	.byte	0x08
	.zero		1


	//   ....[21]....
        /*0910*/ 	.word	0x00000950
        /*0914*/ 	.word	0x000000ff
        /*0918*/ 	.word	0x0002d8c8
        /*091c*/ 	.short	0x0100
        /*091e*/ 	.byte	0x08
	.zero		1


	//   ....[22]....
        /*0920*/ 	.word	0x000032a0
        /*0924*/ 	.word	0x0000000f
        /*0928*/ 	.word	0x0002d890
        /*092c*/ 	.short	0x010a
        /*092e*/ 	.byte	0x3f
	.zero		1


	//   ....[23]....
        /*0930*/ 	.word	0x00004e70
        /*0934*/ 	.word	0x0000000f
        /*0938*/ 	.word	0x0002d890
        /*093c*/ 	.short	0x010a
        /*093e*/ 	.byte	0x3f
	.zero		1


	//   ....[24]....
        /*0940*/ 	.word	0x00006930
        /*0944*/ 	.word	0x0000000f
        /*0948*/ 	.word	0x0002d890
        /*094c*/ 	.short	0x010a
        /*094e*/ 	.byte	0x3f
	.zero		1


	//   ....[25]....
        /*0950*/ 	.word	0x00006b90
        /*0954*/ 	.word	0x0000001c
        /*0958*/ 	.word	0x00000000
        /*095c*/ 	.short	0x0101
        /*095e*/ 	.byte	0x3f
	.zero		1


	//   ....[26]....
        /*0960*/ 	.word	0x00006bd0
        /*0964*/ 	.word	0x0000000f
        /*0968*/ 	.word	0x0002d8b0
        /*096c*/ 	.short	0x010a
        /*096e*/ 	.byte	0x3f
	.zero		1


	//   ....[27]....
        /*0970*/ 	.word	0x00006f20
        /*0974*/ 	.word	0x0000000f
        /*0978*/ 	.word	0x00000000
        /*097c*/ 	.short	0x0101
        /*097e*/ 	.byte	0x3f
	.zero		1


	//   ....[28]....
        /*0980*/ 	.word	0x00007860
        /*0984*/ 	.word	0x00000002
        /*0988*/ 	.word	0x0002d800
        /*098c*/ 	.short	0x010a
        /*098e*/ 	.byte	0x3f
	.zero		1


	//   ....[29]....
        /*0990*/ 	.word	0x000078b0
        /*0994*/ 	.word	0x00000002
        /*0998*/ 	.word	0x0002d800
        /*099c*/ 	.short	0x010a
        /*099e*/ 	.byte	0x3f
	.zero		1


	//   ....[30]....
        /*09a0*/ 	.word	0x00008420
        /*09a4*/ 	.word	0x00000002
        /*09a8*/ 	.word	0x0002d800
        /*09ac*/ 	.short	0x010a
        /*09ae*/ 	.byte	0x3f
	.zero		1


	//   ....[31]....
        /*09b0*/ 	.word	0x0000a1a0
        /*09b4*/ 	.word	0x00000002
        /*09b8*/ 	.word	0x0002d800
        /*09bc*/ 	.short	0x010a
        /*09be*/ 	.byte	0x3f
	.zero		1


	//   ....[32]....
        /*09c0*/ 	.word	0x0000baf0
        /*09c4*/ 	.word	0x00000003
        /*09c8*/ 	.word	0x0002d830
        /*09cc*/ 	.short	0x010a
        /*09ce*/ 	.byte	0x3f
	.zero		1


	//   ....[33]....
        /*09d0*/ 	.word	0x0000bc50
        /*09d4*/ 	.word	0x00000003
        /*09d8*/ 	.word	0x0002d830
        /*09dc*/ 	.short	0x010a
        /*09de*/ 	.byte	0x3f
	.zero		1


	//   ....[34]....
        /*09e0*/ 	.word	0x0000c250
        /*09e4*/ 	.word	0x00000000
        /*09e8*/ 	.word	0x00000000
        /*09ec*/ 	.short	0x0101
        /*09ee*/ 	.byte	0x3f
	.zero		1


	//   ....[35]....
        /*09f0*/ 	.word	0x0000f170
        /*09f4*/ 	.word	0x0000000f
        /*09f8*/ 	.word	0x0002d830
        /*09fc*/ 	.short	0x010a
        /*09fe*/ 	.byte	0x3f
	.zero		1


	//   ....[36]....
        /*0a00*/ 	.word	0x0000f1c0
        /*0a04*/ 	.word	0x0000000f
        /*0a08*/ 	.word	0x0002d830
        /*0a0c*/ 	.short	0x010a
        /*0a0e*/ 	.byte	0x3f
	.zero		1


	//   ....[37]....
        /*0a10*/ 	.word	0x0000f5e0
        /*0a14*/ 	.word	0x0000000e
        /*0a18*/ 	.word	0x0002d850
        /*0a1c*/ 	.short	0x010a
        /*0a1e*/ 	.byte	0x3f
	.zero		1


	//   ....[38]....
        /*0a20*/ 	.word	0x0000f620
        /*0a24*/ 	.word	0x0000000e
        /*0a28*/ 	.word	0x0002d850
        /*0a2c*/ 	.short	0x010a
        /*0a2e*/ 	.byte	0x3f
	.zero		1


	//   ....[39]....
        /*0a30*/ 	.word	0x0000fd00
        /*0a34*/ 	.word	0x0000000e
        /*0a38*/ 	.word	0x00000000
        /*0a3c*/ 	.short	0x0101
        /*0a3e*/ 	.byte	0x3f
	.zero		1


	//   ....[40]....
        /*0a40*/ 	.word	0x00010680
        /*0a44*/ 	.word	0x00000000
        /*0a48*/ 	.word	0x00000000
        /*0a4c*/ 	.short	0x0101
        /*0a4e*/ 	.byte	0x3f
	.zero		1


	//   ....[41]....
        /*0a50*/ 	.word	0x000127c0
        /*0a54*/ 	.word	0x00000000
        /*0a58*/ 	.word	0x0002d830
        /*0a5c*/ 	.short	0x010a
        /*0a5e*/ 	.byte	0x3f
	.zero		1


	//   ....[42]....
        /*0a60*/ 	.word	0x00012810
        /*0a64*/ 	.word	0x00000000
        /*0a68*/ 	.word	0x0002d830
        /*0a6c*/ 	.short	0x010a
        /*0a6e*/ 	.byte	0x3f
	.zero		1


	//   ....[43]....
        /*0a70*/ 	.word	0x00012c30
        /*0a74*/ 	.word	0x00000003
        /*0a78*/ 	.word	0x0002d850
        /*0a7c*/ 	.short	0x010a
        /*0a7e*/ 	.byte	0x3f
	.zero		1


	//   ....[44]....
        /*0a80*/ 	.word	0x00012c70
        /*0a84*/ 	.word	0x00000003
        /*0a88*/ 	.word	0x0002d850
        /*0a8c*/ 	.short	0x010a
        /*0a8e*/ 	.byte	0x3f
	.zero		1


	//   ....[45]....
        /*0a90*/ 	.word	0x00013cb0
        /*0a94*/ 	.word	0x00000015
        /*0a98*/ 	.word	0x00000000
        /*0a9c*/ 	.short	0x0101
        /*0a9e*/ 	.byte	0x3f
	.zero		1


	//   ....[46]....
        /*0aa0*/ 	.word	0x00013d00
        /*0aa4*/ 	.word	0x0000000e
        /*0aa8*/ 	.word	0x00000000
        /*0aac*/ 	.short	0x0101
        /*0aae*/ 	.byte	0x3f
	.zero		1


	//   ....[47]....
        /*0ab0*/ 	.word	0x00014bf0
        /*0ab4*/ 	.word	0x00000000
        /*0ab8*/ 	.word	0x0002d830
        /*0abc*/ 	.short	0x010a
        /*0abe*/ 	.byte	0x3f
	.zero		1


	//   ....[48]....
        /*0ac0*/ 	.word	0x00014c40
        /*0ac4*/ 	.word	0x00000000
        /*0ac8*/ 	.word	0x0002d830
        /*0acc*/ 	.short	0x010a
        /*0ace*/ 	.byte	0x3f
	.zero		1


	//   ....[49]....
        /*0ad0*/ 	.word	0x00015060
        /*0ad4*/ 	.word	0x00000003
        /*0ad8*/ 	.word	0x0002d850
        /*0adc*/ 	.short	0x010a
        /*0ade*/ 	.byte	0x3f
	.zero		1


	//   ....[50]....
        /*0ae0*/ 	.word	0x000150a0
        /*0ae4*/ 	.word	0x00000003
        /*0ae8*/ 	.word	0x0002d850
        /*0aec*/ 	.short	0x010a
        /*0aee*/ 	.byte	0x3f
	.zero		1


	//   ....[51]....
        /*0af0*/ 	.word	0x00015710
        /*0af4*/ 	.word	0x00000003
        /*0af8*/ 	.word	0x00000000
        /*0afc*/ 	.short	0x0101
        /*0afe*/ 	.byte	0x3f
	.zero		1


	//   ....[52]....
        /*0b00*/ 	.word	0x000160f0
        /*0b04*/ 	.word	0x00000000
        /*0b08*/ 	.word	0x00000000
        /*0b0c*/ 	.short	0x0101
        /*0b0e*/ 	.byte	0x3f
	.zero		1


	//   ....[53]....
        /*0b10*/ 	.word	0x00017f10
        /*0b14*/ 	.word	0x0000000d
        /*0b18*/ 	.word	0x0002d850
        /*0b1c*/ 	.short	0x010a
        /*0b1e*/ 	.byte	0x3f
	.zero		1


	//   ....[54]....
        /*0b20*/ 	.word	0x00017fc0
        /*0b24*/ 	.word	0x0000000d
        /*0b28*/ 	.word	0x0002d850
        /*0b2c*/ 	.short	0x010a
        /*0b2e*/ 	.byte	0x3f
	.zero		1


	//   ....[55]....
        /*0b30*/ 	.word	0x00018770
        /*0b34*/ 	.word	0x0000000a
        /*0b38*/ 	.word	0x00000000
        /*0b3c*/ 	.short	0x0101
        /*0b3e*/ 	.byte	0x3f
	.zero		1


	//   ....[56]....
        /*0b40*/ 	.word	0x00019930
        /*0b44*/ 	.word	0x00000015
        /*0b48*/ 	.word	0x00000000
        /*0b4c*/ 	.short	0x0101
        /*0b4e*/ 	.byte	0x3f
	.zero		1


	//   ....[57]....
        /*0b50*/ 	.word	0x0001bbb0
        /*0b54*/ 	.word	0x00000008
        /*0b58*/ 	.word	0x0002d820
        /*0b5c*/ 	.short	0x010a
        /*0b5e*/ 	.byte	0x3f
	.zero		1


	//   ....[58]....
        /*0b60*/ 	.word	0x0001bc20
        /*0b64*/ 	.word	0x0000000b
        /*0b68*/ 	.word	0x0002d8a0
        /*0b6c*/ 	.short	0x010a
        /*0b6e*/ 	.byte	0x3f
	.zero		1


	//   ....[59]....
        /*0b70*/ 	.word	0x0001be70
        /*0b74*/ 	.word	0x0000000b
        /*0b78*/ 	.word	0x0002d8c0
        /*0b7c*/ 	.short	0x010a
        /*0b7e*/ 	.byte	0x3f
	.zero		1


	//   ....[60]....
        /*0b80*/ 	.word	0x0001c160
        /*0b84*/ 	.word	0x0000000a
        /*0b88*/ 	.word	0x0002d8a0
        /*0b8c*/ 	.short	0x010a
        /*0b8e*/ 	.byte	0x3f
	.zero		1


	//   ....[61]....
        /*0b90*/ 	.word	0x0001c3a0
        /*0b94*/ 	.word	0x0000000a
        /*0b98*/ 	.word	0x0002d8c0
        /*0b9c*/ 	.short	0x010a
        /*0b9e*/ 	.byte	0x3f
	.zero		1


	//   ....[62]....
        /*0ba0*/ 	.word	0x0001d480
        /*0ba4*/ 	.word	0x00000005
        /*0ba8*/ 	.word	0x0002d840
        /*0bac*/ 	.short	0x010a
        /*0bae*/ 	.byte	0x3f
	.zero		1


	//   ....[63]....
        /*0bb0*/ 	.word	0x0001d990
        /*0bb4*/ 	.word	0x0000001b
        /*0bb8*/ 	.word	0x0002d820
        /*0bbc*/ 	.short	0x010a
        /*0bbe*/ 	.byte	0x3f
	.zero		1


	//   ....[64]....
        /*0bc0*/ 	.word	0x0001dc80
        /*0bc4*/ 	.word	0x00000003
        /*0bc8*/ 	.word	0x0002d840
        /*0bcc*/ 	.short	0x010a
        /*0bce*/ 	.byte	0x3f
	.zero		1


	//   ....[65]....
        /*0bd0*/ 	.word	0x0001df00
        /*0bd4*/ 	.word	0x00000002
        /*0bd8*/ 	.word	0x00000060
        /*0bdc*/ 	.short	0x010a
        /*0bde*/ 	.byte	0x3f
	.zero		1


	//   ....[66]....
        /*0be0*/ 	.word	0x0001e440
        /*0be4*/ 	.word	0x00000003
        /*0be8*/ 	.word	0x0002d840
        /*0bec*/ 	.short	0x010a
        /*0bee*/ 	.byte	0x3f
	.zero		1


	//   ....[67]....
        /*0bf0*/ 	.word	0x0001e6c0
        /*0bf4*/ 	.word	0x00000003
        /*0bf8*/ 	.word	0x00000060
        /*0bfc*/ 	.short	0x010a
        /*0bfe*/ 	.byte	0x3f
	.zero		1


	//   ....[68]....
        /*0c00*/ 	.word	0x0001eb30
        /*0c04*/ 	.word	0x00000002
        /*0c08*/ 	.word	0x0002d840
        /*0c0c*/ 	.short	0x010a
        /*0c0e*/ 	.byte	0x3f
	.zero		1


	//   ....[69]....
        /*0c10*/ 	.word	0x0001edd0
        /*0c14*/ 	.word	0x00000002
        /*0c18*/ 	.word	0x00000060
        /*0c1c*/ 	.short	0x010a
        /*0c1e*/ 	.byte	0x3f
	.zero		1


	//   ....[70]....
        /*0c20*/ 	.word	0x0001f1b0
        /*0c24*/ 	.word	0x00000003
        /*0c28*/ 	.word	0x0002d860
        /*0c2c*/ 	.short	0x010a
        /*0c2e*/ 	.byte	0x3f
	.zero		1


	//   ....[71]....
        /*0c30*/ 	.word	0x000200e0
        /*0c34*/ 	.word	0x00000009
        /*0c38*/ 	.word	0x0002d820
        /*0c3c*/ 	.short	0x010a
        /*0c3e*/ 	.byte	0x3f
	.zero		1


	//   ....[72]....
        /*0c40*/ 	.word	0x00020270
        /*0c44*/ 	.word	0x00000007
        /*0c48*/ 	.word	0x00000000
        /*0c4c*/ 	.short	0x010a
        /*0c4e*/ 	.byte	0x3f
	.zero		1


	//   ....[73]....
        /*0c50*/ 	.word	0x000202e0
        /*0c54*/ 	.word	0x00000003
        /*0c58*/ 	.word	0x00000000
        /*0c5c*/ 	.short	0x010a
        /*0c5e*/ 	.byte	0x3f
	.zero		1


	//   ....[74]....
        /*0c60*/ 	.word	0x00020340
        /*0c64*/ 	.word	0x00000005
        /*0c68*/ 	.word	0x00000000
        /*0c6c*/ 	.short	0x010a
        /*0c6e*/ 	.byte	0x3f
	.zero		1


	//   ....[75]....
        /*0c70*/ 	.word	0x00020370
        /*0c74*/ 	.word	0x00000003
        /*0c78*/ 	.word	0x00000000
        /*0c7c*/ 	.short	0x010a
        /*0c7e*/ 	.byte	0x3f
	.zero		1


	//   ....[76]....
        /*0c80*/ 	.word	0x000203d0
        /*0c84*/ 	.word	0x0000000f
        /*0c88*/ 	.word	0x0002d890
        /*0c8c*/ 	.short	0x010a
        /*0c8e*/ 	.byte	0x3f
	.zero		1


	//   ....[77]....
        /*0c90*/ 	.word	0x00020420
        /*0c94*/ 	.word	0x0000000f
        /*0c98*/ 	.word	0x0002d890
        /*0c9c*/ 	.short	0x010a
        /*0c9e*/ 	.byte	0x3f
	.zero		1


	//   ....[78]....
        /*0ca0*/ 	.word	0x00020470
        /*0ca4*/ 	.word	0x0000000f
        /*0ca8*/ 	.word	0x0002d890
        /*0cac*/ 	.short	0x010a
        /*0cae*/ 	.byte	0x3f
	.zero		1


	//   ....[79]....
        /*0cb0*/ 	.word	0x000204c0
        /*0cb4*/ 	.word	0x0000000f
        /*0cb8*/ 	.word	0x0002d8b0
        /*0cbc*/ 	.short	0x010a
        /*0cbe*/ 	.byte	0x3f
	.zero		1


	//   ....[80]....
        /*0cc0*/ 	.word	0x00020830
        /*0cc4*/ 	.word	0x00000002
        /*0cc8*/ 	.word	0x0002d800
        /*0ccc*/ 	.short	0x010a
        /*0cce*/ 	.byte	0x3f
	.zero		1


	//   ....[81]....
        /*0cd0*/ 	.word	0x00020af0
        /*0cd4*/ 	.word	0x00000002
        /*0cd8*/ 	.word	0x0002d800
        /*0cdc*/ 	.short	0x010a
        /*0cde*/ 	.byte	0x3f
	.zero		1


	//   ....[82]....
        /*0ce0*/ 	.word	0x00020b40
        /*0ce4*/ 	.word	0x00000003
        /*0ce8*/ 	.word	0x0002d830
        /*0cec*/ 	.short	0x010a
        /*0cee*/ 	.byte	0x3f
	.zero		1


	//   ....[83]....
        /*0cf0*/ 	.word	0x00020b90
        /*0cf4*/ 	.word	0x0000000f
        /*0cf8*/ 	.word	0x0002d830
        /*0cfc*/ 	.short	0x010a
        /*0cfe*/ 	.byte	0x3f
	.zero		1


	//   ....[84]....
        /*0d00*/ 	.word	0x00020be0
        /*0d04*/ 	.word	0x0000000e
        /*0d08*/ 	.word	0x0002d850
        /*0d0c*/ 	.short	0x010a
        /*0d0e*/ 	.byte	0x3f
	.zero		1


	//   ....[85]....
        /*0d10*/ 	.word	0x00020c30
        /*0d14*/ 	.word	0x00000000
        /*0d18*/ 	.word	0x0002d830
        /*0d1c*/ 	.short	0x010a
        /*0d1e*/ 	.byte	0x3f
	.zero		1


	//   ....[86]....
        /*0d20*/ 	.word	0x00020c80
        /*0d24*/ 	.word	0x00000003
        /*0d28*/ 	.word	0x0002d850
        /*0d2c*/ 	.short	0x010a
        /*0d2e*/ 	.byte	0x3f
	.zero		1


	//   ....[87]....
        /*0d30*/ 	.word	0x00020cd0
        /*0d34*/ 	.word	0x00000000
        /*0d38*/ 	.word	0x0002d830
        /*0d3c*/ 	.short	0x010a
        /*0d3e*/ 	.byte	0x3f
	.zero		1


	//   ....[88]....
        /*0d40*/ 	.word	0x00020d20
        /*0d44*/ 	.word	0x00000003
        /*0d48*/ 	.word	0x0002d850
        /*0d4c*/ 	.short	0x010a
        /*0d4e*/ 	.byte	0x3f
	.zero		1


	//   ....[89]....
        /*0d50*/ 	.word	0x00020d70
        /*0d54*/ 	.word	0x0000000d
        /*0d58*/ 	.word	0x0002d850
        /*0d5c*/ 	.short	0x010a
        /*0d5e*/ 	.byte	0x3f
	.zero		1


	//   ....[90]....
        /*0d60*/ 	.word	0x00020f00
        /*0d64*/ 	.word	0x00000008
        /*0d68*/ 	.word	0x0002d820
        /*0d6c*/ 	.short	0x010a
        /*0d6e*/ 	.byte	0x3f
	.zero		1


	//   ....[91]....
        /*0d70*/ 	.word	0x00020f50
        /*0d74*/ 	.word	0x0000000b
        /*0d78*/ 	.word	0x0002d8a0
        /*0d7c*/ 	.short	0x010a
        /*0d7e*/ 	.byte	0x3f
	.zero		1


	//   ....[92]....
        /*0d80*/ 	.word	0x00020fa0
        /*0d84*/ 	.word	0x0000000b
        /*0d88*/ 	.word	0x0002d8c0
        /*0d8c*/ 	.short	0x010a
        /*0d8e*/ 	.byte	0x3f
	.zero		1


	//   ....[93]....
        /*0d90*/ 	.word	0x00020ff0
        /*0d94*/ 	.word	0x0000000a
        /*0d98*/ 	.word	0x0002d8a0
        /*0d9c*/ 	.short	0x010a
        /*0d9e*/ 	.byte	0x3f
	.zero		1


	//   ....[94]....
        /*0da0*/ 	.word	0x00021040
        /*0da4*/ 	.word	0x0000000a
        /*0da8*/ 	.word	0x0002d8c0
        /*0dac*/ 	.short	0x010a
        /*0dae*/ 	.byte	0x3f
	.zero		1


	//   ....[95]....
        /*0db0*/ 	.word	0x000211e0
        /*0db4*/ 	.word	0x00000005
        /*0db8*/ 	.word	0x0002d840
        /*0dbc*/ 	.short	0x010a
        /*0dbe*/ 	.byte	0x3f
	.zero		1


	//   ....[96]....
        /*0dc0*/ 	.word	0x00021230
        /*0dc4*/ 	.word	0x0000001b
        /*0dc8*/ 	.word	0x0002d820
        /*0dcc*/ 	.short	0x010a
        /*0dce*/ 	.byte	0x3f
	.zero		1


	//   ....[97]....
        /*0dd0*/ 	.word	0x00021280
        /*0dd4*/ 	.word	0x00000003
        /*0dd8*/ 	.word	0x0002d840
        /*0ddc*/ 	.short	0x010a
        /*0dde*/ 	.byte	0x3f
	.zero		1


	//   ....[98]....
        /*0de0*/ 	.word	0x000212d0
        /*0de4*/ 	.word	0x00000002
        /*0de8*/ 	.word	0x00000060
        /*0dec*/ 	.short	0x010a
        /*0dee*/ 	.byte	0x3f
	.zero		1


	//   ....[99]....
        /*0df0*/ 	.word	0x00021320
        /*0df4*/ 	.word	0x00000003
        /*0df8*/ 	.word	0x0002d840
        /*0dfc*/ 	.short	0x010a
        /*0dfe*/ 	.byte	0x3f
	.zero		1


	//   ....[100]....
        /*0e00*/ 	.word	0x00021370
        /*0e04*/ 	.word	0x00000003
        /*0e08*/ 	.word	0x00000060
        /*0e0c*/ 	.short	0x010a
        /*0e0e*/ 	.byte	0x3f
	.zero		1


	//   ....[101]....
        /*0e10*/ 	.word	0x000213c0
        /*0e14*/ 	.word	0x00000002
        /*0e18*/ 	.word	0x0002d840
        /*0e1c*/ 	.short	0x010a
        /*0e1e*/ 	.byte	0x3f
	.zero		1


	//   ....[102]....
        /*0e20*/ 	.word	0x00021410
        /*0e24*/ 	.word	0x00000002
        /*0e28*/ 	.word	0x00000060
        /*0e2c*/ 	.short	0x010a
        /*0e2e*/ 	.byte	0x3f
	.zero		1


	//   ....[103]....
        /*0e30*/ 	.word	0x00021460
        /*0e34*/ 	.word	0x00000003
        /*0e38*/ 	.word	0x0002d860
        /*0e3c*/ 	.short	0x010a
        /*0e3e*/ 	.byte	0x3f
	.zero		1


	//   ....[104]....
        /*0e40*/ 	.word	0x00021e10
        /*0e44*/ 	.word	0x00000009
        /*0e48*/ 	.word	0x0002d820
        /*0e4c*/ 	.short	0x010a
        /*0e4e*/ 	.byte	0x3f
	.zero		1


	//   ....[105]....
        /*0e50*/ 	.word	0x00021fb0
        /*0e54*/ 	.word	0x00000007
        /*0e58*/ 	.word	0x00000000
        /*0e5c*/ 	.short	0x010a
        /*0e5e*/ 	.byte	0x3f
	.zero		1


	//   ....[106]....
        /*0e60*/ 	.word	0x00022000
        /*0e64*/ 	.word	0x00000003
        /*0e68*/ 	.word	0x00000000
        /*0e6c*/ 	.short	0x010a
        /*0e6e*/ 	.byte	0x3f
	.zero		1


	//   ....[107]....
        /*0e70*/ 	.word	0x00022050
        /*0e74*/ 	.word	0x00000005
        /*0e78*/ 	.word	0x00000000
        /*0e7c*/ 	.short	0x010a
        /*0e7e*/ 	.byte	0x3f
	.zero		1


	//----- nvinfo : EIATTR_NUM_MBARRIERS
	.align		4
.L_239:
        /*0e80*/ 	.byte	0x03, 0x38
        /*0e82*/ 	.short	0x0016


	//----- nvinfo : EIATTR_EXIT_INSTR_OFFSETS
	.align		4
        /*0e84*/ 	.byte	0x04, 0x1c
        /*0e86*/ 	.short	(.L_241 - .L_240)


	//   ....[0]....
.L_240:
        /*0e88*/ 	.word	0x000203c0


	//----- nvinfo : EIATTR_MAX_THREADS
	.align		4
.L_241:
        /*0e8c*/ 	.byte	0x04, 0x05
        /*0e8e*/ 	.short	(.L_243 - .L_242)
.L_242:
        /*0e90*/ 	.word	0x00000200
        /*0e94*/ 	.word	0x00000001
        /*0e98*/ 	.word	0x00000001


	//----- nvinfo : EIATTR_CRS_STACK_SIZE
	.align		4
.L_243:
        /*0e9c*/ 	.byte	0x04, 0x1e
        /*0e9e*/ 	.short	(.L_245 - .L_244)
.L_244:
        /*0ea0*/ 	.word	0x00000000


	//----- nvinfo : EIATTR_CBANK_PARAM_SIZE
	.align		4
.L_245:
        /*0ea4*/ 	.byte	0x03, 0x19
        /*0ea6*/ 	.short	0x0a70


	//----- nvinfo : EIATTR_PARAM_CBANK
	.align		4
        /*0ea8*/ 	.byte	0x04, 0x0a
        /*0eaa*/ 	.short	(.L_247 - .L_246)
	.align		4
.L_246:
        /*0eac*/ 	.word	index@(.nv.constant0._ZN7cutlass13device_kernelIN5flash11enable_sm90INS1_16FlashAttnFwdSm90INS1_25CollectiveMainloopFwdSm90ILi2EN4cute5tupleIJNS5_1CILi1EEES8_S8_EEENS6_IJNS7_ILi192EEENS7_ILi128EEENS7_ILi96EEEEEELi96ENS_10bfloat16_tEfNS_4arch4Sm90ELb0ELb1ELb0ELb1ELb0ELb1ELb0ELb0ELb1ELb0ELb0ELb0EEENS1_21CollectiveEpilogueFwdINS6_IJSA_SC_SB_EEES9_SE_SG_Li384ELb1ELb0ELb0ELb0EEENS1_36VarlenDynamicPersistentTileSchedulerILi192ELi128ELi384ELi32ELb0ELb0ELb1ELb1ELb0ELb1EEEEEEEEEvNT_6ParamsE)
        /*0eb0*/ 	.short	0x0210
        /*0eb2*/ 	.short	0x0a70


	//----- nvinfo : EIATTR_SW_WAR
	.align		4
.L_247:
        /*0eb4*/ 	.byte	0x04, 0x36
        /*0eb6*/ 	.short	(.L_249 - .L_248)
.L_248:
        /*0eb8*/ 	.word	0x00000008
.L_249:


//--------------------- .nv.info._ZN7cutlass13device_kernelIN5flash11enable_sm90INS1_16FlashAttnFwdSm90INS1_25CollectiveMainloopFwdSm90ILi2EN4cute5tupleIJNS5_1CILi1EEES8_S8_EEENS6_IJNS7_ILi192EEENS7_ILi144EEENS7_ILi96EEEEEELi96ENS_10bfloat16_tEfNS_4arch4Sm90ELb1ELb0ELb0ELb0ELb0ELb0ELb0ELb0ELb1ELb0ELb0ELb0EEENS1_21CollectiveEpilogueFwdINS6_IJSA_SC_SB_EEES9_SE_SG_Li384ELb0ELb0ELb0ELb0EEENS1_30DynamicPersistentTileSchedulerILi384ELi32ELb0ELb0ELb1EEEEEEEEEvNT_6ParamsE --------------------------
	.section	.nv.info._ZN7cutlass13device_kernelIN5flash11enable_sm90INS1_16FlashAttnFwdSm90INS1_25CollectiveMainloopFwdSm90ILi2EN4cute5tupleIJNS5_1CILi1EEES8_S8_EEENS6_IJNS7_ILi192EEENS7_ILi144EEENS7_ILi96EEEEEELi96ENS_10bfloat16_tEfNS_4arch4Sm90ELb1ELb0ELb0ELb0ELb0ELb0ELb0ELb0ELb1ELb0ELb0ELb0EEENS1_21CollectiveEpilogueFwdINS6_IJSA_SC_SB_EEES9_SE_SG_Li384ELb0ELb0ELb0ELb0EEENS1_30DynamicPersistentTileSchedulerILi384ELi32ELb0ELb0ELb1EEEEEEEEEvNT_6ParamsE,"",@"SHT_CUDA_INFO"
	.sectionflags	@""
	.align	4


	//----- nvinfo : EIATTR_CUDA_API_VERSION
	.align		4
        /*0000*/ 	.byte	0x04, 0x37
        /*0002*/ 	.short	(.L_251 - .L_250)
.L_250:
        /*0004*/ 	.word	0x00000082


	//----- nvinfo : EIATTR_KPARAM_INFO
	.align		4
.L_251:
        /*0008*/ 	.byte	0x04, 0x17
        /*000a*/ 	.short	(.L_253 - .L_252)
.L_252:
        /*000c*/ 	.word	0x00000000
        /*0010*/ 	.short	0x0000
        /*0012*/ 	.short	0x0070
        /*0014*/ 	.byte	0x00, 0xf0, 0x01, 0x2e


	//----- nvinfo : EIATTR_SPARSE_MMA_MASK
	.align		4
.L_253:
        /*0018*/ 	.byte	0x03, 0x50
        /*001a*/ 	.short	0x0000


	//----- nvinfo : EIATTR_MAXREG_COUNT
	.align		4
        /*001c*/ 	.byte	0x03, 0x1b
        /*001e*/ 	.short	0x0080


	//----- nvinfo : EIATTR_NUM_BARRIERS
	.align		4
        /*0020*/ 	.byte	0x02, 0x4c
        /*0022*/ 	.byte	0x10
	.zero		1


	//----- nvinfo : EIATTR_EXTERNS
	.align		4
        /*0024*/ 	.byte	0x04, 0x0f
        /*0026*/ 	.short	(.L_255 - .L_254)


	//   ....[0]....
	.align		4
.L_254:
        /*0028*/ 	.word	index@(__assertfail)


	//----- nvinfo : EIATTR_MERCURY_ISA_VERSION
	.align		4
.L_255:
        /*002c*/ 	.byte	0x03, 0x5f
        /*002e*/ 	.short	0x0101


	//----- nvinfo : EIATTR_INT_WARP_WIDE_INSTR_OFFSETS
	.align		4
        /*0030*/ 	.byte	0x04, 0x31
        /*0032*/ 	.short	(.L_257 - .L_256)


	//   ....[0]....
.L_256:
        /*0034*/ 	.word	0x00000170


	//   ....[1]....
        /*0038*/ 	.word	0x000001b0


	//   ....[2]....
        /*003c*/ 	.word	0x00000240


	//   ....[3]....
        /*0040*/ 	.word	0x0000ec20


	//   ....[4]....
        /*0044*/ 	.word	0x0000ecc0


	//   ....[5]....
        /*0048*/ 	.word	0x0000f1d0


	//   ....[6]....
        /*004c*/ 	.word	0x00010ed0


	//   ....[7]....
        /*0050*/ 	.word	0x00010f70


	//----- nvinfo : EIATTR_COOP_GROUP_MASK_REGIDS
	.align		4
.L_257:
        /*0054*/ 	.byte	0x04, 0x29
        /*0056*/ 	.short	(.L_259 - .L_258)


	//   ....[0]....
.L_258:
        /*0058*/ 	.word	0xffffffff


	//   ....[1]....
        /*005c*/ 	.word	0xffffffff


	//   ....[2]....
        /*0060*/ 	.word	0xffffffff


	//   ....[3]....
        /*0064*/ 	.word	0xffffffff


	//   ....[4]....
        /*0068*/ 	.word	0xffffffff


	//   ....[5]....
        /*006c*/ 	.word	0xffffffff


	//   ....[6]....
        /*0070*/ 	.word	0xffffffff


	//   ....[7]....
        /*0074*/ 	.word	0xffffffff


	//   ....[8]....
        /*0078*/ 	.word	0xffffffff


	//   ....[9]....
        /*007c*/ 	.word	0xffffffff


	//   ....[10]....
        /*0080*/ 	.word	0xffffffff


	//   ....[11]....
        /*0084*/ 	.word	0xffffffff


	//   ....[12]....
        /*0088*/ 	.word	0xffffffff


	//   ....[13]....
        /*008c*/ 	.word	0xffffffff


	//   ....[14]....
        /*0090*/ 	.word	0xffffffff


	//   ....[15]....
        /*0094*/ 	.word	0xffffffff


	//   ....[16]....
        /*0098*/ 	.word	0xffffffff


	//   ....[17]....
        /*009c*/ 	.word	0xffffffff


	//   ....[18]....
        /*00a0*/ 	.word	0xffffffff


	//   ....[19]....
        /*00a4*/ 	.word	0xffffffff


	//   ....[20]....
        /*00a8*/ 	.word	0xffffffff


	//   ....[21]....
        /*00ac*/ 	.word	0xffffffff


	//   ....[22]....
        /*00b0*/ 	.word	0xffffffff


	//   ....[23]....
        /*00b4*/ 	.word	0xffffffff


	//   ....[24]....
        /*00b8*/ 	.word	0xffffffff


	//   ....[25]....
        /*00bc*/ 	.word	0xffffffff


	//   ....[26]....
        /*00c0*/ 	.word	0xffffffff


	//   ....[27]....
        /*00c4*/ 	.word	0xffffffff


	//   ....[28]....
        /*00c8*/ 	.word	0xffffffff


	//   ....[29]....
        /*00cc*/ 	.word	0xffffffff


	//   ....[30]....
        /*00d0*/ 	.word	0xffffffff


	//   ....[31]....
        /*00d4*/ 	.word	0x0500000f


	//   ....[32]....
        /*00d8*/ 	.word	0x0500000f


	//----- nvinfo : EIATTR_COOP_GROUP_INSTR_OFFSETS
	.align		4
.L_259:
        /*00dc*/ 	.byte	0x04, 0x28
        /*00de*/ 	.short	(.L_261 - .L_260)


	//   ....[0]....
.L_260:
        /*00e0*/ 	.word	0x00000050


	//   ....[1]....
        /*00e4*/ 	.word	0x00000180


	//   ....[2]....
        /*00e8*/ 	.word	0x00000220


	//   ....[3]....
        /*00ec*/ 	.word	0x000003b0


	//   ....[4]....
        /*00f0*/ 	.word	0x00000510


	//   ....[5]....
        /*00f4*/ 	.word	0x00000630


	//   ....[6]....
        /*00f8*/ 	.word	0x00000790


	//   ....[7]....
        /*00fc*/ 	.word	0x000014c0


	//   ....[8]....
        /*0100*/ 	.word	0x000035f0


	//   ....[9]....
        /*0104*/ 	.word	0x00003610


	//   ....[10]....
        /*0108*/ 	.word	0x00004100


	//   ....[11]....
        /*010c*/ 	.word	0x000041b0


	//   ....[12]....
        /*0110*/ 	.word	0x000050d0


	//   ....[13]....
        /*0114*/ 	.word	0x000074e0


	//   ....[14]....
        /*0118*/ 	.word	0x000075e0


	//   ....[15]....
        /*011c*/ 	.word	0x00008020


	//   ....[16]....
        /*0120*/ 	.word	0x00008140


	//   ....[17]....
        /*0124*/ 	.word	0x00009460


	//   ....[18]....
        /*0128*/ 	.word	0x0000b120


	//   ....[19]....
        /*012c*/ 	.word	0x0000b150


	//   ....[20]....
        /*0130*/ 	.word	0x0000b7e0


	//   ....[21]....
        /*0134*/ 	.word	0x0000b850


	//   ....[22]....
        /*0138*/ 	.word	0x0000cc20


	//   ....[23]....
        /*013c*/ 	.word	0x0000cd60


	//   ....[24]....
        /*0140*/ 	.word	0x0000cda0


	//   ....[25]....
        /*0144*/ 	.word	0x0000cef0


	//   ....[26]....
        /*0148*/ 	.word	0x0000cf00


	//   ....[27]....
        /*014c*/ 	.word	0x0000ddc0


	//   ....[28]....
        /*0150*/ 	.word	0x0000e6c0


	//   ....[29]....
        /*0154*/ 	.word	0x000112c0


	//   ....[30]....
        /*0158*/ 	.word	0x00011430


	//   ....[31]....
        /*015c*/ 	.word	0x00011960


	//   ....[32]....
        /*0160*/ 	.word	0x00011d30


	//----- nvinfo : EIATTR_REG_RECONFIG
	.align		4
.L_261:
        /*0164*/ 	.byte	0x01, 0x54
	.zero		2


	//----- nvinfo : EIATTR_SYSCALL_OFFSETS
	.align		4
        /*0168*/ 	.byte	0x04, 0x46
        /*016a*/ 	.short	(.L_263 - .L_262)


	//   ....[0]....
.L_262:
        /*016c*/ 	.word	0x000016a0


	//   ....[1]....
        /*0170*/ 	.word	0x0000ee40


	//   ....[2]....
        /*0174*/ 	.word	0x0000ef70


	//   ....[3]....
        /*0178*/ 	.word	0x0000f060


	//----- nvinfo : EIATTR_MBARRIER_INSTR_OFFSETS
	.align		4
.L_263:
        /*017c*/ 	.byte	0x04, 0x39
        /*017e*/ 	.short	(.L_265 - .L_264)


	//   ....[0]....
.L_264:
        /*0180*/ 	.word	0x00000260
        /*0184*/ 	.word	0x000000ff
        /*0188*/ 	.word	0x00031c00
        /*018c*/ 	.short	0x0100
        /*018e*/ 	.byte	0x06
	.zero		1


	//   ....[1]....
        /*0190*/ 	.word	0x00000270
        /*0194*/ 	.word	0x000000ff
        /*0198*/ 	.word	0x00031c20
        /*019c*/ 	.short	0x0100
        /*019e*/ 	.byte	0x06
	.zero		1


	//   ....[2]....
        /*01a0*/ 	.word	0x00000360
        /*01a4*/ 	.word	0x000000ff
        /*01a8*/ 	.word	0x00031c30
        /*01ac*/ 	.short	0x0100
        /*01ae*/ 	.byte	0x08
	.zero		1


	//   ....[3]....
        /*01b0*/ 	.word	0x00000370
        /*01b4*/ 	.word	0x000000ff
        /*01b8*/ 	.word	0x00031c40
        /*01bc*/ 	.short	0x0100
        /*01be*/ 	.byte	0x08
	.zero		1


	//   ....[4]....
        /*01c0*/ 	.word	0x00000380
        /*01c4*/ 	.word	0x000000ff
        /*01c8*/ 	.word	0x00031c38
        /*01cc*/ 	.short	0x0100
        /*01ce*/ 	.byte	0x08
	.zero		1


	//   ....[5]....
        /*01d0*/ 	.word	0x00000390
        /*01d4*/ 	.word	0x000000ff
        /*01d8*/ 	.word	0x00031c48
        /*01dc*/ 	.short	0x0100
        /*01de*/ 	.byte	0x08
	.zero		1


	//   ....[6]....
        /*01e0*/ 	.word	0x000004c0
        /*01e4*/ 	.word	0x000000ff
        /*01e8*/ 	.word	0x00031c50
        /*01ec*/ 	.short	0x0100
        /*01ee*/ 	.byte	0x08
	.zero		1


	//   ....[7]....
        /*01f0*/ 	.word	0x000004d0
        /*01f4*/ 	.word	0x000000ff
        /*01f8*/ 	.word	0x00031c60
        /*01fc*/ 	.short	0x0100
        /*01fe*/ 	.byte	0x08
	.zero		1


	//   ....[8]....
        /*0200*/ 	.word	0x000004e0
        /*0204*/ 	.word	0x000000ff
        /*0208*/ 	.word	0x00031c58
        /*020c*/ 	.short	0x0100
        /*020e*/ 	.byte	0x08
	.zero		1


	//   ....[9]....
        /*0210*/ 	.word	0x000004f0
        /*0214*/ 	.word	0x000000ff
        /*0218*/ 	.word	0x00031c68
        /*021c*/ 	.short	0x0100
        /*021e*/ 	.byte	0x08
	.zero		1


	//   ....[10]....
        /*0220*/ 	.word	0x000005e0
        /*0224*/ 	.word	0x000000ff
        /*0228*/ 	.word	0x00031c70
        /*022c*/ 	.short	0x0100
        /*022e*/ 	.byte	0x06
	.zero		1


	//   ....[11]....
        /*0230*/ 	.word	0x000005f0
        /*0234*/ 	.word	0x000000ff
        /*0238*/ 	.word	0x00031c80
        /*023c*/ 	.short	0x0100
        /*023e*/ 	.byte	0x06
	.zero		1


	//   ....[12]....
        /*0240*/ 	.word	0x00000600
        /*0244*/ 	.word	0x000000ff
        /*0248*/ 	.word	0x00031c78
        /*024c*/ 	.short	0x0100
        /*024e*/ 	.byte	0x06
	.zero		1


	//   ....[13]....
        /*0250*/ 	.word	0x00000610
        /*0254*/ 	.word	0x000000ff
        /*0258*/ 	.word	0x00031c88
        /*025c*/ 	.short	0x0100
        /*025e*/ 	.byte	0x06
	.zero		1


	//   ....[14]....
        /*0260*/ 	.word	0x00000740
        /*0264*/ 	.word	0x000000ff
        /*0268*/ 	.word	0x00031c90
        /*026c*/ 	.short	0x0100
        /*026e*/ 	.byte	0x08
	.zero		1


	//   ....[15]....
        /*0270*/ 	.word	0x00000750
        /*0274*/ 	.word	0x000000ff
        /*0278*/ 	.word	0x00031ca0
        /*027c*/ 	.short	0x0100
        /*027e*/ 	.byte	0x08
	.zero		1


	//   ....[16]....
        /*0280*/ 	.word	0x00000760
        /*0284*/ 	.word	0x000000ff
        /*0288*/ 	.word	0x00031c98
        /*028c*/ 	.short	0x0100
        /*028e*/ 	.byte	0x08
	.zero		1


	//   ....[17]....
        /*0290*/ 	.word	0x00000770
        /*0294*/ 	.word	0x000000ff
        /*0298*/ 	.word	0x00031ca8
        /*029c*/ 	.short	0x0100
        /*029e*/ 	.byte	0x08
	.zero		1


	//   ....[18]....
        /*02a0*/ 	.word	0x000008a0
        /*02a4*/ 	.word	0x000000ff
        /*02a8*/ 	.word	0x00031cb0
        /*02ac*/ 	.short	0x0100
        /*02ae*/ 	.byte	0x08
	.zero		1


	//   ....[19]....
        /*02b0*/ 	.word	0x000008b0
        /*02b4*/ 	.word	0x000000ff
        /*02b8*/ 	.word	0x00031cc0
        /*02bc*/ 	.short	0x0100
        /*02be*/ 	.byte	0x08
	.zero		1


	//   ....[20]....
        /*02c0*/ 	.word	0x000008c0
        /*02c4*/ 	.word	0x000000ff
        /*02c8*/ 	.word	0x00031cb8
        /*02cc*/ 	.short	0x0100
        /*02ce*/ 	.byte	0x08
	.zero		1


	//   ....[21]....
        /*02d0*/ 	.word	0x000008d0
        /*02d4*/ 	.word	0x000000ff
        /*02d8*/ 	.word	0x00031cc8
        /*02dc*/ 	.short	0x0100
        /*02de*/ 	.byte	0x08
	.zero		1


	//   ....[22]....
        /*02e0*/ 	.word	0x00001700
        /*02e4*/ 	.word	0x000000ff
        /*02e8*/ 	.word	0x00031c00
        /*02ec*/ 	.short	0x010a
        /*02ee*/ 	.byte	0x2f
	.zero		1


	//   ....[23]....
        /*02f0*/ 	.word	0x00001790
        /*02f4*/ 	.word	0x00000003
        /*02f8*/ 	.word	0x00031c30
        /*02fc*/ 	.short	0x010a
        /*02fe*/ 	.byte	0x3f
	.zero		1


	//   ....[24]....
        /*0300*/ 	.word	0x000017f0
        /*0304*/ 	.word	0x00000003
        /*0308*/ 	.word	0x00031c30
        /*030c*/ 	.short	0x010a
        /*030e*/ 	.byte	0x3f
	.zero		1


	//   ....[25]....
        /*0310*/ 	.word	0x00004150
        /*0314*/ 	.word	0x00000006
        /*0318*/ 	.word	0x00000000
        /*031c*/ 	.short	0x0101
        /*031e*/ 	.byte	0x3f
	.zero		1


	//   ....[26]....
        /*0320*/ 	.word	0x000053d0
        /*0324*/ 	.word	0x000000ff
        /*0328*/ 	.word	0x00031c30
        /*032c*/ 	.short	0x010a
        /*032e*/ 	.byte	0x06
	.zero		1


	//   ....[27]....
        /*0330*/ 	.word	0x00005410
        /*0334*/ 	.word	0x000000ff
        /*0338*/ 	.word	0x00031c30
        /*033c*/ 	.short	0x010a
        /*033e*/ 	.byte	0x06
	.zero		1


	//   ....[28]....
        /*0340*/ 	.word	0x00006ad0
        /*0344*/ 	.word	0x000000ff
        /*0348*/ 	.word	0x00031c50
        /*034c*/ 	.short	0x010a
        /*034e*/ 	.byte	0x06
	.zero		1


	//   ....[29]....
        /*0350*/ 	.word	0x00006b10
        /*0354*/ 	.word	0x000000ff
        /*0358*/ 	.word	0x00031c50
        /*035c*/ 	.short	0x010a
        /*035e*/ 	.byte	0x06
	.zero		1


	//   ....[30]....
        /*0360*/ 	.word	0x00008870
        /*0364*/ 	.word	0x0000000a
        /*0368*/ 	.word	0x00000000
        /*036c*/ 	.short	0x0101
        /*036e*/ 	.byte	0x3f
	.zero		1


	//   ....[31]....
        /*0370*/ 	.word	0x000088f0
        /*0374*/ 	.word	0x00000008
        /*0378*/ 	.word	0x00000000
        /*037c*/ 	.short	0x0101
        /*037e*/ 	.byte	0x3f
	.zero		1


	//   ....[32]....
        /*0380*/ 	.word	0x000095e0
        /*0384*/ 	.word	0x000000ff
        /*0388*/ 	.word	0x00031c30
        /*038c*/ 	.short	0x010a
        /*038e*/ 	.byte	0x06
	.zero		1


	//   ....[33]....
        /*0390*/ 	.word	0x00009620
        /*0394*/ 	.word	0x000000ff
        /*0398*/ 	.word	0x00031c30
        /*039c*/ 	.short	0x010a
        /*039e*/ 	.byte	0x06
	.zero		1


	//   ....[34]....
        /*03a0*/ 	.word	0x0000acd0
        /*03a4*/ 	.word	0x000000ff
        /*03a8*/ 	.word	0x00031c50
        /*03ac*/ 	.short	0x010a
        /*03ae*/ 	.byte	0x06
	.zero		1


	//   ....[35]....
        /*03b0*/ 	.word	0x0000ad10
        /*03b4*/ 	.word	0x000000ff
        /*03b8*/ 	.word	0x00031c50
        /*03bc*/ 	.short	0x010a
        /*03be*/ 	.byte	0x06
	.zero		1


	//   ....[36]....
        /*03c0*/ 	.word	0x0000c0a0
        /*03c4*/ 	.word	0x00000087
        /*03c8*/ 	.word	0x00000000
        /*03cc*/ 	.short	0x0101
        /*03ce*/ 	.byte	0x3f
	.zero		1


	//   ....[37]....
        /*03d0*/ 	.word	0x0000c130
        /*03d4*/ 	.word	0x00000077
        /*03d8*/ 	.word	0x00000000
        /*03dc*/ 	.short	0x0101
        /*03de*/ 	.byte	0x3f
	.zero		1


	//   ....[38]....
        /*03e0*/ 	.word	0x0000ccb0
        /*03e4*/ 	.word	0x000000ff
        /*03e8*/ 	.word	0x00031c50
        /*03ec*/ 	.short	0x010a
        /*03ee*/ 	.byte	0x0c
	.zero		1


	//   ....[39]....
        /*03f0*/ 	.word	0x0000ccf0
        /*03f4*/ 	.word	0x000000ff
        /*03f8*/ 	.word	0x00031c50
        /*03fc*/ 	.short	0x010a
        /*03fe*/ 	.byte	0x0c
	.zero		1


	//   ....[40]....
        /*0400*/ 	.word	0x0000d390
        /*0404*/ 	.word	0x00000004
        /*0408*/ 	.word	0x00000000
        /*040c*/ 	.short	0x0101
        /*040e*/ 	.byte	0x3f
	.zero		1


	//   ....[41]....
        /*0410*/ 	.word	0x0000dfb0
        /*0414*/ 	.word	0x000000ff
        /*0418*/ 	.word	0x00000000
        /*041c*/ 	.short	0x0101
        /*041e*/ 	.byte	0x05
	.zero		1


	//   ....[42]....
        /*0420*/ 	.word	0x0000f4b0
        /*0424*/ 	.word	0x0000000d
        /*0428*/ 	.word	0x00031c40
        /*042c*/ 	.short	0x010a
        /*042e*/ 	.byte	0x3f
	.zero		1


	//   ....[43]....
        /*0430*/ 	.word	0x0000f970
        /*0434*/ 	.word	0x00000018
        /*0438*/ 	.word	0x00031c20
        /*043c*/ 	.short	0x010a
        /*043e*/ 	.byte	0x3f
	.zero		1


	//   ....[44]....
        /*0440*/ 	.word	0x0000fc00
        /*0444*/ 	.word	0x00000003
        /*0448*/ 	.word	0x00031c40
        /*044c*/ 	.short	0x010a
        /*044e*/ 	.byte	0x3f
	.zero		1


	//   ....[45]....
        /*0450*/ 	.word	0x0000fe40
        /*0454*/ 	.word	0x00000002
        /*0458*/ 	.word	0x00000060
        /*045c*/ 	.short	0x010a
        /*045e*/ 	.byte	0x3f
	.zero		1


	//   ....[46]....
        /*0460*/ 	.word	0x00010320
        /*0464*/ 	.word	0x0000000a
        /*0468*/ 	.word	0x00031c40
        /*046c*/ 	.short	0x010a
        /*046e*/ 	.byte	0x3f
	.zero		1


	//   ....[47]....
        /*0470*/ 	.word	0x00010560
        /*0474*/ 	.word	0x00000003
        /*0478*/ 	.word	0x00000060
        /*047c*/ 	.short	0x010a
        /*047e*/ 	.byte	0x3f
	.zero		1


	//   ....[48]....
        /*0480*/ 	.word	0x000109b0
        /*0484*/ 	.word	0x00000003
        /*0488*/ 	.word	0x00031c40
        /*048c*/ 	.short	0x010a
        /*048e*/ 	.byte	0x3f
	.zero		1


	//   ....[49]....
        /*0490*/ 	.word	0x00010c10
        /*0494*/ 	.word	0x00000003
        /*0498*/ 	.word	0x00000060
        /*049c*/ 	.short	0x010a
        /*049e*/ 	.byte	0x3f
	.zero		1


	//   ....[50]....
        /*04a0*/ 	.word	0x00010ff0
        /*04a4*/ 	.word	0x00000003
        /*04a8*/ 	.word	0x00031c60
        /*04ac*/ 	.short	0x010a
        /*04ae*/ 	.byte	0x3f
	.zero		1


	//   ....[51]....
        /*04b0*/ 	.word	0x00011410
        /*04b4*/ 	.word	0x00000009
        /*04b8*/ 	.word	0x00031c20
        /*04bc*/ 	.short	0x010a
        /*04be*/ 	.byte	0x3f
	.zero		1


	//   ....[52]....
        /*04c0*/ 	.word	0x00011520
        /*04c4*/ 	.word	0x00000005
        /*04c8*/ 	.word	0x00000000
        /*04cc*/ 	.short	0x010a
        /*04ce*/ 	.byte	0x3f
	.zero		1


	//   ....[53]....
        /*04d0*/ 	.word	0x00011590
        /*04d4*/ 	.word	0x00000003
        /*04d8*/ 	.word	0x00000000
        /*04dc*/ 	.short	0x010a
        /*04de*/ 	.byte	0x3f
	.zero		1


	//   ....[54]....
        /*04e0*/ 	.word	0x000115f0
        /*04e4*/ 	.word	0x00000013
        /*04e8*/ 	.word	0x00000000
        /*04ec*/ 	.short	0x010a
        /*04ee*/ 	.byte	0x3f
	.zero		1


	//   ....[55]....
        /*04f0*/ 	.word	0x00011620
        /*04f4*/ 	.word	0x00000007
        /*04f8*/ 	.word	0x00000000
        /*04fc*/ 	.short	0x010a
        /*04fe*/ 	.byte	0x3f
	.zero		1


	//   ....[56]....
        /*0500*/ 	.word	0x00011690
        /*0504*/ 	.word	0x00000003
        /*0508*/ 	.word	0x00031c00
        /*050c*/ 	.short	0x010a
        /*050e*/ 	.byte	0x3f
	.zero		1


	//   ....[57]....
        /*0510*/ 	.word	0x000116e0
        /*0514*/ 	.word	0x00000003
        /*0518*/ 	.word	0x00031c30
        /*051c*/ 	.short	0x010a
        /*051e*/ 	.byte	0x3f
	.zero		1


	//   ....[58]....
        /*0520*/ 	.word	0x00011740
        /*0524*/ 	.word	0x00000005
        /*0528*/ 	.word	0x00031c30
        /*052c*/ 	.short	0x010a
        /*052e*/ 	.byte	0x3f
	.zero		1


	//   ....[59]....
        /*0530*/ 	.word	0x000117a0
        /*0534*/ 	.word	0x00000005
        /*0538*/ 	.word	0x00031c50
        /*053c*/ 	.short	0x010a
        /*053e*/ 	.byte	0x3f
	.zero		1


	//   ....[60]....
        /*0540*/ 	.word	0x00011800
        /*0544*/ 	.word	0x00000005
        /*0548*/ 	.word	0x00031c30
        /*054c*/ 	.short	0x010a
        /*054e*/ 	.byte	0x3f
	.zero		1


	//   ....[61]....
        /*0550*/ 	.word	0x00011860
        /*0554*/ 	.word	0x00000005
        /*0558*/ 	.word	0x00031c50
        /*055c*/ 	.short	0x010a
        /*055e*/ 	.byte	0x3f
	.zero		1


	//   ....[62]....
        /*0560*/ 	.word	0x000118c0
        /*0564*/ 	.word	0x00000007
        /*0568*/ 	.word	0x00031c50
        /*056c*/ 	.short	0x010a
        /*056e*/ 	.byte	0x3f
	.zero		1


	//   ....[63]....
        /*0570*/ 	.word	0x00011a10
        /*0574*/ 	.word	0x0000000d
        /*0578*/ 	.word	0x00031c40
        /*057c*/ 	.short	0x010a
        /*057e*/ 	.byte	0x3f
	.zero		1


	//   ....[64]....
        /*0580*/ 	.word	0x00011a60
        /*0584*/ 	.word	0x00000018
        /*0588*/ 	.word	0x00031c20
        /*058c*/ 	.short	0x010a
        /*058e*/ 	.byte	0x3f
	.zero		1


	//   ....[65]....
        /*0590*/ 	.word	0x00011ab0
        /*0594*/ 	.word	0x00000003
        /*0598*/ 	.word	0x00031c40
        /*059c*/ 	.short	0x010a
        /*059e*/ 	.byte	0x3f
	.zero		1


	//   ....[66]....
        /*05a0*/ 	.word	0x00011b00
        /*05a4*/ 	.word	0x00000002
        /*05a8*/ 	.word	0x00000060
        /*05ac*/ 	.short	0x010a
        /*05ae*/ 	.byte	0x3f
	.zero		1


	//   ....[67]....
        /*05b0*/ 	.word	0x00011b50
        /*05b4*/ 	.word	0x0000000a
        /*05b8*/ 	.word	0x00031c40
        /*05bc*/ 	.short	0x010a
        /*05be*/ 	.byte	0x3f
	.zero		1


	//   ....[68]....
        /*05c0*/ 	.word	0x00011ba0
        /*05c4*/ 	.word	0x00000003
        /*05c8*/ 	.word	0x00000060
        /*05cc*/ 	.short	0x010a
        /*05ce*/ 	.byte	0x3f
	.zero		1


	//   ....[69]....
        /*05d0*/ 	.word	0x00011bf0
        /*05d4*/ 	.word	0x00000003
        /*05d8*/ 	.word	0x00031c40
        /*05dc*/ 	.short	0x010a
        /*05de*/ 	.byte	0x3f
	.zero		1


	//   ....[70]....
        /*05e0*/ 	.word	0x00011c40
        /*05e4*/ 	.word	0x00000003
        /*05e8*/ 	.word	0x00000060
        /*05ec*/ 	.short	0x010a
        /*05ee*/ 	.byte	0x3f
	.zero		1


	//   ....[71]....
        /*05f0*/ 	.word	0x00011c90
        /*05f4*/ 	.word	0x00000003
        /*05f8*/ 	.word	0x00031c60
        /*05fc*/ 	.short	0x010a
        /*05fe*/ 	.byte	0x3f
	.zero		1


	//   ....[72]....
        /*0600*/ 	.word	0x00011d70
        /*0604*/ 	.word	0x00000009
        /*0608*/ 	.word	0x00031c20
        /*060c*/ 	.short	0x010a
        /*060e*/ 	.byte	0x3f
	.zero		1


	//   ....[73]....
        /*0610*/ 	.word	0x00011dc0
        /*0614*/ 	.word	0x00000005
        /*0618*/ 	.word	0x00000000
        /*061c*/ 	.short	0x010a
        /*061e*/ 	.byte	0x3f
	.zero		1


	//   ....[74]....
        /*0620*/ 	.word	0x00011e10
        /*0624*/ 	.word	0x00000003
        /*0628*/ 	.word	0x00000000
        /*062c*/ 	.short	0x010a
        /*062e*/ 	.byte	0x3f
	.zero		1


	//   ....[75]....
        /*0630*/ 	.word	0x00011e60
        /*0634*/ 	.word	0x00000013
        /*0638*/ 	.word	0x00000000
        /*063c*/ 	.short	0x010a
        /*063e*/ 	.byte	0x3f
	.zero		1


	//----- nvinfo : EIATTR_NUM_MBARRIERS
	.align		4
.L_265:
        /*0640*/ 	.byte	0x03, 0x38
        /*0642*/ 	.short	0x0016


	//----- nvinfo : EIATTR_EXIT_INSTR_OFFSETS
	.align		4
        /*0644*/ 	.byte	0x04, 0x1c
        /*0646*/ 	.short	(.L_267 - .L_266)


	//   ....[0]....
.L_266:
        /*0648*/ 	.word	0x00000a10


	//   ....[1]....
        /*064c*/ 	.word	0x0000e680


	//   ....[2]....
        /*0650*/ 	.word	0x0000e6e0


	//   ....[3]....
        /*0654*/ 	.word	0x00011450


	//   ....[4]....
        /*0658*/ 	.word	0x00011670


	//----- nvinfo : EIATTR_MAX_THREADS
	.align		4
.L_267:
        /*065c*/ 	.byte	0x04, 0x05
        /*065e*/ 	.short	(.L_269 - .L_268)
.L_268:
        /*0660*/ 	.word	0x00000200
        /*0664*/ 	.word	0x00000001
        /*0668*/ 	.word	0x00000001


	//----- nvinfo : EIATTR_CRS_STACK_SIZE
	.align		4
.L_269:
        /*066c*/ 	.byte	0x04, 0x1e
        /*066e*/ 	.short	(.L_271 - .L_270)
.L_270:
        /*0670*/ 	.word	0x00000000


	//----- nvinfo : EIATTR_CBANK_PARAM_SIZE
	.align		4
.L_271:
        /*0674*/ 	.byte	0x03, 0x19
        /*0676*/ 	.short	0x0bf0


	//----- nvinfo : EIATTR_PARAM_CBANK
	.align		4
        /*0678*/ 	.byte	0x04, 0x0a
        /*067a*/ 	.short	(.L_273 - .L_272)
	.align		4
.L_272:
        /*067c*/ 	.word	index@(.nv.constant0._ZN7cutlass13device_kernelIN5flash11enable_sm90INS1_16FlashAttnFwdSm90INS1_25CollectiveMainloopFwdSm90ILi2EN4cute5tupleIJNS5_1CILi1EEES8_S8_EEENS6_IJNS7_ILi192EEENS7_ILi144EEENS7_ILi96EEEEEELi96ENS_10bfloat16_tEfNS_4arch4Sm90ELb1ELb0ELb0ELb0ELb0ELb0ELb0ELb0ELb1ELb0ELb0ELb0EEENS1_21CollectiveEpilogueFwdINS6_IJSA_SC_SB_EEES9_SE_SG_Li384ELb0ELb0ELb0ELb0EEENS1_30DynamicPersistentTileSchedulerILi384ELi32ELb0ELb0ELb1EEEEEEEEEvNT_6ParamsE)
        /*0680*/ 	.short	0x0210
        /*0682*/ 	.short	0x0bf0


	//----- nvinfo : EIATTR_SW_WAR
	.align		4
.L_273:
        /*0684*/ 	.byte	0x04, 0x36
        /*0686*/ 	.short	(.L_275 - .L_274)
.L_274:
        /*0688*/ 	.word	0x00000008
.L_275:


//--------------------- .nv.info._ZN7cutlass13device_kernelIN5flash11enable_sm90INS1_16FlashAttnFwdSm90INS1_25CollectiveMainloopFwdSm90ILi2EN4cute5tupleIJNS5_1CILi1EEES8_S8_EEENS6_IJNS7_ILi192EEENS7_ILi144EEENS7_ILi96EEEEEELi96ENS_10bfloat16_tEfNS_4arch4Sm90ELb1ELb0ELb0ELb1ELb0ELb0ELb0ELb0ELb1ELb0ELb0ELb0EEENS1_21CollectiveEpilogueFwdINS6_IJSA_SC_SB_EEES9_SE_SG_Li384ELb1ELb0ELb0ELb0EEENS1_36VarlenDynamicPersistentTileSchedulerILi192ELi144ELi384ELi32ELb0ELb0ELb1ELb1ELb1ELb1EEEEEEEEEvNT_6ParamsE --------------------------
	.section	.nv.info._ZN7cutlass13device_kernelIN5flash11enable_sm90INS1_16FlashAttnFwdSm90INS1_25CollectiveMainloopFwdSm90ILi2EN4cute5tupleIJNS5_1CILi1EEES8_S8_EEENS6_IJNS7_ILi192EEENS7_ILi144EEENS7_ILi96EEEEEELi96ENS_10bfloat16_tEfNS_4arch4Sm90ELb1ELb0ELb0ELb1ELb0ELb0ELb0ELb0ELb1ELb0ELb0ELb0EEENS1_21CollectiveEpilogueFwdINS6_IJSA_SC_SB_EEES9_SE_SG_Li384ELb1ELb0ELb0ELb0EEENS1_36VarlenDynamicPersistentTileSchedulerILi192ELi144ELi384ELi32ELb0ELb0ELb1ELb1ELb1ELb1EEEEEEEEEvNT_6ParamsE,"",@"SHT_CUDA_INFO"
	.sectionflags	@""
	.align	4


	//----- nvinfo : EIATTR_CUDA_API_VERSION
	.align		4
        /*0000*/ 	.byte	0x04, 0x37
        /*0002*/ 	.short	(.L_277 - .L_276)
.L_276:
        /*0004*/ 	.word	0x00000082


	//----- nvinfo : EIATTR_KPARAM_INFO
	.align		4
.L_277:
        /*0008*/ 	.byte	0x04, 0x17
        /*000a*/ 	.short	(.L_279 - .L_278)
.L_278:
        /*000c*/ 	.word	0x00000000
        /*0010*/ 	.short	0x0000
        /*0012*/ 	.short	0x0070
        /*0014*/ 	.byte	0x00, 0xf0, 0x01, 0x28


	//----- nvinfo : EIATTR_SPARSE_MMA_MASK
	.align		4
.L_279:
        /*0018*/ 	.byte	0x03, 0x50
        /*001a*/ 	.short	0x0000


	//----- nvinfo : EIATTR_MAXREG_COUNT
	.align		4
        /*001c*/ 	.byte	0x03, 0x1b
        /*001e*/ 	.short	0x0080


	//----- nvinfo : EIATTR_NUM_BARRIERS
	.align		4
        /*0020*/ 	.byte	0x02, 0x4c
        /*0022*/ 	.byte	0x10
	.zero		1


	//----- nvinfo : EIATTR_EXTERNS
	.align		4
        /*0024*/ 	.byte	0x04, 0x0f
        /*0026*/ 	.short	(.L_281 - .L_280)


	//   ....[0]....
	.align		4
.L_280:
        /*0028*/ 	.word	index@(__assertfail)


	//----- nvinfo : EIATTR_ANNOTATIONS
	.align		4
.L_281:
        /*002c*/ 	.byte	0x04, 0x55
        /*002e*/ 	.short	(.L_283 - .L_282)


	//   ....[0]....
.L_282:
        /*0030*/ 	.word	0x00000001
        /*0034*/ 	.byte	0x80, 0x09, 0x00, 0x00, 0x01, 0x00, 0x00, 0x00, 0xd0, 0x0a, 0x00, 0x00, 0x01, 0x00, 0x00, 0x00
        /*0044*/ 	.byte	0xf0, 0xff, 0x00, 0x00, 0x01, 0x00, 0x00, 0x00, 0x90, 0x00, 0x01, 0x00, 0x01, 0x00, 0x00, 0x00
        /*0054*/ 	.byte	0x30, 0x02, 0x01, 0x00, 0x01, 0x00, 0x00, 0x00, 0x10, 0x03, 0x01, 0x00, 0x01, 0x00, 0x00, 0x00
        /*0064*/ 	.byte	0xc0, 0x0a, 0x01, 0x00, 0x01, 0x00, 0x00, 0x00, 0xf0, 0x0a, 0x01, 0x00, 0x01, 0x00, 0x00, 0x00
        /*0074*/ 	.byte	0x80, 0x13, 0x01, 0x00, 0x01, 0x00, 0x00, 0x00, 0xf0, 0x15, 0x01, 0x00, 0x01, 0x00, 0x00, 0x00
        /*0084*/ 	.byte	0xf0, 0x3c, 0x01, 0x00, 0x01, 0x00, 0x00, 0x00, 0x90, 0x3e, 0x01, 0x00


	//----- nvinfo : EIATTR_MERCURY_ISA_VERSION
	.align		4
.L_283:
        /*0090*/ 	.byte	0x03, 0x5f
        /*0092*/ 	.short	0x0101


	//----- nvinfo : EIATTR_UNUSED_LOAD_BYTE_OFFSET
	.align		4
        /*0094*/ 	.byte	0x04, 0x44
        /*0096*/ 	.short	(.L_285 - .L_284)


	//   ....[0]....
.L_284:
        /*0098*/ 	.word	0x00000a90
        /*009c*/ 	.word	0x0000fff0


	//   ....[1]....
        /*00a0*/ 	.word	0x0000d9f0
        /*00a4*/ 	.word	0x0000fff0


	//----- nvinfo : EIATTR_INT_WARP_WIDE_INSTR_OFFSETS
	.align		4
.L_285:
        /*00a8*/ 	.byte	0x04, 0x31
        /*00aa*/ 	.short	(.L_287 - .L_286)


	//   ....[0]....
.L_286:
        /*00ac*/ 	.word	0x00000160


	//   ....[1]....
        /*00b0*/ 	.word	0x000001a0


	//   ....[2]....
        /*00b4*/ 	.word	0x00000210


	//   ....[3]....
        /*00b8*/ 	.word	0x00010660


	//   ....[4]....
        /*00bc*/ 	.word	0x00010700


	//   ....[5]....
        /*00c0*/ 	.word	0x00010b60


	//   ....[6]....
        /*00c4*/ 	.word	0x00010b90


	//   ....[7]....
        /*00c8*/ 	.word	0x00010d50


	//   ....[8]....
        /*00cc*/ 	.word	0x00010e20


	//   ....[9]....
        /*00d0*/ 	.word	0x00012d20


	//   ....[10]....
        /*00d4*/ 	.word	0x00012dc0


	//----- nvinfo : EIATTR_COOP_GROUP_MASK_REGIDS
	.align		4
.L_287:
        /*00d8*/ 	.byte	0x04, 0x29
        /*00da*/ 	.short	(.L_289 - .L_288)


	//   ....[0]....
.L_288:
        /*00dc*/ 	.word	0xffffffff


	//   ....[1]....
        /*00e0*/ 	.word	0xffffffff


	//   ....[2]....
        /*00e4*/ 	.word	0xffffffff


	//   ....[3]....
        /*00e8*/ 	.word	0xffffffff


	//   ....[4]....
        /*00ec*/ 	.word	0xffffffff


	//   ....[5]....
        /*00f0*/ 	.word	0xffffffff


	//   ....[6]....
        /*00f4*/ 	.word	0xffffffff


	//   ....[7]....
        /*00f8*/ 	.word	0xffffffff


	//   ....[8]....
        /*00fc*/ 	.word	0xffffffff


	//   ....[9]....
        /*0100*/ 	.word	0xffffffff


	//   ....[10]....
        /*0104*/ 	.word	0xffffffff


	//   ....[11]....
        /*0108*/ 	.word	0xffffffff


	//   ....[12]....
        /*010c*/ 	.word	0xffffffff


	//   ....[13]....
        /*0110*/ 	.word	0xffffffff


	//   ....[14]....
        /*0114*/ 	.word	0xffffffff


	//   ....[15]....
        /*0118*/ 	.word	0xffffffff


	//   ....[16]....
        /*011c*/ 	.word	0xffffffff


	//   ....[17]....
        /*0120*/ 	.word	0xffffffff


	//   ....[18]....
        /*0124*/ 	.word	0xffffffff


	//   ....[19]....
        /*0128*/ 	.word	0xffffffff


	//   ....[20]....
        /*012c*/ 	.word	0xffffffff


	//   ....[21]....
        /*0130*/ 	.word	0xffffffff


	//   ....[22]....
        /*0134*/ 	.word	0xffffffff


	//   ....[23]....
        /*0138*/ 	.word	0xffffffff


	//   ....[24]....
        /*013c*/ 	.word	0xffffffff


	//   ....[25]....
        /*0140*/ 	.word	0xffffffff


	//   ....[26]....
        /*0144*/ 	.word	0xffffffff


	//   ....[27]....
        /*0148*/ 	.word	0xffffffff


	//   ....[28]....
        /*014c*/ 	.word	0xffffffff


	//   ....[29]....
        /*0150*/ 	.word	0xffffffff


	//   ....[30]....
        /*0154*/ 	.word	0xffffffff


	//   ....[31]....
        /*0158*/ 	.word	0xffffffff


	//   ....[32]....
        /*015c*/ 	.word	0xffffffff


	//   ....[33]....
        /*0160*/ 	.word	0xffffffff


	//   ....[34]....
        /*0164*/ 	.word	0xffffffff


	//   ....[35]....
        /*0168*/ 	.word	0xffffffff


	//   ....[36]....
        /*016c*/ 	.word	0xffffffff


	//   ....[37]....
        /*0170*/ 	.word	0xffffffff


	//   ....[38]....
        /*0174*/ 	.word	0xffffffff


	//   ....[39]....
        /*0178*/ 	.word	0xffffffff


	//   ....[40]....
        /*017c*/ 	.word	0xffffffff


	//   ....[41]....
        /*0180*/ 	.word	0xffffffff


	//   ....[42]....
        /*0184*/ 	.word	0xffffffff


	//   ....[43]....
        /*0188*/ 	.word	0xffffffff


	//   ....[44]....
        /*018c*/ 	.word	0xffffffff


	//   ....[45]....
        /*0190*/ 	.word	0xffffffff


	//   ....[46]....
        /*0194*/ 	.word	0xffffffff


	//   ....[47]....
        /*0198*/ 	.word	0xffffffff


	//   ....[48]....
        /*019c*/ 	.word	0xffffffff


	//   ....[49]....
        /*01a0*/ 	.word	0xffffffff


	//   ....[50]....
        /*01a4*/ 	.word	0xffffffff


	//   ....[51]....
        /*01a8*/ 	.word	0xffffffff


	//   ....[52]....
        /*01ac*/ 	.word	0xffffffff


	//   ....[53]....
        /*01b0*/ 	.word	0xffffffff


	//   ....[54]....
        /*01b4*/ 	.word	0xffffffff


	//   ....[55]....
        /*01b8*/ 	.word	0xffffffff


	//   ....[56]....
        /*01bc*/ 	.word	0xffffffff


	//   ....[57]....
        /*01c0*/ 	.word	0xffffffff


	//   ....[58]....
        /*01c4*/ 	.word	0xffffffff


	//   ....[59]....
        /*01c8*/ 	.word	0xffffffff


	//   ....[60]....
        /*01cc*/ 	.word	0xffffffff


	//   ....[61]....
        /*01d0*/ 	.word	0x0500000f


	//   ....[62]....
        /*01d4*/ 	.word	0x0500000f


	//   ....[63]....
        /*01d8*/ 	.word	0x0500000f


	//   ....[64]....
        /*01dc*/ 	.word	0x0500000f


	//   ....[65]....
        /*01e0*/ 	.word	0x0500000f


	//   ....[66]....
        /*01e4*/ 	.word	0x0500000f


	//   ....[67]....
        /*01e8*/ 	.word	0x0500000f


	//   ....[68]....
        /*01ec*/ 	.word	0x0500000f


	//   ....[69]....
        /*01f0*/ 	.word	0x0500000f


	//   ....[70]....
        /*01f4*/ 	.word	0x0500000f


	//   ....[71]....
        /*01f8*/ 	.word	0x0500000f


	//   ....[72]....
        /*01fc*/ 	.word	0x0500000f


	//   ....[73]....
        /*0200*/ 	.word	0x0500000f


	//   ....[74]....
        /*0204*/ 	.word	0x0500000f


	//   ....[75]....
        /*0208*/ 	.word	0x0500000f


	//   ....[76]....
        /*020c*/ 	.word	0x0500000f


	//   ....[77]....
        /*0210*/ 	.word	0x0500000f


	//   ....[78]....
        /*0214*/ 	.word	0x0500000f


	//   ....[79]....
        /*0218*/ 	.word	0x0500000f


	//----- nvinfo : EIATTR_COOP_GROUP_INSTR_OFFSETS
	.align		4
.L_289:
        /*021c*/ 	.byte	0x04, 0x28
        /*021e*/ 	.short	(.L_291 - .L_290)


	//   ....[0]....
.L_290:
        /*0220*/ 	.word	0x00000070


	//   ....[1]....
        /*0224*/ 	.word	0x00000170


	//   ....[2]....
        /*0228*/ 	.word	0x000001c0


	//   ....[3]....
        /*022c*/ 	.word	0x000003f0


	//   ....[4]....
        /*0230*/ 	.word	0x00000550


	//   ....[5]....
        /*0234*/ 	.word	0x00000670


	//   ....[6]....
        /*0238*/ 	.word	0x000007d0


	//   ....[7]....
        /*023c*/ 	.word	0x00001780


	//   ....[8]....
        /*0240*/ 	.word	0x00003990


	//   ....[9]....
        /*0244*/ 	.word	0x00003a50


	//   ....[10]....
        /*0248*/ 	.word	0x000043b0


	//   ....[11]....
        /*024c*/ 	.word	0x00004430


	//   ....[12]....
        /*0250*/ 	.word	0x00005450


	//   ....[13]....
        /*0254*/ 	.word	0x000077f0


	//   ....[14]....
        /*0258*/ 	.word	0x000078f0


	//   ....[15]....
        /*025c*/ 	.word	0x00008330


	//   ....[16]....
        /*0260*/ 	.word	0x000083b0


	//   ....[17]....
        /*0264*/ 	.word	0x00009760


	//   ....[18]....
        /*0268*/ 	.word	0x0000b450


	//   ....[19]....
        /*026c*/ 	.word	0x0000b470


	//   ....[20]....
        /*0270*/ 	.word	0x0000ba20


	//   ....[21]....
        /*0274*/ 	.word	0x0000bb00


	//   ....[22]....
        /*0278*/ 	.word	0x0000cf00


	//   ....[23]....
        /*027c*/ 	.word	0x0000d010


	//   ....[24]....
        /*0280*/ 	.word	0x0000d070


	//   ....[25]....
        /*0284*/ 	.word	0x0000d1a0


	//   ....[26]....
        /*0288*/ 	.word	0x0000d1d0


	//   ....[27]....
        /*028c*/ 	.word	0x0000f470


	//   ....[28]....
        /*0290*/ 	.word	0x0000f610


	//   ....[29]....
        /*0294*/ 	.word	0x0000f640


	//   ....[30]....
        /*0298*/ 	.word	0x0000f680


	//   ....[31]....
        /*029c*/ 	.word	0x0000f6e0


	//   ....[32]....
        /*02a0*/ 	.word	0x0000f740


	//   ....[33]....
        /*02a4*/ 	.word	0x0000f780


	//   ....[34]....
        /*02a8*/ 	.word	0x0000f920


	//   ....[35]....
        /*02ac*/ 	.word	0x0000f980


	//   ....[36]....
        /*02b0*/ 	.word	0x0000f9c0


	//   ....[37]....
        /*02b4*/ 	.word	0x0000fa00


	//   ....[38]....
        /*02b8*/ 	.word	0x0000fa30


	//   ....[39]....
        /*02bc*/ 	.word	0x0000fa60


	//   ....[40]....
        /*02c0*/ 	.word	0x0000fb00


	//   ....[41]....
        /*02c4*/ 	.word	0x0000fb60


	//   ....[42]....
        /*02c8*/ 	.word	0x0000fbf0


	//   ....[43]....
        /*02cc*/ 	.word	0x00013130


	//   ....[44]....
        /*02d0*/ 	.word	0x00013140


	//   ....[45]....
        /*02d4*/ 	.word	0x00013240


	//   ....[46]....
        /*02d8*/ 	.word	0x000132a0


	//   ....[47]....
        /*02dc*/ 	.word	0x000132e0


	//   ....[48]....
        /*02e0*/ 	.word	0x00013320


	//   ....[49]....
        /*02e4*/ 	.word	0x00013350


	//   ....[50]....
        /*02e8*/ 	.word	0x00013380


	//   ....[51]....
        /*02ec*/ 	.word	0x00013500


	//   ....[52]....
        /*02f0*/ 	.word	0x00013560


	//   ....[53]....
        /*02f4*/ 	.word	0x000135a0


	//   ....[54]....
        /*02f8*/ 	.word	0x000135e0


	//   ....[55]....
        /*02fc*/ 	.word	0x00013610


	//   ....[56]....
        /*0300*/ 	.word	0x00013640


	//   ....[57]....
        /*0304*/ 	.word	0x00013700


	//   ....[58]....
        /*0308*/ 	.word	0x00013720


	//   ....[59]....
        /*030c*/ 	.word	0x00013790


	//   ....[60]....
        /*0310*/ 	.word	0x00013e10


	//   ....[61]....
        /*0314*/ 	.word	0x000143d0


	//   ....[62]....
        /*0318*/ 	.word	0x000147c0


	//   ....[63]....
        /*031c*/ 	.word	0x00014850


	//   ....[64]....
        /*0320*/ 	.word	0x000148f0


	//   ....[65]....
        /*0324*/ 	.word	0x000149a0


	//   ....[66]....
        /*0328*/ 	.word	0x00014a20


	//   ....[67]....
        /*032c*/ 	.word	0x00014aa0


	//   ....[68]....
        /*0330*/ 	.word	0x00014b20


	//   ....[69]....
        /*0334*/ 	.word	0x00014ba0


	//   ....[70]....
        /*0338*/ 	.word	0x00014c30


	//   ....[71]....
        /*033c*/ 	.word	0x00014ce0


	//   ....[72]....
        /*0340*/ 	.word	0x00014d60


	//   ....[73]....
        /*0344*/ 	.word	0x00014de0


	//   ....[74]....
        /*0348*/ 	.word	0x00014e60


	//   ....[75]....
        /*034c*/ 	.word	0x00014ee0


	//   ....[76]....
        /*0350*/ 	.word	0x00014f50


	//   ....[77]....
        /*0354*/ 	.word	0x00014ff0


	//   ....[78]....
        /*0358*/ 	.word	0x00015080


	//   ....[79]....
        /*035c*/ 	.word	0x000151a0


	//----- nvinfo : EIATTR_REG_RECONFIG
	.align		4
.L_291:
        /*0360*/ 	.byte	0x01, 0x54
	.zero		2


	//----- nvinfo : EIATTR_SYSCALL_OFFSETS
	.align		4
        /*0364*/ 	.byte	0x04, 0x46
        /*0366*/ 	.short	(.L_293 - .L_292)


	//   ....[0]....
.L_292:
        /*0368*/ 	.word	0x00001980


	//   ....[1]....
        /*036c*/ 	.word	0x00010880


	//   ....[2]....
        /*0370*/ 	.word	0x000109b0


	//   ....[3]....
        /*0374*/ 	.word	0x00010ab0


	//----- nvinfo : EIATTR_MBARRIER_INSTR_OFFSETS
	.align		4
.L_293:
        /*0378*/ 	.byte	0x04, 0x39
        /*037a*/ 	.short	(.L_295 - .L_294)


	//   ....[0]....
.L_294:
        /*037c*/ 	.word	0x000002a0
        /*0380*/ 	.word	0x000000ff
        /*0384*/ 	.word	0x00031c00
        /*0388*/ 	.short	0x0100
        /*038a*/ 	.byte	0x08
	.zero		1


	//   ....[1]....
        /*038c*/ 	.word	0x000002b0
        /*0390*/ 	.word	0x000000ff
        /*0394*/ 	.word	0x00031c20
        /*0398*/ 	.short	0x0100
        /*039a*/ 	.byte	0x08
	.zero		1


	//   ....[2]....
        /*039c*/ 	.word	0x000003a0
        /*03a0*/ 	.word	0x000000ff
        /*03a4*/ 	.word	0x00031c30
        /*03a8*/ 	.short	0x0100
        /*03aa*/ 	.byte	0x08
	.zero		1


	//   ....[3]....
        /*03ac*/ 	.word	0x000003b0
        /*03b0*/ 	.word	0x000000ff
        /*03b4*/ 	.word	0x00031c40
        /*03b8*/ 	.short	0x0100
        /*03ba*/ 	.byte	0x08
	.zero		1


	//   ....[4]....
        /*03bc*/ 	.word	0x000003c0
        /*03c0*/ 	.word	0x000000ff
        /*03c4*/ 	.word	0x00031c38
        /*03c8*/ 	.short	0x0100
        /*03ca*/ 	.byte	0x08
	.zero		1


	//   ....[5]....
        /*03cc*/ 	.word	0x000003d0
        /*03d0*/ 	.word	0x000000ff
        /*03d4*/ 	.word	0x00031c48
        /*03d8*/ 	.short	0x0100
        /*03da*/ 	.byte	0x08
	.zero		1


	//   ....[6]....
        /*03dc*/ 	.word	0x00000500
        /*03e0*/ 	.word	0x000000ff
        /*03e4*/ 	.word	0x00031c50
        /*03e8*/ 	.short	0x0100
        /*03ea*/ 	.byte	0x08
	.zero		1


	//   ....[7]....
        /*03ec*/ 	.word	0x00000510
        /*03f0*/ 	.word	0x000000ff
        /*03f4*/ 	.word	0x00031c60
        /*03f8*/ 	.short	0x0100
        /*03fa*/ 	.byte	0x08
	.zero		1


	//   ....[8]....
        /*03fc*/ 	.word	0x00000520
        /*0400*/ 	.word	0x000000ff
        /*0404*/ 	.word	0x00031c58
        /*0408*/ 	.short	0x0100
        /*040a*/ 	.byte	0x08
	.zero		1


	//   ....[9]....
        /*040c*/ 	.word	0x00000530
        /*0410*/ 	.word	0x000000ff
        /*0414*/ 	.word	0x00031c68
        /*0418*/ 	.short	0x0100
        /*041a*/ 	.byte	0x08
	.zero		1


	//   ....[10]....
        /*041c*/ 	.word	0x00000620
        /*0420*/ 	.word	0x000000ff
        /*0424*/ 	.word	0x00031c70
        /*0428*/ 	.short	0x0100
        /*042a*/ 	.byte	0x06
	.zero		1


	//   ....[11]....
        /*042c*/ 	.word	0x00000630
        /*0430*/ 	.word	0x000000ff
        /*0434*/ 	.word	0x00031c80
        /*0438*/ 	.short	0x0100
        /*043a*/ 	.byte	0x06
	.zero		1


	//   ....[12]....
        /*043c*/ 	.word	0x00000640
        /*0440*/ 	.word	0x000000ff
        /*0444*/ 	.word	0x00031c78
        /*0448*/ 	.short	0x0100
        /*044a*/ 	.byte	0x06
	.zero		1


	//   ....[13]....
        /*044c*/ 	.word	0x00000650
        /*0450*/ 	.word	0x000000ff
        /*0454*/ 	.word	0x00031c88
        /*0458*/ 	.short	0x0100
        /*045a*/ 	.byte	0x06
	.zero		1


	//   ....[14]....
        /*045c*/ 	.word	0x00000780
        /*0460*/ 	.word	0x000000ff
        /*0464*/ 	.word	0x00031c90
        /*0468*/ 	.short	0x0100
        /*046a*/ 	.byte	0x08
	.zero		1


	//   ....[15]....
        /*046c*/ 	.word	0x00000790
        /*0470*/ 	.word	0x000000ff
        /*0474*/ 	.word	0x00031ca0
        /*0478*/ 	.short	0x0100
        /*047a*/ 	.byte	0x08
	.zero		1


	//   ....[16]....
        /*047c*/ 	.word	0x000007a0
        /*0480*/ 	.word	0x000000ff
        /*0484*/ 	.word	0x00031c98
        /*0488*/ 	.short	0x0100
        /*048a*/ 	.byte	0x08
	.zero		1


	//   ....[17]....
        /*048c*/ 	.word	0x000007b0
        /*0490*/ 	.word	0x000000ff
        /*0494*/ 	.word	0x00031ca8
        /*0498*/ 	.short	0x0100
        /*049a*/ 	.byte	0x08
	.zero		1


	//   ....[18]....
        /*049c*/ 	.word	0x000008e0
        /*04a0*/ 	.word	0x000000ff
        /*04a4*/ 	.word	0x00031cb0
        /*04a8*/ 	.short	0x0100
        /*04aa*/ 	.byte	0x08
	.zero		1


	//   ....[19]....
        /*04ac*/ 	.word	0x000008f0
        /*04b0*/ 	.word	0x000000ff
        /*04b4*/ 	.word	0x00031cc0
        /*04b8*/ 	.short	0x0100
        /*04ba*/ 	.byte	0x08
	.zero		1


	//   ....[20]....
        /*04bc*/ 	.word	0x00000900
        /*04c0*/ 	.word	0x000000ff
        /*04c4*/ 	.word	0x00031cb8
        /*04c8*/ 	.short	0x0100
        /*04ca*/ 	.byte	0x08
	.zero		1


	//   ....[21]....
        /*04cc*/ 	.word	0x00000910
        /*04d0*/ 	.word	0x000000ff
        /*04d4*/ 	.word	0x00031cc8
        /*04d8*/ 	.short	0x0100
        /*04da*/ 	.byte	0x08
	.zero		1


	//   ....[22]....
        /*04dc*/ 	.word	0x00001a20
        /*04e0*/ 	.word	0x000000ff
        /*04e4*/ 	.word	0x00031c00
        /*04e8*/ 	.short	0x010a
        /*04ea*/ 	.byte	0x25
	.zero		1


	//   ....[23]....
        /*04ec*/ 	.word	0x00001aa0
        /*04f0*/ 	.word	0x00000003
        /*04f4*/ 	.word	0x00031c30
        /*04f8*/ 	.short	0x010a
        /*04fa*/ 	.byte	0x3f
	.zero		1


	//   ....[24]....
        /*04fc*/ 	.word	0x00001b10
        /*0500*/ 	.word	0x00000003
        /*0504*/ 	.word	0x00031c30
        /*0508*/ 	.short	0x010a
        /*050a*/ 	.byte	0x3f
	.zero		1


	//   ....[25]....
        /*050c*/ 	.word	0x00004440
        /*0510*/ 	.word	0x00000007
        /*0514*/ 	.word	0x00000000
        /*0518*/ 	.short	0x0101
        /*051a*/ 	.byte	0x3f
	.zero		1


	//   ....[26]....
        /*051c*/ 	.word	0x00005700
        /*0520*/ 	.word	0x000000ff
        /*0524*/ 	.word	0x00031c30
        /*0528*/ 	.short	0x010a
        /*052a*/ 	.byte	0x04
	.zero		1


	//   ....[27]....
        /*052c*/ 	.word	0x00005740
        /*0530*/ 	.word	0x000000ff
        /*0534*/ 	.word	0x00031c30
        /*0538*/ 	.short	0x010a
        /*053a*/ 	.byte	0x04
	.zero		1


	//   ....[28]....
        /*053c*/ 	.word	0x00006dd0
        /*0540*/ 	.word	0x000000ff
        /*0544*/ 	.word	0x00031c50
        /*0548*/ 	.short	0x010a
        /*054a*/ 	.byte	0x04
	.zero		1


	//   ....[29]....
        /*054c*/ 	.word	0x00006e10
        /*0550*/ 	.word	0x000000ff
        /*0554*/ 	.word	0x00031c50
        /*0558*/ 	.short	0x010a
        /*055a*/ 	.byte	0x04
	.zero		1


	//   ....[30]....
        /*055c*/ 	.word	0x00008ba0
        /*0560*/ 	.word	0x0000004a
        /*0564*/ 	.word	0x00000000
        /*0568*/ 	.short	0x0101
        /*056a*/ 	.byte	0x3f
	.zero		1


	//   ....[31]....
        /*056c*/ 	.word	0x00008c40
        /*0570*/ 	.word	0x00000072
        /*0574*/ 	.word	0x00000000
        /*0578*/ 	.short	0x0101
        /*057a*/ 	.byte	0x3f
	.zero		1


	//   ....[32]....
        /*057c*/ 	.word	0x000098d0
        /*0580*/ 	.word	0x000000ff
        /*0584*/ 	.word	0x00031c30
        /*0588*/ 	.short	0x010a
        /*058a*/ 	.byte	0x04
	.zero		1


	//   ....[33]....
        /*058c*/ 	.word	0x00009910
        /*0590*/ 	.word	0x000000ff
        /*0594*/ 	.word	0x00031c30
        /*0598*/ 	.short	0x010a
        /*059a*/ 	.byte	0x04
	.zero		1


	//   ....[34]....
        /*059c*/ 	.word	0x0000afa0
        /*05a0*/ 	.word	0x000000ff
        /*05a4*/ 	.word	0x00031c50
        /*05a8*/ 	.short	0x010a
        /*05aa*/ 	.byte	0x04
	.zero		1


	//   ....[35]....
        /*05ac*/ 	.word	0x0000afe0
        /*05b0*/ 	.word	0x000000ff
        /*05b4*/ 	.word	0x00031c50
        /*05b8*/ 	.short	0x010a
        /*05ba*/ 	.byte	0x04
	.zero		1


	//   ....[36]....
        /*05bc*/ 	.word	0x0000c450
        /*05c0*/ 	.word	0x00000089
        /*05c4*/ 	.word	0x00000000
        /*05c8*/ 	.short	0x0101
        /*05ca*/ 	.byte	0x3f
	.zero		1


	//   ....[37]....
        /*05cc*/ 	.word	0x0000c4d0
        /*05d0*/ 	.word	0x00000086
        /*05d4*/ 	.word	0x00000000
        /*05d8*/ 	.short	0x0101
        /*05da*/ 	.byte	0x3f
	.zero		1


	//   ....[38]....
        /*05dc*/ 	.word	0x0000cf80
        /*05e0*/ 	.word	0x000000ff
        /*05e4*/ 	.word	0x00031c50
        /*05e8*/ 	.short	0x010a
        /*05ea*/ 	.byte	0x06
	.zero		1


	//   ....[39]....
        /*05ec*/ 	.word	0x0000cfc0
        /*05f0*/ 	.word	0x000000ff
        /*05f4*/ 	.word	0x00031c50
        /*05f8*/ 	.short	0x010a
        /*05fa*/ 	.byte	0x06
	.zero		1


	//   ....[40]....
        /*05fc*/ 	.word	0x0000d790
        /*0600*/ 	.word	0x00000007
        /*0604*/ 	.word	0x00000000
        /*0608*/ 	.short	0x0101
        /*060a*/ 	.byte	0x3f
	.zero		1


	//   ....[41]....
        /*060c*/ 	.word	0x0000e790
        /*0610*/ 	.word	0x000000ff
        /*0614*/ 	.word	0x00000000
        /*0618*/ 	.short	0x0101
        /*061a*/ 	.byte	0x04
	.zero		1


	//   ....[42]....
        /*061c*/ 	.word	0x00011110
        /*0620*/ 	.word	0x00000005
        /*0624*/ 	.word	0x00031c40
        /*0628*/ 	.short	0x010a
        /*062a*/ 	.byte	0x3f
	.zero		1


	//   ....[43]....
        /*062c*/ 	.word	0x00011630
        /*0630*/ 	.word	0x00000019
        /*0634*/ 	.word	0x00031c20
        /*0638*/ 	.short	0x010a
        /*063a*/ 	.byte	0x3f
	.zero		1


	//   ....[44]....
        /*063c*/ 	.word	0x00011900
        /*0640*/ 	.word	0x00000003
        /*0644*/ 	.word	0x00031c40
        /*0648*/ 	.short	0x010a
        /*064a*/ 	.byte	0x3f
	.zero		1


	//   ....[45]....
        /*064c*/ 	.word	0x00011b80
        /*0650*/ 	.word	0x00000002
        /*0654*/ 	.word	0x00000060
        /*0658*/ 	.short	0x010a
        /*065a*/ 	.byte	0x3f
	.zero		1


	//   ....[46]....
        /*065c*/ 	.word	0x00012090
        /*0660*/ 	.word	0x00000003
        /*0664*/ 	.word	0x00031c40
        /*0668*/ 	.short	0x010a
        /*066a*/ 	.byte	0x3f
	.zero		1


	//   ....[47]....
        /*066c*/ 	.word	0x00012310
        /*0670*/ 	.word	0x00000003
        /*0674*/ 	.word	0x00000060
        /*0678*/ 	.short	0x010a
        /*067a*/ 	.byte	0x3f
	.zero		1


	//   ....[48]....
        /*067c*/ 	.word	0x00012790
        /*0680*/ 	.word	0x00000002
        /*0684*/ 	.word	0x00031c40
        /*0688*/ 	.short	0x010a
        /*068a*/ 	.byte	0x3f
	.zero		1


	//   ....[49]....
        /*068c*/ 	.word	0x00012a30
        /*0690*/ 	.word	0x00000002
        /*0694*/ 	.word	0x00000060
        /*0698*/ 	.short	0x010a
        /*069a*/ 	.byte	0x3f
	.zero		1


	//   ....[50]....
        /*069c*/ 	.word	0x00012e30
        /*06a0*/ 	.word	0x00000003
        /*06a4*/ 	.word	0x00031c60
        /*06a8*/ 	.short	0x010a
        /*06aa*/ 	.byte	0x3f
	.zero		1


	//   ....[51]....
        /*06ac*/ 	.word	0x00013d90
        /*06b0*/ 	.word	0x00000009
        /*06b4*/ 	.word	0x00031c20
        /*06b8*/ 	.short	0x010a
        /*06ba*/ 	.byte	0x3f
	.zero		1


	//   ....[52]....
        /*06bc*/ 	.word	0x00013f50
        /*06c0*/ 	.word	0x00000007
        /*06c4*/ 	.word	0x00000000
        /*06c8*/ 	.short	0x010a
        /*06ca*/ 	.byte	0x3f
	.zero		1


	//   ....[53]....
        /*06cc*/ 	.word	0x00013fc0
        /*06d0*/ 	.word	0x00000003
        /*06d4*/ 	.word	0x00000000
        /*06d8*/ 	.short	0x010a
        /*06da*/ 	.byte	0x3f
	.zero		1


	//   ....[54]....
        /*06dc*/ 	.word	0x00014020
        /*06e0*/ 	.word	0x00000005
        /*06e4*/ 	.word	0x00000000
        /*06e8*/ 	.short	0x010a
        /*06ea*/ 	.byte	0x3f
	.zero		1


	//   ....[55]....
        /*06ec*/ 	.word	0x00014050
        /*06f0*/ 	.word	0x00000003
        /*06f4*/ 	.word	0x00000000
        /*06f8*/ 	.short	0x010a
        /*06fa*/ 	.byte	0x3f
	.zero		1


	//   ....[56]....
        /*06fc*/ 	.word	0x000140c0
        /*0700*/ 	.word	0x00000003
        /*0704*/ 	.word	0x00031c00
        /*0708*/ 	.short	0x010a
        /*070a*/ 	.byte	0x3f
	.zero		1


	//   ....[57]....
        /*070c*/ 	.word	0x00014110
        /*0710*/ 	.word	0x00000003
        /*0714*/ 	.word	0x00031c30
        /*0718*/ 	.short	0x010a
        /*071a*/ 	.byte	0x3f
	.zero		1


	//   ....[58]....
        /*071c*/ 	.word	0x00014170
        /*0720*/ 	.word	0x00000009
        /*0724*/ 	.word	0x00031c30
        /*0728*/ 	.short	0x010a
        /*072a*/ 	.byte	0x3f
	.zero		1


	//   ....[59]....
        /*072c*/ 	.word	0x000141d0
        /*0730*/ 	.word	0x00000009
        /*0734*/ 	.word	0x00031c50
        /*0738*/ 	.short	0x010a
        /*073a*/ 	.byte	0x3f
	.zero		1


	//   ....[60]....
        /*073c*/ 	.word	0x00014230
        /*0740*/ 	.word	0x00000007
        /*0744*/ 	.word	0x00031c30
        /*0748*/ 	.short	0x010a
        /*074a*/ 	.byte	0x3f
	.zero		1


	//   ....[61]....
        /*074c*/ 	.word	0x00014290
        /*0750*/ 	.word	0x00000007
        /*0754*/ 	.word	0x00031c50
        /*0758*/ 	.short	0x010a
        /*075a*/ 	.byte	0x3f
	.zero		1


	//   ....[62]....
        /*075c*/ 	.word	0x000142f0
        /*0760*/ 	.word	0x00000006
        /*0764*/ 	.word	0x00031c50
        /*0768*/ 	.short	0x010a
        /*076a*/ 	.byte	0x3f
	.zero		1


	//   ....[63]....
        /*076c*/ 	.word	0x00014490
        /*0770*/ 	.word	0x00000005
        /*0774*/ 	.word	0x00031c40
        /*0778*/ 	.short	0x010a
        /*077a*/ 	.byte	0x3f
	.zero		1


	//   ....[64]....
        /*077c*/ 	.word	0x000144e0
        /*0780*/ 	.word	0x00000019
        /*0784*/ 	.word	0x00031c20
        /*0788*/ 	.short	0x010a
        /*078a*/ 	.byte	0x3f
	.zero		1


	//   ....[65]....
        /*078c*/ 	.word	0x00014530
        /*0790*/ 	.word	0x00000003
        /*0794*/ 	.word	0x00031c40
        /*0798*/ 	.short	0x010a
        /*079a*/ 	.byte	0x3f
	.zero		1


	//   ....[66]....
        /*079c*/ 	.word	0x00014580
        /*07a0*/ 	.word	0x00000002
        /*07a4*/ 	.word	0x00000060
        /*07a8*/ 	.short	0x010a
        /*07aa*/ 	.byte	0x3f
	.zero		1


	//   ....[67]....
        /*07ac*/ 	.word	0x000145d0
        /*07b0*/ 	.word	0x00000003
        /*07b4*/ 	.word	0x00031c40
        /*07b8*/ 	.short	0x010a
        /*07ba*/ 	.byte	0x3f
	.zero		1


	//   ....[68]....
        /*07bc*/ 	.word	0x00014620
        /*07c0*/ 	.word	0x00000003
        /*07c4*/ 	.word	0x00000060
        /*07c8*/ 	.short	0x010a
        /*07ca*/ 	.byte	0x3f
	.zero		1


	//   ....[69]....
        /*07cc*/ 	.word	0x00014670
        /*07d0*/ 	.word	0x00000002
        /*07d4*/ 	.word	0x00031c40
        /*07d8*/ 	.short	0x010a
        /*07da*/ 	.byte	0x3f
	.zero		1


	//   ....[70]....
        /*07dc*/ 	.word	0x000146c0
        /*07e0*/ 	.word	0x00000002
        /*07e4*/ 	.word	0x00000060
        /*07e8*/ 	.short	0x010a
        /*07ea*/ 	.byte	0x3f
	.zero		1


	//   ....[71]....
        /*07ec*/ 	.word	0x00014710
        /*07f0*/ 	.word	0x00000003
        /*07f4*/ 	.word	0x00031c60
        /*07f8*/ 	.short	0x010a
        /*07fa*/ 	.byte	0x3f
	.zero		1


	//   ....[72]....
        /*07fc*/ 	.word	0x000150c0
        /*0800*/ 	.word	0x00000009
        /*0804*/ 	.word	0x00031c20
        /*0808*/ 	.short	0x010a
        /*080a*/ 	.byte	0x3f
	.zero		1


	//   ....[73]....
        /*080c*/ 	.word	0x00015260
        /*0810*/ 	.word	0x00000007
        /*0814*/ 	.word	0x00000000
        /*0818*/ 	.short	0x010a
        /*081a*/ 	.byte	0x3f
	.zero		1


	//   ....[74]....
        /*081c*/ 	.word	0x000152b0
        /*0820*/ 	.word	0x00000003
        /*0824*/ 	.word	0x00000000
        /*0828*/ 	.short	0x010a
        /*082a*/ 	.byte	0x3f
	.zero		1


	//   ....[75]....
        /*082c*/ 	.word	0x00015300
        /*0830*/ 	.word	0x00000005
        /*0834*/ 	.word	0x00000000
        /*0838*/ 	.short	0x010a
        /*083a*/ 	.byte	0x3f
	.zero		1


	//----- nvinfo : EIATTR_NUM_MBARRIERS
	.align		4
.L_295:
        /*083c*/ 	.byte	0x03, 0x38
        /*083e*/ 	.short	0x0016


	//----- nvinfo : EIATTR_EXIT_INSTR_OFFSETS
	.align		4
        /*0840*/ 	.byte	0x04, 0x1c
        /*0842*/ 	.short	(.L_297 - .L_296)


	//   ....[0]....
.L_296:
        /*0844*/ 	.word	0x00000ac0


	//   ....[1]....
        /*0848*/ 	.word	0x0000f430


	//   ....[2]....
        /*084c*/ 	.word	0x0000f490


	//   ....[3]....
        /*0850*/ 	.word	0x000140a0


	//----- nvinfo : EIATTR_MAX_THREADS
	.align		4
.L_297:
        /*0854*/ 	.byte	0x04, 0x05
        /*0856*/ 	.short	(.L_299 - .L_298)
.L_298:
        /*0858*/ 	.word	0x00000200
        /*085c*/ 	.word	0x00000001
        /*0860*/ 	.word	0x00000001


	//----- nvinfo : EIATTR_CRS_STACK_SIZE
	.align		4
.L_299:
        /*0864*/ 	.byte	0x04, 0x1e
        /*0866*/ 	.short	(.L_301 - .L_300)
.L_300:
        /*0868*/ 	.word	0x00000000


	//----- nvinfo : EIATTR_CBANK_PARAM_SIZE
	.align		4
.L_301:
        /*086c*/ 	.byte	0x03, 0x19
        /*086e*/ 	.short	0x0a70


	//----- nvinfo : EIATTR_PARAM_CBANK
	.align		4
        /*0870*/ 	.byte	0x04, 0x0a
        /*0872*/ 	.short	(.L_303 - .L_302)
	.align		4
.L_302:
        /*0874*/ 	.word	index@(.nv.constant0._ZN7cutlass13device_kernelIN5flash11enable_sm90INS1_16FlashAttnFwdSm90INS1_25CollectiveMainloopFwdSm90ILi2EN4cute5tupleIJNS5_1CILi1EEES8_S8_EEENS6_IJNS7_ILi192EEENS7_ILi144EEENS7_ILi96EEEEEELi96ENS_10bfloat16_tEfNS_4arch4Sm90ELb1ELb0ELb0ELb1ELb0ELb0ELb0ELb0ELb1ELb0ELb0ELb0EEENS1_21CollectiveEpilogueFwdINS6_IJSA_SC_SB_EEES9_SE_SG_Li384ELb1ELb0ELb0ELb0EEENS1_36VarlenDynamicPersistentTileSchedulerILi192ELi144ELi384ELi32ELb0ELb0ELb1ELb1ELb1ELb1EEEEEEEEEvNT_6ParamsE)
        /*0878*/ 	.short	0x0210
        /*087a*/ 	.short	0x0a70


	//----- nvinfo : EIATTR_SW_WAR
	.align		4
.L_303:
        /*087c*/ 	.byte	0x04, 0x36
        /*087e*/ 	.short	(.L_305 - .L_304)
.L_304:
        /*0880*/ 	.word	0x00000008
.L_305:


//--------------------- .nv.info._ZN7cutlass13device_kernelIN5flash11enable_sm90INS1_16FlashAttnFwdSm90INS1_25CollectiveMainloopFwdSm90ILi2EN4cute5tupleIJNS5_1CILi1EEES8_S8_EEENS6_IJNS7_ILi192EEENS7_ILi144EEENS7_ILi96EEEEEELi96ENS_10bfloat16_tEfNS_4arch4Sm90ELb1ELb0ELb0ELb1ELb0ELb1ELb0ELb0ELb1ELb0ELb0ELb0EEENS1_21CollectiveEpilogueFwdINS6_IJSA_SC_SB_EEES9_SE_SG_Li384ELb1ELb0ELb0ELb0EEENS1_36VarlenDynamicPersistentTileSchedulerILi192ELi144ELi384ELi32ELb0ELb0ELb1ELb1ELb1ELb1EEEEEEEEEvNT_6ParamsE --------------------------
	.section	.nv.info._ZN7cutlass13device_kernelIN5flash11enable_sm90INS1_16FlashAttnFwdSm90INS1_25CollectiveMainloopFwdSm90ILi2EN4cute5tupleIJNS5_1CILi1EEES8_S8_EEENS6_IJNS7_ILi192EEENS7_ILi144EEENS7_ILi96EEEEEELi96ENS_10bfloat16_tEfNS_4arch4Sm90ELb1ELb0ELb0ELb1ELb0ELb1ELb0ELb0ELb1ELb0ELb0ELb0EEENS1_21CollectiveEpilogueFwdINS6_IJSA_SC_SB_EEES9_SE_SG_Li384ELb1ELb0ELb0ELb0EEENS1_36VarlenDynamicPersistentTileSchedulerILi192ELi144ELi384ELi32ELb0ELb0ELb1ELb1ELb1ELb1EEEEEEEEEvNT_6ParamsE,"",@"SHT_CUDA_INFO"
	.sectionflags	@""
	.align	4


	//----- nvinfo : EIATTR_CUDA_API_VERSION
	.align		4
        /*0000*/ 	.byte	0x04, 0x37
        /*0002*/ 	.short	(.L_307 - .L_306)
.L_306:
        /*0004*/ 	.word	0x00000082


	//----- nvinfo : EIATTR_KPARAM_INFO
	.align		4
.L_307:
        /*0008*/ 	.byte	0x04, 0x17
        /*000a*/ 	.short	(.L_309 - .L_308)
.L_308:
        /*000c*/ 	.word	0x00000000
        /*0010*/ 	.short	0x0000
        /*0012*/ 	.short	0x0070
        /*0014*/ 	.byte	0x00, 0xf0, 0x01, 0x28


	//----- nvinfo : EIATTR_SPARSE_MMA_MASK
	.align		4
.L_309:
        /*0018*/ 	.byte	0x03, 0x50
        /*001a*/ 	.short	0x0000


	//----- nvinfo : EIATTR_MAXREG_COUNT
	.align		4
        /*001c*/ 	.byte	0x03, 0x1b
        /*001e*/ 	.short	0x0080


	//----- nvinfo : EIATTR_NUM_BARRIERS
	.align		4
        /*0020*/ 	.byte	0x02, 0x4c
        /*0022*/ 	.byte	0x10
	.zero		1


	//----- nvinfo : EIATTR_EXTERNS
	.align		4
        /*0024*/ 	.byte	0x04, 0x0f
        /*0026*/ 	.short	(.L_311 - .L_310)


	//   ....[0]....
	.align		4
.L_310:
        /*0028*/ 	.word	index@(__assertfail)


	//----- nvinfo : EIATTR_ANNOTATIONS
	.align		4
.L_311:
        /*002c*/ 	.byte	0x04, 0x55
        /*002e*/ 	.short	(.L_313 - .L_312)


	//   ....[0]....
.L_312:
        /* <DEDUP_REMOVED lines=94> */


	//----- nvinfo : EIATTR_MERCURY_ISA_VERSION
	.align		4
.L_313:
        /*0600*/ 	.byte	0x03, 0x5f
        /*0602*/ 	.short	0x0101


	//----- nvinfo : EIATTR_UNUSED_LOAD_BYTE_OFFSET
	.align		4
        /*0604*/ 	.byte	0x04, 0x44
        /*0606*/ 	.short	(.L_315 - .L_314)


	//   ....[0]....
.L_314:
        /*0608*/ 	.word	0x00000b00
        /*060c*/ 	.word	0x0000fff0


	//   ....[1]....
        /*0610*/ 	.word	0x0001a360
        /*0614*/ 	.word	0x0000fff0


	//----- nvinfo : EIATTR_INT_WARP_WIDE_INSTR_OFFSETS
	.align		4
.L_315:
        /*0618*/ 	.byte	0x04, 0x31
        /*061a*/ 	.short	(.L_317 - .L_316)


	//   ....[0]....
.L_316:
        /*061c*/ 	.word	0x000001c0


	//   ....[1]....
        /*0620*/ 	.word	0x00000200


	//   ....[2]....
        /*0624*/ 	.word	0x00000270


	//   ....[3]....
        /*0628*/ 	.word	0x0001dc30


	//   ....[4]....
        /*062c*/ 	.word	0x0001dcd0


	//   ....[5]....
        /*0630*/ 	.word	0x0001e130


	//   ....[6]....
        /*0634*/ 	.word	0x0001e160


	//   ....[7]....
        /*0638*/ 	.word	0x0001e330


	//   ....[8]....
        /*063c*/ 	.word	0x0001e400


	//   ....[9]....
        /*0640*/ 	.word	0x00020320


	//   ....[10]....
        /*0644*/ 	.word	0x000203c0


	//----- nvinfo : EIATTR_COOP_GROUP_MASK_REGIDS
	.align		4
.L_317:
        /*0648*/ 	.byte	0x04, 0x29
        /*064a*/ 	.short	(.L_319 - .L_318)


	//   ....[0]....
.L_318:
        /*064c*/ 	.word	0xffffffff


	//   ....[1]....
        /*0650*/ 	.word	0xffffffff


	//   ....[2]....
        /*0654*/ 	.word	0xffffffff


	//   ....[3]....
        /*0658*/ 	.word	0xffffffff


	//   ....[4]....
        /*065c*/ 	.word	0xffffffff


	//   ....[5]....
        /*0660*/ 	.word	0xffffffff


	//   ....[6]....
        /*0664*/ 	.word	0xffffffff


	//   ....[7]....
        /*0668*/ 	.word	0xffffffff


	//   ....[8]....
        /*066c*/ 	.word	0xffffffff


	//   ....[9]....
        /*0670*/ 	.word	0xffffffff


	//   ....[10]....
        /*0674*/ 	.word	0xffffffff


	//   ....[11]....
        /*0678*/ 	.word	0xffffffff


	//   ....[12]....
        /*067c*/ 	.word	0xffffffff


	//   ....[13]....
        /*0680*/ 	.word	0xffffffff


	//   ....[14]....
        /*0684*/ 	.word	0xffffffff


	//   ....[15]....
        /*0688*/ 	.word	0xffffffff


	//   ....[16]....
        /*068c*/ 	.word	0xffffffff


	//   ....[17]....
        /*0690*/ 	.word	0xffffffff


	//   ....[18]....
        /*0694*/ 	.word	0xffffffff


	//   ....[19]....
        /*0698*/ 	.word	0xffffffff


	//   ....[20]....
        /*069c*/ 	.word	0xffffffff


	//   ....[21]....
        /*06a0*/ 	.word	0xffffffff


	//   ....[22]....
        /*06a4*/ 	.word	0xffffffff


	//   ....[23]....
        /*06a8*/ 	.word	0xffffffff


	//   ....[24]....
        /*06ac*/ 	.word	0xffffffff


	//   ....[25]....
        /*06b0*/ 	.word	0xffffffff


	//   ....[26]....
        /*06b4*/ 	.word	0xffffffff


	//   ....[27]....
        /*06b8*/ 	.word	0xffffffff


	//   ....[28]....
        /*06bc*/ 	.word	0xffffffff


	//   ....[29]....
        /*06c0*/ 	.word	0xffffffff


	//   ....[30]....
        /*06c4*/ 	.word	0xffffffff


	//   ....[31]....
        /*06c8*/ 	.word	0xffffffff


	//   ....[32]....
        /*06cc*/ 	.word	0xffffffff


	//   ....[33]....
        /*06d0*/ 	.word	0xffffffff


	//   ....[34]....
        /*06d4*/ 	.word	0xffffffff


	//   ....[35]....
        /*06d8*/ 	.word	0xffffffff


	//   ....[36]....
        /*06dc*/ 	.word	0xffffffff


	//   ....[37]....
        /*06e0*/ 	.word	0xffffffff


	//   ....[38]....
        /*06e4*/ 	.word	0xffffffff


	//   ....[39]....
        /*06e8*/ 	.word	0xffffffff


	//   ....[40]....
        /*06ec*/ 	.word	0xffffffff


	//   ....[41]....
        /*06f0*/ 	.word	0xffffffff


	//   ....[42]....
        /*06f4*/ 	.word	0xffffffff


	//   ....[43]....
        /*06f8*/ 	.word	0xffffffff


	//   ....[44]....
        /*06fc*/ 	.word	0xffffffff


	//   ....[45]....
        /*0700*/ 	.word	0xffffffff


	//   ....[46]....
        /*0704*/ 	.word	0xffffffff


	//   ....[47]....
        /*0708*/ 	.word	0xffffffff


	//   ....[48]....
        /*070c*/ 	.word	0xffffffff


	//   ....[49]....
        /*0710*/ 	.word	0xffffffff


	//   ....[50]....
        /*0714*/ 	.word	0xffffffff


	//   ....[51]....
        /*0718*/ 	.word	0xffffffff


	//   ....[52]....
        /*071c*/ 	.word	0xffffffff


	//   ....[53]....
        /*0720*/ 	.word	0xffffffff


	//   ....[54]....
        /*0724*/ 	.word	0xffffffff


	//   ....[55]....
        /*0728*/ 	.word	0xffffffff


	//   ....[56]....
        /*072c*/ 	.word	0xffffffff


	//   ....[57]....
        /*0730*/ 	.word	0xffffffff


	//   ....[58]....
        /*0734*/ 	.word	0xffffffff


	//   ....[59]....
        /*0738*/ 	.word	0xffffffff


	//   ....[60]....
        /*073c*/ 	.word	0xffffffff


	//   ....[61]....
        /*0740*/ 	.word	0x0500000f


	//   ....[62]....
        /*0744*/ 	.word	0x0500000f


	//   ....[63]....
        /*0748*/ 	.word	0x0500000f


	//   ....[64]....
        /*074c*/ 	.word	0x0500000f


	//   ....[65]....
        /*0750*/ 	.word	0x0500000f


	//   ....[66]....
        /*0754*/ 	.word	0x0500000f


	//   ....[67]....
        /*0758*/ 	.word	0x0500000f


	//   ....[68]....
        /*075c*/ 	.word	0x0500000f


	//   ....[69]....
        /*0760*/ 	.word	0x0500000f


	//   ....[70]....
        /*0764*/ 	.word	0x0500000f


	//   ....[71]....
        /*0768*/ 	.word	0x0500000f


	//   ....[72]....
        /*076c*/ 	.word	0x0500000f


	//   ....[73]....
        /*0770*/ 	.word	0x0500000f


	//   ....[74]....
        /*0774*/ 	.word	0x0500000f


	//   ....[75]....
        /*0778*/ 	.word	0x0500000f


	//   ....[76]....
        /*077c*/ 	.word	0x0500000f


	//   ....[77]....
        /*0780*/ 	.word	0x0500000f


	//   ....[78]....
        /*0784*/ 	.word	0x0500000f


	//   ....[79]....
        /*0788*/ 	.word	0x0500000f


	//   ....[80]....
        /*078c*/ 	.word	0x0500000f


	//   ....[81]....
        /*0790*/ 	.word	0x0500000f


	//   ....[82]....
        /*0794*/ 	.word	0x0500000f


	//   ....[83]....
        /*0798*/ 	.word	0x0500000f


	//   ....[84]....
        /*079c*/ 	.word	0x0500000f


	//   ....[85]....
        /*07a0*/ 	.word	0x0500000f


	//   ....[86]....
        /*07a4*/ 	.word	0x0500000f


	//   ....[87]....
        /*07a8*/ 	.word	0x0500000f


	//   ....[88]....
        /*07ac*/ 	.word	0x0500000f


	//   ....[89]....
        /*07b0*/ 	.word	0x0500000f


	//----- nvinfo : EIATTR_COOP_GROUP_INSTR_OFFSETS
	.align		4
.L_319:
        /*07b4*/ 	.byte	0x04, 0x28
        /*07b6*/ 	.short	(.L_321 - .L_320)


	//   ....[0]....
.L_320:
        /*07b8*/ 	.word	0x00000070


	//   ....[1]....
        /*07bc*/ 	.word	0x000001d0


	//   ....[2]....
        /*07c0*/ 	.word	0x00000220


	//   ....[3]....
        /*07c4*/ 	.word	0x00000450


	//   ....[4]....
        /*07c8*/ 	.word	0x000005b0


	//   ....[5]....
        /*07cc*/ 	.word	0x000006d0


	//   ....[6]....
        /*07d0*/ 	.word	0x00000830


	//   ....[7]....
        /*07d4*/ 	.word	0x00007170


	//   ....[8]....
        /*07d8*/ 	.word	0x0000de20


	//   ....[9]....
        /*07dc*/ 	.word	0x0000de40


	//   ....[10]....
        /*07e0*/ 	.word	0x0000e6e0


	//   ....[11]....
        /*07e4*/ 	.word	0x0000e730


	//   ....[12]....
        /*07e8*/ 	.word	0x0000fa40


	//   ....[13]....
        /*07ec*/ 	.word	0x00012c50


	//   ....[14]....
        /*07f0*/ 	.word	0x00012d10


	//   ....[15]....
        /*07f4*/ 	.word	0x00013550


	//   ....[16]....
        /*07f8*/ 	.word	0x00013a40


	//   ....[17]....
        /*07fc*/ 	.word	0x00014e10


	//   ....[18]....
        /*0800*/ 	.word	0x00017700


	//   ....[19]....
        /*0804*/ 	.word	0x00017720


	//   ....[20]....
        /*0808*/ 	.word	0x00017cd0


	//   ....[21]....
        /*080c*/ 	.word	0x00017cf0


	//   ....[22]....
        /*0810*/ 	.word	0x00019580


	//   ....[23]....
        /*0814*/ 	.word	0x00019ce0


	//   ....[24]....
        /*0818*/ 	.word	0x00019d10


	//   ....[25]....
        /*081c*/ 	.word	0x00019d50


	//   ....[26]....
        /*0820*/ 	.word	0x00019d60


	//   ....[27]....
        /*0824*/ 	.word	0x0001bbc0


	//   ....[28]....
        /*0828*/ 	.word	0x0001bd70


	//   ....[29]....
        /*082c*/ 	.word	0x0001bda0


	//   ....[30]....
        /*0830*/ 	.word	0x0001bdd0


	//   ....[31]....
        /*0834*/ 	.word	0x0001be10


	//   ....[32]....
        /*0838*/ 	.word	0x0001be60


	//   ....[33]....
        /*083c*/ 	.word	0x0001bec0


	//   ....[34]....
        /*0840*/ 	.word	0x0001c090


	//   ....[35]....
        /*0844*/ 	.word	0x0001c0f0


	//   ....[36]....
        /*0848*/ 	.word	0x0001c130


	//   ....[37]....
        /*084c*/ 	.word	0x0001c170


	//   ....[38]....
        /*0850*/ 	.word	0x0001c1a0


	//   ....[39]....
        /*0854*/ 	.word	0x0001c1d0


	//   ....[40]....
        /*0858*/ 	.word	0x0001c280


	//   ....[41]....
        /*085c*/ 	.word	0x0001c2e0


	//   ....[42]....
        /*0860*/ 	.word	0x0001c370


	//   ....[43]....
        /*0864*/ 	.word	0x00020730


	//   ....[44]....
        /*0868*/ 	.word	0x00020740


	//   ....[45]....
        /*086c*/ 	.word	0x00020840


	//   ....[46]....
        /*0870*/ 	.word	0x000208a0


	//   ....[47]....
        /*0874*/ 	.word	0x000208e0


	//   ....[48]....
        /*0878*/ 	.word	0x00020920


	//   ....[49]....
        /*087c*/ 	.word	0x00020950


	//   ....[50]....
        /*0880*/ 	.word	0x00020980


	//   ....[51]....
        /*0884*/ 	.word	0x00020b00


	//   ....[52]....
        /*0888*/ 	.word	0x00020b60


	//   ....[53]....
        /*088c*/ 	.word	0x00020ba0


	//   ....[54]....
        /*0890*/ 	.word	0x00020be0


	//   ....[55]....
        /*0894*/ 	.word	0x00020c10


	//   ....[56]....
        /*0898*/ 	.word	0x00020c40


	//   ....[57]....
        /*089c*/ 	.word	0x00020d00


	//   ....[58]....
        /*08a0*/ 	.word	0x00020d20


	//   ....[59]....
        /*08a4*/ 	.word	0x00020d90


	//   ....[60]....
        /*08a8*/ 	.word	0x00021410


	//   ....[61]....
        /*08ac*/ 	.word	0x00021810


	//   ....[62]....
        /*08b0*/ 	.word	0x000218b0


	//   ....[63]....
        /*08b4*/ 	.word	0x00021950


	//   ....[64]....
        /*08b8*/ 	.word	0x000219f0


	//   ....[65]....
        /*08bc*/ 	.word	0x00021a90


	//   ....[66]....
        /*08c0*/ 	.word	0x00021b70


	//   ....[67]....
        /*08c4*/ 	.word	0x00021c10


	//   ....[68]....
        /*08c8*/ 	.word	0x00021cb0


	//   ....[69]....
        /*08cc*/ 	.word	0x00021d50


	//   ....[70]....
        /*08d0*/ 	.word	0x00022050


	//   ....[71]....
        /*08d4*/ 	.word	0x00022330


	//   ....[72]....
        /*08d8*/ 	.word	0x00022720


	//   ....[73]....
        /*08dc*/ 	.word	0x000227b0


	//   ....[74]....
        /*08e0*/ 	.word	0x00022850


	//   ....[75]....
        /*08e4*/ 	.word	0x00022900


	//   ....[76]....
        /*08e8*/ 	.word	0x00022980


	//   ....[77]....
        /*08ec*/ 	.word	0x00022a00


	//   ....[78]....
        /*08f0*/ 	.word	0x00022a80


	//   ....[79]....
        /*08f4*/ 	.word	0x00022b00


	//   ....[80]....
        /*08f8*/ 	.word	0x00022b90


	//   ....[81]....
        /*08fc*/ 	.word	0x00022c40


	//   ....[82]....
        /*0900*/ 	.word	0x00022cc0


	//   ....[83]....
        /*0904*/ 	.word	0x00022d40


	//   ....[84]....
        /*0908*/ 	.word	0x00022dc0


	//   ....[85]....
        /*090c*/ 	.word	0x00022e40


	//   ....[86]....
        /*0910*/ 	.word	0x00022eb0


	//   ....[87]....
        /*0914*/ 	.word	0x00022f50


	//   ....[88]....
        /*0918*/ 	.word	0x00022fe0


	//   ....[89]....
        /*091c*/ 	.word	0x00023100


	//----- nvinfo : EIATTR_REG_RECONFIG
	.align		4
.L_321:
        /*0920*/ 	.byte	0x01, 0x54
	.zero		2


	//----- nvinfo : EIATTR_SYSCALL_OFFSETS
	.align		4
        /*0924*/ 	.byte	0x04, 0x46
        /*0926*/ 	.short	(.L_323 - .L_322)


	//   ....[0]....
.L_322:
        /*0928*/ 	.word	0x00001a50


	//   ....[1]....
        /*092c*/ 	.word	0x00001ba0


	//   ....[2]....
        /*0930*/ 	.word	0x00007380


	//   ....[3]....
        /*0934*/ 	.word	0x000076c0


	//   ....[4]....
        /*0938*/ 	.word	0x0001de50


	//   ....[5]....
        /*093c*/ 	.word	0x0001df80


	//   ....[6]....
        /*0940*/ 	.word	0x0001e080


	//----- nvinfo : EIATTR_MBARRIER_INSTR_OFFSETS
	.align		4
.L_323:
        /*0944*/ 	.byte	0x04, 0x39
        /*0946*/ 	.short	(.L_325 - .L_324)


	//   ....[0]....
.L_324:
        /*0948*/ 	.word	0x00000300
        /*094c*/ 	.word	0x000000ff
        /*0950*/ 	.word	0x00031c00
        /*0954*/ 	.short	0x0100
        /*0956*/ 	.byte	0x08
	.zero		1


	//   ....[1]....
        /*0958*/ 	.word	0x00000310
        /*095c*/ 	.word	0x000000ff
        /*0960*/ 	.word	0x00031c20
        /*0964*/ 	.short	0x0100
        /*0966*/ 	.byte	0x08
	.zero		1


	//   ....[2]....
        /*0968*/ 	.word	0x00000400
        /*096c*/ 	.word	0x000000ff
        /*0970*/ 	.word	0x00031c30
        /*0974*/ 	.short	0x0100
        /*0976*/ 	.byte	0x08
	.zero		1


	//   ....[3]....
        /*0978*/ 	.word	0x00000410
        /*097c*/ 	.word	0x000000ff
        /*0980*/ 	.word	0x00031c40
        /*0984*/ 	.short	0x0100
        /*0986*/ 	.byte	0x08
	.zero		1


	//   ....[4]....
        /*0988*/ 	.word	0x00000420
        /*098c*/ 	.word	0x000000ff
        /*0990*/ 	.word	0x00031c38
        /*0994*/ 	.short	0x0100
        /*0996*/ 	.byte	0x08
	.zero		1


	//   ....[5]....
        /*0998*/ 	.word	0x00000430
        /*099c*/ 	.word	0x000000ff
        /*09a0*/ 	.word	0x00031c48
        /*09a4*/ 	.short	0x0100
        /*09a6*/ 	.byte	0x08
	.zero		1


	//   ....[6]....
        /*09a8*/ 	.word	0x00000560
        /*09ac*/ 	.word	0x000000ff
        /*09b0*/ 	.word	0x00031c50
        /*09b4*/ 	.short	0x0100
        /*09b6*/ 	.byte	0x08
	.zero		1


	//   ....[7]....
        /*09b8*/ 	.word	0x00000570
        /*09bc*/ 	.word	0x000000ff
        /*09c0*/ 	.word	0x00031c60
        /*09c4*/ 	.short	0x0100
        /*09c6*/ 	.byte	0x08
	.zero		1


	//   ....[8]....
        /*09c8*/ 	.word	0x00000580
        /*09cc*/ 	.word	0x000000ff
        /*09d0*/ 	.word	0x00031c58
        /*09d4*/ 	.short	0x0100
        /*09d6*/ 	.byte	0x08
	.zero		1


	//   ....[9]....
        /*09d8*/ 	.word	0x00000590
        /*09dc*/ 	.word	0x000000ff
        /*09e0*/ 	.word	0x00031c68
        /*09e4*/ 	.short	0x0100
        /*09e6*/ 	.byte	0x08
	.zero		1


	//   ....[10]....
        /*09e8*/ 	.word	0x00000680
        /*09ec*/ 	.word	0x000000ff
        /*09f0*/ 	.word	0x00031c70
        /*09f4*/ 	.short	0x0100
        /*09f6*/ 	.byte	0x06
	.zero		1


	//   ....[11]....
        /*09f8*/ 	.word	0x00000690
        /*09fc*/ 	.word	0x000000ff
        /*0a00*/ 	.word	0x00031c80
        /*0a04*/ 	.short	0x0100
        /*0a06*/ 	.byte	0x06
	.zero		1


	//   ....[12]....
        /*0a08*/ 	.word	0x000006a0
        /*0a0c*/ 	.word	0x000000ff
        /*0a10*/ 	.word	0x00031c78
        /*0a14*/ 	.short	0x0100
        /*0a16*/ 	.byte	0x06
	.zero		1


	//   ....[13]....
        /*0a18*/ 	.word	0x000006b0
        /*0a1c*/ 	.word	0x000000ff
        /*0a20*/ 	.word	0x00031c88
        /*0a24*/ 	.short	0x0100
        /*0a26*/ 	.byte	0x06
	.zero		1


	//   ....[14]....
        /*0a28*/ 	.word	0x000007e0
        /*0a2c*/ 	.word	0x000000ff
        /*0a30*/ 	.word	0x00031c90
        /*0a34*/ 	.short	0x0100
        /*0a36*/ 	.byte	0x08
	.zero		1


	//   ....[15]....
        /*0a38*/ 	.word	0x000007f0
        /*0a3c*/ 	.word	0x000000ff
        /*0a40*/ 	.word	0x00031ca0
        /*0a44*/ 	.short	0x0100
        /*0a46*/ 	.byte	0x08
	.zero		1


	//   ....[16]....
        /*0a48*/ 	.word	0x00000800
        /*0a4c*/ 	.word	0x000000ff
        /*0a50*/ 	.word	0x00031c98
        /*0a54*/ 	.short	0x0100
        /*0a56*/ 	.byte	0x08
	.zero		1


	//   ....[17]....
        /*0a58*/ 	.word	0x00000810
        /*0a5c*/ 	.word	0x000000ff
        /*0a60*/ 	.word	0x00031ca8
        /*0a64*/ 	.short	0x0100
        /*0a66*/ 	.byte	0x08
	.zero		1


	//   ....[18]....
        /*0a68*/ 	.word	0x00000940
        /*0a6c*/ 	.word	0x000000ff
        /*0a70*/ 	.word	0x00031cb0
        /*0a74*/ 	.short	0x0100
        /*0a76*/ 	.byte	0x08
	.zero		1


	//   ....[19]....
        /*0a78*/ 	.word	0x00000950
        /*0a7c*/ 	.word	0x000000ff
        /*0a80*/ 	.word	0x00031cc0
        /*0a84*/ 	.short	0x0100
        /*0a86*/ 	.byte	0x08
	.zero		1


	//   ....[20]....
        /*0a88*/ 	.word	0x00000960
        /*0a8c*/ 	.word	0x000000ff
        /*0a90*/ 	.word	0x00031cb8
        /*0a94*/ 	.short	0x0100
        /*0a96*/ 	.byte	0x08
	.zero		1


	//   ....[21]....
        /*0a98*/ 	.word	0x00000970
        /*0a9c*/ 	.word	0x000000ff
        /*0aa0*/ 	.word	0x00031cc8
        /*0aa4*/ 	.short	0x0100
        /*0aa6*/ 	.byte	0x08
	.zero		1


	//   ....[22]....
        /*0aa8*/ 	.word	0x00003110
        /*0aac*/ 	.word	0x0000000f
        /*0ab0*/ 	.word	0x00031c90
        /*0ab4*/ 	.short	0x010a
        /*0ab6*/ 	.byte	0x3f
	.zero		1


	//   ....[23]....
        /*0ab8*/ 	.word	0x00004d50
        /*0abc*/ 	.word	0x0000000f
        /*0ac0*/ 	.word	0x00031c90
        /*0ac4*/ 	.short	0x010a
        /*0ac6*/ 	.byte	0x3f
	.zero		1


	//   ....[24]....
        /*0ac8*/ 	.word	0x00006820
        /*0acc*/ 	.word	0x0000000f
        /*0ad0*/ 	.word	0x00031c90
        /*0ad4*/ 	.short	0x010a
        /*0ad6*/ 	.byte	0x3f
	.zero		1


	//   ....[25]....
        /*0ad8*/ 	.word	0x00006a90
        /*0adc*/ 	.word	0x0000001c
        /*0ae0*/ 	.word	0x00000000
        /*0ae4*/ 	.short	0x0101
        /*0ae6*/ 	.byte	0x3f
	.zero		1


	//   ....[26]....
        /*0ae8*/ 	.word	0x00006ad0
        /*0aec*/ 	.word	0x0000000f
        /*0af0*/ 	.word	0x00031cb0
        /*0af4*/ 	.short	0x010a
        /*0af6*/ 	.byte	0x3f
	.zero		1


	//   ....[27]....
        /*0af8*/ 	.word	0x00006e30
        /*0afc*/ 	.word	0x0000000f
        /*0b00*/ 	.word	0x00000000
        /*0b04*/ 	.short	0x0101
        /*0b06*/ 	.byte	0x3f
	.zero		1


	//   ....[28]....
        /*0b08*/ 	.word	0x00007420
        /*0b0c*/ 	.word	0x00000016
        /*0b10*/ 	.word	0x00031c00
        /*0b14*/ 	.short	0x010a
        /*0b16*/ 	.byte	0x3f
	.zero		1


	//   ....[29]....
        /*0b18*/ 	.word	0x00007470
        /*0b1c*/ 	.word	0x00000016
        /*0b20*/ 	.word	0x00031c00
        /*0b24*/ 	.short	0x010a
        /*0b26*/ 	.byte	0x3f
	.zero		1


	//   ....[30]....
        /*0b28*/ 	.word	0x00007ff0
        /*0b2c*/ 	.word	0x00000016
        /*0b30*/ 	.word	0x00031c00
        /*0b34*/ 	.short	0x010a
        /*0b36*/ 	.byte	0x3f
	.zero		1


	//   ....[31]....
        /*0b38*/ 	.word	0x00009d20
        /*0b3c*/ 	.word	0x00000016
        /*0b40*/ 	.word	0x00031c00
        /*0b44*/ 	.short	0x010a
        /*0b46*/ 	.byte	0x3f
	.zero		1


	//   ....[32]....
        /*0b48*/ 	.word	0x0000b6b0
        /*0b4c*/ 	.word	0x00000015
        /*0b50*/ 	.word	0x00031c30
        /*0b54*/ 	.short	0x010a
        /*0b56*/ 	.byte	0x3f
	.zero		1


	//   ....[33]....
        /*0b58*/ 	.word	0x0000b760
        /*0b5c*/ 	.word	0x00000015
        /*0b60*/ 	.word	0x00031c30
        /*0b64*/ 	.short	0x010a
        /*0b66*/ 	.byte	0x3f
	.zero		1


	//   ....[34]....
        /*0b68*/ 	.word	0x0000eae0
        /*0b6c*/ 	.word	0x00000010
        /*0b70*/ 	.word	0x00000000
        /*0b74*/ 	.short	0x0101
        /*0b76*/ 	.byte	0x3f
	.zero		1


	//   ....[35]....
        /*0b78*/ 	.word	0x0000fd10
        /*0b7c*/ 	.word	0x00000000
        /*0b80*/ 	.word	0x00031c30
        /*0b84*/ 	.short	0x010a
        /*0b86*/ 	.byte	0x3f
	.zero		1


	//   ....[36]....
        /*0b88*/ 	.word	0x0000fd60
        /*0b8c*/ 	.word	0x00000000
        /*0b90*/ 	.word	0x00031c30
        /*0b94*/ 	.short	0x010a
        /*0b96*/ 	.byte	0x3f
	.zero		1


	//   ....[37]....
        /*0b98*/ 	.word	0x00012170
        /*0b9c*/ 	.word	0x0000000e
        /*0ba0*/ 	.word	0x00031c50
        /*0ba4*/ 	.short	0x010a
        /*0ba6*/ 	.byte	0x3f
	.zero		1


	//   ....[38]....
        /*0ba8*/ 	.word	0x000121c0
        /*0bac*/ 	.word	0x0000000e
        /*0bb0*/ 	.word	0x00031c50
        /*0bb4*/ 	.short	0x010a
        /*0bb6*/ 	.byte	0x3f
	.zero		1


	//   ....[39]....
        /*0bb8*/ 	.word	0x00013c00
        /*0bbc*/ 	.word	0x0000000f
        /*0bc0*/ 	.word	0x00000000
        /*0bc4*/ 	.short	0x0101
        /*0bc6*/ 	.byte	0x3f
	.zero		1


	//   ....[40]....
        /*0bc8*/ 	.word	0x00013d10
        /*0bcc*/ 	.word	0x00000011
        /*0bd0*/ 	.word	0x00000000
        /*0bd4*/ 	.short	0x0101
        /*0bd6*/ 	.byte	0x3f
	.zero		1


	//   ....[41]....
        /*0bd8*/ 	.word	0x00014f80
        /*0bdc*/ 	.word	0x00000000
        /*0be0*/ 	.word	0x00031c30
        /*0be4*/ 	.short	0x010a
        /*0be6*/ 	.byte	0x3f
	.zero		1


	//   ....[42]....
        /*0be8*/ 	.word	0x00014fd0
        /*0bec*/ 	.word	0x00000000
        /*0bf0*/ 	.word	0x00031c30
        /*0bf4*/ 	.short	0x010a
        /*0bf6*/ 	.byte	0x3f
	.zero		1


	//   ....[43]....
        /*0bf8*/ 	.word	0x00017400
        /*0bfc*/ 	.word	0x0000000e
        /*0c00*/ 	.word	0x00031c50
        /*0c04*/ 	.short	0x010a
        /*0c06*/ 	.byte	0x3f
	.zero		1


	//   ....[44]....
        /*0c08*/ 	.word	0x00017450
        /*0c0c*/ 	.word	0x0000000e
        /*0c10*/ 	.word	0x00031c50
        /*0c14*/ 	.short	0x010a
        /*0c16*/ 	.byte	0x3f
	.zero		1


	//   ....[45]....
        /*0c18*/ 	.word	0x000186e0
        /*0c1c*/ 	.word	0x0000004a
        /*0c20*/ 	.word	0x00000000
        /*0c24*/ 	.short	0x0101
        /*0c26*/ 	.byte	0x3f
	.zero		1


	//   ....[46]....
        /*0c28*/ 	.word	0x00018740
        /*0c2c*/ 	.word	0x00000049
        /*0c30*/ 	.word	0x00000000
        /*0c34*/ 	.short	0x0101
        /*0c36*/ 	.byte	0x3f
	.zero		1


	//   ....[47]....
        /*0c38*/ 	.word	0x00019610
        /*0c3c*/ 	.word	0x00000009
        /*0c40*/ 	.word	0x00031c50
        /*0c44*/ 	.short	0x010a
        /*0c46*/ 	.byte	0x3f
	.zero		1


	//   ....[48]....
        /*0c48*/ 	.word	0x000196c0
        /*0c4c*/ 	.word	0x00000009
        /*0c50*/ 	.word	0x00031c50
        /*0c54*/ 	.short	0x010a
        /*0c56*/ 	.byte	0x3f
	.zero		1


	//   ....[49]....
        /*0c58*/ 	.word	0x0001a090
        /*0c5c*/ 	.word	0x00000004
        /*0c60*/ 	.word	0x00000000
        /*0c64*/ 	.short	0x0101
        /*0c66*/ 	.byte	0x3f
	.zero		1


	//   ....[50]....
        /*0c68*/ 	.word	0x0001b010
        /*0c6c*/ 	.word	0x00000020
        /*0c70*/ 	.word	0x00000000
        /*0c74*/ 	.short	0x0101
        /*0c76*/ 	.byte	0x3f
	.zero		1


	//   ....[51]....
        /*0c78*/ 	.word	0x0001d100
        /*0c7c*/ 	.word	0x00000006
        /*0c80*/ 	.word	0x00031c20
        /*0c84*/ 	.short	0x010a
        /*0c86*/ 	.byte	0x3f
	.zero		1


	//   ....[52]....
        /*0c88*/ 	.word	0x0001d170
        /*0c8c*/ 	.word	0x00000008
        /*0c90*/ 	.word	0x00031ca0
        /*0c94*/ 	.short	0x010a
        /*0c96*/ 	.byte	0x3f
	.zero		1


	//   ....[53]....
        /*0c98*/ 	.word	0x0001d3c0
        /*0c9c*/ 	.word	0x00000008
        /*0ca0*/ 	.word	0x00031cc0
        /*0ca4*/ 	.short	0x010a
        /*0ca6*/ 	.byte	0x3f
	.zero		1


	//   ....[54]....
        /*0ca8*/ 	.word	0x0001d6b0
        /*0cac*/ 	.word	0x00000007
        /*0cb0*/ 	.word	0x00031ca0
        /*0cb4*/ 	.short	0x010a
        /*0cb6*/ 	.byte	0x3f
	.zero		1


	//   ....[55]....
        /*0cb8*/ 	.word	0x0001d8f0
        /*0cbc*/ 	.word	0x00000007
        /*0cc0*/ 	.word	0x00031cc0
        /*0cc4*/ 	.short	0x010a
        /*0cc6*/ 	.byte	0x3f
	.zero		1


	//   ....[56]....
        /*0cc8*/ 	.word	0x0001e700
        /*0ccc*/ 	.word	0x00000005
        /*0cd0*/ 	.word	0x00031c40
        /*0cd4*/ 	.short	0x010a
        /*0cd6*/ 	.byte	0x3f
	.zero		1


	//   ....[57]....
        /*0cd8*/ 	.word	0x0001ec10
        /*0cdc*/ 	.word	0x0000001b
        /*0ce0*/ 	.word	0x00031c20
        /*0ce4*/ 	.short	0x010a
        /*0ce6*/ 	.byte	0x3f
	.zero		1


	//   ....[58]....
        /*0ce8*/ 	.word	0x0001eef0
        /*0cec*/ 	.word	0x00000003
        /*0cf0*/ 	.word	0x00031c40
        /*0cf4*/ 	.short	0x010a
        /*0cf6*/ 	.byte	0x3f
	.zero		1


	//   ....[59]....
        /*0cf8*/ 	.word	0x0001f170
        /*0cfc*/ 	.word	0x00000002
        /*0d00*/ 	.word	0x00000060
        /*0d04*/ 	.short	0x010a
        /*0d06*/ 	.byte	0x3f
	.zero		1


	//   ....[60]....
        /*0d08*/ 	.word	0x0001f690
        /*0d0c*/ 	.word	0x00000003
        /*0d10*/ 	.word	0x00031c40
        /*0d14*/ 	.short	0x010a
        /*0d16*/ 	.byte	0x3f
	.zero		1


	//   ....[61]....
        /*0d18*/ 	.word	0x0001f910
        /*0d1c*/ 	.word	0x00000003
        /*0d20*/ 	.word	0x00000060
        /*0d24*/ 	.short	0x010a
        /*0d26*/ 	.byte	0x3f
	.zero		1


	//   ....[62]....
        /*0d28*/ 	.word	0x0001fd90
        /*0d2c*/ 	.word	0x00000002
        /*0d30*/ 	.word	0x00031c40
        /*0d34*/ 	.short	0x010a
        /*0d36*/ 	.byte	0x3f
	.zero		1


	//   ....[63]....
        /*0d38*/ 	.word	0x00020030
        /*0d3c*/ 	.word	0x00000002
        /*0d40*/ 	.word	0x00000060
        /*0d44*/ 	.short	0x010a
        /*0d46*/ 	.byte	0x3f
	.zero		1


	//   ....[64]....
        /*0d48*/ 	.word	0x00020430
        /*0d4c*/ 	.word	0x00000003
        /*0d50*/ 	.word	0x00031c60
        /*0d54*/ 	.short	0x010a
        /*0d56*/ 	.byte	0x3f
	.zero		1


	//   ....[65]....
        /*0d58*/ 	.word	0x00021390
        /*0d5c*/ 	.word	0x00000009
        /*0d60*/ 	.word	0x00031c20
        /*0d64*/ 	.short	0x010a
        /*0d66*/ 	.byte	0x3f
	.zero		1


	//   ....[66]....
        /*0d68*/ 	.word	0x00021520
        /*0d6c*/ 	.word	0x00000007
        /*0d70*/ 	.word	0x00000000
        /*0d74*/ 	.short	0x010a
        /*0d76*/ 	.byte	0x3f
	.zero		1


	//   ....[67]....
        /*0d78*/ 	.word	0x00021590
        /*0d7c*/ 	.word	0x00000003
        /*0d80*/ 	.word	0x00000000
        /*0d84*/ 	.short	0x010a
        /*0d86*/ 	.byte	0x3f
	.zero		1


	//   ....[68]....
        /*0d88*/ 	.word	0x000215f0
        /*0d8c*/ 	.word	0x00000005
        /*0d90*/ 	.word	0x00000000
        /*0d94*/ 	.short	0x010a
        /*0d96*/ 	.byte	0x3f
	.zero		1


	//   ....[69]....
        /*0d98*/ 	.word	0x00021620
        /*0d9c*/ 	.word	0x00000003
        /*0da0*/ 	.word	0x00000000
        /*0da4*/ 	.short	0x010a
        /*0da6*/ 	.byte	0x3f
	.zero		1


	//   ....[70]....
        /*0da8*/ 	.word	0x00021680
        /*0dac*/ 	.word	0x0000000f
        /*0db0*/ 	.word	0x00031c90
        /*0db4*/ 	.short	0x010a
        /*0db6*/ 	.byte	0x3f
	.zero		1


	//   ....[71]....
        /*0db8*/ 	.word	0x000216d0
        /*0dbc*/ 	.word	0x0000000f
        /*0dc0*/ 	.word	0x00031c90
        /*0dc4*/ 	.short	0x010a
        /*0dc6*/ 	.byte	0x3f
	.zero		1


	//   ....[72]....
        /*0dc8*/ 	.word	0x00021720
        /*0dcc*/ 	.word	0x0000000f
        /*0dd0*/ 	.word	0x00031c90
        /*0dd4*/ 	.short	0x010a
        /*0dd6*/ 	.byte	0x3f
	.zero		1


	//   ....[73]....
        /*0dd8*/ 	.word	0x00021770
        /*0ddc*/ 	.word	0x0000000f
        /*0de0*/ 	.word	0x00031cb0
        /*0de4*/ 	.short	0x010a
        /*0de6*/ 	.byte	0x3f
	.zero		1


	//   ....[74]....
        /*0de8*/ 	.word	0x00021ad0
        /*0dec*/ 	.word	0x00000016
        /*0df0*/ 	.word	0x00031c00
        /*0df4*/ 	.short	0x010a
        /*0df6*/ 	.byte	0x3f
	.zero		1


	//   ....[75]....
        /*0df8*/ 	.word	0x00021d90
        /*0dfc*/ 	.word	0x00000016
        /*0e00*/ 	.word	0x00031c00
        /*0e04*/ 	.short	0x010a
        /*0e06*/ 	.byte	0x3f
	.zero		1


	//   ....[76]....
        /*0e08*/ 	.word	0x00021de0
        /*0e0c*/ 	.word	0x00000015
        /*0e10*/ 	.word	0x00031c30
        /*0e14*/ 	.short	0x010a
        /*0e16*/ 	.byte	0x3f
	.zero		1


	//   ....[77]....
        /*0e18*/ 	.word	0x00021e30
        /*0e1c*/ 	.word	0x00000000
        /*0e20*/ 	.word	0x00031c30
        /*0e24*/ 	.short	0x010a
        /*0e26*/ 	.byte	0x3f
	.zero		1


	//   ....[78]....
        /*0e28*/ 	.word	0x00021e80
        /*0e2c*/ 	.word	0x0000000e
        /*0e30*/ 	.word	0x00031c50
        /*0e34*/ 	.short	0x010a
        /*0e36*/ 	.byte	0x3f
	.zero		1


	//   ....[79]....
        /*0e38*/ 	.word	0x00021ed0
        /*0e3c*/ 	.word	0x00000000
        /*0e40*/ 	.word	0x00031c30
        /*0e44*/ 	.short	0x010a
        /*0e46*/ 	.byte	0x3f
	.zero		1


	//   ....[80]....
        /*0e48*/ 	.word	0x00021f20
        /*0e4c*/ 	.word	0x0000000e
        /*0e50*/ 	.word	0x00031c50
        /*0e54*/ 	.short	0x010a
        /*0e56*/ 	.byte	0x3f
	.zero		1


	//   ....[81]....
        /*0e58*/ 	.word	0x00021f70
        /*0e5c*/ 	.word	0x00000009
        /*0e60*/ 	.word	0x00031c50
        /*0e64*/ 	.short	0x010a
        /*0e66*/ 	.byte	0x3f
	.zero		1


	//   ....[82]....
        /*0e68*/ 	.word	0x00022110
        /*0e6c*/ 	.word	0x00000006
        /*0e70*/ 	.word	0x00031c20
        /*0e74*/ 	.short	0x010a
        /*0e76*/ 	.byte	0x3f
	.zero		1


	//   ....[83]....
        /*0e78*/ 	.word	0x00022160
        /*0e7c*/ 	.word	0x00000008
        /*0e80*/ 	.word	0x00031ca0
        /*0e84*/ 	.short	0x010a
        /*0e86*/ 	.byte	0x3f
	.zero		1


	//   ....[84]....
        /*0e88*/ 	.word	0x000221b0
        /*0e8c*/ 	.word	0x00000008
        /*0e90*/ 	.word	0x00031cc0
        /*0e94*/ 	.short	0x010a
        /*0e96*/ 	.byte	0x3f
	.zero		1


	//   ....[85]....
        /*0e98*/ 	.word	0x00022200
        /*0e9c*/ 	.word	0x00000007
        /*0ea0*/ 	.word	0x00031ca0
        /*0ea4*/ 	.short	0x010a
        /*0ea6*/ 	.byte	0x3f
	.zero		1


	//   ....[86]....
        /*0ea8*/ 	.word	0x00022250
        /*0eac*/ 	.word	0x00000007
        /*0eb0*/ 	.word	0x00031cc0
        /*0eb4*/ 	.short	0x010a
        /*0eb6*/ 	.byte	0x3f
	.zero		1


	//   ....[87]....
        /*0eb8*/ 	.word	0x000223f0
        /*0ebc*/ 	.word	0x00000005
        /*0ec0*/ 	.word	0x00031c40
        /*0ec4*/ 	.short	0x010a
        /*0ec6*/ 	.byte	0x3f
	.zero		1


	//   ....[88]....
        /*0ec8*/ 	.word	0x00022440
        /*0ecc*/ 	.word	0x0000001b
        /*0ed0*/ 	.word	0x00031c20
        /*0ed4*/ 	.short	0x010a
        /*0ed6*/ 	.byte	0x3f
	.zero		1


	//   ....[89]....
        /*0ed8*/ 	.word	0x00022490
        /*0edc*/ 	.word	0x00000003
        /*0ee0*/ 	.word	0x00031c40
        /*0ee4*/ 	.short	0x010a
        /*0ee6*/ 	.byte	0x3f
	.zero		1


	//   ....[90]....
        /*0ee8*/ 	.word	0x000224e0
        /*0eec*/ 	.word	0x00000002
        /*0ef0*/ 	.word	0x00000060
        /*0ef4*/ 	.short	0x010a
        /*0ef6*/ 	.byte	0x3f
	.zero		1


	//   ....[91]....
        /*0ef8*/ 	.word	0x00022530
        /*0efc*/ 	.word	0x00000003
        /*0f00*/ 	.word	0x00031c40
        /*0f04*/ 	.short	0x010a
        /*0f06*/ 	.byte	0x3f
	.zero		1


	//   ....[92]....
        /*0f08*/ 	.word	0x00022580
        /*0f0c*/ 	.word	0x00000003
        /*0f10*/ 	.word	0x00000060
        /*0f14*/ 	.short	0x010a
        /*0f16*/ 	.byte	0x3f
	.zero		1


	//   ....[93]....
        /*0f18*/ 	.word	0x000225d0
        /*0f1c*/ 	.word	0x00000002
        /*0f20*/ 	.word	0x00031c40
        /*0f24*/ 	.short	0x010a
        /*0f26*/ 	.byte	0x3f
	.zero		1


	//   ....[94]....
        /*0f28*/ 	.word	0x00022620
        /*0f2c*/ 	.word	0x00000002
        /*0f30*/ 	.word	0x00000060
        /*0f34*/ 	.short	0x010a
        /*0f36*/ 	.byte	0x3f
	.zero		1


	//   ....[95]....
        /*0f38*/ 	.word	0x00022670
        /*0f3c*/ 	.word	0x00000003
        /*0f40*/ 	.word	0x00031c60
        /*0f44*/ 	.short	0x010a
        /*0f46*/ 	.byte	0x3f
	.zero		1


	//   ....[96]....
        /*0f48*/ 	.word	0x00023020
        /*0f4c*/ 	.word	0x00000009
        /*0f50*/ 	.word	0x00031c20
        /*0f54*/ 	.short	0x010a
        /*0f56*/ 	.byte	0x3f
	.zero		1


	//   ....[97]....
        /*0f58*/ 	.word	0x000231c0
        /*0f5c*/ 	.word	0x00000007
        /*0f60*/ 	.word	0x00000000
        /*0f64*/ 	.short	0x010a
        /*0f66*/ 	.byte	0x3f
	.zero		1


	//   ....[98]....
        /*0f68*/ 	.word	0x00023210
        /*0f6c*/ 	.word	0x00000003
        /*0f70*/ 	.word	0x00000000
        /*0f74*/ 	.short	0x010a
        /*0f76*/ 	.byte	0x3f
	.zero		1


	//   ....[99]....
        /*0f78*/ 	.word	0x00023260
        /*0f7c*/ 	.word	0x00000005
        /*0f80*/ 	.word	0x00000000
        /*0f84*/ 	.short	0x010a
        /*0f86*/ 	.byte	0x3f
	.zero		1


	//----- nvinfo : EIATTR_NUM_MBARRIERS
	.align		4
.L_325:
        /*0f88*/ 	.byte	0x03, 0x38
        /*0f8a*/ 	.short	0x0016


	//----- nvinfo : EIATTR_EXIT_INSTR_OFFSETS
	.align		4
        /*0f8c*/ 	.byte	0x04, 0x1c
        /*0f8e*/ 	.short	(.L_327 - .L_326)


	//   ....[0]....
.L_326:
        /*0f90*/ 	.word	0x00021670


	//----- nvinfo : EIATTR_MAX_THREADS
	.align		4
.L_327:
        /*0f94*/ 	.byte	0x04, 0x05
        /*0f96*/ 	.short	(.L_329 - .L_328)
.L_328:
        /*0f98*/ 	.word	0x00000200
        /*0f9c*/ 	.word	0x00000001
        /*0fa0*/ 	.word	0x00000001


	//----- nvinfo : EIATTR_CRS_STACK_SIZE
	.align		4
.L_329:
        /*0fa4*/ 	.byte	0x04, 0x1e
        /*0fa6*/ 	.short	(.L_331 - .L_330)
.L_330:
        /*0fa8*/ 	.word	0x00000000


	//----- nvinfo : EIATTR_CBANK_PARAM_SIZE
	.align		4
.L_331:
        /*0fac*/ 	.byte	0x03, 0x19
        /*0fae*/ 	.short	0x0a70


	//----- nvinfo : EIATTR_PARAM_CBANK
	.align		4
        /*0fb0*/ 	.byte	0x04, 0x0a
        /*0fb2*/ 	.short	(.L_333 - .L_332)
	.align		4
.L_332:
        /*0fb4*/ 	.word	index@(.nv.constant0._ZN7cutlass13device_kernelIN5flash11enable_sm90INS1_16FlashAttnFwdSm90INS1_25CollectiveMainloopFwdSm90ILi2EN4cute5tupleIJNS5_1CILi1EEES8_S8_EEENS6_IJNS7_ILi192EEENS7_ILi144EEENS7_ILi96EEEEEELi96ENS_10bfloat16_tEfNS_4arch4Sm90ELb1ELb0ELb0ELb1ELb0ELb1ELb0ELb0ELb1ELb0ELb0ELb0EEENS1_21CollectiveEpilogueFwdINS6_IJSA_SC_SB_EEES9_SE_SG_Li384ELb1ELb0ELb0ELb0EEENS1_36VarlenDynamicPersistentTileSchedulerILi192ELi144ELi384ELi32ELb0ELb0ELb1ELb1ELb1ELb1EEEEEEEEEvNT_6ParamsE)
        /*0fb8*/ 	.short	0x0210
        /*0fba*/ 	.short	0x0a70


	//----- nvinfo : EIATTR_SW_WAR
	.align		4
.L_333:
        /*0fbc*/ 	.byte	0x04, 0x36
        /*0fbe*/ 	.short	(.L_335 - .L_334)
.L_334:
        /*0fc0*/ 	.word	0x00000008
.L_335:


//--------------------- .nv.callgraph             --------------------------
	.section	.nv.callgraph,"",@"SHT_CUDA_CALLGRAPH"
	.align	4
	.sectionentsize	8
	.align		4
        /*0000*/ 	.word	0x00000000
	.align		4
        /*0004*/ 	.word	0xffffffff
	.align		4
        /*0008*/ 	.word	index@(_ZN7cutlass13device_kernelIN5flash11enable_sm90INS1_16FlashAttnFwdSm90INS1_25CollectiveMainloopFwdSm90ILi2EN4cute5tupleIJNS5_1CILi1EEES8_S8_EEENS6_IJNS7_ILi192EEENS7_ILi144EEENS7_ILi96EEEEEELi96ENS_10bfloat16_tEfNS_4arch4Sm90ELb0ELb0ELb0ELb0ELb0ELb0ELb0ELb0ELb1ELb0ELb0ELb0EEENS1_21CollectiveEpilogueFwdINS6_IJSA_SC_SB_EEES9_SE_SG_Li384ELb0ELb0ELb0ELb0EEENS1_29StaticPersistentTileSchedulerILb0EEEEEEEEEvNT_6ParamsE)
	.align		4
        /*000c*/ 	.word	index@(__assertfail)
	.align		4
        /*0010*/ 	.word	index@(_ZN7cutlass13device_kernelIN5flash11enable_sm90INS1_16FlashAttnFwdSm90INS1_25CollectiveMainloopFwdSm90ILi2EN4cute5tupleIJNS5_1CILi1EEES8_S8_EEENS6_IJNS7_ILi192EEENS7_ILi144EEENS7_ILi96EEEEEELi96ENS_10bfloat16_tEfNS_4arch4Sm90ELb0ELb0ELb0ELb1ELb0ELb0ELb0ELb0ELb1ELb0ELb0ELb0EEENS1_21CollectiveEpilogueFwdINS6_IJSA_SC_SB_EEES9_SE_SG_Li384ELb1ELb0ELb0ELb0EEENS1_36VarlenDynamicPersistentTileSchedulerILi192ELi144ELi384ELi32ELb0ELb0ELb1ELb0ELb1ELb1EEEEEEEEEvNT_6ParamsE)
	.align		4
        /*0014*/ 	.word	index@(__assertfail)
	.align		4
        /*0018*/ 	.word	index@(_ZN7cutlass13device_kernelIN5flash11enable_sm90INS1_16FlashAttnFwdSm90INS1_25CollectiveMainloopFwdSm90ILi2EN4cute5tupleIJNS5_1CILi1EEES8_S8_EEENS6_IJNS7_ILi192EEENS7_ILi144EEENS7_ILi96EEEEEELi96ENS_10bfloat16_tEfNS_4arch4Sm90ELb0ELb0ELb0ELb1ELb0ELb1ELb0ELb0ELb1ELb0ELb0ELb0EEENS1_21CollectiveEpilogueFwdINS6_IJSA_SC_SB_EEES9_SE_SG_Li384ELb1ELb0ELb0ELb0EEENS1_36VarlenDynamicPersistentTileSchedulerILi192ELi144ELi384ELi32ELb0ELb0ELb1ELb0ELb1ELb1EEEEEEEEEvNT_6ParamsE)
	.align		4
        /*001c*/ 	.word	index@(__assertfail)
	.align		4
        /*0020*/ 	.word	index@(_ZN7cutlass13device_kernelIN5flash11enable_sm90INS1_16FlashAttnFwdSm90INS1_25CollectiveMainloopFwdSm90ILi2EN4cute5tupleIJNS5_1CILi1EEES8_S8_EEENS6_IJNS7_ILi192EEENS7_ILi128EEENS7_ILi96EEEEEELi96ENS_10bfloat16_tEfNS_4arch4Sm90ELb0ELb1ELb0ELb0ELb0ELb0ELb0ELb0ELb1ELb0ELb0ELb0EEENS1_21CollectiveEpilogueFwdINS6_IJSA_SC_SB_EEES9_SE_SG_Li384ELb0ELb0ELb0ELb0EEENS1_30DynamicPersistentTileSchedulerILi384ELi32ELb0ELb0ELb1EEEEEEEEEvNT_6ParamsE)
	.align		4
        /*0024*/ 	.word	index@(__assertfail)
	.align		4
        /*0028*/ 	.word	index@(_ZN7cutlass13device_kernelIN5flash11enable_sm90INS1_16FlashAttnFwdSm90INS1_25CollectiveMainloopFwdSm90ILi2EN4cute5tupleIJNS5_1CILi1EEES8_S8_EEENS6_IJNS7_ILi192EEENS7_ILi128EEENS7_ILi96EEEEEELi96ENS_10bfloat16_tEfNS_4arch4Sm90ELb0ELb1ELb0ELb1ELb0ELb0ELb0ELb0ELb1ELb0ELb0ELb0EEENS1_21CollectiveEpilogueFwdINS6_IJSA_SC_SB_EEES9_SE_SG_Li384ELb1ELb0ELb0ELb0EEENS1_36VarlenDynamicPersistentTileSchedulerILi192ELi128ELi384ELi32ELb0ELb0ELb1ELb1ELb0ELb1EEEEEEEEEvNT_6ParamsE)
	.align		4
        /*002c*/ 	.word	index@(__assertfail)
	.align		4
        /*0030*/ 	.word	index@(_ZN7cutlass13device_kernelIN5flash11enable_sm90INS1_16FlashAttnFwdSm90INS1_25CollectiveMainloopFwdSm90ILi2EN4cute5tupleIJNS5_1CILi1EEES8_S8_EEENS6_IJNS7_ILi192EEENS7_ILi128EEENS7_ILi96EEEEEELi96ENS_10bfloat16_tEfNS_4arch4Sm90ELb0ELb1ELb0ELb1ELb0ELb1ELb0ELb0ELb1ELb0ELb0ELb0EEENS1_21CollectiveEpilogueFwdINS6_IJSA_SC_SB_EEES9_SE_SG_Li384ELb1ELb0ELb0ELb0EEENS1_36VarlenDynamicPersistentTileSchedulerILi192ELi128ELi384ELi32ELb0ELb0ELb1ELb1ELb0ELb1EEEEEEEEEvNT_6ParamsE)
	.align		4
        /*0034*/ 	.word	index@(__assertfail)
	.align		4
        /*0038*/ 	.word	index@(_ZN7cutlass13device_kernelIN5flash11enable_sm90INS1_16FlashAttnFwdSm90INS1_25CollectiveMainloopFwdSm90ILi2EN4cute5tupleIJNS5_1CILi1EEES8_S8_EEENS6_IJNS7_ILi192EEENS7_ILi144EEENS7_ILi96EEEEEELi96ENS_10bfloat16_tEfNS_4arch4Sm90ELb1ELb0ELb0ELb0ELb0ELb0ELb0ELb0ELb1ELb0ELb0ELb0EEENS1_21CollectiveEpilogueFwdINS6_IJSA_SC_SB_EEES9_SE_SG_Li384ELb0ELb0ELb0ELb0EEENS1_30DynamicPersistentTileSchedulerILi384ELi32ELb0ELb0ELb1EEEEEEEEEvNT_6ParamsE)
	.align		4
        /*003c*/ 	.word	index@(__assertfail)
	.align		4
        /*0040*/ 	.word	index@(_ZN7cutlass13device_kernelIN5flash11enable_sm90INS1_16FlashAttnFwdSm90INS1_25CollectiveMainloopFwdSm90ILi2EN4cute5tupleIJNS5_1CILi1EEES8_S8_EEENS6_IJNS7_ILi192EEENS7_ILi144EEENS7_ILi96EEEEEELi96ENS_10bfloat16_tEfNS_4arch4Sm90ELb1ELb0ELb0ELb1ELb0ELb0ELb0ELb0ELb1ELb0ELb0ELb0EEENS1_21CollectiveEpilogueFwdINS6_IJSA_SC_SB_EEES9_SE_SG_Li384ELb1ELb0ELb0ELb0EEENS1_36VarlenDynamicPersistentTileSchedulerILi192ELi144ELi384ELi32ELb0ELb0ELb1ELb1ELb1ELb1EEEEEEEEEvNT_6ParamsE)
	.align		4
        /*0044*/ 	.word	index@(__assertfail)
	.align		4
        /*0048*/ 	.word	index@(_ZN7cutlass13device_kernelIN5flash11enable_sm90INS1_16FlashAttnFwdSm90INS1_25CollectiveMainloopFwdSm90ILi2EN4cute5tupleIJNS5_1CILi1EEES8_S8_EEENS6_IJNS7_ILi192EEENS7_ILi144EEENS7_ILi96EEEEEELi96ENS_10bfloat16_tEfNS_4arch4Sm90ELb1ELb0ELb0ELb1ELb0ELb1ELb0ELb0ELb1ELb0ELb0ELb0EEENS1_21CollectiveEpilogueFwdINS6_IJSA_SC_SB_EEES9_SE_SG_Li384ELb1ELb0ELb0ELb0EEENS1_36VarlenDynamicPersistentTileSchedulerILi192ELi144ELi384ELi32ELb0ELb0ELb1ELb1ELb1ELb1EEEEEEEEEvNT_6ParamsE)
	.align		4
        /*004c*/ 	.word	index@(__assertfail)
	.align		4
        /*0050*/ 	.word	0x00000000
	.align		4
        /*0054*/ 	.word	0xfffffffe
	.align		4
        /*0058*/ 	.word	0x00000000
	.align		4
        /*005c*/ 	.word	0xfffffffd
	.align		4
        /*0060*/ 	.word	0x00000000
	.align		4
        /*0064*/ 	.word	0xfffffffc


//--------------------- .nv.constant4             --------------------------
	.section	.nv.constant4,"a",@progbits
	.align	8
	.align		8
.nv.constant4:
        /*0000*/ 	.dword	__assertfail
	.align		8
        /*0008*/ 	.dword	__unnamed_1
	.align		8
        /*0010*/ 	.dword	__unnamed_2
	.align		8
        /*0018*/ 	.dword	__unnamed_3
	.align		8
        /*0020*/ 	.dword	__unnamed_4
	.align		8
        /*0028*/ 	.dword	__unnamed_5
	.align		8
        /*0030*/ 	.dword	__unnamed_6
	.align		8
        /*0038*/ 	.dword	__unnamed_7
	.align		8
        /*0040*/ 	.dword	__unnamed_8
	.align		8
        /*0048*/ 	.dword	__unnamed_9
	.align		8
        /*0050*/ 	.dword	_ZN65_INTERNAL_6364db25_29_flash_fwd_hdim96_bf16_sm90_cu_93b96ec2_39784cuda3std3__45__cpo5beginE
	.align		8
        /*0058*/ 	.dword	_ZN65_INTERNAL_6364db25_29_flash_fwd_hdim96_bf16_sm90_cu_93b96ec2_39784cuda3std3__45__cpo3endE
	.align		8
        /*0060*/ 	.dword	_ZN65_INTERNAL_6364db25_29_flash_fwd_hdim96_bf16_sm90_cu_93b96ec2_39784cuda3std3__45__cpo6cbeginE
	.align		8
        /*0068*/ 	.dword	_ZN65_INTERNAL_6364db25_29_flash_fwd_hdim96_bf16_sm90_cu_93b96ec2_39784cuda3std3__45__cpo4cendE
	.align		8
        /*0070*/ 	.dword	_ZN65_INTERNAL_6364db25_29_flash_fwd_hdim96_bf16_sm90_cu_93b96ec2_39784cuda3std3__467_GLOBAL__N__6364db25_29_flash_fwd_hdim96_bf16_sm90_cu_93b96ec2_39786ignoreE
	.align		8
        /*0078*/ 	.dword	_ZN65_INTERNAL_6364db25_29_flash_fwd_hdim96_bf16_sm90_cu_93b96ec2_39784cuda3std3__419piecewise_constructE
	.align		8
        /*0080*/ 	.dword	_ZN65_INTERNAL_6364db25_29_flash_fwd_hdim96_bf16_sm90_cu_93b96ec2_39784cuda3std3__48in_placeE
	.align		8
        /*0088*/ 	.dword	_ZN65_INTERNAL_6364db25_29_flash_fwd_hdim96_bf16_sm90_cu_93b96ec2_39784cuda3std6ranges3__45__cpo4swapE
	.align		8
        /*0090*/ 	.dword	_ZN65_INTERNAL_6364db25_29_flash_fwd_hdim96_bf16_sm90_cu_93b96ec2_39784cuda3std6ranges3__45__cpo9iter_moveE
	.align		8
        /*0098*/ 	.dword	_ZN65_INTERNAL_6364db25_29_flash_fwd_hdim96_bf16_sm90_cu_93b96ec2_39784cute7productE
	.align		8
        /*00a0*/ 	.dword	_ZN65_INTERNAL_6364db25_29_flash_fwd_hdim96_bf16_sm90_cu_93b96ec2_39784cute1_E
	.align		8
        /*00a8*/ 	.dword	$str$20
	.align		8
        /*00b0*/ 	.dword	$str$21


//--------------------- .text._ZN7cutlass13device_kernelIN5flash11enable_sm90INS1_16FlashAttnFwdSm90INS1_25CollectiveMainloopFwdSm90ILi2EN4cute5tupleIJNS5_1CILi1EEES8_S8_EEENS6_IJNS7_ILi192EEENS7_ILi144EEENS7_ILi96EEEEEELi96ENS_10bfloat16_tEfNS_4arch4Sm90ELb0ELb0ELb0ELb0ELb0ELb0ELb0ELb0ELb1ELb0ELb0ELb0EEENS1_21CollectiveEpilogueFwdINS6_IJSA_SC_SB_EEES9_SE_SG_Li384ELb0ELb0ELb0ELb0EEENS1_29StaticPersistentTileSchedulerILb0EEEEEEEEEvNT_6ParamsE --------------------------
	.section	.text._ZN7cutlass13device_kernelIN5flash11enable_sm90INS1_16FlashAttnFwdSm90INS1_25CollectiveMainloopFwdSm90ILi2EN4cute5tupleIJNS5_1CILi1EEES8_S8_EEENS6_IJNS7_ILi192EEENS7_ILi144EEENS7_ILi96EEEEEELi96ENS_10bfloat16_tEfNS_4arch4Sm90ELb0ELb0ELb0ELb0ELb0ELb0ELb0ELb0ELb1ELb0ELb0ELb0EEENS1_21CollectiveEpilogueFwdINS6_IJSA_SC_SB_EEES9_SE_SG_Li384ELb0ELb0ELb0ELb0EEENS1_29StaticPersistentTileSchedulerILb0EEEEEEEEEvNT_6ParamsE,"ax",@progbits
	.align	128
.text._ZN7cutlass13device_kernelIN5flash11enable_sm90INS1_16FlashAttnFwdSm90INS1_25CollectiveMainloopFwdSm90ILi2EN4cute5tupleIJNS5_1CILi1EEES8_S8_EEENS6_IJNS7_ILi192EEENS7_ILi144EEENS7_ILi96EEEEEELi96ENS_10bfloat16_tEfNS_4arch4Sm90ELb0ELb0ELb0ELb0ELb0ELb0ELb0ELb0ELb1ELb0ELb0ELb0EEENS1_21CollectiveEpilogueFwdINS6_IJSA_SC_SB_EEES9_SE_SG_Li384ELb0ELb0ELb0ELb0EEENS1_29StaticPersistentTileSchedulerILb0EEEEEEEEEvNT_6ParamsE:
        .type           _ZN7cutlass13device_kernelIN5flash11enable_sm90INS1_16FlashAttnFwdSm90INS1_25CollectiveMainloopFwdSm90ILi2EN4cute5tupleIJNS5_1CILi1EEES8_S8_EEENS6_IJNS7_ILi192EEENS7_ILi144EEENS7_ILi96EEEEEELi96ENS_10bfloat16_tEfNS_4arch4Sm90ELb0ELb0ELb0ELb0ELb0ELb0ELb0ELb0ELb1ELb0ELb0ELb0EEENS1_21CollectiveEpilogueFwdINS6_IJSA_SC_SB_EEES9_SE_SG_Li384ELb0ELb0ELb0ELb0EEENS1_29StaticPersistentTileSchedulerILb0EEEEEEEEEvNT_6ParamsE,@function
        .size           _ZN7cutlass13device_kernelIN5flash11enable_sm90INS1_16FlashAttnFwdSm90INS1_25CollectiveMainloopFwdSm90ILi2EN4cute5tupleIJNS5_1CILi1EEES8_S8_EEENS6_IJNS7_ILi192EEENS7_ILi144EEENS7_ILi96EEEEEELi96ENS_10bfloat16_tEfNS_4arch4Sm90ELb0ELb0ELb0ELb0ELb0ELb0ELb0ELb0ELb1ELb0ELb0ELb0EEENS1_21CollectiveEpilogueFwdINS6_IJSA_SC_SB_EEES9_SE_SG_Li384ELb0ELb0ELb0ELb0EEENS1_29StaticPersistentTileSchedulerILb0EEEEEEEEEvNT_6ParamsE,(.L_x_2207 - _ZN7cutlass13device_kernelIN5flash11enable_sm90INS1_16FlashAttnFwdSm90INS1_25CollectiveMainloopFwdSm90ILi2EN4cute5tupleIJNS5_1CILi1EEES8_S8_EEENS6_IJNS7_ILi192EEENS7_ILi144EEENS7_ILi96EEEEEELi96ENS_10bfloat16_tEfNS_4arch4Sm90ELb0ELb0ELb0ELb0ELb0ELb0ELb0ELb0ELb1ELb0ELb0ELb0EEENS1_21CollectiveEpilogueFwdINS6_IJSA_SC_SB_EEES9_SE_SG_Li384ELb0ELb0ELb0ELb0EEENS1_29StaticPersistentTileSchedulerILb0EEEEEEEEEvNT_6ParamsE)
        .other          _ZN7cutlass13device_kernelIN5flash11enable_sm90INS1_16FlashAttnFwdSm90INS1_25CollectiveMainloopFwdSm90ILi2EN4cute5tupleIJNS5_1CILi1EEES8_S8_EEENS6_IJNS7_ILi192EEENS7_ILi144EEENS7_ILi96EEEEEELi96ENS_10bfloat16_tEfNS_4arch4Sm90ELb0ELb0ELb0ELb0ELb0ELb0ELb0ELb0ELb1ELb0ELb0ELb0EEENS1_21CollectiveEpilogueFwdINS6_IJSA_SC_SB_EEES9_SE_SG_Li384ELb0ELb0ELb0ELb0EEENS1_29StaticPersistentTileSchedulerILb0EEEEEEEEEvNT_6ParamsE,@"STO_CUDA_ENTRY STV_DEFAULT"
_ZN7cutlass13device_kernelIN5flash11enable_sm90INS1_16FlashAttnFwdSm90INS1_25CollectiveMainloopFwdSm90ILi2EN4cute5tupleIJNS5_1CILi1EEES8_S8_EEENS6_IJNS7_ILi192EEENS7_ILi144EEENS7_ILi96EEEEEELi96ENS_10bfloat16_tEfNS_4arch4Sm90ELb0ELb0ELb0ELb0ELb0ELb0ELb0ELb0ELb1ELb0ELb0ELb0EEENS1_21CollectiveEpilogueFwdINS6_IJSA_SC_SB_EEES9_SE_SG_Li384ELb0ELb0ELb0ELb0EEENS1_29StaticPersistentTileSchedulerILb0EEEEEEEEEvNT_6ParamsE:
[----:B------:R-:W1:Y:S02]  /*0000*/  LDC R1, c[0x0][0x28] ;  /* 0x00000a00ff017b82 */ /* 0x000e640000000800 */
[----:B-1----:R-:W-:Y:S01]  /*0010*/  VIADD R1, R1, 0xfffffff8 ;  /* 0xfffffff801017836 */ /* 0x002fe20000000000 */
[----:B------:R-:W1:Y:S01]  /*0020*/  S2R R3, SR_TID.X ;  /* 0x0000000000037919 */ /* 0x000e620000002100 */
[----:B------:R-:W-:Y:S01]  /*0030*/  ELECT P0, URZ, PT ;  /* 0x00000000003f782f */ /* 0x000fe20003800000 */
[----:B------:R-:W-:Y:S01]  /*0040*/  BSSY B0, `(.L_x_0) ;  /* 0x0000013000007945 */ /* 0x000fe20003800000 */
[----:B-1----:R-:W-:-:S05]  /*0050*/  SHF.R.U32.HI R0, RZ, 0x5, R3 ;  /* 0x00000005ff007819 */ /* 0x002fca0000011603 */
[----:B------:R-:W1:Y:S02]  /*0060*/  SHFL.IDX PT, R2, R0, RZ, 0x1f ;  /* 0x00001fff00027589 */ /* 0x000e6400000e0000 */
[----:B-1----:R-:W-:-:S13]  /*0070*/  ISETP.EQ.AND P0, PT, R2, RZ, P0 ;  /* 0x000000ff0200720c */ /* 0x002fda0000702270 */
[----:B------:R-:W-:Y:S05]  /*0080*/  @!P0 BRA `(.L_x_1) ;  /* 0x0000000000388947 */ /* 0x000fea0003800000 */
[----:B------:R-:W-:Y:S02]  /*0090*/  ULDC.64 UR4, c[0x0][0x198] ;  /* 0x0000660000047ab9 */ /* 0x000fe40000000a00 */
[----:B------:R-:W-:Y:S02]  /*00a0*/  UIADD3 UR6, UP0, UR4, 0x270, URZ ;  /* 0x0000027004067890 */ /* 0x000fe4000ff1e03f */
[----:B------:R-:W-:Y:S02]  /*00b0*/  UIADD3 UR8, UP1, UR4, 0x370, URZ ;  /* 0x0000037004087890 */ /* 0x000fe4000ff3e03f */
[----:B------:R-:W-:Y:S02]  /*00c0*/  UIADD3 UR10, UP2, UR4, 0x470, URZ ;  /* 0x00000470040a7890 */ /* 0x000fe4000ff5e03f */
[----:B------:R-:W-:Y:S02]  /*00d0*/  UIADD3 UR4, UP3, UR4, 0x9f0, URZ ;  /* 0x000009f004047890 */ /* 0x000fe4000ff7e03f */
[----:B------:R-:W-:-:S02]  /*00e0*/  UIADD3.X UR7, URZ, UR5, URZ, UP0, !UPT ;  /* 0x000000053f077290 */ /* 0x000fc400087fe43f */
[----:B------:R-:W-:Y:S02]  /*00f0*/  UIADD3.X UR9, URZ, UR5, URZ, UP1, !UPT ;  /* 0x000000053f097290 */ /* 0x000fe40008ffe43f */
[----:B------:R-:W-:Y:S02]  /*0100*/  UIADD3.X UR11, URZ, UR5, URZ, UP2, !UPT ;  /* 0x000000053f0b7290 */ /* 0x000fe400097fe43f */
[----:B------:R-:W-:-:S03]  /*0110*/  UIADD3.X UR5, URZ, UR5, URZ, UP3, !UPT ;  /* 0x000000053f057290 */ /* 0x000fc60009ffe43f */
[----:B------:R1:W-:Y:S02]  /*0120*/  UTMACCTL.PF [UR6] ;  /* 0x00000000060079b9 */ /* 0x0003e40008040000 */
[----:B------:R1:W-:Y:S02]  /*0130*/  UTMACCTL.PF [UR8] ;  /* 0x00000000080079b9 */ /* 0x0003e40008040000 */
[----:B------:R1:W-:Y:S02]  /*0140*/  UTMACCTL.PF [UR10] ;  /* 0x000000000a0079b9 */ /* 0x0003e40008040000 */
[----:B------:R1:W-:Y:S02]  /*0150*/  UTMACCTL.PF [UR4] ;  /* 0x00000000040079b9 */ /* 0x0003e40008040000 */
[----:B-1----:R-:W-:Y:S01]  /*0160*/  NOP ;  /* 0x0000000000007918 */ /* 0x002fe20000000000 */
.L_x_1:
[----:B------:R-:W-:Y:S05]  /*0170*/  BSYNC B0 ;  /* 0x0000000000007941 */ /* 0x000fea0003800000 */
.L_x_0:
[----:B------:R-:W-:Y:S01]  /*0180*/  VOTEU.ANY UP0, P0 ;  /* 0x00000000003f7886 */ /* 0x000fe20000000100 */
[----:B------:R-:W1:Y:S01]  /*0190*/  SHFL.IDX PT, R2, R0, RZ, 0x1f ;  /* 0x00001fff00027589 */ /* 0x000e6200000e0000 */
[----:B------:R-:W-:Y:S01]  /*01a0*/  UMOV UR4, 0x1 ;  /* 0x0000000100047882 */ /* 0x000fe20000000000 */
[----:B------:R-:W-:Y:S01]  /*01b0*/  SHF.R.U32.HI R3, RZ, 0x7, R3 ;  /* 0x00000007ff037819 */ /* 0x000fe20000011603 */
[----:B------:R-:W-:Y:S01]  /*01c0*/  VOTEU.ANY UP1, P0 ;  /* 0x00000000003f7886 */ /* 0x000fe20000020100 */
[----:B------:R-:W2:Y:S01]  /*01d0*/  @UP0 S2UR UR7, SR_CgaCtaId ;  /* 0x00000000000709c3 */ /* 0x000ea20000008800 */
[----:B------:R-:W-:Y:S01]  /*01e0*/  @UP0 UMOV UR6, 0x400 ;  /* 0x0000040000060882 */ /* 0x000fe20000000000 */
[----:B------:R-:W-:-:S04]  /*01f0*/  @UP0 UIADD3 UR4, -UR4, 0x100000, URZ ;  /* 0x0010000004040890 */ /* 0x000fc8000fffe13f */
[----:B------:R-:W-:Y:S02]  /*0200*/  @UP0 USHF.L.U32 UR5, UR4, 0xb, URZ ;  /* 0x0000000b04050899 */ /* 0x000fe4000800063f */
[----:B------:R-:W-:Y:S01]  /*0210*/  @UP0 USHF.L.U32 UR4, UR4, 0x1, URZ ;  /* 0x0000000104040899 */ /* 0x000fe2000800063f */
[----:B-1----:R-:W-:Y:S02]  /*0220*/  ISETP.NE.AND P1, PT, R2, RZ, PT ;  /* 0x000000ff0200720c */ /* 0x002fe40003f25270 */
[----:B------:R1:W3:Y:S01]  /*0230*/  SHFL.IDX PT, R2, R3, RZ, 0x1f ;  /* 0x00001fff03027589 */ /* 0x0002e200000e0000 */
[----:B--2---:R-:W-:Y:S01]  /*0240*/  @UP0 ULEA UR6, UR7, UR6, 0x18 ;  /* 0x0000000607060291 */ /* 0x004fe2000f8ec03f */
[----:B------:R-:W-:Y:S02]  /*0250*/  VOTEU.ANY UP0, P0 ;  /* 0x00000000003f7886 */ /* 0x000fe40000000100 */
[----:B------:R-:W2:Y:S09]  /*0260*/  FENCE.VIEW.ASYNC.S ;  /* 0x00000000000073c6 */ /* 0x000eb20000000000 */
[----:B--2---:R1:W2:Y:S01]  /*0270*/  @UP0 SYNCS.EXCH.64 URZ, [UR6+0x31c00], UR4 ;  /* 0x031c0004063f05b2 */ /* 0x0042a20008000100 */
[----:B------:R1:W4:Y:S02]  /*0280*/  @UP1 SYNCS.EXCH.64 URZ, [UR6+0x31c20], UR4 ;  /* 0x031c2004063f15b2 */ /* 0x0003240008000100 */
[----:B-1----:R-:W-:Y:S05]  /*0290*/  @P1 BRA `(.L_x_2) ;  /* 0x0000000000481947 */ /* 0x002fea0003800000 */
[----:B------:R-:W1:Y:S01]  /*02a0*/  S2UR UR5, SR_CgaCtaId ;  /* 0x00000000000579c3 */ /* 0x000e620000008800 */
[----:B------:R-:W-:Y:S01]  /*02b0*/  UMOV UR4, 0x400 ;  /* 0x0000040000047882 */ /* 0x000fe20000000000 */
[----:B------:R-:W-:Y:S01]  /*02c0*/  UMOV UR6, 0x1 ;  /* 0x0000000100067882 */ /* 0x000fe20000000000 */
[----:B------:R-:W-:Y:S01]  /*02d0*/  UMOV UR9, 0x3 ;  /* 0x0000000300097882 */ /* 0x000fe20000000000 */
[----:B------:R-:W-:-:S04]  /*02e0*/  UIADD3 UR6, -UR6, 0x100000, URZ ;  /* 0x0010000006067890 */ /* 0x000fc8000fffe13f */
[----:B------:R-:W-:Y:S02]  /*02f0*/  USHF.L.U32 UR7, UR6, 0xb, URZ ;  /* 0x0000000b06077899 */ /* 0x000fe4000800063f */
[----:B------:R-:W-:Y:S01]  /*0300*/  USHF.L.U32 UR6, UR6, 0x1, URZ ;  /* 0x0000000106067899 */ /* 0x000fe2000800063f */
[----:B------:R-:W-:Y:S01]  /*0310*/  ELECT P0, URZ, PT ;  /* 0x00000000003f782f */ /* 0x000fe20003800000 */
[----:B-1----:R-:W-:Y:S02]  /*0320*/  ULEA UR8, UR5, UR4, 0x18 ;  /* 0x0000000405087291 */ /* 0x002fe4000f8ec03f */
[----:B------:R-:W-:-:S04]  /*0330*/  UIADD3 UR4, -UR9, 0x100000, URZ ;  /* 0x0010000009047890 */ /* 0x000fc8000fffe13f */
[----:B------:R-:W-:Y:S02]  /*0340*/  USHF.L.U32 UR5, UR4, 0xb, URZ ;  /* 0x0000000b04057899 */ /* 0x000fe4000800063f */
[----:B------:R-:W-:Y:S01]  /*0350*/  USHF.L.U32 UR4, UR4, 0x1, URZ ;  /* 0x0000000104047899 */ /* 0x000fe2000800063f */
[----:B------:R-:W1:Y:S03]  /*0360*/  FENCE.VIEW.ASYNC.S ;  /* 0x00000000000073c6 */ /* 0x000e660000000000 */
[----:B-1----:R1:W1:Y:S08]  /*0370*/  SYNCS.EXCH.64 URZ, [UR8+0x31c30], UR6 ;  /* 0x031c3006083f75b2 */ /* 0x0022700008000100 */
[----:B------:R1:W1:Y:S01]  /*0380*/  SYNCS.EXCH.64 URZ, [UR8+0x31c40], UR4 ;  /* 0x031c4004083f75b2 */ /* 0x0002620008000100 */
[----:B------:R1:W1:Y:S01]  /*0390*/  SYNCS.EXCH.64 URZ, [UR8+0x31c38], UR6 ;  /* 0x031c3806083f75b2 */ /* 0x0002620008000100 */
[----:B------:R1:W1:Y:S01]  /*03a0*/  SYNCS.EXCH.64 URZ, [UR8+0x31c48], UR4 ;  /* 0x031c4804083f75b2 */ /* 0x0002620008000100 */
[----:B------:R-:W-:Y:S01]  /*03b0*/  NOP ;  /* 0x0000000000007918 */ /* 0x000fe20000000000 */
.L_x_2:
[----:B------:R-:W5:Y:S01]  /*03c0*/  SHFL.IDX PT, R3, R0, RZ, 0x1f ;  /* 0x00001fff00037589 */ /* 0x000f6200000e0000 */
[----:B------:R-:W-:Y:S01]  /*03d0*/  NOP ;  /* 0x0000000000007918 */ /* 0x000fe20000000000 */
[----:B-----5:R-:W-:-:S13]  /*03e0*/  ISETP.NE.AND P0, PT, R3, RZ, PT ;  /* 0x000000ff0300720c */ /* 0x020fda0003f05270 */
[----:B------:R-:W-:Y:S05]  /*03f0*/  @P0 BRA `(.L_x_3) ;  /* 0x0000000000480947 */ /* 0x000fea0003800000 */
[----:B-1----:R-:W1:Y:S01]  /*0400*/  S2UR UR5, SR_CgaCtaId ;  /* 0x00000000000579c3 */ /* 0x002e620000008800 */
[----:B------:R-:W-:Y:S01]  /*0410*/  UMOV UR4, 0x400 ;  /* 0x0000040000047882 */ /* 0x000fe20000000000 */
[----:B------:R-:W-:Y:S01]  /*0420*/  UMOV UR6, 0x1 ;  /* 0x0000000100067882 */ /* 0x000fe20000000000 */
[----:B------:R-:W-:Y:S01]  /*0430*/  UMOV UR7, 0x3 ;  /* 0x0000000300077882 */ /* 0x000fe20000000000 */
[----:B------:R-:W-:Y:S01]  /*0440*/  ELECT P0, URZ, PT ;  /* 0x00000000003f782f */ /* 0x000fe20003800000 */
[----:B-1----:R-:W-:Y:S02]  /*0450*/  ULEA UR8, UR5, UR4, 0x18 ;  /* 0x0000000405087291 */ /* 0x002fe4000f8ec03f */
[----:B------:R-:W-:-:S04]  /*0460*/  UIADD3 UR4, -UR6, 0x100000, URZ ;  /* 0x0010000006047890 */ /* 0x000fc8000fffe13f */
[----:B------:R-:W-:Y:S02]  /*0470*/  USHF.L.U32 UR5, UR4, 0xb, URZ ;  /* 0x0000000b04057899 */ /* 0x000fe4000800063f */
[----:B------:R-:W-:Y:S02]  /*0480*/  USHF.L.U32 UR4, UR4, 0x1, URZ ;  /* 0x0000000104047899 */ /* 0x000fe4000800063f */
        /* <DEDUP_REMOVED lines=9> */
.L_x_3:
[----:B------:R-:W5:Y:S01]  /*0520*/  SHFL.IDX PT, R3, R0, RZ, 0x1f ;  /* 0x00001fff00037589 */ /* 0x000f6200000e0000 */
[----:B------:R-:W-:Y:S01]  /*0530*/  NOP ;  /* 0x0000000000007918 */ /* 0x000fe20000000000 */
[----:B-----5:R-:W-:-:S13]  /*0540*/  ISETP.NE.AND P0, PT, R3, RZ, PT ;  /* 0x000000ff0300720c */ /* 0x020fda0003f05270 */
[----:B------:R-:W-:Y:S05]  /*0550*/  @P0 BRA `(.L_x_4) ;  /* 0x0000000000380947 */ /* 0x000fea0003800000 */
[----:B-1----:R-:W1:Y:S01]  /*0560*/  S2UR UR5, SR_CgaCtaId ;  /* 0x00000000000579c3 */ /* 0x002e620000008800 */
[----:B------:R-:W-:Y:S01]  /*0570*/  UMOV UR4, 0x400 ;  /* 0x0000040000047882 */ /* 0x000fe20000000000 */
[----:B------:R-:W-:Y:S01]  /*0580*/  UMOV UR7, 0x1 ;  /* 0x0000000100077882 */ /* 0x000fe20000000000 */
[----:B------:R-:W-:Y:S01]  /*0590*/  ELECT P0, URZ, PT ;  /* 0x00000000003f782f */ /* 0x000fe20003800000 */
[----:B-1----:R-:W-:Y:S02]  /*05a0*/  ULEA UR6, UR5, UR4, 0x18 ;  /* 0x0000000405067291 */ /* 0x002fe4000f8ec03f */
[----:B------:R-:W-:-:S04]  /*05b0*/  UIADD3 UR4, -UR7, 0x100000, URZ ;  /* 0x0010000007047890 */ /* 0x000fc8000fffe13f */
[----:B------:R-:W-:Y:S02]  /*05c0*/  USHF.L.U32 UR5, UR4, 0xb, URZ ;  /* 0x0000000b04057899 */ /* 0x000fe4000800063f */
[----:B------:R-:W-:Y:S01]  /*05d0*/  USHF.L.U32 UR4, UR4, 0x1, URZ ;  /* 0x0000000104047899 */ /* 0x000fe2000800063f */
[----:B------:R-:W1:Y:S11]  /*05e0*/  FENCE.VIEW.ASYNC.S ;  /* 0x00000000000073c6 */ /* 0x000e760000000000 */
[----:B-1----:R1:W1:Y:S01]  /*05f0*/  SYNCS.EXCH.64 URZ, [UR6+0x31c70], UR4 ;  /* 0x031c7004063f75b2 */ /* 0x0022620008000100 */
[----:B------:R1:W1:Y:S01]  /*0600*/  SYNCS.EXCH.64 URZ, [UR6+0x31c80], UR4 ;  /* 0x031c8004063f75b2 */ /* 0x0002620008000100 */
[----:B------:R1:W1:Y:S01]  /*0610*/  SYNCS.EXCH.64 URZ, [UR6+0x31c78], UR4 ;  /* 0x031c7804063f75b2 */ /* 0x0002620008000100 */
[----:B------:R1:W1:Y:S01]  /*0620*/  SYNCS.EXCH.64 URZ, [UR6+0x31c88], UR4 ;  /* 0x031c8804063f75b2 */ /* 0x0002620008000100 */
[----:B------:R-:W-:Y:S01]  /*0630*/  NOP ;  /* 0x0000000000007918 */ /* 0x000fe20000000000 */
.L_x_4:
        /* <DEDUP_REMOVED lines=22> */
.L_x_5:
        /* <DEDUP_REMOVED lines=22> */
.L_x_6:
[----:B---3--:R-:W-:Y:S01]  /*0900*/  ISETP.NE.AND P0, PT, R2, RZ, PT ;  /* 0x000000ff0200720c */ /* 0x008fe20003f05270 */
[----:B------:R-:W-:Y:S01]  /*0910*/  IMAD.MOV.U32 R2, RZ, RZ, 0x1 ;  /* 0x00000001ff027424 */ /* 0x000fe200078e00ff */
[----:B------:R-:W-:-:S04]  /*0920*/  NOP ;  /* 0x0000000000007918 */ /* 0x000fc80000000000 */
[----:B------:R-:W-:-:S05]  /*0930*/  SEL R2, R2, 0x2, !P0 ;  /* 0x0000000202027807 */ /* 0x000fca0004000000 */
[----:B------:R3:W-:Y:S01]  /*0940*/  STL [R1], R2 ;  /* 0x0000000201007387 */ /* 0x0007e20000100800 */
[----:B-12-4-:R-:W-:Y:S06]  /*0950*/  BAR.SYNC.DEFER_BLOCKING 0x0 ;  /* 0x0000000000007b1d */ /* 0x016fec0000010000 */
[----:B------:R-:W-:Y:S05]  /*0960*/  @!P0 BRA `(.L_x_7) ;  /* 0x0000008c00148947 */ /* 0x000fea0003800000 */
.L_x_8:
[----:B------:R-:W-:-:S08]  /*0970*/  NOP ;  /* 0x0000000000007918 */ /* 0x000fd00000000000 */
[----:B------:R-:W1:Y:S02]  /*0980*/  USETMAXREG.TRY_ALLOC.CTAPOOL UP0, 0xa0 ;  /* 0x000000a0000079c8 */ /* 0x000e640008000600 */
[----:B-1----:R-:W-:-:S13]  /*0990*/  PLOP3.LUT P0, PT, PT, PT, UP0, 0x80, 0x0 ;  /* 0x000000000000781c */ /* 0x002fda0003f0f008 */
[----:B------:R-:W-:Y:S05]  /*09a0*/  @!P0 BRA `(.L_x_8) ;  /* 0xfffffffc00f08947 */ /* 0x000fea000383ffff */
[----:B------:R-:W1:Y:S01]  /*09b0*/  S2R R0, SR_TID.X ;  /* 0x0000000000007919 */ /* 0x000e620000002100 */
[----:B------:R-:W2:Y:S08]  /*09c0*/  S2UR UR7, SR_CTAID.X ;  /* 0x00000000000779c3 */ /* 0x000eb00000002500 */
[----:B------:R-:W-:Y:S06]  /*09d0*/  BAR.ARV 0x8, 0x1a0 ;  /* 0x0206800000007b1d */ /* 0x000fec0000002000 */
[----:B-1----:R-:W-:-:S04]  /*09e0*/  SHF.R.U32.HI R0, RZ, 0x7, R0 ;  /* 0x00000007ff007819 */ /* 0x002fc80000011600 */
[----:B------:R-:W-:Y:S02]  /*09f0*/  ISETP.NE.AND P0, PT, R0, 0x1, PT ;  /* 0x000000010000780c */ /* 0x000fe40003f05270 */
[----:B------:R-:W2:Y:S11]  /*0a00*/  LDC R0, c[0x0][0xda4] ;  /* 0x00036900ff007b82 */ /* 0x000eb60000000800 */
[----:B------:R-:W-:Y:S06]  /*0a10*/  @!P0 BAR.ARV 0x9, 0x100 ;  /* 0x0244000000008b1d */ /* 0x000fec0000002000 */
[----:B--2---:R-:W-:-:S13]  /*0a20*/  ISETP.LE.AND P0, PT, R0, UR7, PT ;  /* 0x0000000700007c0c */ /* 0x004fda000bf03270 */
[----:B------:R-:W-:Y:S05]  /*0a30*/  @P0 EXIT ;  /* 0x000000000000094d */ /* 0x000fea0003800000 */
[----:B------:R-:W2:Y:S01]  /*0a40*/  LDL.LU R12, [R1] ;  /* 0x00000000010c7983 */ /* 0x000ea20000300800 */
[----:B------:R-:W1:Y:S01]  /*0a50*/  S2UR UR4, SR_CgaCtaId ;  /* 0x00000000000479c3 */ /* 0x000e620000008800 */
[----:B---3--:R-:W3:Y:S02]  /*0a60*/  S2R R2, SR_TID.X ;  /* 0x0000000000027919 */ /* 0x008ee40000002100 */
[----:B---3--:R-:W-:-:S05]  /*0a70*/  VIADD R145, R2, 0xffffff80 ;  /* 0xffffff8002917836 */ /* 0x008fca0000000000 */
[----:B------:R-:W-:-:S04]  /*0a80*/  SHF.R.S32.HI R0, RZ, 0x1f, R145 ;  /* 0x0000001fff007819 */ /* 0x000fc80000011491 */
[CC--:B------:R-:W-:Y:S02]  /*0a90*/  LEA.HI R2, R0.reuse, R145.reuse, RZ, 0x4 ;  /* 0x0000009100027211 */ /* 0x0c0fe400078f20ff */
[-C--:B------:R-:W-:Y:S02]  /*0aa0*/  LEA.HI R148, R0, R145.reuse, RZ, 0x7 ;  /* 0x0000009100947211 */ /* 0x080fe400078f38ff */
[----:B------:R-:W-:Y:S02]  /*0ab0*/  LOP3.LUT R4, R2, 0xfffffff0, RZ, 0xc0, !PT ;  /* 0xfffffff002047812 */ /* 0x000fe400078ec0ff */
[----:B------:R-:W-:Y:S02]  /*0ac0*/  LOP3.LUT R6, R148, 0xffffff80, RZ, 0xc0, !PT ;  /* 0xffffff8094067812 */ /* 0x000fe400078ec0ff */
[----:B------:R-:W-:Y:S01]  /*0ad0*/  LEA.HI R149, R0, R145, RZ, 0x5 ;  /* 0x0000009100957211 */ /* 0x000fe200078f28ff */
[C---:B------:R-:W-:Y:S02]  /*0ae0*/  IMAD.IADD R4, R145.reuse, 0x1, -R4 ;  /* 0x0000000191047824 */ /* 0x040fe400078e0a04 */
[----:B------:R-:W-:-:S05]  /*0af0*/  IMAD.IADD R145, R145, 0x1, -R6 ;  /* 0x0000000191917824 */ /* 0x000fca00078e0a06 */
[----:B------:R-:W-:Y:S02]  /*0b00*/  SHF.R.S32.HI R6, RZ, 0x1f, R145 ;  /* 0x0000001fff067819 */ /* 0x000fe40000011491 */
[----:B------:R-:W-:Y:S02]  /*0b10*/  SHF.R.S32.HI R3, RZ, 0x1f, R4 ;  /* 0x0000001fff037819 */ /* 0x000fe40000011404 */
[----:B------:R-:W-:Y:S02]  /*0b20*/  LEA.HI R8, R6, R145, RZ, 0x2 ;  /* 0x0000009106087211 */ /* 0x000fe400078f10ff */
[----:B------:R-:W-:Y:S02]  /*0b30*/  SHF.R.S32.HI R5, RZ, 0x4, R2 ;  /* 0x00000004ff057819 */ /* 0x000fe40000011402 */
[CC--:B------:R-:W-:Y:S02]  /*0b40*/  LEA.HI R0, R3.reuse, R4.reuse, RZ, 0x3 ;  /* 0x0000000403007211 */ /* 0x0c0fe400078f18ff */
[----:B------:R-:W-:-:S02]  /*0b50*/  LEA.HI R3, R3, R4, RZ, 0x2 ;  /* 0x0000000403037211 */ /* 0x000fc400078f10ff */
[--C-:B------:R-:W-:Y:S02]  /*0b60*/  SHF.R.S32.HI R9, RZ, 0x2, R8.reuse ;  /* 0x00000002ff097819 */ /* 0x100fe40000011408 */
[----:B------:R-:W-:Y:S02]  /*0b70*/  SHF.R.S32.HI R10, RZ, 0x1f, R8 ;  /* 0x0000001fff0a7819 */ /* 0x000fe40000011408 */
[----:B------:R-:W-:Y:S01]  /*0b80*/  LEA.HI R2, R2, R5, RZ, 0x1 ;  /* 0x0000000502027211 */ /* 0x000fe200078f08ff */
[----:B------:R-:W3:Y:S01]  /*0b90*/  S2UR UR6, SR_SWINHI ;  /* 0x00000000000679c3 */ /* 0x000ee20000002f00 */
[----:B------:R-:W-:Y:S01]  /*0ba0*/  LOP3.LUT R7, R3, 0x7fffffc, RZ, 0xc0, !PT ;  /* 0x07fffffc03077812 */ /* 0x000fe200078ec0ff */
[----:B------:R-:W-:Y:S01]  /*0bb0*/  IMAD.SHL.U32 R0, R0, 0x10, RZ ;  /* 0x0000001000007824 */ /* 0x000fe200078e00ff */
[----:B------:R-:W-:Y:S02]  /*0bc0*/  LEA.HI R10, R10, R9, RZ, 0x3 ;  /* 0x000000090a0a7211 */ /* 0x000fe400078f18ff */
[----:B------:R-:W-:-:S02]  /*0bd0*/  LOP3.LUT R2, R2, 0x1ffffffe, RZ, 0xc0, !PT ;  /* 0x1ffffffe02027812 */ /* 0x000fc400078ec0ff */
[----:B------:R-:W-:Y:S02]  /*0be0*/  SHF.R.S32.HI R3, RZ, 0x2, R3 ;  /* 0x00000002ff037819 */ /* 0x000fe40000011403 */
[----:B------:R-:W-:Y:S01]  /*0bf0*/  LOP3.LUT R10, R10, 0xfffffff8, RZ, 0xc0, !PT ;  /* 0xfffffff80a0a7812 */ /* 0x000fe200078ec0ff */
[----:B------:R-:W-:Y:S01]  /*0c00*/  IMAD.IADD R2, R5, 0x1, -R2 ;  /* 0x0000000105027824 */ /* 0x000fe200078e0a02 */
[----:B------:R-:W-:Y:S01]  /*0c10*/  SHF.R.S32.HI R149, RZ, 0x5, R149 ;  /* 0x00000005ff957819 */ /* 0x000fe20000011495 */
[----:B------:R-:W-:Y:S01]  /*0c20*/  IMAD.SHL.U32 R3, R3, 0x40, RZ ;  /* 0x0000004003037824 */ /* 0x000fe200078e00ff */
[----:B------:R-:W-:Y:S01]  /*0c30*/  LOP3.LUT R0, R0, 0x7fffff80, RZ, 0xc0, !PT ;  /* 0x7fffff8000007812 */ /* 0x000fe200078ec0ff */
[----:B------:R-:W-:Y:S01]  /*0c40*/  IMAD.IADD R11, R9, 0x1, -R10 ;  /* 0x00000001090b7824 */ /* 0x000fe200078e0a0a */
[----:B------:R-:W-:Y:S01]  /*0c50*/  SHF.R.S32.HI R148, RZ, 0x7, R148 ;  /* 0x00000007ff947819 */ /* 0x000fe20000011494 */
[----:B------:R-:W-:Y:S01]  /*0c60*/  IMAD R9, R149, 0x10, R4 ;  /* 0x0000001095097824 */ /* 0x000fe200078e0204 */
[----:B------:R-:W-:Y:S01]  /*0c70*/  LOP3.LUT R3, R3, 0x40, RZ, 0xc0, !PT ;  /* 0x0000004003037812 */ /* 0x000fe200078ec0ff */
[----:B------:R-:W-:-:S02]  /*0c80*/  IMAD.SHL.U32 R2, R2, 0x8, RZ ;  /* 0x0000000802027824 */ /* 0x000fc400078e00ff */
[----:B------:R-:W-:Y:S02]  /*0c90*/  IMAD.IADD R7, R4, 0x1, -R7 ;  /* 0x0000000104077824 */ /* 0x000fe400078e0a07 */
[----:B------:R-:W-:Y:S01]  /*0ca0*/  IMAD R0, R149, 0x100, R0 ;  /* 0x0000010095007824 */ /* 0x000fe200078e0200 */
[----:B------:R-:W-:Y:S01]  /*0cb0*/  UMOV UR39, 0x400 ;  /* 0x0000040000277882 */ /* 0x000fe20000000000 */
[--C-:B------:R-:W-:Y:S01]  /*0cc0*/  IMAD.U32 R9, R9, 0x20, R2.reuse ;  /* 0x0000002009097824 */ /* 0x100fe200078e0002 */
[----:B------:R-:W-:Y:S01]  /*0cd0*/  LOP3.LUT R2, R3, 0x8, R2, 0xf8, !PT ;  /* 0x0000000803027812 */ /* 0x000fe200078ef802 */
[----:B------:R-:W-:Y:S01]  /*0ce0*/  IMAD R7, R7, 0x10, R0 ;  /* 0x0000001007077824 */ /* 0x000fe200078e0200 */
[----:B------:R-:W-:Y:S01]  /*0cf0*/  SHF.R.U32.HI R3, RZ, 0x3, R3 ;  /* 0x00000003ff037819 */ /* 0x000fe20000011603 */
[----:B------:R-:W-:Y:S01]  /*0d00*/  IMAD.HI R0, R148, 0x55555556, RZ ;  /* 0x5555555694007827 */ /* 0x000fe200078e02ff */
[----:B-1----:R-:W-:Y:S01]  /*0d10*/  ULEA UR39, UR4, UR39, 0x18 ;  /* 0x0000002704277291 */ /* 0x002fe2000f8ec03f */
[----:B------:R-:W-:-:S02]  /*0d20*/  LEA.HI R6, R6, R145, RZ, 0x5 ;  /* 0x0000009106067211 */ /* 0x000fc400078f28ff */
[----:B------:R-:W-:Y:S02]  /*0d30*/  LOP3.LUT R2, R2, R3, RZ, 0x3c, !PT ;  /* 0x0000000302027212 */ /* 0x000fe400078e3cff */
[----:B------:R-:W-:Y:S02]  /*0d40*/  LEA.HI R5, R0, R0, RZ, 0x1 ;  /* 0x0000000000057211 */ /* 0x000fe400078f08ff */
[----:B------:R-:W-:Y:S02]  /*0d50*/  LOP3.LUT R8, R8, 0x7ffffffc, RZ, 0xc0, !PT ;  /* 0x7ffffffc08087812 */ /* 0x000fe400078ec0ff */
[----:B------:R-:W-:Y:S01]  /*0d60*/  SHF.R.S32.HI R6, RZ, 0x5, R6 ;  /* 0x00000005ff067819 */ /* 0x000fe20000011406 */
[----:B------:R-:W-:Y:S01]  /*0d70*/  UMOV UR4, UR39 ;  /* 0x0000002700047c82 */ /* 0x000fe20008000000 */
[----:B---3--:R-:W-:Y:S01]  /*0d80*/  UMOV UR5, UR6 ;  /* 0x0000000600057c82 */ /* 0x008fe20008000000 */
[----:B------:R-:W-:Y:S02]  /*0d90*/  IMAD.IADD R2, R2, 0x1, R7 ;  /* 0x0000000102027824 */ /* 0x000fe400078e0207 */
[----:B------:R-:W-:-:S02]  /*0da0*/  IMAD.MOV.U32 R151, RZ, RZ, -0x2 ;  /* 0xfffffffeff977424 */ /* 0x000fc400078e00ff */
[----:B------:R-:W-:Y:S02]  /*0db0*/  IMAD.IADD R8, R145, 0x1, -R8 ;  /* 0x0000000191087824 */ /* 0x000fe400078e0a08 */
[----:B------:R-:W-:Y:S02]  /*0dc0*/  IMAD.U32 R16, RZ, RZ, UR4 ;  /* 0x00000004ff107e24 */ /* 0x000fe4000f8e00ff */
[----:B------:R-:W-:Y:S02]  /*0dd0*/  IMAD.U32 R17, RZ, RZ, UR5 ;  /* 0x00000005ff117e24 */ /* 0x000fe4000f8e00ff */
[----:B------:R-:W-:Y:S02]  /*0de0*/  IMAD R5, R5, -0x3, R148 ;  /* 0xfffffffd05057824 */ /* 0x000fe400078e0294 */
[----:B------:R-:W-:Y:S01]  /*0df0*/  IMAD R6, R6, 0x10, R11 ;  /* 0x0000001006067824 */ /* 0x000fe200078e020b */
[----:B------:R-:W-:Y:S01]  /*0e00*/  LEA R2, R2, UR39, 0x1 ;  /* 0x0000002702027c11 */ /* 0x000fe2000f8e08ff */
[----:B------:R-:W-:-:S02]  /*0e10*/  IMAD R151, R8, R151, 0x90 ;  /* 0x0000009008977424 */ /* 0x000fc400078e0297 */
[----:B------:R-:W-:Y:S01]  /*0e20*/  IMAD.WIDE R16, R9, 0x2, R16 ;  /* 0x0000000209107825 */ /* 0x000fe200078e0210 */
[----:B------:R-:W-:-:S03]  /*0e30*/  UMOV UR60, URZ ;  /* 0x0000003f003c7c82 */ /* 0x000fc60008000000 */
[----:B------:R-:W-:Y:S02]  /*0e40*/  IMAD R150, R5, 0x40, R6 ;  /* 0x0000004005967824 */ /* 0x000fe400078e0206 */
[----:B------:R-:W-:Y:S02]  /*0e50*/  IMAD.U32 R19, RZ, RZ, UR7 ;  /* 0x00000007ff137e24 */ /* 0x000fe4000f8e00ff */
[----:B------:R-:W-:Y:S01]  /*0e60*/  IMAD.MOV.U32 R144, RZ, RZ, RZ ;  /* 0x000000ffff907224 */ /* 0x000fe200078e00ff */
[----:B------:R-:W-:Y:S01]  /*0e70*/  UMOV UR38, URZ ;  /* 0x0000003f00267c82 */ /* 0x000fe20008000000 */
[----:B--2---:R-:W-:-:S07]  /*0e80*/  LOP3.LUT R18, R12, 0x1, RZ, 0xfc, !PT ;  /* 0x000000010c127812 */ /* 0x004fce00078efcff */
.L_x_31:
[----:B------:R-:W1:Y:S01]  /*0e90*/  SHFL.IDX PT, R0, R148, RZ, 0x1f ;  /* 0x00001fff94007589 */ /* 0x000e6200000e0000 */
[----:B------:R-:W2:Y:S01]  /*0ea0*/  LDC R64, c[0x0][0x2e0] ;  /* 0x0000b800ff407b82 */ /* 0x000ea20000000800 */
[----:B------:R-:W-:Y:S01]  /*0eb0*/  ULDC UR4, c[0x0][0xda8] ;  /* 0x00036a0000047ab9 */ /* 0x000fe20000000800 */
[----:B------:R-:W-:Y:S01]  /*0ec0*/  R2UR UR11, R19 ;  /* 0x00000000130b72ca */ /* 0x000fe200000e0000 */
[----:B------:R-:W-:Y:S01]  /*0ed0*/  ULDC.64 UR6, c[0x0][0x3f8] ;  /* 0x0000fe0000067ab9 */ /* 0x000fe20000000a00 */
[----:B------:R-:W-:Y:S02]  /*0ee0*/  UISETP.NE.AND UP1, UPT, UR4, 0x1, UPT ;  /* 0x000000010400788c */ /* 0x000fe4000bf25270 */
[----:B------:R-:W-:Y:S01]  /*0ef0*/  UISETP.NE.U32.AND UP0, UPT, UR6, URZ, UPT ;  /* 0x0000003f0600728c */ /* 0x000fe2000bf05070 */
[----:B------:R-:W-:Y:S01]  /*0f00*/  ULDC UR4, c[0x0][0xdb4] ;  /* 0x00036d0000047ab9 */ /* 0x000fe20000000800 */
[----:B------:R-:W-:Y:S02]  /*0f10*/  ULDC UR8, c[0x0][0x404] ;  /* 0x0001010000087ab9 */ /* 0x000fe40000000800 */
[----:B------:R-:W-:-:S02]  /*0f20*/  UISETP.NE.AND.EX UP0, UPT, UR7, URZ, UPT, UP0 ;  /* 0x0000003f0700728c */ /* 0x000fc4000bf05300 */
[----:B------:R-:W-:Y:S02]  /*0f30*/  UISETP.NE.AND UP2, UPT, UR4, 0x1, UPT ;  /* 0x000000010400788c */ /* 0x000fe4000bf45270 */
[----:B------:R-:W-:Y:S02]  /*0f40*/  UIADD3 UR9, UR39, 0x24300, URZ ;  /* 0x0002430027097890 */ /* 0x000fe4000fffe03f */
[----:B------:R-:W-:Y:S01]  /*0f50*/  USEL UR8, UR8, 0x1, UP0 ;  /* 0x0000000108087887 */ /* 0x000fe20008000000 */
[----:B------:R-:W-:Y:S01]  /*0f60*/  @UP1 ULDC UR4, c[0x0][0xdac] ;  /* 0x00036b0000041ab9 */ /* 0x000fe20000000800 */
[----:B------:R-:W-:Y:S02]  /*0f70*/  ULOP3.LUT UP0, URZ, UR9, 0x9f, URZ, 0xc0, !UPT ;  /* 0x0000009f093f7892 */ /* 0x000fe4000f80c03f */
[----:B------:R-:W-:Y:S01]  /*0f80*/  UIMAD.WIDE.U32 UR4, UR11, UR4, URZ ;  /* 0x000000040b0472a5 */ /* 0x000fe2000f8e003f */
[----:B-1----:R-:W-:Y:S01]  /*0f90*/  R2UR UR37, R0 ;  /* 0x00000000002572ca */ /* 0x002fe200000e0000 */
[----:B------:R-:W-:Y:S01]  /*0fa0*/  @UP1 ULDC UR10, c[0x0][0xdb0] ;  /* 0x00036c00000a1ab9 */ /* 0x000fe20000000800 */
[----:B------:R-:W-:Y:S01]  /*0fb0*/  UMOV UR12, UR11 ;  /* 0x0000000b000c7c82 */ /* 0x000fe20008000000 */
[----:B--2---:R-:W-:Y:S01]  /*0fc0*/  IMAD R64, R64, UR8, RZ ;  /* 0x0000000840407c24 */ /* 0x004fe2000f8e02ff */
[----:B------:R-:W-:Y:S01]  /*0fd0*/  @UP1 USHF.R.U32.HI UR12, URZ, UR10, UR5 ;  /* 0x0000000a3f0c1299 */ /* 0x000fe20008011605 */
[----:B------:R-:W-:-:S02]  /*0fe0*/  PLOP3.LUT P0, PT, PT, PT, UP0, 0x80, 0x0 ;  /* 0x000000000000781c */ /* 0x000fc40003f0f008 */
[----:B------:R-:W-:-:S03]  /*0ff0*/  VIADD R0, R64, 0x8f ;  /* 0x0000008f40007836 */ /* 0x000fc60000000000 */
[----:B------:R-:W-:Y:S01]  /*1000*/  IMAD.U32 R147, RZ, RZ, UR12 ;  /* 0x0000000cff937e24 */ /* 0x000fe2000f8e00ff */
[----:B------:R-:W-:Y:S01]  /*1010*/  UMOV UR36, UR12 ;  /* 0x0000000c00247c82 */ /* 0x000fe20008000000 */
[----:B------:R-:W-:Y:S01]  /*1020*/  IMAD.HI R0, R0, 0x38e38e39, RZ ;  /* 0x38e38e3900007827 */ /* 0x000fe200078e02ff */
[----:B------:R-:W-:-:S04]  /*1030*/  UIMAD.WIDE UR6, UR37, 0x55555556, URZ ;  /* 0x55555556250678a5 */ /* 0x000fc8000f8e023f */
[----:B------:R-:W-:Y:S01]  /*1040*/  ULEA.HI UR40, UR7, UR7, URZ, 0x1 ;  /* 0x0000000707287291 */ /* 0x000fe2000f8f083f */
[----:B------:R-:W-:Y:S02]  /*1050*/  SHF.R.U32.HI R3, RZ, 0x1f, R0 ;  /* 0x0000001fff037819 */ /* 0x000fe40000011600 */
[----:B------:R-:W-:Y:S01]  /*1060*/  @UP2 ULDC.64 UR6, c[0x0][0xdb8] ;  /* 0x00036e0000062ab9 */ /* 0x000fe20000000a00 */
[----:B------:R-:W-:Y:S01]  /*1070*/  UIMAD UR40, UR40, -0x3, UR37 ;  /* 0xfffffffd282878a4 */ /* 0x000fe2000f8e0225 */
[----:B------:R-:W-:Y:S01]  /*1080*/  LEA.HI.SX32 R22, R0, R3, 0x1b ;  /* 0x0000000300167211 */ /* 0x000fe200078fdaff */
[----:B------:R-:W-:Y:S02]  /*1090*/  UIMAD.WIDE.U32 UR4, UR12, UR6, URZ ;  /* 0x000000060c0472a5 */ /* 0x000fe4000f8e003f */
[----:B------:R-:W-:Y:S02]  /*10a0*/  ULEA UR6, UR40, UR9, 0xb ;  /* 0x0000000928067291 */ /* 0x000fe4000f8e583f */
[----:B------:R-:W-:-:S02]  /*10b0*/  @UP2 USHF.R.U32.HI UR36, URZ, UR7, UR5 ;  /* 0x000000073f242299 */ /* 0x000fc40008011605 */
[----:B------:R-:W-:Y:S01]  /*10c0*/  USHF.R.U32.HI UR6, URZ, 0x4, UR6 ;  /* 0x000000043f067899 */ /* 0x000fe20008011606 */
[----:B------:R-:W-:-:S03]  /*10d0*/  UMOV UR4, UR11 ;  /* 0x0000000b00047c82 */ /* 0x000fc60008000000 */
[----:B------:R-:W-:Y:S01]  /*10e0*/  ULOP3.LUT UR61, UR6, 0x3fff, URZ, 0xc0, !UPT ;  /* 0x00003fff063d7892 */ /* 0x000fe2000f8ec03f */
[----:B------:R-:W-:Y:S01]  /*10f0*/  IMAD.U32 R146, RZ, RZ, UR4 ;  /* 0x00000004ff927e24 */ /* 0x000fe2000f8e00ff */
[----:B------:R-:W-:Y:S10]  /*1100*/  @!P0 BRA `(.L_x_9) ;  /* 0x0000000000408947 */ /* 0x000ff40003800000 */
[----:B------:R-:W-:Y:S01]  /*1110*/  MOV R0, 0x0 ;  /* 0x0000000000007802 */ /* 0x000fe20000000f00 */
[----:B------:R-:W-:Y:S01]  /*1120*/  ULDC.64 UR4, c[0x4][0xa8] ;  /* 0x01002a0000047ab9 */ /* 0x000fe20000000a00 */
[----:B------:R-:W-:Y:S01]  /*1130*/  ULDC.64 UR6, c[0x4][0x20] ;  /* 0x0100080000067ab9 */ /* 0x000fe20000000a00 */
[----:B------:R-:W-:Y:S01]  /*1140*/  IMAD.U32 R4, RZ, RZ, UR4 ;  /* 0x00000004ff047e24 */ /* 0x000fe2000f8e00ff */
[----:B------:R1:W2:Y:S01]  /*1150*/  LDC.64 R14, c[0x4][R0] ;  /* 0x01000000000e7b82 */ /* 0x0002a20000000a00 */
[----:B------:R-:W-:Y:S01]  /*1160*/  IMAD.U32 R5, RZ, RZ, UR5 ;  /* 0x00000005ff057e24 */ /* 0x000fe2000f8e00ff */
[----:B------:R-:W-:Y:S01]  /*1170*/  ULDC.64 UR4, c[0x4][0xb0] ;  /* 0x01002c0000047ab9 */ /* 0x000fe20000000a00 */
[----:B------:R-:W-:Y:S02]  /*1180*/  IMAD.U32 R10, RZ, RZ, UR6 ;  /* 0x00000006ff0a7e24 */ /* 0x000fe4000f8e00ff */
[----:B------:R-:W-:Y:S02]  /*1190*/  IMAD.U32 R6, RZ, RZ, UR4 ;  /* 0x00000004ff067e24 */ /* 0x000fe4000f8e00ff */
[----:B------:R-:W-:-:S02]  /*11a0*/  IMAD.U32 R7, RZ, RZ, UR5 ;  /* 0x00000005ff077e24 */ /* 0x000fc4000f8e00ff */
[----:B------:R-:W-:Y:S02]  /*11b0*/  IMAD.U32 R11, RZ, RZ, UR7 ;  /* 0x00000007ff0b7e24 */ /* 0x000fe4000f8e00ff */
[----:B------:R-:W-:Y:S02]  /*11c0*/  IMAD.MOV.U32 R8, RZ, RZ, 0x70 ;  /* 0x00000070ff087424 */ /* 0x000fe400078e00ff */
[----:B------:R-:W-:Y:S02]  /*11d0*/  IMAD.MOV.U32 R12, RZ, RZ, 0x1 ;  /* 0x00000001ff0c7424 */ /* 0x000fe400078e00ff */
[----:B-1----:R-:W-:-:S07]  /*11e0*/  IMAD.MOV.U32 R13, RZ, RZ, RZ ;  /* 0x000000ffff0d7224 */ /* 0x002fce00078e00ff */
[----:B------:R-:W-:-:S07]  /*11f0*/  LEPC R20, `(.L_x_9) ;  /* 0x000000001014794e */ /* 0x000fce0000000000 */
[----:B--2---:R-:W-:Y:S05]  /*1200*/  CALL.ABS.NOINC R14 ;  /* 0x000000000e007343 */ /* 0x004fea0003c00000 */
.L_x_9:
[----:B------:R-:W-:Y:S02]  /*1210*/  LOP3.LUT R0, R144, 0x1, RZ, 0xc0, !PT ;  /* 0x0000000190007812 */ /* 0x000fe400078ec0ff */
[----:B------:R-:W-:Y:S02]  /*1220*/  ISETP.NE.AND P0, PT, R18, 0x3, PT ;  /* 0x000000031200780c */ /* 0x000fe40003f05270 */
[----:B------:R-:W-:-:S04]  /*1230*/  SHF.L.U32 R0, R0, 0x1f, RZ ;  /* 0x0000001f00007819 */ /* 0x000fc800000006ff */
[----:B------:R-:W1:Y:S02]  /*1240*/  SYNCS.PHASECHK.TRANS64.TRYWAIT P1, [UR39+0x31c00], R0 ;  /* 0x031c0000ff0075a7 */ /* 0x000e640008020167 */
[----:B-1----:R-:W-:Y:S05]  /*1250*/  @!P1 BRA `(.L_x_10) ;  /* 0x000000b000449947 */ /* 0x002fea0003800000 */
.L_x_89:
[----:B------:R-:W-:Y:S05]  /*1260*/  @!P0 BRA `(.L_x_11) ;  /* 0x0000000000048947 */ /* 0x000fea0003800000 */
[----:B------:R-:W-:Y:S01]  /*1270*/  BPT.TRAP 0x1 ;  /* 0x000000040000795c */ /* 0x000fe20000300000 */
.L_x_11:
[----:B------:R-:W-:Y:S02]  /*1280*/  IMAD.U32 R4, RZ, RZ, UR38 ;  /* 0x00000026ff047e24 */ /* 0x000fe4000f8e00ff */
[----:B-1----:R-:W-:-:S03]  /*1290*/  IMAD.U32 R3, RZ, RZ, UR60 ;  /* 0x0000003cff037e24 */ /* 0x002fc6000f8e00ff */
[----:B------:R-:W-:Y:S02]  /*12a0*/  LEA R4, R4, UR39, 0x3 ;  /* 0x0000002704047c11 */ /* 0x000fe4000f8e18ff */
[----:B------:R-:W-:-:S04]  /*12b0*/  SHF.L.U32 R3, R3, 0x1f, RZ ;  /* 0x0000001f03037819 */ /* 0x000fc800000006ff */
[----:B------:R1:W2:Y:S01]  /*12c0*/  SYNCS.PHASECHK.TRANS64.TRYWAIT P2, [R4+URZ+0x31c30], R3 ;  /* 0x031c3003040075a7 */ /* 0x0002a2000804017f */
[----:B------:R-:W-:Y:S05]  /*12d0*/  @!P0 BRA `(.L_x_12) ;  /* 0x0000000000048947 */ /* 0x000fea0003800000 */
[----:B------:R-:W-:Y:S01]  /*12e0*/  BPT.TRAP 0x1 ;  /* 0x000000040000795c */ /* 0x000fe20000300000 */
.L_x_12:
[----:B------:R-:W3:Y:S01]  /*12f0*/  S2R R0, SR_TID.X ;  /* 0x0000000000007919 */ /* 0x000ee20000002100 */
[----:B------:R-:W-:Y:S01]  /*1300*/  IMAD.MOV.U32 R71, RZ, RZ, RZ ;  /* 0x000000ffff477224 */ /* 0x000fe200078e00ff */
[----:B---3--:R-:W-:Y:S01]  /*1310*/  LOP3.LUT P1, RZ, R0, 0x7f, RZ, 0xc0, !PT ;  /* 0x0000007f00ff7812 */ /* 0x008fe2000782c0ff */
[----:B--2---:R-:W-:-:S12]  /*1320*/  @P2 BRA `(.L_x_13) ;  /* 0x0000000000082947 */ /* 0x004fd80003800000 */
[----:B------:R-:W2:Y:S02]  /*1330*/  SYNCS.PHASECHK.TRANS64.TRYWAIT P2, [R4+URZ+0x31c30], R3 ;  /* 0x031c3003040075a7 */ /* 0x000ea4000804017f */
[----:B--2---:R-:W-:Y:S05]  /*1340*/  @!P2 BRA `(.L_x_14) ;  /* 0x000000b00020a947 */ /* 0x004fea0003800000 */
.L_x_13:
[----:B------:R-:W-:Y:S05]  /*1350*/  WARPSYNC.ALL ;  /* 0x0000000000007948 */ /* 0x000fea0003800000 */
[----:B------:R-:W-:Y:S01]  /*1360*/  UIADD3 UR4, UR39, 0x16a00, URZ ;  /* 0x00016a0027047890 */ /* 0x000fe2000fffe03f */
[----:B------:R-:W-:Y:S01]  /*1370*/  WARPGROUP.ARRIVE ;  /* 0x00000000000079c5 */ /* 0x000fe20000000000 */
[----:B------:R-:W-:Y:S01]  /*1380*/  ULEA UR40, UR40, UR39, 0xc ;  /* 0x0000002728287291 */ /* 0x000fe2000f8e603f */
[----:B------:R-:W-:Y:S01]  /*1390*/  IMAD.IADD R5, R151, 0x1, R64 ;  /* 0x0000000197057824 */ /* 0x000fe200078e0240 */
[----:B------:R-:W-:Y:S01]  /*13a0*/  USHF.R.U32.HI UR4, URZ, 0x4, UR4 ;  /* 0x000000043f047899 */ /* 0x000fe20008011604 */
[----:B------:R-:W-:Y:S01]  /*13b0*/  P2R R9, PR, RZ, 0x2 ;  /* 0x00000002ff097803 */ /* 0x000fe20000000000 */
[----:B------:R-:W-:Y:S01]  /*13c0*/  UIADD3 UR40, UR40, 0xda00, URZ ;  /* 0x0000da0028287890 */ /* 0x000fe2000fffe03f */
[----:B------:R-:W-:Y:S01]  /*13d0*/  IMAD R5, R22, -0x90, R5 ;  /* 0xffffff7016057824 */ /* 0x000fe200078e0205 */
[----:B------:R-:W-:Y:S01]  /*13e0*/  ULOP3.LUT UR4, UR4, 0x3fff, URZ, 0xc0, !UPT ;  /* 0x00003fff04047892 */ /* 0x000fe2000f8ec03f */
[----:B------:R-:W-:Y:S01]  /*13f0*/  P2R R7, PR, RZ, 0x1 ;  /* 0x00000001ff077803 */ /* 0x000fe20000000000 */
[----:B------:R-:W-:-:S02]  /*1400*/  USHF.R.U32.HI UR40, URZ, 0x4, UR40 ;  /* 0x000000043f287899 */ /* 0x000fc40008011628 */
[----:B------:R-:W-:Y:S01]  /*1410*/  ULOP3.LUT UR7, UR4, 0x10000, URZ, 0xfc, !UPT ;  /* 0x0001000004077892 */ /* 0x000fe2000f8efc3f */
[C---:B------:R-:W-:Y:S01]  /*1420*/  ISETP.GT.AND P2, PT, R5.reuse, RZ, PT ;  /* 0x000000ff0500720c */ /* 0x040fe20003f44270 */
[----:B------:R-:W-:Y:S01]  /*1430*/  ULOP3.LUT UR5, UR40, 0x3fff, URZ, 0xc0, !UPT ;  /* 0x00003fff28057892 */ /* 0x000fe2000f8ec03f */
[C---:B------:R-:W-:Y:S01]  /*1440*/  ISETP.GT.AND P3, PT, R5.reuse, 0x1, PT ;  /* 0x000000010500780c */ /* 0x040fe20003f64270 */
[----:B------:R-:W-:Y:S01]  /*1450*/  UIMAD UR4, UR38, 0x6c0, UR7 ;  /* 0x000006c0260478a4 */ /* 0x000fe2000f8e0207 */
[C---:B------:R-:W-:Y:S01]  /*1460*/  ISETP.GT.AND P4, PT, R5.reuse, 0x8, PT ;  /* 0x000000080500780c */ /* 0x040fe20003f84270 */
[----:B------:R-:W-:Y:S01]  /*1470*/  ULOP3.LUT UR5, UR5, 0x10000, URZ, 0xfc, !UPT ;  /* 0x0001000005057892 */ /* 0x000fe2000f8efc3f */
[C---:B------:R-:W-:Y:S01]  /*1480*/  ISETP.GT.AND P5, PT, R5.reuse, 0x9, PT ;  /* 0x000000090500780c */ /* 0x040fe20003fa4270 */
[----:B------:R-:W-:Y:S01]  /*1490*/  UMOV UR31, 0x80000020 ;  /* 0x80000020001f7882 */ /* 0x000fe20000000000 */
[----:B------:R-:W-:Y:S01]  /*14a0*/  UMOV UR29, 0x80000020 ;  /* 0x80000020001d7882 */ /* 0x000fe20000000000 */
[----:B------:R-:W-:Y:S01]  /*14b0*/  UIADD3 UR10, UR4, 0x40, URZ ;  /* 0x00000040040a7890 */ /* 0x000fe2000fffe03f */
[C---:B------:R-:W-:Y:S01]  /*14c0*/  ISETP.GT.AND P6, PT, R5.reuse, 0x41, PT ;  /* 0x000000410500780c */ /* 0x040fe20003fc4270 */
[----:B------:R-:W-:Y:S01]  /*14d0*/  UMOV UR30, UR4 ;  /* 0x00000004001e7c82 */ /* 0x000fe20008000000 */
[----:B------:R-:W-:Y:S01]  /*14e0*/  UMOV UR28, UR5 ;  /* 0x00000005001c7c82 */ /* 0x000fe20008000000 */
[----:B------:R-:W-:Y:S01]  /*14f0*/  UMOV UR9, UR29 ;  /* 0x0000001d00097c82 */ /* 0x000fe20008000000 */
[----:B------:R-:W-:Y:S01]  /*1500*/  HGMMA.64x16x16.F32.BF16 R96, gdesc[UR28], RZ, !UPT, gsb0 ;  /* 0x002000001c6079f0 */ /* 0x000fe2000c0018ff */
[----:B------:R-:W-:Y:S01]  /*1510*/  UMOV UR8, UR28 ;  /* 0x0000001c00087c82 */ /* 0x000fe20008000000 */
[----:B------:R-:W-:Y:S01]  /*1520*/  UMOV UR11, 0x80000020 ;  /* 0x80000020000b7882 */ /* 0x000fe20000000000 */
[----:B------:R-:W-:Y:S01]  /*1530*/  UIADD3 UR6, UR4, 0xc0, URZ ;  /* 0x000000c004067890 */ /* 0x000fe2000fffe03f */
[C---:B------:R-:W-:Y:S01]  /*1540*/  ISETP.GT.AND P1, PT, R5.reuse, 0x69, PT ;  /* 0x000000690500780c */ /* 0x040fe20003f24270 */
[----:B------:R-:W-:Y:S01]  /*1550*/  UIADD3 UR12, UR4, 0x100, URZ ;  /* 0x00000100040c7890 */ /* 0x000fe2000fffe03f */
[----:B------:R-:W-:Y:S01]  /*1560*/  ISETP.GT.AND P0, PT, R5, 0x70, PT ;  /* 0x000000700500780c */ /* 0x000fe20003f04270 */
[----:B------:R-:W-:-:S02]  /*1570*/  UIADD3 UR13, UR4, 0x140, URZ ;  /* 0x00000140040d7890 */ /* 0x000fc4000fffe03f */
[----:B------:R-:W-:Y:S02]  /*1580*/  UIADD3 UR14, UR4, 0x180, URZ ;  /* 0x00000180040e7890 */ /* 0x000fe4000fffe03f */
[----:B------:R-:W-:Y:S02]  /*1590*/  UIADD3 UR15, UR5, 0x300, URZ ;  /* 0x00000300050f7890 */ /* 0x000fe4000fffe03f */
[----:B------:R-:W-:Y:S02]  /*15a0*/  UIADD3 UR16, UR4, 0x3c0, URZ ;  /* 0x000003c004107890 */ /* 0x000fe4000fffe03f */
[----:B------:R-:W-:Y:S01]  /*15b0*/  UIADD3 UR18, UR4, 0x242, URZ ;  /* 0x0000024204127890 */ /* 0x000fe2000fffe03f */
[----:B------:R-:W-:Y:S01]  /*15c0*/  UMOV UR17, 0x80000020 ;  /* 0x8000002000117882 */ /* 0x000fe20000000000 */
[----:B------:R-:W-:Y:S01]  /*15d0*/  UMOV UR19, 0x80000020 ;  /* 0x8000002000137882 */ /* 0x000fe20000000000 */
[----:B------:R-:W-:Y:S02]  /*15e0*/  UIADD3 UR20, UR5, 0x600, URZ ;  /* 0x0000060005147890 */ /* 0x000fe4000fffe03f */
[----:B------:R-:W-:Y:S01]  /*15f0*/  UIADD3 UR22, UR4, 0x480, URZ ;  /* 0x0000048004167890 */ /* 0x000fe2000fffe03f */
[----:B------:R-:W-:Y:S01]  /*1600*/  UMOV UR21, 0x80000020 ;  /* 0x8000002000157882 */ /* 0x000fe20000000000 */
[----:B------:R-:W-:Y:S01]  /*1610*/  UMOV UR23, 0x80000020 ;  /* 0x8000002000177882 */ /* 0x000fe20000000000 */
[----:B------:R-:W-:-:S02]  /*1620*/  UIADD3 UR24, UR5, 0x602, URZ ;  /* 0x0000060205187890 */ /* 0x000fc4000fffe03f */
[----:B------:R-:W-:Y:S01]  /*1630*/  UIADD3 UR26, UR4, 0x482, URZ ;  /* 0x00000482041a7890 */ /* 0x000fe2000fffe03f */
[----:B------:R-:W-:Y:S01]  /*1640*/  UMOV UR25, 0x80000020 ;  /* 0x8000002000197882 */ /* 0x000fe20000000000 */
[----:B------:R-:W-:Y:S01]  /*1650*/  UMOV UR27, 0x80000020 ;  /* 0x80000020001b7882 */ /* 0x000fe20000000000 */
[----:B------:R-:W-:Y:S02]  /*1660*/  WARPGROUP.DEPBAR.LE gsb0, 0x0 ;  /* 0x00008000000079c5 */ /* 0x000fe40000010000 */
[----:B------:R-:W-:-:S06]  /*1670*/  WARPGROUP.ARRIVE ;  /* 0x00000000000079c5 */ /* 0x000fcc0000000000 */
[----:B------:R-:W-:Y:S01]  /*1680*/  HGMMA.64x16x16.F32.BF16 R88, gdesc[UR8], RZ, !UPT, gsb0 ;  /* 0x00200000085879f0 */ /* 0x000fe2000c0018ff */
[----:B------:R-:W-:Y:S01]  /*1690*/  UIADD3 UR10, UR4, 0x80, URZ ;  /* 0x00000080040a7890 */ /* 0x000fe2000fffe03f */
[----:B------:R-:W-:Y:S01]  /*16a0*/  UMOV UR8, UR28 ;  /* 0x0000001c00087c82 */ /* 0x000fe20008000000 */
[----:B------:R-:W-:Y:S01]  /*16b0*/  UMOV UR9, UR29 ;  /* 0x0000001d00097c82 */ /* 0x000fe20008000000 */
[----:B------:R-:W-:Y:S01]  /*16c0*/  UMOV UR11, 0x80000020 ;  /* 0x80000020000b7882 */ /* 0x000fe20000000000 */
[----:B------:R-:W-:Y:S02]  /*16d0*/  WARPGROUP.DEPBAR.LE gsb0, 0x0 ;  /* 0x00008000000079c5 */ /* 0x000fe40000010000 */
[----:B------:R-:W-:-:S06]  /*16e0*/  WARPGROUP.ARRIVE ;  /* 0x00000000000079c5 */ /* 0x000fcc0000000000 */
[----:B------:R-:W-:Y:S01]  /*16f0*/  HGMMA.64x16x16.F32.BF16 R80, gdesc[UR8], RZ, !UPT, gsb0 ;  /* 0x00200000085079f0 */ /* 0x000fe2000c0018ff */
[----:B------:R-:W-:Y:S01]  /*1700*/  UMOV UR8, UR28 ;  /* 0x0000001c00087c82 */ /* 0x000fe20008000000 */
[----:B------:R-:W-:Y:S01]  /*1710*/  UMOV UR9, UR29 ;  /* 0x0000001d00097c82 */ /* 0x000fe20008000000 */
[----:B------:R-:W-:Y:S01]  /*1720*/  UMOV UR10, UR6 ;  /* 0x00000006000a7c82 */ /* 0x000fe20008000000 */
[----:B------:R-:W-:Y:S01]  /*1730*/  UMOV UR11, 0x80000020 ;  /* 0x80000020000b7882 */ /* 0x000fe20000000000 */
[----:B------:R-:W-:Y:S01]  /*1740*/  UIADD3 UR6, UR4, 0x1c0, URZ ;  /* 0x000001c004067890 */ /* 0x000fe2000fffe03f */
        /* <DEDUP_REMOVED lines=44> */
[----:B------:R-:W-:Y:S01]  /*1a10*/  UMOV UR9, 0x80000020 ;  /* 0x8000002000097882 */ /* 0x000fe20000000000 */
[----:B------:R-:W-:Y:S01]  /*1a20*/  UMOV UR10, UR14 ;  /* 0x0000000e000a7c82 */ /* 0x000fe20008000000 */
[----:B------:R-:W-:Y:S01]  /*1a30*/  UMOV UR11, 0x80000020 ;  /* 0x80000020000b7882 */ /* 0x000fe20000000000 */
[----:B------:R-:W-:Y:S02]  /*1a40*/  UIADD3 UR13, UR4, 0x142, URZ ;  /* 0x00000142040d7890 */ /* 0x000fe4000fffe03f */
[----:B------:R-:W-:Y:S01]  /*1a50*/  UIADD3 UR14, UR4, 0x182, URZ ;  /* 0x00000182040e7890 */ /* 0x000fe2000fffe03f */
[----:B------:R-:W-:Y:S02]  /*1a60*/  WARPGROUP.DEPBAR.LE gsb0, 0x0 ;  /* 0x00008000000079c5 */ /* 0x000fe40000010000 */
[----:B------:R-:W-:-:S06]  /*1a70*/  WARPGROUP.ARRIVE ;  /* 0x00000000000079c5 */ /* 0x000fcc0000000000 */
[----:B------:R-:W-:Y:S01]  /*1a80*/  HGMMA.64x16x16.F32.BF16 R96, gdesc[UR8], R96, gsb0 ;  /* 0x00200000086079f0 */ /* 0x000fe20008001860 */
[----:B------:R-:W-:Y:S01]  /*1a90*/  UIADD3 UR10, UR4, 0x42, URZ ;  /* 0x00000042040a7890 */ /* 0x000fe2000fffe03f */
[----:B------:R-:W-:Y:S01]  /*1aa0*/  UMOV UR11, 0x80000020 ;  /* 0x80000020000b7882 */ /* 0x000fe20000000000 */
        /* <DEDUP_REMOVED lines=8> */
[----:B------:R-:W-:Y:S01]  /*1b30*/  UMOV UR10, UR6 ;  /* 0x00000006000a7c82 */ /* 0x000fe20008000000 */
[----:B------:R-:W-:Y:S01]  /*1b40*/  UMOV UR11, 0x80000020 ;  /* 0x80000020000b7882 */ /* 0x000fe20000000000 */
[----:B------:R-:W-:Y:S01]  /*1b50*/  UIADD3 UR6, UR4, 0x1c2, URZ ;  /* 0x000001c204067890 */ /* 0x000fe2000fffe03f */
        /* <DEDUP_REMOVED lines=29> */
[----:B------:R-:W-:Y:S01]  /*1d30*/  UMOV UR12, UR15 ;  /* 0x0000000f000c7c82 */ /* 0x000fe20008000000 */
[----:B------:R-:W-:Y:S01]  /*1d40*/  UMOV UR15, 0x80000020 ;  /* 0x80000020000f7882 */ /* 0x000fe20000000000 */
[----:B------:R-:W-:Y:S02]  /*1d50*/  WARPGROUP.DEPBAR.LE gsb0, 0x0 ;  /* 0x00008000000079c5 */ /* 0x000fe40000010000 */
[----:B------:R-:W-:-:S06]  /*1d60*/  WARPGROUP.ARRIVE ;  /* 0x00000000000079c5 */ /* 0x000fcc0000000000 */
[----:B------:R-:W-:Y:S01]  /*1d70*/  HGMMA.64x16x16.F32.BF16 R24, gdesc[UR8], R24, gsb0 ;  /* 0x00200000081879f0 */ /* 0x000fe20008001818 */
        /* <DEDUP_REMOVED lines=29> */
[----:B------:R-:W-:Y:S02]  /*1f50*/  UIADD3 UR11, UR5, 0x302, URZ ;  /* 0x00000302050b7890 */ /* 0x000fe4000fffe03f */
[----:B------:R-:W-:Y:S01]  /*1f60*/  UIADD3 UR5, UR4, 0x540, URZ ;  /* 0x0000054004057890 */ /* 0x000fe2000fffe03f */
[----:B------:R-:W-:Y:S02]  /*1f70*/  WARPGROUP.DEPBAR.LE gsb0, 0x0 ;  /* 0x00008000000079c5 */ /* 0x000fe40000010000 */
[----:B------:R-:W-:-:S06]  /*1f80*/  WARPGROUP.ARRIVE ;  /* 0x00000000000079c5 */ /* 0x000fcc0000000000 */
[----:B------:R-:W-:Y:S01]  /*1f90*/  HGMMA.64x16x16.F32.BF16 R48, gdesc[UR12], R48, gsb0 ;  /* 0x002000000c3079f0 */ /* 0x000fe20008001830 */
[----:B------:R-:W-:Y:S01]  /*1fa0*/  UMOV UR14, UR16 ;  /* 0x00000010000e7c82 */ /* 0x000fe20008000000 */
[----:B------:R-:W-:Y:S01]  /*1fb0*/  UMOV UR15, 0x80000020 ;  /* 0x80000020000f7882 */ /* 0x000fe20000000000 */
[----:B------:R-:W-:Y:S01]  /*1fc0*/  UMOV UR16, UR11 ;  /* 0x0000000b00107c82 */ /* 0x000fe20008000000 */
        /* <DEDUP_REMOVED lines=16> */
[----:B------:R-:W-:Y:S02]  /*20d0*/  UIADD3 UR14, UR4, 0x3c2, URZ ;  /* 0x000003c2040e7890 */ /* 0x000fe4000fffe03f */
        /* <DEDUP_REMOVED lines=46> */
[----:B------:R-:W-:Y:S03]  /*23c0*/  HGMMA.64x16x16.F32.BF16 R24, gdesc[UR16], R24, gsb0 ;  /* 0x00200000101879f0 */ /* 0x000fe60008001818 */
        /* <DEDUP_REMOVED lines=53> */
[----:B------:R-:W-:Y:S01]  /*2720*/  WARPGROUP.ARRIVE ;  /* 0x00000000000079c5 */ /* 0x000fe20000000000 */
[----:B------:R-:W-:Y:S02]  /*2730*/  FSEL R96, R96, -INF , P2 ;  /* 0xff80000060607808 */ /* 0x000fe40001000000 */
[----:B------:R-:W-:Y:S02]  /*2740*/  FSEL R97, R97, -INF , P3 ;  /* 0xff80000061617808 */ /* 0x000fe40001800000 */
[----:B------:R-:W-:Y:S01]  /*2750*/  FSEL R100, R100, -INF , P4 ;  /* 0xff80000064647808 */ /* 0x000fe20002000000 */
[----:B------:R-:W-:Y:S01]  /*2760*/  HGMMA.64x16x16.F32.BF16 R88, gdesc[UR24], R88, gsb0 ;  /* 0x00200000185879f0 */ /* 0x000fe20008001858 */
[----:B------:R-:W-:Y:S01]  /*2770*/  UIADD3 UR26, UR4, 0x502, URZ ;  /* 0x00000502041a7890 */ /* 0x000fe2000fffe03f */
[----:B-12---:R-:W-:Y:S01]  /*2780*/  FMNMX.FTZ R3, R96, R97, !PT ;  /* 0x0000006160037209 */ /* 0x006fe20007810000 */
[----:B------:R-:W-:Y:S01]  /*2790*/  UMOV UR27, 0x80000020 ;  /* 0x80000020001b7882 */ /* 0x000fe20000000000 */
[----:B------:R-:W-:-:S02]  /*27a0*/  FSEL R98, R98, -INF , P2 ;  /* 0xff80000062627808 */ /* 0x000fc40001000000 */
[----:B------:R-:W-:Y:S02]  /*27b0*/  FSEL R66, R101, -INF , P5 ;  /* 0xff80000065427808 */ /* 0x000fe40002800000 */
[----:B------:R-:W-:Y:S02]  /*27c0*/  ISETP.GT.AND P2, PT, R5, 0x10, PT ;  /* 0x000000100500780c */ /* 0x000fe40003f44270 */
[----:B------:R-:W-:Y:S02]  /*27d0*/  FMNMX.FTZ R3, R100, R3, !PT ;  /* 0x0000000364037209 */ /* 0x000fe40007810000 */
[----:B------:R-:W-:Y:S02]  /*27e0*/  FSEL R99, R99, -INF , P3 ;  /* 0xff80000063637808 */ /* 0x000fe40001800000 */
[----:B------:R-:W-:Y:S02]  /*27f0*/  ISETP.GT.AND P3, PT, R5, 0x11, PT ;  /* 0x000000110500780c */ /* 0x000fe40003f64270 */
[----:B------:R-:W-:-:S02]  /*2800*/  FMNMX.FTZ R3, R66, R3, !PT ;  /* 0x0000000342037209 */ /* 0x000fc40007810000 */
[----:B------:R-:W-:Y:S02]  /*2810*/  FSEL R102, R102, -INF , P4 ;  /* 0xff80000066667808 */ /* 0x000fe40002000000 */
[----:B------:R-:W-:Y:S02]  /*2820*/  ISETP.GT.AND P4, PT, R5, 0x18, PT ;  /* 0x000000180500780c */ /* 0x000fe40003f84270 */
[----:B------:R-:W-:Y:S02]  /*2830*/  FSEL R6, R103, -INF , P5 ;  /* 0xff80000067067808 */ /* 0x000fe40002800000 */
[----:B------:R-:W-:Y:S01]  /*2840*/  ISETP.GT.AND P5, PT, R5, 0x19, PT ;  /* 0x000000190500780c */ /* 0x000fe20003fa4270 */
[----:B------:R-:W-:Y:S02]  /*2850*/  WARPGROUP.DEPBAR.LE gsb0, 0x0 ;  /* 0x00008000000079c5 */ /* 0x000fe40000010000 */
[----:B------:R-:W-:Y:S01]  /*2860*/  WARPGROUP.ARRIVE ;  /* 0x00000000000079c5 */ /* 0x000fe20000000000 */
[----:B------:R-:W-:-:S02]  /*2870*/  FSEL R88, R88, -INF , P2 ;  /* 0xff80000058587808 */ /* 0x000fc40001000000 */
[----:B------:R-:W-:Y:S02]  /*2880*/  FSEL R70, R89, -INF , P3 ;  /* 0xff80000059467808 */ /* 0x000fe40001800000 */
[----:B------:R-:W-:Y:S01]  /*2890*/  FMNMX.FTZ R3, R88, R3, !PT ;  /* 0x0000000358037209 */ /* 0x000fe20007810000 */
[----:B------:R-:W-:Y:S01]  /*28a0*/  HGMMA.64x16x16.F32.BF16 R80, gdesc[UR24], R80, gsb0 ;  /* 0x00200000185079f0 */ /* 0x000fe20008001850 */
[----:B------:R-:W-:Y:S01]  /*28b0*/  UIADD3 UR26, UR4, 0x542, URZ ;  /* 0x00000542041a7890 */ /* 0x000fe2000fffe03f */
[----:B------:R-:W-:Y:S01]  /*28c0*/  FSEL R92, R92, -INF , P4 ;  /* 0xff8000005c5c7808 */ /* 0x000fe20002000000 */
[----:B------:R-:W-:Y:S01]  /*28d0*/  UMOV UR27, 0x80000020 ;  /* 0x80000020001b7882 */ /* 0x000fe20000000000 */
[----:B------:R-:W-:Y:S02]  /*28e0*/  FMNMX.FTZ R3, R70, R3, !PT ;  /* 0x0000000346037209 */ /* 0x000fe40007810000 */
[----:B------:R-:W-:Y:S02]  /*28f0*/  FSEL R90, R90, -INF , P2 ;  /* 0xff8000005a5a7808 */ /* 0x000fe40001000000 */
[----:B------:R-:W-:-:S02]  /*2900*/  FSEL R104, R93, -INF , P5 ;  /* 0xff8000005d687808 */ /* 0x000fc40002800000 */
[----:B------:R-:W-:Y:S02]  /*2910*/  ISETP.GT.AND P2, PT, R5, 0x20, PT ;  /* 0x000000200500780c */ /* 0x000fe40003f44270 */
[----:B------:R-:W-:Y:S02]  /*2920*/  FMNMX.FTZ R3, R92, R3, !PT ;  /* 0x000000035c037209 */ /* 0x000fe40007810000 */
[----:B------:R-:W-:Y:S02]  /*2930*/  FSEL R8, R91, -INF , P3 ;  /* 0xff8000005b087808 */ /* 0x000fe40001800000 */
[----:B------:R-:W-:Y:S02]  /*2940*/  ISETP.GT.AND P3, PT, R5, 0x21, PT ;  /* 0x000000210500780c */ /* 0x000fe40003f64270 */
[----:B------:R-:W-:Y:S02]  /*2950*/  FMNMX.FTZ R3, R104, R3, !PT ;  /* 0x0000000368037209 */ /* 0x000fe40007810000 */
[----:B------:R-:W-:-:S02]  /*2960*/  FSEL R94, R94, -INF , P4 ;  /* 0xff8000005e5e7808 */ /* 0x000fc40002000000 */
[----:B------:R-:W-:Y:S02]  /*2970*/  ISETP.GT.AND P4, PT, R5, 0x28, PT ;  /* 0x000000280500780c */ /* 0x000fe40003f84270 */
[----:B------:R-:W-:Y:S02]  /*2980*/  FSEL R10, R95, -INF , P5 ;  /* 0xff8000005f0a7808 */ /* 0x000fe40002800000 */
[----:B------:R-:W-:Y:S01]  /*2990*/  ISETP.GT.AND P5, PT, R5, 0x29, PT ;  /* 0x000000290500780c */ /* 0x000fe20003fa4270 */
[----:B------:R-:W-:Y:S02]  /*29a0*/  WARPGROUP.DEPBAR.LE gsb0, 0x0 ;  /* 0x00008000000079c5 */ /* 0x000fe40000010000 */
[----:B------:R-:W-:Y:S01]  /*29b0*/  WARPGROUP.ARRIVE ;  /* 0x00000000000079c5 */ /* 0x000fe20000000000 */
[----:B------:R-:W-:Y:S02]  /*29c0*/  FSEL R106, R80, -INF , P2 ;  /* 0xff800000506a7808 */ /* 0x000fe40001000000 */
[----:B------:R-:W-:-:S02]  /*29d0*/  FSEL R108, R81, -INF , P3 ;  /* 0xff800000516c7808 */ /* 0x000fc40001800000 */
[----:B------:R-:W-:Y:S01]  /*29e0*/  FMNMX.FTZ R3, R106, R3, !PT ;  /* 0x000000036a037209 */ /* 0x000fe20007810000 */
[----:B------:R-:W-:Y:S01]  /*29f0*/  HGMMA.64x16x16.F32.BF16 R72, gdesc[UR24], R72, gsb0 ;  /* 0x00200000184879f0 */ /* 0x000fe20008001848 */
[----:B------:R-:W-:Y:S01]  /*2a00*/  UIADD3 UR26, UR4, 0x582, URZ ;  /* 0x00000582041a7890 */ /* 0x000fe2000fffe03f */
[----:B------:R-:W-:Y:S01]  /*2a10*/  FSEL R84, R84, -INF , P4 ;  /* 0xff80000054547808 */ /* 0x000fe20002000000 */
[----:B------:R-:W-:Y:S01]  /*2a20*/  UMOV UR27, 0x80000020 ;  /* 0x80000020001b7882 */ /* 0x000fe20000000000 */
[----:B------:R-:W-:Y:S02]  /*2a30*/  FMNMX.FTZ R3, R108, R3, !PT ;  /* 0x000000036c037209 */ /* 0x000fe40007810000 */
[----:B------:R-:W-:Y:S02]  /*2a40*/  FSEL R82, R82, -INF , P2 ;  /* 0xff80000052527808 */ /* 0x000fe40001000000 */
[----:B------:R-:W-:Y:S02]  /*2a50*/  FSEL R110, R85, -INF , P5 ;  /* 0xff800000556e7808 */ /* 0x000fe40002800000 */
[----:B------:R-:W-:-:S02]  /*2a60*/  ISETP.GT.AND P2, PT, R5, 0x30, PT ;  /* 0x000000300500780c */ /* 0x000fc40003f44270 */
[----:B------:R-:W-:Y:S02]  /*2a70*/  FMNMX.FTZ R3, R84, R3, !PT ;  /* 0x0000000354037209 */ /* 0x000fe40007810000 */
[----:B------:R-:W-:Y:S02]  /*2a80*/  FSEL R12, R83, -INF , P3 ;  /* 0xff800000530c7808 */ /* 0x000fe40001800000 */
[C---:B------:R-:W-:Y:S02]  /*2a90*/  ISETP.GT.AND P3, PT, R5.reuse, 0x31, PT ;  /* 0x000000310500780c */ /* 0x040fe40003f64270 */
[----:B------:R-:W-:Y:S02]  /*2aa0*/  FMNMX.FTZ R3, R110, R3, !PT ;  /* 0x000000036e037209 */ /* 0x000fe40007810000 */
[----:B------:R-:W-:Y:S02]  /*2ab0*/  FSEL R86, R86, -INF , P4 ;  /* 0xff80000056567808 */ /* 0x000fe40002000000 */
[----:B------:R-:W-:-:S02]  /*2ac0*/  ISETP.GT.AND P4, PT, R5, 0x38, PT ;  /* 0x000000380500780c */ /* 0x000fc40003f84270 */
[----:B------:R-:W-:Y:S02]  /*2ad0*/  FSEL R14, R87, -INF , P5 ;  /* 0xff800000570e7808 */ /* 0x000fe40002800000 */
[----:B------:R-:W-:Y:S01]  /*2ae0*/  ISETP.GT.AND P5, PT, R5, 0x39, PT ;  /* 0x000000390500780c */ /* 0x000fe20003fa4270 */
[----:B------:R-:W-:Y:S02]  /*2af0*/  WARPGROUP.DEPBAR.LE gsb0, 0x0 ;  /* 0x00008000000079c5 */ /* 0x000fe40000010000 */
[----:B------:R-:W-:Y:S01]  /*2b00*/  WARPGROUP.ARRIVE ;  /* 0x00000000000079c5 */ /* 0x000fe20000000000 */
[----:B------:R-:W-:Y:S02]  /*2b10*/  FSEL R112, R72, -INF , P2 ;  /* 0xff80000048707808 */ /* 0x000fe40001000000 */
[----:B------:R-:W-:Y:S02]  /*2b20*/  FSEL R116, R73, -INF , P3 ;  /* 0xff80000049747808 */ /* 0x000fe40001800000 */
[----:B------:R-:W-:Y:S01]  /*2b30*/  FMNMX.FTZ R3, R112, R3, !PT ;  /* 0x0000000370037209 */ /* 0x000fe20007810000 */
[----:B------:R-:W-:Y:S01]  /*2b40*/  HGMMA.64x16x16.F32.BF16 R56, gdesc[UR24], R56, gsb0 ;  /* 0x00200000183879f0 */ /* 0x000fe20008001838 */
[----:B------:R-:W-:Y:S01]  /*2b50*/  UMOV UR26, UR5 ;  /* 0x00000005001a7c82 */ /* 0x000fe20008000000 */
[----:B------:R-:W-:Y:S01]  /*2b60*/  UMOV UR27, 0x80000020 ;  /* 0x80000020001b7882 */ /* 0x000fe20000000000 */
[----:B------:R-:W-:Y:S01]  /*2b70*/  UIADD3 UR5, UR4, 0x642, URZ ;  /* 0x0000064204057890 */ /* 0x000fe2000fffe03f */
[----:B------:R-:W-:-:S02]  /*2b80*/  FSEL R122, R76, -INF , P4 ;  /* 0xff8000004c7a7808 */ /* 0x000fc40002000000 */
[----:B------:R-:W-:Y:S02]  /*2b90*/  FMNMX.FTZ R3, R116, R3, !PT ;  /* 0x0000000374037209 */ /* 0x000fe40007810000 */
[----:B------:R-:W-:Y:S02]  /*2ba0*/  FSEL R74, R74, -INF , P2 ;  /* 0xff8000004a4a7808 */ /* 0x000fe40001000000 */
[----:B------:R-:W-:Y:S02]  /*2bb0*/  FSEL R124, R77, -INF , P5 ;  /* 0xff8000004d7c7808 */ /* 0x000fe40002800000 */
[----:B------:R-:W-:Y:S02]  /*2bc0*/  ISETP.GT.AND P2, PT, R5, 0x40, PT ;  /* 0x000000400500780c */ /* 0x000fe40003f44270 */
[----:B------:R-:W-:Y:S02]  /*2bd0*/  FMNMX.FTZ R3, R122, R3, !PT ;  /* 0x000000037a037209 */ /* 0x000fe40007810000 */
[----:B------:R-:W-:-:S02]  /*2be0*/  FSEL R68, R79, -INF , P5 ;  /* 0xff8000004f447808 */ /* 0x000fc40002800000 */
[----:B------:R-:W-:Y:S02]  /*2bf0*/  FMNMX.FTZ R3, R124, R3, !PT ;  /* 0x000000037c037209 */ /* 0x000fe40007810000 */
[C---:B------:R-:W-:Y:S02]  /*2c00*/  ISETP.GT.AND P5, PT, R5.reuse, 0x48, PT ;  /* 0x000000480500780c */ /* 0x040fe40003fa4270 */
[----:B------:R-:W-:Y:S02]  /*2c10*/  FSEL R78, R78, -INF , P4 ;  /* 0xff8000004e4e7808 */ /* 0x000fe40002000000 */
[----:B------:R-:W-:Y:S02]  /*2c20*/  ISETP.GT.AND P4, PT, R5, 0x49, PT ;  /* 0x000000490500780c */ /* 0x000fe40003f84270 */
[----:B------:R-:W-:Y:S02]  /*2c30*/  FSEL R20, R75, -INF , P3 ;  /* 0xff8000004b147808 */ /* 0x000fe40001800000 */
[----:B------:R-:W-:Y:S01]  /*2c40*/  ISETP.GT.AND P3, PT, R5, 0x50, PT ;  /* 0x000000500500780c */ /* 0x000fe20003f64270 */
[----:B------:R-:W-:-:S02]  /*2c50*/  WARPGROUP.DEPBAR.LE gsb0, 0x0 ;  /* 0x00008000000079c5 */ /* 0x000fc40000010000 */
[----:B------:R-:W-:Y:S01]  /*2c60*/  WARPGROUP.ARRIVE ;  /* 0x00000000000079c5 */ /* 0x000fe20000000000 */
[----:B------:R-:W-:Y:S02]  /*2c70*/  FSEL R132, R56, -INF , P2 ;  /* 0xff80000038847808 */ /* 0x000fe40001000000 */
[----:B------:R-:W-:Y:S02]  /*2c80*/  FSEL R128, R57, -INF , P6 ;  /* 0xff80000039807808 */ /* 0x000fe40003000000 */
[----:B------:R-:W-:Y:S01]  /*2c90*/  FMNMX.FTZ R3, R132, R3, !PT ;  /* 0x0000000384037209 */ /* 0x000fe20007810000 */
[----:B------:R-:W-:Y:S01]  /*2ca0*/  HGMMA.64x16x16.F32.BF16 R48, gdesc[UR24], R48, gsb0 ;  /* 0x00200000183079f0 */ /* 0x000fe20008001830 */
[----:B------:R-:W-:Y:S01]  /*2cb0*/  UIADD3 UR26, UR4, 0x602, URZ ;  /* 0x00000602041a7890 */ /* 0x000fe2000fffe03f */
[----:B------:R-:W-:Y:S01]  /*2cc0*/  FSEL R130, R60, -INF , P5 ;  /* 0xff8000003c827808 */ /* 0x000fe20002800000 */
[----:B------:R-:W-:Y:S01]  /*2cd0*/  UMOV UR27, 0x80000020 ;  /* 0x80000020001b7882 */ /* 0x000fe20000000000 */
[----:B------:R-:W-:-:S02]  /*2ce0*/  FMNMX.FTZ R3, R128, R3, !PT ;  /* 0x0000000380037209 */ /* 0x000fc40007810000 */
[----:B------:R-:W-:Y:S02]  /*2cf0*/  FSEL R134, R61, -INF , P4 ;  /* 0xff8000003d867808 */ /* 0x000fe40002000000 */
[----:B------:R-:W-:Y:S02]  /*2d00*/  FMNMX.FTZ R3, R130, R3, !PT ;  /* 0x0000000382037209 */ /* 0x000fe40007810000 */
[----:B------:R-:W-:Y:S02]  /*2d10*/  FSEL R58, R58, -INF , P2 ;  /* 0xff8000003a3a7808 */ /* 0x000fe40001000000 */
[----:B------:R-:W-:Y:S02]  /*2d20*/  ISETP.GT.AND P2, PT, R5, 0x51, PT ;  /* 0x000000510500780c */ /* 0x000fe40003f44270 */
[----:B------:R-:W-:Y:S02]  /*2d30*/  FMNMX.FTZ R3, R134, R3, !PT ;  /* 0x0000000386037209 */ /* 0x000fe40007810000 */
[----:B------:R-:W-:-:S02]  /*2d40*/  FSEL R62, R62, -INF , P5 ;  /* 0xff8000003e3e7808 */ /* 0x000fc40002800000 */
[----:B------:R-:W-:Y:S01]  /*2d50*/  ISETP.GT.AND P5, PT, R5, 0x59, PT ;  /* 0x000000590500780c */ /* 0x000fe20003fa4270 */
[----:B------:R-:W-:Y:S02]  /*2d60*/  WARPGROUP.DEPBAR.LE gsb0, 0x0 ;  /* 0x00008000000079c5 */ /* 0x000fe40000010000 */
[----:B------:R-:W-:Y:S01]  /*2d70*/  WARPGROUP.ARRIVE ;  /* 0x00000000000079c5 */ /* 0x000fe20000000000 */
[----:B------:R-:W-:Y:S02]  /*2d80*/  FSEL R118, R48, -INF , P3 ;  /* 0xff80000030767808 */ /* 0x000fe40001800000 */
[----:B------:R-:W-:Y:S02]  /*2d90*/  FSEL R48, R59, -INF , P6 ;  /* 0xff8000003b307808 */ /* 0x000fe40003000000 */
[----:B------:R-:W-:Y:S01]  /*2da0*/  ISETP.GT.AND P6, PT, R5, 0x58, PT ;  /* 0x000000580500780c */ /* 0x000fe20003fc4270 */
[----:B------:R-:W-:Y:S01]  /*2db0*/  HGMMA.64x16x16.F32.BF16 R40, gdesc[UR24], R40, gsb0 ;  /* 0x00200000182879f0 */ /* 0x000fe20008001828 */
[----:B------:R-:W-:Y:S01]  /*2dc0*/  UMOV UR26, UR5 ;  /* 0x00000005001a7c82 */ /* 0x000fe20008000000 */
[----:B------:R-:W-:Y:S01]  /*2dd0*/  UMOV UR27, 0x80000020 ;  /* 0x80000020001b7882 */ /* 0x000fe20000000000 */
[----:B------:R-:W-:-:S02]  /*2de0*/  FSEL R76, R49, -INF , P2 ;  /* 0xff800000314c7808 */ /* 0x000fc40001000000 */
[----:B------:R-:W-:Y:S02]  /*2df0*/  FMNMX.FTZ R3, R118, R3, !PT ;  /* 0x0000000376037209 */ /* 0x000fe40007810000 */
[----:B------:R-:W-:Y:S02]  /*2e00*/  FSEL R114, R52, -INF , P6 ;  /* 0xff80000034727808 */ /* 0x000fe40003000000 */
[----:B------:R-:W-:Y:S02]  /*2e10*/  FMNMX.FTZ R3, R76, R3, !PT ;  /* 0x000000034c037209 */ /* 0x000fe40007810000 */
[----:B------:R-:W-:Y:S02]  /*2e20*/  FSEL R52, R63, -INF , P4 ;  /* 0xff8000003f347808 */ /* 0x000fe40002000000 */
[----:B------:R-:W-:Y:S02]  /*2e30*/  ISETP.GT.AND P4, PT, R5, 0x60, PT ;  /* 0x000000600500780c */ /* 0x000fe40003f84270 */
[----:B------:R-:W-:-:S02]  /*2e40*/  FSEL R120, R53, -INF , P5 ;  /* 0xff80000035787808 */ /* 0x000fc40002800000 */
[----:B------:R-:W-:Y:S02]  /*2e50*/  FMNMX.FTZ R3, R114, R3, !PT ;  /* 0x0000000372037209 */ /* 0x000fe40007810000 */
[----:B------:R-:W-:Y:S02]  /*2e60*/  FSEL R50, R50, -INF , P3 ;  /* 0xff80000032327808 */ /* 0x000fe40001800000 */
[----:B------:R-:W-:Y:S02]  /*2e70*/  ISETP.GT.AND P3, PT, R5, 0x61, PT ;  /* 0x000000610500780c */ /* 0x000fe40003f64270 */
        /* <DEDUP_REMOVED lines=14> */
[----:B------:R-:W-:Y:S01]  /*2f60*/  FMNMX.FTZ R3, R136, R3, !PT ;  /* 0x0000000388037209 */ /* 0x000fe20007810000 */
[----:B------:R-:W-:Y:S01]  /*2f70*/  ULDC UR4, c[0x0][0x988] ;  /* 0x0002620000047ab9 */ /* 0x000fe20000000800 */
[----:B------:R-:W-:-:S02]  /*2f80*/  FSEL R140, R45, -INF , P1 ;  /* 0xff8000002d8c7808 */ /* 0x000fc40000800000 */
[----:B------:R-:W-:Y:S02]  /*2f90*/  FMNMX.FTZ R3, R138, R3, !PT ;  /* 0x000000038a037209 */ /* 0x000fe40007810000 */
[C---:B------:R-:W-:Y:S02]  /*2fa0*/  ISETP.GT.AND P1, PT, R5.reuse, 0x71, PT ;  /* 0x000000710500780c */ /* 0x040fe40003f24270 */
[----:B------:R-:W-:Y:S02]  /*2fb0*/  FMNMX.FTZ R3, R140, R3, !PT ;  /* 0x000000038c037209 */ /* 0x000fe40007810000 */
[----:B------:R-:W-:Y:S02]  /*2fc0*/  FSEL R46, R46, -INF , P2 ;  /* 0xff8000002e2e7808 */ /* 0x000fe40001000000 */
[----:B------:R-:W-:Y:S02]  /*2fd0*/  ISETP.GT.AND P2, PT, R5, 0x79, PT ;  /* 0x000000790500780c */ /* 0x000fe40003f44270 */
[----:B------:R-:W-:-:S02]  /*2fe0*/  FSEL R42, R42, -INF , P4 ;  /* 0xff8000002a2a7808 */ /* 0x000fc40002000000 */
[----:B------:R-:W-:Y:S02]  /*2ff0*/  ISETP.GT.AND P4, PT, R5, 0x81, PT ;  /* 0x000000810500780c */ /* 0x000fe40003f84270 */
[----:B------:R-:W-:Y:S02]  /*3000*/  FSEL R40, R55, -INF , P5 ;  /* 0xff80000037287808 */ /* 0x000fe40002800000 */
[----:B------:R-:W-:Y:S02]  /*3010*/  ISETP.GT.AND P5, PT, R5, 0x88, PT ;  /* 0x000000880500780c */ /* 0x000fe40003fa4270 */
[----:B------:R-:W-:Y:S02]  /*3020*/  P2R R15, PR, RZ, 0x4 ;  /* 0x00000004ff0f7803 */ /* 0x000fe40000000000 */
[----:B------:R-:W-:Y:S01]  /*3030*/  P2R R23, PR, RZ, 0x2 ;  /* 0x00000002ff177803 */ /* 0x000fe20000000000 */
[----:B------:R-:W-:Y:S02]  /*3040*/  WARPGROUP.DEPBAR.LE gsb0, 0x0 ;  /* 0x00008000000079c5 */ /* 0x000fe40000010000 */
[----:B------:R-:W-:Y:S01]  /*3050*/  WARPGROUP.ARRIVE ;  /* 0x00000000000079c5 */ /* 0x000fe20000000000 */
[----:B------:R-:W-:-:S02]  /*3060*/  FSEL R142, R32, -INF , P0 ;  /* 0xff800000208e7808 */ /* 0x000fc40000000000 */
[----:B------:R-:W-:Y:S02]  /*3070*/  ISETP.GT.AND P0, PT, R5, 0x78, PT ;  /* 0x000000780500780c */ /* 0x000fe40003f04270 */
[----:B------:R-:W-:Y:S01]  /*3080*/  FSEL R152, R33, -INF , P1 ;  /* 0xff80000021987808 */ /* 0x000fe20000800000 */
[----:B------:R-:W-:Y:S01]  /*3090*/  HGMMA.64x16x16.F32.BF16 R24, gdesc[UR24], R24, gsb0 ;  /* 0x00200000181879f0 */ /* 0x000fe20008001818 */
[----:B------:R-:W-:Y:S02]  /*30a0*/  FMNMX.FTZ R3, R142, R3, !PT ;  /* 0x000000038e037209 */ /* 0x000fe40007810000 */
[----:B------:R-:W-:Y:S02]  /*30b0*/  FSEL R41, R36, -INF , P0 ;  /* 0xff80000024297808 */ /* 0x000fe40000000000 */
[----:B------:R-:W-:Y:S02]  /*30c0*/  FMNMX.FTZ R0, R152, R3, !PT ;  /* 0x0000000398007209 */ /* 0x000fe40007810000 */
[----:B------:R-:W-:-:S02]  /*30d0*/  FSEL R32, R43, -INF , P3 ;  /* 0xff8000002b207808 */ /* 0x000fc40001800000 */
[----:B------:R-:W-:Y:S02]  /*30e0*/  FSEL R49, R37, -INF , P2 ;  /* 0xff80000025317808 */ /* 0x000fe40001000000 */
[----:B------:R-:W-:Y:S02]  /*30f0*/  FMNMX.FTZ R0, R41, R0, !PT ;  /* 0x0000000029007209 */ /* 0x000fe40007810000 */
[----:B------:R-:W-:Y:S02]  /*3100*/  ISETP.GT.AND P3, PT, R5, 0x80, PT ;  /* 0x000000800500780c */ /* 0x000fe40003f64270 */
[----:B------:R-:W-:Y:S02]  /*3110*/  FMNMX.FTZ R0, R49, R0, !PT ;  /* 0x0000000031007209 */ /* 0x000fe40007810000 */
[----:B------:R-:W-:Y:S02]  /*3120*/  P2R R21, PR, RZ, 0x1 ;  /* 0x00000001ff157803 */ /* 0x000fe40000000000 */
[----:B------:R-:W-:-:S02]  /*3130*/  ISETP.GT.AND P0, PT, R5, 0x69, PT ;  /* 0x000000690500780c */ /* 0x000fc40003f04270 */
[----:B------:R-:W-:-:S04]  /*3140*/  ISETP.GT.AND P1, PT, R5, 0x70, PT ;  /* 0x000000700500780c */ /* 0x000fc80003f24270 */
[----:B------:R-:W-:Y:S02]  /*3150*/  FSEL R34, R34, -INF , P1 ;  /* 0xff80000022227808 */ /* 0x000fe40000800000 */
[----:B------:R-:W-:Y:S01]  /*3160*/  ISETP.NE.AND P1, PT, R23, RZ, PT ;  /* 0x000000ff1700720c */ /* 0x000fe20003f25270 */
[----:B------:R-:W-:Y:S02]  /*3170*/  WARPGROUP.DEPBAR.LE gsb0, 0x0 ;  /* 0x00008000000079c5 */ /* 0x000fe40000010000 */
[----:B------:R-:W-:Y:S02]  /*3180*/  FSEL R37, R24, -INF , P3 ;  /* 0xff80000018257808 */ /* 0x000fe40001800000 */
[----:B------:R-:W-:Y:S02]  /*3190*/  FSEL R45, R25, -INF , P4 ;  /* 0xff800000192d7808 */ /* 0x000fe40002000000 */
[----:B------:R-:W-:Y:S02]  /*31a0*/  FMNMX.FTZ R0, R37, R0, !PT ;  /* 0x0000000025007209 */ /* 0x000fe40007810000 */
[----:B------:R-:W-:-:S02]  /*31b0*/  FSEL R154, R28, -INF , P5 ;  /* 0xff8000001c9a7808 */ /* 0x000fc40002800000 */
[----:B------:R-:W-:Y:S02]  /*31c0*/  FMNMX.FTZ R3, R45, R0, !PT ;  /* 0x000000002d037209 */ /* 0x000fe40007810000 */
[----:B------:R-:W-:Y:S02]  /*31d0*/  FSEL R156, R29, -INF , P6 ;  /* 0xff8000001d9c7808 */ /* 0x000fe40003000000 */
[----:B------:R-:W-:Y:S02]  /*31e0*/  FMNMX.FTZ R3, R154, R3, !PT ;  /* 0x000000039a037209 */ /* 0x000fe40007810000 */
[----:B------:R-:W-:Y:S02]  /*31f0*/  FSEL R24, R47, -INF , P0 ;  /* 0xff8000002f187808 */ /* 0x000fe40000000000 */
[----:B------:R-:W-:Y:S01]  /*3200*/  FMNMX.FTZ R11, R156, R3, !PT ;  /* 0x000000039c0b7209 */ /* 0x000fe20007810000 */
[----:B------:R-:W-:Y:S01]  /*3210*/  IMAD.U32 R3, RZ, RZ, UR4 ;  /* 0x00000004ff037e24 */ /* 0x000fe2000f8e00ff */
[----:B------:R-:W-:-:S02]  /*3220*/  ISETP.NE.AND P0, PT, R21, RZ, PT ;  /* 0x000000ff1500720c */ /* 0x000fc40003f05270 */
[----:B------:R-:W-:Y:S01]  /*3230*/  FSEL R28, R35, -INF , P1 ;  /* 0xff800000231c7808 */ /* 0x000fe20000800000 */
[----:B------:R-:W1:Y:S01]  /*3240*/  SHFL.BFLY PT, R0, R11, 0x2, 0x1f ;  /* 0x0c401f000b007f89 */ /* 0x000e6200000e0000 */
[----:B------:R-:W-:Y:S02]  /*3250*/  FSEL R38, R38, -INF , P0 ;  /* 0xff80000026267808 */ /* 0x000fe40000000000 */
[----:B------:R-:W-:Y:S02]  /*3260*/  FSEL R26, R26, -INF , P3 ;  /* 0xff8000001a1a7808 */ /* 0x000fe40001800000 */
[----:B------:R-:W-:Y:S02]  /*3270*/  ISETP.NE.AND P0, PT, R7, RZ, PT ;  /* 0x000000ff0700720c */ /* 0x000fe40003f05270 */
[----:B------:R-:W-:-:S13]  /*3280*/  ISETP.NE.AND P1, PT, R9, RZ, PT ;  /* 0x000000ff0900720c */ /* 0x000fda0003f25270 */
[----:B------:R-:W-:Y:S01]  /*3290*/  @!P1 VIADD R4, R4, 0x31c40 ;  /* 0x00031c4004049836 */ /* 0x000fe20000000000 */
[----:B-1----:R-:W-:Y:S02]  /*32a0*/  FMNMX.FTZ R13, R11, R0, !PT ;  /* 0x000000000b0d7209 */ /* 0x002fe40007810000 */
[----:B------:R-:W-:Y:S02]  /*32b0*/  FMNMX.FTZ R11, R98, R99, !PT ;  /* 0x00000063620b7209 */ /* 0x000fe40007810000 */
[----:B------:R-:W-:Y:S01]  /*32c0*/  @!P1 PRMT R4, RZ, 0x654, R4 ;  /* 0x00000654ff049816 */ /* 0x000fe20000000004 */
[----:B------:R-:W1:Y:S01]  /*32d0*/  SHFL.BFLY PT, R0, R13, 0x1, 0x1f ;  /* 0x0c201f000d007f89 */ /* 0x000e6200000e0000 */
[----:B------:R-:W-:Y:S02]  /*32e0*/  FMNMX.FTZ R11, R102, R11, !PT ;  /* 0x0000000b660b7209 */ /* 0x000fe40007810000 */
[----:B------:R2:W-:Y:S01]  /*32f0*/  @!P1 SYNCS.ARRIVE.TRANS64.RED.A1T0 RZ, [R4+URZ], RZ ;  /* 0x000000ff04ff99a7 */ /* 0x0005e2000810043f */
[----:B-1----:R-:W-:-:S02]  /*3300*/  FMNMX.FTZ R0, R13, R0, !PT ;  /* 0x000000000d007209 */ /* 0x002fc40007810000 */
[----:B------:R-:W-:Y:S02]  /*3310*/  FMNMX.FTZ R13, R6, R11, !PT ;  /* 0x0000000b060d7209 */ /* 0x000fe40007810000 */
[C---:B------:R-:W-:Y:S01]  /*3320*/  FSETP.NEU.FTZ.AND P2, PT, R0.reuse, -INF , PT ;  /* 0xff8000000000780b */ /* 0x040fe20003f5d000 */
[----:B------:R-:W-:Y:S01]  /*3330*/  FMUL.FTZ R43, R0, R3 ;  /* 0x00000003002b7220 */ /* 0x000fe20000410000 */
[----:B------:R-:W-:-:S04]  /*3340*/  FMNMX.FTZ R13, R90, R13, !PT ;  /* 0x0000000d5a0d7209 */ /* 0x000fc80007810000 */
[----:B------:R-:W-:Y:S02]  /*3350*/  FMNMX.FTZ R13, R8, R13, !PT ;  /* 0x0000000d080d7209 */ /* 0x000fe40007810000 */
[----:B------:R-:W-:Y:S02]  /*3360*/  FSEL R43, R43, RZ, P2 ;  /* 0x000000ff2b2b7208 */ /* 0x000fe40001000000 */
[----:B------:R-:W-:Y:S02]  /*3370*/  FMNMX.FTZ R13, R94, R13, !PT ;  /* 0x0000000d5e0d7209 */ /* 0x000fe40007810000 */
[----:B------:R-:W-:Y:S01]  /*3380*/  ISETP.NE.AND P2, PT, R15, RZ, PT ;  /* 0x000000ff0f00720c */ /* 0x000fe20003f45270 */
[--C-:B------:R-:W-:Y:S01]  /*3390*/  FFMA.FTZ R29, R106, R3, -R43.reuse ;  /* 0x000000036a1d7223 */ /* 0x100fe2000001082b */
[----:B------:R-:W-:Y:S01]  /*33a0*/  FMNMX.FTZ R13, R10, R13, !PT ;  /* 0x0000000d0a0d7209 */ /* 0x000fe20007810000 */
[-CC-:B------:R-:W-:Y:S01]  /*33b0*/  FFMA.FTZ R72, R108, R3.reuse, -R43.reuse ;  /* 0x000000036c487223 */ /* 0x180fe2000001082b */
[----:B------:R-:W-:Y:S01]  /*33c0*/  FSEL R106, R39, -INF , P2 ;  /* 0xff800000276a7808 */ /* 0x000fe20001000000 */
        /* <DEDUP_REMOVED lines=10> */
[----:B------:R-:W-:Y:S01]  /*3470*/  MUFU.EX2 R5, R5 ;  /* 0x0000000500057308 */ /* 0x000fe20000000800 */
[-CC-:B------:R-:W-:Y:S01]  /*3480*/  FFMA.FTZ R118, R118, R3.reuse, -R43.reuse ;  /* 0x0000000376767223 */ /* 0x180fe2000001082b */
[--C-:B------:R-:W-:Y:S01]  /*3490*/  FFMA.FTZ R92, R92, R3, -R43.reuse ;  /* 0x000000035c5c7223 */ /* 0x100fe2000001082b */
[----:B------:R-:W-:Y:S01]  /*34a0*/  FMNMX.FTZ R13, R14, R13, !PT ;  /* 0x0000000d0e0d7209 */ /* 0x000fe20007810000 */
[-CC-:B------:R-:W-:Y:S01]  /*34b0*/  FFMA.FTZ R100, R66, R3.reuse, -R43.reuse ;  /* 0x0000000342647223 */ /* 0x180fe2000001082b */
[-CC-:B------:R-:W-:Y:S01]  /*34c0*/  FFMA.FTZ R80, R70, R3.reuse, -R43.reuse ;  /* 0x0000000346507223 */ /* 0x180fe2000001082b */
[--C-:B------:R-:W-:Y:S01]  /*34d0*/  FFMA.FTZ R44, R104, R3, -R43.reuse ;  /* 0x00000003682c7223 */ /* 0x100fe2000001082b */
[----:B------:R-:W-:Y:S01]  /*34e0*/  FMNMX.FTZ R13, R74, R13, !PT ;  /* 0x0000000d4a0d7209 */ /* 0x000fe20007810000 */
[----:B------:R-:W2:Y:S01]  /*34f0*/  MUFU.EX2 R96, R96 ;  /* 0x0000006000607308 */ /* 0x000ea20000000800 */
[-CC-:B------:R-:W-:Y:S01]  /*3500*/  FFMA.FTZ R9, R88, R3.reuse, -R43.reuse ;  /* 0x0000000358097223 */ /* 0x180fe2000001082b */
[--C-:B------:R-:W-:Y:S01]  /*3510*/  FFMA.FTZ R25, R84, R3, -R43.reuse ;  /* 0x0000000354197223 */ /* 0x100fe2000001082b */
[----:B------:R-:W-:Y:S01]  /*3520*/  FMNMX.FTZ R13, R20, R13, !PT ;  /* 0x0000000d140d7209 */ /* 0x000fe20007810000 */
[-CC-:B------:R-:W-:Y:S01]  /*3530*/  FFMA.FTZ R70, R110, R3.reuse, -R43.reuse ;  /* 0x000000036e467223 */ /* 0x180fe2000001082b */
[-CC-:B------:R-:W-:Y:S01]  /*3540*/  FFMA.FTZ R31, R114, R3.reuse, -R43.reuse ;  /* 0x00000003721f7223 */ /* 0x180fe2000001082b */
        /* <DEDUP_REMOVED lines=10> */
[----:B------:R1:W-:Y:S01]  /*35f0*/  MUFU.EX2 R13, R112 ;  /* 0x00000070000d7308 */ /* 0x0003e20000000800 */
        /* <DEDUP_REMOVED lines=8> */
[----:B-1----:R-:W-:Y:S01]  /*3680*/  FSEL R112, R30, -INF , P5 ;  /* 0xff8000001e707808 */ /* 0x002fe20002800000 */
[--C-:B------:R-:W-:Y:S01]  /*3690*/  FFMA.FTZ R30, R76, R3, -R43.reuse ;  /* 0x000000034c1e7223 */ /* 0x100fe2000001082b */
[----:B------:R-:W-:Y:S01]  /*36a0*/  FMNMX.FTZ R21, R52, R15, !PT ;  /* 0x0000000f34157209 */ /* 0x000fe20007810000 */
[-CC-:B------:R-:W-:Y:S01]  /*36b0*/  FFMA.FTZ R41, R41, R3.reuse, -R43.reuse ;  /* 0x0000000329297223 */ /* 0x180fe2000001082b */
[-CC-:B------:R-:W-:Y:S01]  /*36c0*/  FFMA.FTZ R114, R49, R3.reuse, -R43.reuse ;  /* 0x0000000331727223 */ /* 0x180fe2000001082b */
[--C-:B------:R-:W-:Y:S01]  /*36d0*/  FFMA.FTZ R37, R37, R3, -R43.reuse ;  /* 0x0000000325257223 */ /* 0x100fe2000001082b */
[----:B------:R-:W-:Y:S01]  /*36e0*/  FMNMX.FTZ R21, R50, R21, !PT ;  /* 0x0000001532157209 */ /* 0x000fe20007810000 */
[-CC-:B------:R-:W-:Y:S01]  /*36f0*/  FFMA.FTZ R120, R156, R3.reuse, -R43.reuse ;  /* 0x000000039c787223 */ /* 0x180fe2000001082b */
[----:B---3--:R-:W-:Y:S01]  /*3700*/  FFMA.FTZ R92, R140, R3, -R43 ;  /* 0x000000038c5c7223 */ /* 0x008fe2000001082b */
[----:B------:R-:W-:Y:S01]  /*3710*/  MUFU.EX2 R100, R100 ;  /* 0x0000006400647308 */ /* 0x000fe20000000800 */
[----:B------:R-:W-:-:S02]  /*3720*/  FMNMX.FTZ R21, R56, R21, !PT ;  /* 0x0000001538157209 */ /* 0x000fc40007810000 */
[----:B--2---:R-:W-:Y:S02]  /*3730*/  F2FP.BF16.F32.PACK_AB R4, R96, R5 ;  /* 0x000000056004723e */ /* 0x004fe400000010ff */
[----:B------:R-:W-:-:S03]  /*3740*/  FMNMX.FTZ R21, R54, R21, !PT ;  /* 0x0000001536157209 */ /* 0x000fc60007810000 */
[----:B------:R-:W-:Y:S01]  /*3750*/  MUFU.EX2 R9, R9 ;  /* 0x0000000900097308 */ /* 0x000fe20000000800 */
[----:B------:R-:W-:-:S04]  /*3760*/  FMNMX.FTZ R21, R40, R21, !PT ;  /* 0x0000001528157209 */ /* 0x000fc80007810000 */
        /* <DEDUP_REMOVED lines=13> */
[----:B------:R1:W-:Y:S01]  /*3840*/  MUFU.EX2 R33, R118 ;  /* 0x0000007600217308 */ /* 0x0003e20000000800 */
[----:B------:R-:W-:-:S04]  /*3850*/  FMNMX.FTZ R35, R108, R35, !PT ;  /* 0x000000236c237209 */ /* 0x000fc80007810000 */
[----:B------:R-:W-:-:S03]  /*3860*/  FMNMX.FTZ R35, R112, R35, !PT ;  /* 0x0000002370237209 */ /* 0x000fc60007810000 */
[----:B------:R-:W-:Y:S01]  /*3870*/  MUFU.EX2 R25, R25 ;  /* 0x0000001900197308 */ /* 0x000fe20000000800 */
[----:B------:R-:W-:Y:S01]  /*3880*/  FMNMX.FTZ R27, R116, R35, !PT ;  /* 0x00000023741b7209 */ /* 0x000fe20007810000 */
[-CC-:B-1----:R-:W-:Y:S01]  /*3890*/  FFMA.FTZ R118, R45, R3.reuse, -R43.reuse ;  /* 0x000000032d767223 */ /* 0x182fe2000001082b */
[-CC-:B------:R-:W-:Y:S01]  /*38a0*/  FFMA.FTZ R35, R126, R3.reuse, -R43.reuse ;  /* 0x000000037e237223 */ /* 0x180fe2000001082b */
[----:B------:R-:W-:Y:S02]  /*38b0*/  FFMA.FTZ R45, R154, R3, -R43 ;  /* 0x000000039a2d7223 */ /* 0x000fe4000001082b */
[----:B------:R-:W1:Y:S02]  /*38c0*/  SHFL.BFLY PT, R76, R27, 0x2, 0x1f ;  /* 0x0c401f001b4c7f89 */ /* 0x000e6400000e0000 */
[----:B------:R-:W-:Y:S08]  /*38d0*/  MUFU.EX2 R70, R70 ;  /* 0x0000004600467308 */ /* 0x000ff00000000800 */
[----:B------:R-:W-:Y:S08]  /*38e0*/  MUFU.EX2 R60, R60 ;  /* 0x0000003c003c7308 */ /* 0x000ff00000000800 */
[----:B------:R-:W-:Y:S01]  /*38f0*/  MUFU.EX2 R15, R122 ;  /* 0x0000007a000f7308 */ /* 0x000fe20000000800 */
[----:B-1----:R-:W-:-:S07]  /*3900*/  FMNMX.FTZ R51, R27, R76, !PT ;  /* 0x0000004c1b337209 */ /* 0x002fce0007810000 */
[----:B------:R-:W-:Y:S01]  /*3910*/  MUFU.EX2 R36, R36 ;  /* 0x0000002400247308 */ /* 0x000fe20000000800 */
[----:B------:R-:W1:Y:S07]  /*3920*/  SHFL.BFLY PT, R76, R51, 0x1, 0x1f ;  /* 0x0c201f00334c7f89 */ /* 0x000e6e00000e0000 */
[----:B------:R-:W-:Y:S08]  /*3930*/  MUFU.EX2 R23, R23 ;  /* 0x0000001700177308 */ /* 0x000ff00000000800 */
[----:B------:R-:W-:Y:S08]  /*3940*/  MUFU.EX2 R66, R66 ;  /* 0x0000004200427308 */ /* 0x000ff00000000800 */
[----:B------:R-:W-:Y:S01]  /*3950*/  MUFU.EX2 R21, R130 ;  /* 0x0000008200157308 */ /* 0x000fe20000000800 */
[----:B-1----:R-:W-:-:S04]  /*3960*/  FMNMX.FTZ R76, R51, R76, !PT ;  /* 0x0000004c334c7209 */ /* 0x002fc80007810000 */
[C---:B------:R-:W-:Y:S01]  /*3970*/  FSETP.NEU.FTZ.AND P2, PT, R76.reuse, -INF , PT ;  /* 0xff8000004c00780b */ /* 0x040fe20003f5d000 */
[-C--:B------:R-:W-:Y:S02]  /*3980*/  FMUL.FTZ R27, R76, R3.reuse ;  /* 0x000000034c1b7220 */ /* 0x080fe40000410000 */
[----:B------:R-:W-:Y:S03]  /*3990*/  MUFU.EX2 R84, R84 ;  /* 0x0000005400547308 */ /* 0x000fe60000000800 */
[----:B------:R-:W-:Y:S02]  /*39a0*/  FSEL R27, R27, RZ, P2 ;  /* 0x000000ff1b1b7208 */ /* 0x000fe40001000000 */
[----:B------:R-:W-:Y:S01]  /*39b0*/  ISETP.GE.AND P2, PT, R64, 0x91, PT ;  /* 0x000000914000780c */ /* 0x000fe20003f46270 */
[----:B------:R-:W-:Y:S02]  /*39c0*/  IMAD.MOV.U32 R64, RZ, RZ, R71 ;  /* 0x000000ffff407224 */ /* 0x000fe400078e0047 */
[----:B------:R-:W-:Y:S01]  /*39d0*/  MUFU.EX2 R30, R30 ;  /* 0x0000001e001e7308 */ /* 0x000fe20000000800 */
[-CC-:B------:R-:W-:Y:S01]  /*39e0*/  FFMA.FTZ R98, R98, R3.reuse, -R27.reuse ;  /* 0x0000000362627223 */ /* 0x180fe2000001081b */
[-CC-:B------:R-:W-:Y:S01]  /*39f0*/  FFMA.FTZ R99, R99, R3.reuse, -R27.reuse ;  /* 0x0000000363637223 */ /* 0x180fe2000001081b */
[-CC-:B------:R-:W-:Y:S01]  /*3a00*/  FFMA.FTZ R102, R102, R3.reuse, -R27.reuse ;  /* 0x0000000366667223 */ /* 0x180fe2000001081b */
[-CC-:B------:R-:W-:Y:S01]  /*3a10*/  FFMA.FTZ R6, R6, R3.reuse, -R27.reuse ;  /* 0x0000000306067223 */ /* 0x180fe2000001081b */
[-CC-:B------:R-:W-:Y:S01]  /*3a20*/  FFMA.FTZ R43, R90, R3.reuse, -R27.reuse ;  /* 0x000000035a2b7223 */ /* 0x180fe2000001081b */
[-CC-:B------:R-:W-:Y:S01]  /*3a30*/  FFMA.FTZ R90, R8, R3.reuse, -R27.reuse ;  /* 0x00000003085a7223 */ /* 0x180fe2000001081b */
[-CC-:B------:R-:W-:Y:S01]  /*3a40*/  FFMA.FTZ R49, R94, R3.reuse, -R27.reuse ;  /* 0x000000035e317223 */ /* 0x180fe2000001081b */
        /* <DEDUP_REMOVED lines=8> */
[----:B------:R-:W1:Y:S01]  /*3ad0*/  MUFU.EX2 R99, R99 ;  /* 0x0000006300637308 */ /* 0x000e620000000800 */
[-CC-:B------:R-:W-:Y:S01]  /*3ae0*/  FFMA.FTZ R57, R78, R3.reuse, -R27.reuse ;  /* 0x000000034e397223 */ /* 0x180fe2000001081b */
[-CC-:B------:R-:W-:Y:S01]  /*3af0*/  FFMA.FTZ R68, R68, R3.reuse, -R27.reuse ;  /* 0x0000000344447223 */ /* 0x180fe2000001081b */
[-CC-:B------:R-:W-:Y:S01]  /*3b00*/  FFMA.FTZ R20, R58, R3.reuse, -R27.reuse ;  /* 0x000000033a147223 */ /* 0x180fe2000001081b */
[-CC-:B------:R-:W-:Y:S01]  /*3b10*/  FFMA.FTZ R59, R48, R3.reuse, -R27.reuse ;  /* 0x00000003303b7223 */ /* 0x180fe2000001081b */
[-CC-:B------:R-:W-:Y:S01]  /*3b20*/  FFMA.FTZ R61, R52, R3.reuse, -R27.reuse ;  /* 0x00000003343d7223 */ /* 0x180fe2000001081b */
[-CC-:B------:R-:W-:Y:S01]  /*3b30*/  FFMA.FTZ R89, R42, R3.reuse, -R27.reuse ;  /* 0x000000032a597223 */ /* 0x180fe2000001081b */
[-CC-:B------:R-:W-:Y:S01]  /*3b40*/  FFMA.FTZ R48, R62, R3.reuse, -R27.reuse ;  /* 0x000000033e307223 */ /* 0x180fe2000001081b */
[----:B------:R-:W2:Y:S01]  /*3b50*/  MUFU.EX2 R102, R102 ;  /* 0x0000006600667308 */ /* 0x000ea20000000800 */
[-CC-:B------:R-:W-:Y:S01]  /*3b60*/  FFMA.FTZ R50, R50, R3.reuse, -R27.reuse ;  /* 0x0000000332327223 */ /* 0x180fe2000001081b */
[-CC-:B------:R-:W-:Y:S01]  /*3b70*/  FFMA.FTZ R63, R56, R3.reuse, -R27.reuse ;  /* 0x00000003383f7223 */ /* 0x180fe2000001081b */
[-CC-:B------:R-:W-:Y:S01]  /*3b80*/  FFMA.FTZ R54, R54, R3.reuse, -R27.reuse ;  /* 0x0000000336367223 */ /* 0x180fe2000001081b */
[-CC-:B------:R-:W-:Y:S01]  /*3b90*/  FFMA.FTZ R32, R32, R3.reuse, -R27.reuse ;  /* 0x0000000320207223 */ /* 0x180fe2000001081b */
[-CC-:B------:R-:W-:Y:S01]  /*3ba0*/  FFMA.FTZ R46, R46, R3.reuse, -R27.reuse ;  /* 0x000000032e2e7223 */ /* 0x180fe2000001081b */
[-CC-:B------:R-:W-:Y:S01]  /*3bb0*/  FFMA.FTZ R24, R24, R3.reuse, -R27.reuse ;  /* 0x0000000318187223 */ /* 0x180fe2000001081b */
[-C--:B------:R-:W-:Y:S01]  /*3bc0*/  FFMA.FTZ R34, R34, R3.reuse, -R27 ;  /* 0x0000000322227223 */ /* 0x080fe2000001081b */
[----:B------:R3:W4:Y:S01]  /*3bd0*/  MUFU.EX2 R65, R6 ;  /* 0x0000000600417308 */ /* 0x0007220000000800 */
[----:B-1----:R-:W-:Y:S01]  /*3be0*/  FADD.FTZ R67, R98, R99 ;  /* 0x0000006362437221 */ /* 0x002fe20000010000 */
[-CC-:B------:R-:W-:Y:S01]  /*3bf0*/  FFMA.FTZ R42, R28, R3.reuse, -R27.reuse ;  /* 0x000000031c2a7223 */ /* 0x180fe2000001081b */
[-CC-:B------:R-:W-:Y:S01]  /*3c00*/  FFMA.FTZ R38, R38, R3.reuse, -R27.reuse ;  /* 0x0000000326267223 */ /* 0x180fe2000001081b */
[-CC-:B------:R-:W-:Y:S01]  /*3c10*/  FFMA.FTZ R106, R106, R3.reuse, -R27.reuse ;  /* 0x000000036a6a7223 */ /* 0x180fe2000001081b */
[-CC-:B------:R-:W-:Y:S01]  /*3c20*/  FFMA.FTZ R52, R26, R3.reuse, -R27.reuse ;  /* 0x000000031a347223 */ /* 0x180fe2000001081b */
[-CC-:B------:R-:W-:Y:S01]  /*3c30*/  FFMA.FTZ R108, R108, R3.reuse, -R27.reuse ;  /* 0x000000036c6c7223 */ /* 0x180fe2000001081b */
[-C--:B------:R-:W-:Y:S01]  /*3c40*/  FFMA.FTZ R112, R112, R3.reuse, -R27 ;  /* 0x0000000370707223 */ /* 0x080fe2000001081b */
[----:B------:R-:W1:Y:S01]  /*3c50*/  MUFU.EX2 R43, R43 ;  /* 0x0000002b002b7308 */ /* 0x000e620000000800 */
[----:B---3--:R-:W-:Y:S01]  /*3c60*/  FADD.FTZ R6, R5, R96 ;  /* 0x0000006005067221 */ /* 0x008fe20000010000 */
[----:B--2---:R-:W-:Y:S01]  /*3c70*/  FADD.FTZ R8, R102, R67 ;  /* 0x0000004366087221 */ /* 0x004fe20000010000 */
[----:B------:R-:W-:Y:S01]  /*3c80*/  FFMA.FTZ R116, R116, R3, -R27 ;  /* 0x0000000374747223 */ /* 0x000fe2000001081b */
[----:B------:R-:W-:Y:S01]  /*3c90*/  F2FP.BF16.F32.PACK_AB R5, R99, R98 ;  /* 0x000000626305723e */ /* 0x000fe200000010ff */
[----:B------:R-:W-:Y:S01]  /*3ca0*/  FADD.FTZ R69, R7, R6 ;  /* 0x0000000607457221 */ /* 0x000fe20000010000 */
[C---:B------:R-:W-:Y:S01]  /*3cb0*/  F2FP.BF16.F32.PACK_AB R6, R100.reuse, R7 ;  /* 0x000000076406723e */ /* 0x040fe200000010ff */
[----:B------:R-:W-:Y:S01]  /*3cc0*/  IMAD.MOV.U32 R62, RZ, RZ, R71 ;  /* 0x000000ffff3e7224 */ /* 0x000fe200078e0047 */
[----:B------:R-:W2:Y:S01]  /*3cd0*/  MUFU.EX2 R90, R90 ;  /* 0x0000005a005a7308 */ /* 0x000ea20000000800 */
[----:B------:R-:W-:Y:S01]  /*3ce0*/  FADD.FTZ R10, R100, R69 ;  /* 0x00000045640a7221 */ /* 0x000fe20000010000 */
[C---:B----4-:R-:W-:Y:S01]  /*3cf0*/  FADD.FTZ R8, R65.reuse, R8 ;  /* 0x0000000841087221 */ /* 0x050fe20000010000 */
[----:B------:R-:W-:Y:S01]  /*3d00*/  F2FP.BF16.F32.PACK_AB R7, R65, R102 ;  /* 0x000000664107723e */ /* 0x000fe200000010ff */
[----:B------:R-:W-:Y:S01]  /*3d10*/  FFMA.FTZ R65, R40, R3, -R27 ;  /* 0x0000000328417223 */ /* 0x000fe2000001081b */
[----:B------:R-:W-:Y:S01]  /*3d20*/  FADD.FTZ R67, R9, R10 ;  /* 0x0000000a09437221 */ /* 0x000fe20000010000 */
[----:B------:R-:W-:-:S02]  /*3d30*/  IMAD.MOV.U32 R58, RZ, RZ, R71 ;  /* 0x000000ffff3a7224 */ /* 0x000fc400078e0047 */
[----:B------:R-:W3:Y:S01]  /*3d40*/  MUFU.EX2 R49, R49 ;  /* 0x0000003100317308 */ /* 0x000ee20000000800 */
[----:B-1----:R-:W-:Y:S01]  /*3d50*/  FADD.FTZ R69, R43, R8 ;  /* 0x000000082b457221 */ /* 0x002fe20000010000 */
[----:B------:R-:W-:Y:S01]  /*3d60*/  FADD.FTZ R8, R80, R67 ;  /* 0x0000004350087221 */ /* 0x000fe20000010000 */
[----:B------:R1:W-:Y:S01]  /*3d70*/  STSM.16.M88.4 [R2+0x24300], R4 ;  /* 0x0243000402007844 */ /* 0x0003e20000000200 */
[----:B------:R-:W-:Y:S02]  /*3d80*/  IMAD.MOV.U32 R56, RZ, RZ, R71 ;  /* 0x000000ffff387224 */ /* 0x000fe400078e0047 */
[----:B------:R-:W-:Y:S02]  /*3d90*/  FADD.FTZ R67, R11, R8 ;  /* 0x000000080b437221 */ /* 0x000fe40000010000 */
[----:B------:R-:W4:Y:S01]  /*3da0*/  MUFU.EX2 R94, R94 ;  /* 0x0000005e005e7308 */ /* 0x000f220000000800 */
[----:B--2---:R-:W-:Y:S01]  /*3db0*/  FADD.FTZ R10, R90, R69 ;  /* 0x000000455a0a7221 */ /* 0x004fe20000010000 */
[----:B------:R-:W-:-:S04]  /*3dc0*/  FADD.FTZ R8, R44, R67 ;  /* 0x000000432c087221 */ /* 0x000fc80000010000 */
[----:B------:R-:W-:Y:S02]  /*3dd0*/  FADD.FTZ R67, R29, R8 ;  /* 0x000000081d437221 */ /* 0x000fe40000010000 */
[----:B------:R-:W2:Y:S01]  /*3de0*/  MUFU.EX2 R51, R51 ;  /* 0x0000003300337308 */ /* 0x000ea20000000800 */
[----:B---3--:R-:W-:Y:S01]  /*3df0*/  FADD.FTZ R69, R49, R10 ;  /* 0x0000000a31457221 */ /* 0x008fe20000010000 */
[C---:B------:R-:W-:Y:S01]  /*3e00*/  FADD.FTZ R8, R72.reuse, R67 ;  /* 0x0000004348087221 */ /* 0x040fe20000010000 */
[----:B-1----:R-:W-:Y:S01]  /*3e10*/  F2FP.BF16.F32.PACK_AB R4, R72, R29 ;  /* 0x0000001d4804723e */ /* 0x002fe200000010ff */
[----:B------:R-:W-:Y:S02]  /*3e20*/  IMAD.MOV.U32 R29, RZ, RZ, R71 ;  /* 0x000000ffff1d7224 */ /* 0x000fe400078e0047 */
[----:B------:R-:W-:Y:S02]  /*3e30*/  FADD.FTZ R67, R25, R8 ;  /* 0x0000000819437221 */ /* 0x000fe40000010000 */
[----:B------:R-:W1:Y:S01]  /*3e40*/  MUFU.EX2 R82, R82 ;  /* 0x0000005200527308 */ /* 0x000e620000000800 */
[----:B----4-:R-:W-:-:S07]  /*3e50*/  FADD.FTZ R10, R94, R69 ;  /* 0x000000455e0a7221 */ /* 0x010fce0000010000 */
[----:B------:R-:W3:Y:S01]  /*3e60*/  MUFU.EX2 R12, R12 ;  /* 0x0000000c000c7308 */ /* 0x000ee20000000800 */
[----:B--2---:R-:W-:Y:S01]  /*3e70*/  FADD.FTZ R69, R51, R10 ;  /* 0x0000000a33457221 */ /* 0x004fe20000010000 */
[----:B------:R-:W-:-:S04]  /*3e80*/  FADD.FTZ R10, R70, R67 ;  /* 0x00000043460a7221 */ /* 0x000fc80000010000 */
[----:B------:R-:W-:Y:S01]  /*3e90*/  FADD.FTZ R67, R13, R10 ;  /* 0x0000000a0d437221 */ /* 0x000fe20000010000 */
[----:B------:R-:W-:Y:S01]  /*3ea0*/  F2FP.BF16.F32.PACK_AB R10, R44, R11 ;  /* 0x0000000b2c0a723e */ /* 0x000fe200000010ff */
[----:B------:R-:W2:Y:S01]  /*3eb0*/  MUFU.EX2 R53, R53 ;  /* 0x0000003500357308 */ /* 0x000ea20000000800 */
[----:B-1----:R-:W-:Y:S01]  /*3ec0*/  FADD.FTZ R69, R82, R69 ;  /* 0x0000004552457221 */ /* 0x002fe20000010000 */
[----:B------:R-:W-:Y:S01]  /*3ed0*/  F2FP.BF16.F32.PACK_AB R11, R94, R49 ;  /* 0x000000315e0b723e */ /* 0x000fe200000010ff */
[--C-:B------:R-:W-:Y:S02]  /*3ee0*/  IMAD.MOV.U32 R49, RZ, RZ, R71.reuse ;  /* 0x000000ffff317224 */ /* 0x100fe400078e0047 */
[----:B------:R-:W-:-:S03]  /*3ef0*/  IMAD.MOV.U32 R44, RZ, RZ, R71 ;  /* 0x000000ffff2c7224 */ /* 0x000fc600078e0047 */
[----:B------:R-:W1:Y:S01]  /*3f00*/  MUFU.EX2 R14, R14 ;  /* 0x0000000e000e7308 */ /* 0x000e620000000800 */
[----:B---3--:R-:W-:Y:S01]  /*3f10*/  FADD.FTZ R8, R12, R69 ;  /* 0x000000450c087221 */ /* 0x008fe20000010000 */
[----:B------:R-:W-:-:S06]  /*3f20*/  IMAD.MOV.U32 R69, RZ, RZ, R71 ;  /* 0x000000ffff457224 */ /* 0x000fcc00078e0047 */
[----:B------:R-:W3:Y:S01]  /*3f30*/  MUFU.EX2 R55, R55 ;  /* 0x0000003700377308 */ /* 0x000ee20000000800 */
[----:B--2---:R-:W-:Y:S01]  /*3f40*/  FADD.FTZ R27, R53, R8 ;  /* 0x00000008351b7221 */ /* 0x004fe20000010000 */
[----:B------:R-:W-:Y:S02]  /*3f50*/  F2FP.BF16.F32.PACK_AB R8, R80, R9 ;  /* 0x000000095008723e */ /* 0x000fe400000010ff */
[----:B------:R-:W-:Y:S01]  /*3f60*/  F2FP.BF16.F32.PACK_AB R9, R90, R43 ;  /* 0x0000002b5a09723e */ /* 0x000fe200000010ff */
[----:B------:R-:W-:-:S03]  /*3f70*/  IMAD.MOV.U32 R43, RZ, RZ, R71 ;  /* 0x000000ffff2b7224 */ /* 0x000fc600078e0047 */
[----:B------:R-:W2:Y:S01]  /*3f80*/  MUFU.EX2 R57, R57 ;  /* 0x0000003900397308 */ /* 0x000ea20000000800 */
[----:B-1----:R-:W-:Y:S01]  /*3f90*/  FADD.FTZ R26, R14, R27 ;  /* 0x0000001b0e1a7221 */ /* 0x002fe20000010000 */
[----:B------:R-:W-:Y:S06]  /*3fa0*/  STSM.16.M88.4 [R2+0x25b00], R8 ;  /* 0x025b000802007844 */ /* 0x000fec0000000200 */
[----:B------:R-:W1:Y:S01]  /*3fb0*/  MUFU.EX2 R68, R68 ;  /* 0x0000004400447308 */ /* 0x000e620000000800 */
[----:B---3--:R-:W-:-:S07]  /*3fc0*/  FADD.FTZ R26, R55, R26 ;  /* 0x0000001a371a7221 */ /* 0x008fce0000010000 */
[----:B------:R-:W3:Y:S01]  /*3fd0*/  MUFU.EX2 R20, R20 ;  /* 0x0000001400147308 */ /* 0x000ee20000000800 */
[----:B--2---:R-:W-:-:S07]  /*3fe0*/  FADD.FTZ R7, R57, R26 ;  /* 0x0000001a39077221 */ /* 0x004fce0000010000 */
[----:B------:R2:W-:Y:S01]  /*3ff0*/  MUFU.EX2 R28, R32 ;  /* 0x00000020001c7308 */ /* 0x0005e20000000800 */
[----:B-1----:R-:W-:-:S07]  /*4000*/  FADD.FTZ R7, R68, R7 ;  /* 0x0000000744077221 */ /* 0x002fce0000010000 */
[----:B------:R-:W1:Y:S01]  /*4010*/  MUFU.EX2 R59, R59 ;  /* 0x0000003b003b7308 */ /* 0x000e620000000800 */
[----:B--2---:R-:W-:Y:S01]  /*4020*/  FADD.FTZ R32, R60, R67 ;  /* 0x000000433c207221 */ /* 0x004fe20000010000 */
[----:B------:R-:W-:-:S03]  /*4030*/  IMAD.MOV.U32 R67, RZ, RZ, R71 ;  /* 0x000000ffff437224 */ /* 0x000fc600078e0047 */
[----:B------:R-:W-:-:S03]  /*4040*/  FADD.FTZ R5, R15, R32 ;  /* 0x000000200f057221 */ /* 0x000fc60000010000 */
[----:B------:R-:W2:Y:S01]  /*4050*/  MUFU.EX2 R48, R48 ;  /* 0x0000003000307308 */ /* 0x000ea20000000800 */
[----:B------:R-:W-:Y:S01]  /*4060*/  FADD.FTZ R6, R36, R5 ;  /* 0x0000000524067221 */ /* 0x000fe20000010000 */
[----:B------:R-:W-:Y:S01]  /*4070*/  F2FP.BF16.F32.PACK_AB R5, R82, R51 ;  /* 0x000000335205723e */ /* 0x000fe200000010ff */
[--C-:B------:R-:W-:Y:S02]  /*4080*/  IMAD.MOV.U32 R51, RZ, RZ, R71.reuse ;  /* 0x000000ffff337224 */ /* 0x100fe400078e0047 */
[----:B------:R-:W-:Y:S01]  /*4090*/  FADD.FTZ R27, R23, R6 ;  /* 0x00000006171b7221 */ /* 0x000fe20000010000 */
[----:B------:R-:W-:Y:S01]  /*40a0*/  F2FP.BF16.F32.PACK_AB R6, R70, R25 ;  /* 0x000000194606723e */ /* 0x000fe200000010ff */
[----:B------:R-:W-:Y:S01]  /*40b0*/  IMAD.MOV.U32 R70, RZ, RZ, R71 ;  /* 0x000000ffff467224 */ /* 0x000fe200078e0047 */
[----:B------:R-:W4:Y:S01]  /*40c0*/  MUFU.EX2 R61, R61 ;  /* 0x0000003d003d7308 */ /* 0x000f220000000800 */
[----:B------:R-:W-:-:S04]  /*40d0*/  FADD.FTZ R26, R66, R27 ;  /* 0x0000001b421a7221 */ /* 0x000fc80000010000 */
[----:B------:R-:W-:-:S03]  /*40e0*/  FADD.FTZ R27, R21, R26 ;  /* 0x0000001a151b7221 */ /* 0x000fc60000010000 */
[----:B------:R-:W5:Y:S01]  /*40f0*/  MUFU.EX2 R50, R50 ;  /* 0x0000003200327308 */ /* 0x000f620000000800 */
[----:B------:R-:W-:-:S04]  /*4100*/  FADD.FTZ R26, R84, R27 ;  /* 0x0000001b541a7221 */ /* 0x000fc80000010000 */
[----:B------:R-:W-:-:S03]  /*4110*/  FADD.FTZ R27, R33, R26 ;  /* 0x0000001a211b7221 */ /* 0x000fc60000010000 */
[----:B------:R3:W-:Y:S01]  /*4120*/  MUFU.EX2 R91, R24 ;  /* 0x00000018005b7308 */ /* 0x0007e20000000800 */
[----:B------:R-:W-:-:S07]  /*4130*/  FADD.FTZ R26, R30, R27 ;  /* 0x0000001b1e1a7221 */ /* 0x000fce0000010000 */
[----:B------:R-:W5:Y:S01]  /*4140*/  MUFU.EX2 R63, R63 ;  /* 0x0000003f003f7308 */ /* 0x000f620000000800 */
[----:B---3--:R-:W-:Y:S01]  /*4150*/  FADD.FTZ R24, R20, R7 ;  /* 0x0000000714187221 */ /* 0x008fe20000010000 */
[----:B------:R-:W-:Y:S01]  /*4160*/  F2FP.BF16.F32.PACK_AB R7, R53, R12 ;  /* 0x0000000c3507723e */ /* 0x000fe200000010ff */
[----:B------:R-:W-:Y:S01]  /*4170*/  IMAD.MOV.U32 R53, RZ, RZ, R71 ;  /* 0x000000ffff357224 */ /* 0x000fe200078e0047 */
[----:B------:R-:W-:Y:S01]  /*4180*/  F2FP.BF16.F32.PACK_AB R12, R60, R13 ;  /* 0x0000000d3c0c723e */ /* 0x000fe200000010ff */
[----:B-1----:R-:W-:Y:S01]  /*4190*/  FADD.FTZ R25, R59, R24 ;  /* 0x000000183b197221 */ /* 0x002fe20000010000 */
[----:B------:R-:W-:Y:S01]  /*41a0*/  F2FP.BF16.F32.PACK_AB R13, R55, R14 ;  /* 0x0000000e370d723e */ /* 0x000fe200000010ff */
[----:B------:R1:W-:Y:S01]  /*41b0*/  STSM.16.M88.4 [R2+0x27300], R4 ;  /* 0x0273000402007844 */ /* 0x0003e20000000200 */
[----:B------:R-:W3:Y:S01]  /*41c0*/  MUFU.EX2 R31, R31 ;  /* 0x0000001f001f7308 */ /* 0x000ee20000000800 */
[----:B--2---:R-:W-:Y:S01]  /*41d0*/  FADD.FTZ R24, R48, R25 ;  /* 0x0000001930187221 */ /* 0x004fe20000010000 */
[----:B------:R-:W-:Y:S01]  /*41e0*/  F2FP.BF16.F32.PACK_AB R14, R36, R15 ;  /* 0x0000000f240e723e */ /* 0x000fe200000010ff */
[--C-:B------:R-:W-:Y:S01]  /*41f0*/  IMAD.MOV.U32 R60, RZ, RZ, R71.reuse ;  /* 0x000000ffff3c7224 */ /* 0x100fe200078e0047 */
[----:B------:R-:W-:Y:S01]  /*4200*/  F2FP.BF16.F32.PACK_AB R15, R68, R57 ;  /* 0x00000039440f723e */ /* 0x000fe200000010ff */
[----:B----4-:R-:W-:Y:S01]  /*4210*/  FADD.FTZ R25, R61, R24 ;  /* 0x000000183d197221 */ /* 0x010fe20000010000 */
[----:B------:R-:W-:-:S02]  /*4220*/  IMAD.MOV.U32 R68, RZ, RZ, R71 ;  /* 0x000000ffff447224 */ /* 0x000fc400078e0047 */
[----:B------:R2:W4:Y:S01]  /*4230*/  MUFU.EX2 R40, R54 ;  /* 0x0000003600287308 */ /* 0x0005220000000800 */
[----:B-----5:R-:W-:Y:S01]  /*4240*/  FADD.FTZ R24, R50, R25 ;  /* 0x0000001932187221 */ /* 0x020fe20000010000 */
[----:B------:R-:W-:Y:S01]  /*4250*/  STSM.16.M88.4 [R2+0x28b00], R12 ;  /* 0x028b000c02007844 */ /* 0x000fe20000000200 */
[--C-:B------:R-:W-:Y:S02]  /*4260*/  IMAD.MOV.U32 R57, RZ, RZ, R71.reuse ;  /* 0x000000ffff397224 */ /* 0x100fe400078e0047 */
[----:B------:R-:W-:Y:S01]  /*4270*/  FADD.FTZ R25, R63, R24 ;  /* 0x000000183f197221 */ /* 0x000fe20000010000 */
[----:B------:R-:W-:Y:S01]  /*4280*/  F2FP.BF16.F32.PACK_AB R24, R66, R23 ;  /* 0x000000174218723e */ /* 0x000fe200000010ff */
[--C-:B------:R-:W-:Y:S01]  /*4290*/  IMAD.MOV.U32 R66, RZ, RZ, R71.reuse ;  /* 0x000000ffff427224 */ /* 0x100fe200078e0047 */
[----:B------:R-:W5:Y:S01]  /*42a0*/  MUFU.EX2 R104, R104 ;  /* 0x0000006800687308 */ /* 0x000f620000000800 */
[----:B---3--:R-:W-:Y:S01]  /*42b0*/  FADD.FTZ R27, R31, R26 ;  /* 0x0000001a1f1b7221 */ /* 0x008fe20000010000 */
[----:B------:R-:W-:Y:S01]  /*42c0*/  F2FP.BF16.F32.PACK_AB R26, R84, R21 ;  /* 0x00000015541a723e */ /* 0x000fe200000010ff */
[--C-:B------:R-:W-:Y:S01]  /*42d0*/  IMAD.MOV.U32 R55, RZ, RZ, R71.reuse ;  /* 0x000000ffff377224 */ /* 0x100fe200078e0047 */
[----:B-1----:R-:W-:Y:S01]  /*42e0*/  F2FP.BF16.F32.PACK_AB R4, R30, R33 ;  /* 0x000000211e04723e */ /* 0x002fe200000010ff */
[----:B--2---:R-:W-:-:S02]  /*42f0*/  IMAD.MOV.U32 R54, RZ, RZ, R71 ;  /* 0x000000ffff367224 */ /* 0x004fc400078e0047 */
[----:B------:R-:W-:Y:S01]  /*4300*/  IMAD.MOV.U32 R36, RZ, RZ, R71 ;  /* 0x000000ffff247224 */ /* 0x000fe200078e0047 */
[----:B------:R-:W1:Y:S01]  /*4310*/  MUFU.EX2 R65, R65 ;  /* 0x0000004100417308 */ /* 0x000e620000000800 */
[----:B----4-:R-:W-:Y:S01]  /*4320*/  FADD.FTZ R32, R40, R25 ;  /* 0x0000001928207221 */ /* 0x010fe20000010000 */
[----:B------:R-:W-:Y:S01]  /*4330*/  F2FP.BF16.F32.PACK_AB R25, R59, R20 ;  /* 0x000000143b19723e */ /* 0x000fe200000010ff */
[--C-:B------:R-:W-:Y:S02]  /*4340*/  IMAD.MOV.U32 R59, RZ, RZ, R71.reuse ;  /* 0x000000ffff3b7224 */ /* 0x100fe400078e0047 */
[--C-:B------:R-:W-:Y:S02]  /*4350*/  IMAD.MOV.U32 R33, RZ, RZ, R71.reuse ;  /* 0x000000ffff217224 */ /* 0x100fe400078e0047 */
[----:B------:R-:W-:Y:S01]  /*4360*/  IMAD.MOV.U32 R30, RZ, RZ, R71 ;  /* 0x000000ffff1e7224 */ /* 0x000fe200078e0047 */
[----:B------:R-:W2:Y:S01]  /*4370*/  MUFU.EX2 R35, R35 ;  /* 0x0000002300237308 */ /* 0x000ea20000000800 */
[----:B-----5:R-:W-:Y:S01]  /*4380*/  FADD.FTZ R8, R104, R27 ;  /* 0x0000001b68087221 */ /* 0x020fe20000010000 */
[----:B------:R-:W-:Y:S01]  /*4390*/  F2FP.BF16.F32.PACK_AB R27, R61, R48 ;  /* 0x000000303d1b723e */ /* 0x000fe200000010ff */
[----:B------:R-:W-:-:S02]  /*43a0*/  IMAD.MOV.U32 R61, RZ, RZ, R71 ;  /* 0x000000ffff3d7224 */ /* 0x000fc400078e0047 */
[----:B------:R-:W-:Y:S02]  /*43b0*/  IMAD.MOV.U32 R48, RZ, RZ, R71 ;  /* 0x000000ffff307224 */ /* 0x000fe400078e0047 */
[----:B------:R3:W-:Y:S01]  /*43c0*/  STSM.16.M88.4 [R2+0x2a300], R24 ;  /* 0x02a3001802007844 */ /* 0x0007e20000000200 */
[----:B------:R-:W4:Y:S01]  /*43d0*/  MUFU.EX2 R89, R89 ;  /* 0x0000005900597308 */ /* 0x000f220000000800 */
[----:B-1----:R-:W-:-:S07]  /*43e0*/  FADD.FTZ R32, R65, R32 ;  /* 0x0000002041207221 */ /* 0x002fce0000010000 */
[----:B------:R-:W1:Y:S01]  /*43f0*/  MUFU.EX2 R88, R88 ;  /* 0x0000005800587308 */ /* 0x000e620000000800 */
[----:B--2---:R-:W-:Y:S01]  /*4400*/  FADD.FTZ R5, R35, R8 ;  /* 0x0000000823057221 */ /* 0x004fe20000010000 */
[----:B---3--:R-:W-:-:S06]  /*4410*/  IMAD.MOV.U32 R27, RZ, RZ, R71 ;  /* 0x000000ffff1b7224 */ /* 0x008fcc00078e0047 */
[----:B------:R-:W2:Y:S01]  /*4420*/  MUFU.EX2 R39, R39 ;  /* 0x0000002700277308 */ /* 0x000ea20000000800 */
[----:B----4-:R-:W-:Y:S01]  /*4430*/  FADD.FTZ R7, R89, R32 ;  /* 0x0000002059077221 */ /* 0x010fe20000010000 */
[C---:B------:R-:W-:Y:S01]  /*4440*/  F2FP.BF16.F32.PACK_AB R89, R28.reuse, R89 ;  /* 0x000000591c59723e */ /* 0x040fe200000010ff */
[----:B------:R-:W-:Y:S02]  /*4450*/  IMAD.MOV.U32 R32, RZ, RZ, R71 ;  /* 0x000000ffff207224 */ /* 0x000fe400078e0047 */
[----:B------:R-:W-:Y:S01]  /*4460*/  FADD.FTZ R7, R28, R7 ;  /* 0x000000071c077221 */ /* 0x000fe20000010000 */
[----:B------:R-:W-:Y:S02]  /*4470*/  IMAD.MOV.U32 R28, RZ, RZ, R71 ;  /* 0x000000ffff1c7224 */ /* 0x000fe400078e0047 */
[----:B------:R-:W3:Y:S01]  /*4480*/  MUFU.EX2 R46, R46 ;  /* 0x0000002e002e7308 */ /* 0x000ee20000000800 */
[C---:B-1----:R-:W-:Y:S01]  /*4490*/  FADD.FTZ R6, R88.reuse, R5 ;  /* 0x0000000558067221 */ /* 0x042fe20000010000 */
[----:B------:R-:W-:Y:S01]  /*44a0*/  F2FP.BF16.F32.PACK_AB R5, R63, R50 ;  /* 0x000000323f05723e */ /* 0x000fe200000010ff */
[--C-:B------:R-:W-:Y:S01]  /*44b0*/  IMAD.MOV.U32 R63, RZ, RZ, R71.reuse ;  /* 0x000000ffff3f7224 */ /* 0x100fe200078e0047 */
[----:B------:R-:W-:Y:S01]  /*44c0*/  F2FP.BF16.F32.PACK_AB R88, R88, R35 ;  /* 0x000000235858723e */ /* 0x000fe200000010ff */
[----:B------:R-:W-:-:S02]  /*44d0*/  IMAD.MOV.U32 R50, RZ, RZ, R71 ;  /* 0x000000ffff327224 */ /* 0x000fc400078e0047 */
[--C-:B------:R-:W-:Y:S01]  /*44e0*/  IMAD.MOV.U32 R35, RZ, RZ, R71.reuse ;  /* 0x000000ffff237224 */ /* 0x100fe200078e0047 */
[----:B------:R-:W1:Y:S01]  /*44f0*/  MUFU.EX2 R92, R92 ;  /* 0x0000005c005c7308 */ /* 0x000e620000000800 */
[----:B--2---:R-:W-:Y:S01]  /*4500*/  FADD.FTZ R11, R39, R6 ;  /* 0x00000006270b7221 */ /* 0x004fe20000010000 */
[----:B------:R-:W-:Y:S01]  /*4510*/  F2FP.BF16.F32.PACK_AB R6, R104, R31 ;  /* 0x0000001f6806723e */ /* 0x000fe200000010ff */
[--C-:B------:R-:W-:Y:S02]  /*4520*/  IMAD.MOV.U32 R31, RZ, RZ, R71.reuse ;  /* 0x000000ffff1f7224 */ /* 0x100fe400078e0047 */
[--C-:B------:R-:W-:Y:S02]  /*4530*/  IMAD.MOV.U32 R26, RZ, RZ, R71.reuse ;  /* 0x000000ffff1a7224 */ /* 0x100fe400078e0047 */
[----:B------:R-:W-:Y:S01]  /*4540*/  IMAD.MOV.U32 R25, RZ, RZ, R71 ;  /* 0x000000ffff197224 */ /* 0x000fe200078e0047 */
[----:B------:R-:W2:Y:S01]  /*4550*/  MUFU.EX2 R47, R47 ;  /* 0x0000002f002f7308 */ /* 0x000ea20000000800 */
[----:B---3--:R-:W-:Y:S01]  /*4560*/  FADD.FTZ R8, R46, R7 ;  /* 0x000000072e087221 */ /* 0x008fe20000010000 */
[----:B------:R-:W-:Y:S01]  /*4570*/  F2FP.BF16.F32.PACK_AB R7, R65, R40 ;  /* 0x000000284107723e */ /* 0x000fe200000010ff */
[----:B------:R-:W-:-:S02]  /*4580*/  IMAD.MOV.U32 R65, RZ, RZ, R71 ;  /* 0x000000ffff417224 */ /* 0x000fc400078e0047 */
[----:B------:R-:W-:Y:S02]  /*4590*/  IMAD.MOV.U32 R40, RZ, RZ, R71 ;  /* 0x000000ffff287224 */ /* 0x000fe400078e0047 */
[----:B------:R3:W-:Y:S01]  /*45a0*/  STSM.16.M88.4 [R2+0x2bb00], R4 ;  /* 0x02bb000402007844 */ /* 0x0007e20000000200 */
[----:B------:R-:W4:Y:S01]  /*45b0*/  MUFU.EX2 R34, R34 ;  /* 0x0000002200227308 */ /* 0x000f220000000800 */
[C---:B-1----:R-:W-:Y:S01]  /*45c0*/  FADD.FTZ R10, R92.reuse, R11 ;  /* 0x0000000b5c0a7221 */ /* 0x042fe20000010000 */
[C---:B------:R-:W-:Y:S01]  /*45d0*/  FADD.FTZ R11, R91.reuse, R8 ;  /* 0x000000085b0b7221 */ /* 0x040fe20000010000 */
[----:B------:R-:W-:Y:S01]  /*45e0*/  F2FP.BF16.F32.PACK_AB R90, R92, R39 ;  /* 0x000000275c5a723e */ /* 0x000fe200000010ff */
[--C-:B------:R-:W-:Y:S01]  /*45f0*/  IMAD.MOV.U32 R39, RZ, RZ, R71.reuse ;  /* 0x000000ffff277224 */ /* 0x100fe200078e0047 */
[----:B------:R-:W-:Y:S01]  /*4600*/  F2FP.BF16.F32.PACK_AB R91, R91, R46 ;  /* 0x0000002e5b5b723e */ /* 0x000fe200000010ff */
[--C-:B------:R-:W-:Y:S02]  /*4610*/  IMAD.MOV.U32 R46, RZ, RZ, R71.reuse ;  /* 0x000000ffff2e7224 */ /* 0x100fe400078e0047 */
[----:B------:R-:W1:Y:S01]  /*4620*/  MUFU.EX2 R110, R110 ;  /* 0x0000006e006e7308 */ /* 0x000e620000000800 */
[----:B--2---:R-:W-:Y:S01]  /*4630*/  FADD.FTZ R13, R47, R10 ;  /* 0x0000000a2f0d7221 */ /* 0x004fe20000010000 */
[----:B------:R2:W-:Y:S01]  /*4640*/  STSM.16.M88.4 [R2+0x2d300], R88 ;  /* 0x02d3005802007844 */ /* 0x0005e20000000200 */
[----:B------:R-:W-:-:S05]  /*4650*/  IMAD.MOV.U32 R24, RZ, RZ, R71 ;  /* 0x000000ffff187224 */ /* 0x000fca00078e0047 */
[----:B------:R5:W3:Y:S01]  /*4660*/  MUFU.EX2 R113, R42 ;  /* 0x0000002a00717308 */ /* 0x000ae20000000800 */
[----:B----4-:R-:W-:-:S07]  /*4670*/  FADD.FTZ R10, R34, R11 ;  /* 0x0000000b220a7221 */ /* 0x010fce0000010000 */
[----:B------:R-:W4:Y:S01]  /*4680*/  MUFU.EX2 R41, R41 ;  /* 0x0000002900297308 */ /* 0x000f220000000800 */
[----:B-1----:R-:W-:Y:S01]  /*4690*/  FADD.FTZ R12, R110, R13 ;  /* 0x0000000d6e0c7221 */ /* 0x002fe20000010000 */
[----:B-----5:R-:W-:-:S06]  /*46a0*/  IMAD.MOV.U32 R42, RZ, RZ, R71 ;  /* 0x000000ffff2a7224 */ /* 0x020fcc00078e0047 */
[----:B------:R-:W1:Y:S01]  /*46b0*/  MUFU.EX2 R38, R38 ;  /* 0x0000002600267308 */ /* 0x000e620000000800 */
[C---:B---3--:R-:W-:Y:S01]  /*46c0*/  FADD.FTZ R13, R113.reuse, R10 ;  /* 0x0000000a710d7221 */ /* 0x048fe20000010000 */
[----:B------:R-:W-:Y:S01]  /*46d0*/  F2FP.BF16.F32.PACK_AB R113, R113, R34 ;  /* 0x000000227171723e */ /* 0x000fe200000010ff */
[----:B------:R-:W-:-:S05]  /*46e0*/  IMAD.MOV.U32 R34, RZ, RZ, R71 ;  /* 0x000000ffff227224 */ /* 0x000fca00078e0047 */
[----:B------:R-:W3:Y:S01]  /*46f0*/  MUFU.EX2 R114, R114 ;  /* 0x0000007200727308 */ /* 0x000ee20000000800 */
[----:B----4-:R-:W-:-:S07]  /*4700*/  FADD.FTZ R15, R41, R12 ;  /* 0x0000000c290f7221 */ /* 0x010fce0000010000 */
[----:B------:R-:W4:Y:S01]  /*4710*/  MUFU.EX2 R115, R106 ;  /* 0x0000006a00737308 */ /* 0x000f220000000800 */
[----:B-1----:R-:W-:-:S07]  /*4720*/  FADD.FTZ R10, R38, R13 ;  /* 0x0000000d260a7221 */ /* 0x002fce0000010000 */
[----:B------:R-:W1:Y:S01]  /*4730*/  MUFU.EX2 R37, R37 ;  /* 0x0000002500257308 */ /* 0x000e620000000800 */
[C---:B---3--:R-:W-:Y:S01]  /*4740*/  FADD.FTZ R4, R114.reuse, R15 ;  /* 0x0000000f72047221 */ /* 0x048fe20000010000 */
[----:B------:R-:W-:Y:S01]  /*4750*/  F2FP.BF16.F32.PACK_AB R114, R114, R41 ;  /* 0x000000297272723e */ /* 0x000fe200000010ff */
[----:B------:R-:W-:-:S05]  /*4760*/  IMAD.MOV.U32 R41, RZ, RZ, R71 ;  /* 0x000000ffff297224 */ /* 0x000fca00078e0047 */
[----:B------:R-:W3:Y:S01]  /*4770*/  MUFU.EX2 R118, R118 ;  /* 0x0000007600767308 */ /* 0x000ee20000000800 */
[C---:B----4-:R-:W-:Y:S01]  /*4780*/  FADD.FTZ R5, R115.reuse, R10 ;  /* 0x0000000a73057221 */ /* 0x050fe20000010000 */
[----:B------:R-:W-:Y:S01]  /*4790*/  F2FP.BF16.F32.PACK_AB R115, R115, R38 ;  /* 0x000000267373723e */ /* 0x000fe200000010ff */
[----:B------:R-:W-:-:S05]  /*47a0*/  IMAD.MOV.U32 R38, RZ, RZ, R71 ;  /* 0x000000ffff267224 */ /* 0x000fca00078e0047 */
[----:B------:R-:W-:Y:S01]  /*47b0*/  MUFU.EX2 R45, R45 ;  /* 0x0000002d002d7308 */ /* 0x000fe20000000800 */
[----:B-1----:R-:W-:-:S07]  /*47c0*/  FADD.FTZ R7, R37, R4 ;  /* 0x0000000425077221 */ /* 0x002fce0000010000 */
[----:B------:R-:W1:Y:S01]  /*47d0*/  MUFU.EX2 R120, R120 ;  /* 0x0000007800787308 */ /* 0x000e620000000800 */
[C---:B---3--:R-:W-:Y:S01]  /*47e0*/  F2FP.BF16.F32.PACK_AB R12, R118.reuse, R37 ;  /* 0x00000025760c723e */ /* 0x048fe200000010ff */
[----:B------:R-:W-:Y:S01]  /*47f0*/  FADD.FTZ R6, R118, R7 ;  /* 0x0000000776067221 */ /* 0x000fe20000010000 */
[----:B------:R-:W-:-:S05]  /*4800*/  IMAD.MOV.U32 R37, RZ, RZ, R71 ;  /* 0x000000ffff257224 */ /* 0x000fca00078e0047 */
[----:B------:R-:W3:Y:S08]  /*4810*/  MUFU.EX2 R52, R52 ;  /* 0x0000003400347308 */ /* 0x000ef00000000800 */
[----:B------:R-:W4:Y:S01]  /*4820*/  MUFU.EX2 R9, R108 ;  /* 0x0000006c00097308 */ /* 0x000f220000000800 */
[----:B-1----:R-:W-:Y:S01]  /*4830*/  F2FP.BF16.F32.PACK_AB R14, R120, R45 ;  /* 0x0000002d780e723e */ /* 0x002fe200000010ff */
[----:B------:R-:W-:-:S04]  /*4840*/  FADD.FTZ R45, R45, R6 ;  /* 0x000000062d2d7221 */ /* 0x000fc80000010000 */
[----:B------:R-:W-:Y:S01]  /*4850*/  FADD.FTZ R6, R120, R45 ;  /* 0x0000002d78067221 */ /* 0x000fe20000010000 */
[----:B------:R-:W-:Y:S01]  /*4860*/  IMAD.MOV.U32 R45, RZ, RZ, R71 ;  /* 0x000000ffff2d7224 */ /* 0x000fe200078e0047 */
[----:B------:R1:W-:Y:S01]  /*4870*/  MUFU.EX2 R8, R112 ;  /* 0x0000007000087308 */ /* 0x0003e20000000800 */
[----:B---3--:R-:W-:-:S07]  /*4880*/  FADD.FTZ R4, R52, R5 ;  /* 0x0000000534047221 */ /* 0x008fce0000010000 */
[----:B------:R-:W3:Y:S01]  /*4890*/  MUFU.EX2 R11, R116 ;  /* 0x00000074000b7308 */ /* 0x000ee20000000800 */
[----:B-1----:R-:W-:Y:S01]  /*48a0*/  F2FP.BF16.F32.PACK_AB R112, R110, R47 ;  /* 0x0000002f6e70723e */ /* 0x002fe200000010ff */
[C---:B----4-:R-:W-:Y:S01]  /*48b0*/  FADD.FTZ R5, R9.reuse, R4 ;  /* 0x0000000409057221 */ /* 0x050fe20000010000 */
[----:B------:R-:W-:Y:S01]  /*48c0*/  F2FP.BF16.F32.PACK_AB R13, R9, R52 ;  /* 0x00000034090d723e */ /* 0x000fe200000010ff */
[--C-:B------:R-:W-:Y:S02]  /*48d0*/  IMAD.MOV.U32 R52, RZ, RZ, R71.reuse ;  /* 0x000000ffff347224 */ /* 0x100fe400078e0047 */
[----:B------:R2:W-:Y:S01]  /*48e0*/  STSM.16.M88.4 [R2+0x2eb00], R112 ;  /* 0x02eb007002007844 */ /* 0x0005e20000000200 */
[----:B------:R-:W-:Y:S01]  /*48f0*/  IMAD.MOV.U32 R47, RZ, RZ, R71 ;  /* 0x000000ffff2f7224 */ /* 0x000fe200078e0047 */
[----:B---3--:R-:W-:Y:S01]  /*4900*/  F2FP.BF16.F32.PACK_AB R15, R11, R8 ;  /* 0x000000080b0f723e */ /* 0x008fe200000010ff */
[----:B------:R-:W-:-:S04]  /*4910*/  FADD.FTZ R8, R8, R5 ;  /* 0x0000000508087221 */ /* 0x000fc80000010000 */
[----:B------:R2:W-:Y:S01]  /*4920*/  STSM.16.M88.4 [R2+0x30300], R12 ;  /* 0x0303000c02007844 */ /* 0x0005e20000000200 */
[----:B------:R-:W-:Y:S01]  /*4930*/  FADD.FTZ R7, R11, R8 ;  /* 0x000000080b077221 */ /* 0x000fe20000010000 */
[----:B------:R1:W-:Y:S06]  /*4940*/  MEMBAR.ALL.CTA ;  /* 0x0000000000007992 */ /* 0x0003ec0000008000 */
[----:B-1----:R-:W1:Y:S02]  /*4950*/  FENCE.VIEW.ASYNC.S ;  /* 0x00000000000073c6 */ /* 0x002e640000000000 */
[----:B-1----:R-:W-:Y:S01]  /*4960*/  NOP ;  /* 0x0000000000007918 */ /* 0x002fe20000000000 */
[----:B------:R-:W-:Y:S05]  /*4970*/  @!P2 BRA `(.L_x_15) ;  /* 0x000000380034a947 */ /* 0x000fea0003800000 */
[----:B------:R-:W-:Y:S01]  /*4980*/  VIADD R4, R22, 0xfffffffe ;  /* 0xfffffffe16047836 */ /* 0x000fe20000000000 */
[----:B------:R-:W-:Y:S01]  /*4990*/  CS2R R70, SRZ ;  /* 0x0000000000467805 */ /* 0x000fe2000001ff00 */
[----:B------:R-:W-:Y:S01]  /*49a0*/  IMAD.MOV.U32 R8, RZ, RZ, R76 ;  /* 0x000000ffff087224 */ /* 0x000fe200078e004c */
[----:B------:R-:W-:Y:S01]  /*49b0*/  CS2R R68, SRZ ;  /* 0x0000000000447805 */ /* 0x000fe2000001ff00 */
[----:B------:R-:W-:Y:S01]  /*49c0*/  IMAD.MOV.U32 R5, RZ, RZ, R0 ;  /* 0x000000ffff057224 */ /* 0x000fe200078e0000 */
[----:B------:R-:W-:Y:S02]  /*49d0*/  CS2R R66, SRZ ;  /* 0x0000000000427805 */ /* 0x000fe4000001ff00 */
[----:B------:R-:W-:Y:S02]  /*49e0*/  CS2R R64, SRZ ;  /* 0x0000000000407805 */ /* 0x000fe4000001ff00 */
[----:B------:R-:W-:Y:S02]  /*49f0*/  CS2R R62, SRZ ;  /* 0x00000000003e7805 */ /* 0x000fe4000001ff00 */
[----:B------:R-:W-:-:S02]  /*4a00*/  CS2R R60, SRZ ;  /* 0x00000000003c7805 */ /* 0x000fc4000001ff00 */
[----:B------:R-:W-:Y:S02]  /*4a10*/  CS2R R58, SRZ ;  /* 0x00000000003a7805 */ /* 0x000fe4000001ff00 */
[----:B------:R-:W-:Y:S02]  /*4a20*/  CS2R R56, SRZ ;  /* 0x0000000000387805 */ /* 0x000fe4000001ff00 */
        /* <DEDUP_REMOVED lines=15> */
[----:B------:R-:W-:Y:S01]  /*4b20*/  CS2R R24, SRZ ;  /* 0x0000000000187805 */ /* 0x000fe2000001ff00 */
[----:B------:R-:W-:Y:S01]  /*4b30*/  UMOV UR6, UR60 ;  /* 0x0000003c00067c82 */ /* 0x000fe20008000000 */
[----:B------:R-:W-:-:S05]  /*4b40*/  UMOV UR5, UR38 ;  /* 0x0000002600057c82 */ /* 0x000fca0008000000 */
.L_x_24:
[----:B------:R-:W-:Y:S01]  /*4b50*/  UIADD3 UR38, UR5, 0x1, URZ ;  /* 0x0000000105267890 */ /* 0x000fe2000fffe03f */
[----:B------:R-:W-:-:S03]  /*4b60*/  ISETP.NE.AND P3, PT, RZ, UR37, PT ;  /* 0x00000025ff007c0c */ /* 0x000fc6000bf65270 */
[----:B------:R-:W-:-:S04]  /*4b70*/  UISETP.NE.AND UP0, UPT, UR38, 0x2, UPT ;  /* 0x000000022600788c */ /* 0x000fc8000bf05270 */
[----:B------:R-:W-:Y:S02]  /*4b80*/  USEL UR60, URZ, 0x1, UP0 ;  /* 0x000000013f3c7887 */ /* 0x000fe40008000000 */
[----:B------:R-:W-:Y:S02]  /*4b90*/  USEL UR38, UR38, URZ, UP0 ;  /* 0x0000003f26267287 */ /* 0x000fe40008000000 */
[----:B------:R-:W-:Y:S02]  /*4ba0*/  ULOP3.LUT UR60, UR6, UR60, URZ, 0x3c, !UPT ;  /* 0x0000003c063c7292 */ /* 0x000fe4000f8e3c3f */
[----:B-1----:R-:W-:Y:S10]  /*4bb0*/  @P3 BRA `(.L_x_16) ;  /* 0x00000000002c3947 */ /* 0x002ff40003800000 */
[----:B------:R-:W-:Y:S05]  /*4bc0*/  @!P0 BRA `(.L_x_17) ;  /* 0x0000000000048947 */ /* 0x000fea0003800000 */
[----:B------:R-:W-:Y:S01]  /*4bd0*/  BPT.TRAP 0x1 ;  /* 0x000000040000795c */ /* 0x000fe20000300000 */
.L_x_17:
[----:B------:R-:W-:Y:S01]  /*4be0*/  ULEA UR4, UR38, UR39, 0x3 ;  /* 0x0000002726047291 */ /* 0x000fe2000f8e183f */
[----:B------:R-:W-:-:S05]  /*4bf0*/  IMAD.U32 R0, RZ, RZ, UR60 ;  /* 0x0000003cff007e24 */ /* 0x000fca000f8e00ff */
[----:B------:R-:W-:-:S04]  /*4c00*/  SHF.L.U32 R0, R0, 0x1f, RZ ;  /* 0x0000001f00007819 */ /* 0x000fc800000006ff */
[----:B------:R1:W3:Y:S01]  /*4c10*/  SYNCS.PHASECHK.TRANS64.TRYWAIT P2, [UR4+0x31c30], R0 ;  /* 0x031c3000ff0075a7 */ /* 0x0002e20008040144 */
[----:B------:R-:W-:Y:S05]  /*4c20*/  @!P0 BRA `(.L_x_18) ;  /* 0x0000000000048947 */ /* 0x000fea0003800000 */
[----:B------:R-:W-:Y:S01]  /*4c30*/  BPT.TRAP 0x1 ;  /* 0x000000040000795c */ /* 0x000fe20000300000 */
.L_x_18:
[----:B---3--:R-:W-:Y:S05]  /*4c40*/  @P2 BRA `(.L_x_16) ;  /* 0x0000000000082947 */ /* 0x008fea0003800000 */
[----:B------:R-:W3:Y:S02]  /*4c50*/  SYNCS.PHASECHK.TRANS64.TRYWAIT P2, [UR4+0x31c30], R0 ;  /* 0x031c3000ff0075a7 */ /* 0x000ee40008040144 */
[----:B---3--:R-:W-:Y:S05]  /*4c60*/  @!P2 BRA `(.L_x_19) ;  /* 0x0000007400eca947 */ /* 0x008fea0003800000 */
.L_x_16:
[----:B---3--:R-:W3:Y:S01]  /*4c70*/  S2R R3, SR_TID.X ;  /* 0x0000000000037919 */ /* 0x008ee20000002100 */
[----:B------:R-:W-:Y:S01]  /*4c80*/  UIMAD UR4, UR38, 0x6c0, UR7 ;  /* 0x000006c0260478a4 */ /* 0x000fe2000f8e0207 */
[----:B------:R-:W-:Y:S01]  /*4c90*/  UMOV UR31, 0x80000020 ;  /* 0x80000020001f7882 */ /* 0x000fe20000000000 */
[----:B------:R-:W-:Y:S02]  /*4ca0*/  UMOV UR32, UR28 ;  /* 0x0000001c00207c82 */ /* 0x000fe40008000000 */
[----:B------:R-:W-:Y:S01]  /*4cb0*/  UIADD3 UR34, UR4, 0x40, URZ ;  /* 0x0000004004227890 */ /* 0x000fe2000fffe03f */
[----:B------:R-:W-:Y:S02]  /*4cc0*/  UMOV UR33, UR29 ;  /* 0x0000001d00217c82 */ /* 0x000fe40008000000 */
[----:B------:R-:W-:Y:S01]  /*4cd0*/  UMOV UR30, UR4 ;  /* 0x00000004001e7c82 */ /* 0x000fe20008000000 */
[----:B------:R-:W-:Y:S01]  /*4ce0*/  UMOV UR35, 0x80000020 ;  /* 0x8000002000237882 */ /* 0x000fe20000000000 */
[----:B------:R-:W-:Y:S01]  /*4cf0*/  UIADD3 UR42, UR4, 0x80, URZ ;  /* 0x00000080042a7890 */ /* 0x000fe2000fffe03f */
[----:B------:R-:W-:Y:S01]  /*4d00*/  UMOV UR40, UR28 ;  /* 0x0000001c00287c82 */ /* 0x000fe20008000000 */
        /* <DEDUP_REMOVED lines=15> */
[----:B---3--:R-:W-:Y:S01]  /*4e00*/  SHF.R.U32.HI R3, RZ, 0x7, R3 ;  /* 0x00000007ff037819 */ /* 0x008fe20000011603 */
[----:B------:R-:W-:Y:S01]  /*4e10*/  UMOV UR56, UR28 ;  /* 0x0000001c00387c82 */ /* 0x000fe20008000000 */
[----:B------:R-:W-:Y:S01]  /*4e20*/  UMOV UR57, UR29 ;  /* 0x0000001d00397c82 */ /* 0x000fe20008000000 */
[----:B------:R-:W-:Y:S01]  /*4e30*/  UMOV UR59, 0x80000020 ;  /* 0x80000020003b7882 */ /* 0x000fe20000000000 */
[----:B------:R-:W-:Y:S01]  /*4e40*/  UIADD3 UR10, UR4, 0x200, URZ ;  /* 0x00000200040a7890 */ /* 0x000fe2000fffe03f */
[----:B-1----:R-:W-:Y:S01]  /*4e50*/  VIADD R0, R3, 0x8 ;  /* 0x0000000803007836 */ /* 0x002fe20000000000 */
[----:B------:R-:W-:Y:S01]  /*4e60*/  UMOV UR11, 0x80000020 ;  /* 0x80000020000b7882 */ /* 0x000fe20000000000 */
[----:B------:R-:W-:Y:S01]  /*4e70*/  UIADD3 UR14, UR4, 0x202, URZ ;  /* 0x00000202040e7890 */ /* 0x000fe2000fffe03f */
[----:B------:R-:W-:-:S02]  /*4e80*/  UMOV UR15, 0x80000020 ;  /* 0x80000020000f7882 */ /* 0x000fc40000000000 */
[----:B------:R1:W-:Y:S01]  /*4e90*/  BAR.SYNC.DEFER_BLOCKING R0, 0x100 ;  /* 0x000400000000751d */ /* 0x0003e20000010000 */
[----:B------:R-:W-:Y:S02]  /*4ea0*/  UIADD3 UR18, UR4, 0x242, URZ ;  /* 0x0000024204127890 */ /* 0x000fe4000fffe03f */
[----:B------:R-:W-:Y:S02]  /*4eb0*/  UIADD3 UR22, UR4, 0x480, URZ ;  /* 0x0000048004167890 */ /* 0x000fe4000fffe03f */
[----:B------:R-:W-:Y:S01]  /*4ec0*/  UIADD3 UR26, UR4, 0x482, URZ ;  /* 0x00000482041a7890 */ /* 0x000fe2000fffe03f */
[----:B------:R-:W-:Y:S01]  /*4ed0*/  UMOV UR19, 0x80000020 ;  /* 0x8000002000137882 */ /* 0x000fe20000000000 */
[----:B------:R-:W-:Y:S01]  /*4ee0*/  UMOV UR23, 0x80000020 ;  /* 0x8000002000177882 */ /* 0x000fe20000000000 */
[----:B------:R-:W-:Y:S01]  /*4ef0*/  UMOV UR27, 0x80000020 ;  /* 0x80000020001b7882 */ /* 0x000fe20000000000 */
[----:B------:R-:W-:-:S06]  /*4f00*/  WARPGROUP.ARRIVE ;  /* 0x00000000000079c5 */ /* 0x000fcc0000000000 */
[----:B------:R-:W-:Y:S01]  /*4f10*/  HGMMA.64x16x16.F32.BF16 R136, gdesc[UR28], RZ, !UPT, gsb0 ;  /* 0x002000001c8879f0 */ /* 0x000fe2000c0018ff */
[----:B------:R-:W-:Y:S01]  /*4f20*/  UIADD3 UR30, UR4, 0x1c0, URZ ;  /* 0x000001c0041e7890 */ /* 0x000fe2000fffe03f */
        /* <DEDUP_REMOVED lines=16> */
[----:B--2---:R-:W-:-:S06]  /*5030*/  WARPGROUP.ARRIVE ;  /* 0x00000000000079c5 */ /* 0x004fcc0000000000 */
        /* <DEDUP_REMOVED lines=30> */
[----:B------:R-:W-:Y:S01]  /*5220*/  UMOV UR31, 0x80000020 ;  /* 0x80000020001f7882 */ /* 0x000fe20000000000 */
[----:B------:R-:W-:Y:S01]  /*5230*/  UIADD3 UR10, UR4, 0x2, URZ ;  /* 0x00000002040a7890 */ /* 0x000fe2000fffe03f */
[----:B------:R-:W-:Y:S02]  /*5240*/  WARPGROUP.DEPBAR.LE gsb0, 0x0 ;  /* 0x00008000000079c5 */ /* 0x000fe40000010000 */
[----:B------:R-:W-:-:S06]  /*5250*/  WARPGROUP.ARRIVE ;  /* 0x00000000000079c5 */ /* 0x000fcc0000000000 */
[----:B------:R-:W-:Y:S03]  /*5260*/  HGMMA.64x16x16.F32.BF16 R72, gdesc[UR28], RZ, !UPT, gsb0 ;  /* 0x002000001c4879f0 */ /* 0x000fe6000c0018ff */
        /* <DEDUP_REMOVED lines=9> */
[----:B------:R-:W-:Y:S01]  /*5300*/  UMOV UR32, UR12 ;  /* 0x0000000c00207c82 */ /* 0x000fe20008000000 */
[----:B------:R-:W-:Y:S01]  /*5310*/  UMOV UR33, UR13 ;  /* 0x0000000d00217c82 */ /* 0x000fe20008000000 */
        /* <DEDUP_REMOVED lines=218> */
[----:B------:R-:W-:Y:S01]  /*60c0*/  UIADD3 UR4, UR4, 0x682, URZ ;  /* 0x0000068204047890 */ /* 0x000fe2000fffe03f */
[----:B------:R-:W-:Y:S02]  /*60d0*/  WARPGROUP.DEPBAR.LE gsb0, 0x0 ;  /* 0x00008000000079c5 */ /* 0x000fe40000010000 */
[----:B------:R-:W-:-:S06]  /*60e0*/  WARPGROUP.ARRIVE ;  /* 0x00000000000079c5 */ /* 0x000fcc0000000000 */
[----:B------:R-:W-:Y:S03]  /*60f0*/  HGMMA.64x16x16.F32.BF16 R128, gdesc[UR32], R128, gsb0 ;  /* 0x00200000208079f0 */ /* 0x000fe60008001880 */
        /* <DEDUP_REMOVED lines=24> */
[----:B-1----:R-:W-:Y:S05]  /*6280*/  @P3 BRA `(.L_x_20) ;  /* 0x00000000002c3947 */ /* 0x002fea0003800000 */
[----:B------:R-:W-:Y:S05]  /*6290*/  @!P0 BRA `(.L_x_21) ;  /* 0x0000000000048947 */ /* 0x000fea0003800000 */
[----:B------:R-:W-:Y:S01]  /*62a0*/  BPT.TRAP 0x1 ;  /* 0x000000040000795c */ /* 0x000fe20000300000 */
.L_x_21:
[----:B------:R-:W-:Y:S01]  /*62b0*/  ULEA UR4, UR5, UR39, 0x3 ;  /* 0x0000002705047291 */ /* 0x000fe2000f8e183f */
[----:B------:R-:W-:-:S05]  /*62c0*/  IMAD.U32 R0, RZ, RZ, UR6 ;  /* 0x00000006ff007e24 */ /* 0x000fca000f8e00ff */
[----:B------:R-:W-:-:S04]  /*62d0*/  SHF.L.U32 R0, R0, 0x1f, RZ ;  /* 0x0000001f00007819 */ /* 0x000fc800000006ff */
[----:B------:R1:W2:Y:S01]  /*62e0*/  SYNCS.PHASECHK.TRANS64.TRYWAIT P2, [UR4+0x31c50], R0 ;  /* 0x031c5000ff0075a7 */ /* 0x0002a20008040144 */
[----:B------:R-:W-:Y:S05]  /*62f0*/  @!P0 BRA `(.L_x_22) ;  /* 0x0000000000048947 */ /* 0x000fea0003800000 */
[----:B------:R-:W-:Y:S01]  /*6300*/  BPT.TRAP 0x1 ;  /* 0x000000040000795c */ /* 0x000fe20000300000 */
.L_x_22:
[----:B--2---:R-:W-:Y:S05]  /*6310*/  @P2 BRA `(.L_x_20) ;  /* 0x0000000000082947 */ /* 0x004fea0003800000 */
[----:B------:R-:W2:Y:S02]  /*6320*/  SYNCS.PHASECHK.TRANS64.TRYWAIT P2, [UR4+0x31c50], R0 ;  /* 0x031c5000ff0075a7 */ /* 0x000ea40008040144 */
[----:B--2---:R-:W-:Y:S05]  /*6330*/  @!P2 BRA `(.L_x_23) ;  /* 0x000000600050a947 */ /* 0x004fea0003800000 */
.L_x_20:
[----:B------:R-:W-:Y:S01]  /*6340*/  UIADD3 UR4, UR39, 0x200, URZ ;  /* 0x0000020027047890 */ /* 0x000fe2000fffe03f */
[----:B------:R-:W-:Y:S01]  /*6350*/  WARPGROUP.ARRIVE ;  /* 0x00000000000079c5 */ /* 0x000fe20000000000 */
[----:B------:R-:W-:Y:S01]  /*6360*/  UMOV UR33, 0xc0000010 ;  /* 0xc000001000217882 */ /* 0x000fe20000000000 */
[----:B------:R-:W-:Y:S01]  /*6370*/  UMOV UR35, 0x80000020 ;  /* 0x8000002000237882 */ /* 0x000fe20000000000 */
[----:B------:R-:W-:Y:S01]  /*6380*/  USHF.R.U32.HI UR4, URZ, 0x4, UR4 ;  /* 0x000000043f047899 */ /* 0x000fe20008011604 */
[----:B-12---:R-:W-:Y:S02]  /*6390*/  FMNMX.FTZ R0, R136, R5, !PT ;  /* 0x0000000588007209 */ /* 0x006fe40007810000 */
[----:B------:R-:W1:Y:S01]  /*63a0*/  S2R R152, SR_TID.X ;  /* 0x0000000000987919 */ /* 0x000e620000002100 */
[----:B------:R-:W-:Y:S01]  /*63b0*/  FMNMX.FTZ R20, R138, R8, !PT ;  /* 0x000000088a147209 */ /* 0x000fe20007810000 */
[----:B------:R-:W-:Y:S01]  /*63c0*/  ULOP3.LUT UR4, UR4, 0x3fff, URZ, 0xc0, !UPT ;  /* 0x00003fff04047892 */ /* 0x000fe2000f8ec03f */
[----:B------:R-:W-:-:S02]  /*63d0*/  FMNMX.FTZ R3, R137, R0, !PT ;  /* 0x0000000089037209 */ /* 0x000fc40007810000 */
[----:B------:R-:W-:Y:S01]  /*63e0*/  FMNMX.FTZ R21, R139, R20, !PT ;  /* 0x000000148b157209 */ /* 0x000fe20007810000 */
[----:B------:R-:W-:Y:S01]  /*63f0*/  ULOP3.LUT UR6, UR4, 0x2400000, URZ, 0xfc, !UPT ;  /* 0x0240000004067892 */ /* 0x000fe2000f8efc3f */
[----:B------:R-:W-:Y:S01]  /*6400*/  FMNMX.FTZ R0, R140, R3, !PT ;  /* 0x000000038c007209 */ /* 0x000fe20007810000 */
[----:B------:R-:W-:Y:S01]  /*6410*/  ULOP3.LUT UR4, UR61, 0x10000, URZ, 0xfc, !UPT ;  /* 0x000100003d047892 */ /* 0x000fe2000f8efc3f */
[----:B------:R-:W-:Y:S01]  /*6420*/  FMNMX.FTZ R22, R142, R21, !PT ;  /* 0x000000158e167209 */ /* 0x000fe20007810000 */
[----:B------:R-:W-:Y:S01]  /*6430*/  UIMAD UR6, UR5, 0x6c0, UR6 ;  /* 0x000006c0050678a4 */ /* 0x000fe2000f8e0206 */
[----:B------:R-:W-:Y:S02]  /*6440*/  FMNMX.FTZ R3, R141, R0, !PT ;  /* 0x000000008d037209 */ /* 0x000fe40007810000 */
[----:B------:R-:W-:Y:S02]  /*6450*/  FMNMX.FTZ R23, R143, R22, !PT ;  /* 0x000000168f177209 */ /* 0x000fe40007810000 */
[----:B------:R-:W-:Y:S01]  /*6460*/  UMOV UR32, UR4 ;  /* 0x0000000400207c82 */ /* 0x000fe20008000000 */
[----:B------:R-:W-:Y:S01]  /*6470*/  FMNMX.FTZ R0, R128, R3, !PT ;  /* 0x0000000380007209 */ /* 0x000fe20007810000 */
[----:B------:R-:W-:Y:S01]  /*6480*/  UMOV UR34, UR6 ;  /* 0x0000000600227c82 */ /* 0x000fe20008000000 */
[----:B------:R-:W-:Y:S01]  /*6490*/  FMNMX.FTZ R22, R130, R23, !PT ;  /* 0x0000001782167209 */ /* 0x000fe20007810000 */
[----:B------:R-:W-:Y:S01]  /*64a0*/  HGMMA.64x96x16.F32.BF16 R24, gdesc[UR32].tnspB, R24, gsb0 ;  /* 0x41600000201879f0 */ /* 0x000fe20008001818 */
[----:B------:R-:W-:Y:S01]  /*64b0*/  UIADD3 UR32, UR4, 0x180, URZ ;  /* 0x0000018004207890 */ /* 0x000fe2000fffe03f */
[----:B------:R-:W-:Y:S01]  /*64c0*/  FMNMX.FTZ R3, R129, R0, !PT ;  /* 0x0000000081037209 */ /* 0x000fe20007810000 */
[----:B------:R-:W-:Y:S01]  /*64d0*/  UIADD3 UR34, UR6, 0x40, URZ ;  /* 0x0000004006227890 */ /* 0x000fe2000fffe03f */
[----:B------:R-:W-:Y:S01]  /*64e0*/  FMNMX.FTZ R23, R131, R22, !PT ;  /* 0x0000001683177209 */ /* 0x000fe20007810000 */
[----:B------:R-:W-:Y:S01]  /*64f0*/  UMOV UR33, 0xc0000010 ;  /* 0xc000001000217882 */ /* 0x000fe20000000000 */
[----:B------:R-:W-:Y:S01]  /*6500*/  UMOV UR35, 0x80000020 ;  /* 0x8000002000237882 */ /* 0x000fe20000000000 */
[----:B------:R-:W-:-:S04]  /*6510*/  FMNMX.FTZ R0, R132, R3, !PT ;  /* 0x0000000384007209 */ /* 0x000fc80007810000 */
[----:B------:R-:W-:Y:S02]  /*6520*/  FMNMX.FTZ R3, R133, R0, !PT ;  /* 0x0000000085037209 */ /* 0x000fe40007810000 */
[----:B-1----:R-:W-:Y:S02]  /*6530*/  ISETP.GE.U32.AND P2, PT, R152, 0x180, PT ;  /* 0x000001809800780c */ /* 0x002fe40003f46070 */
[----:B------:R-:W-:Y:S02]  /*6540*/  FMNMX.FTZ R0, R120, R3, !PT ;  /* 0x0000000378007209 */ /* 0x000fe40007810000 */
[----:B------:R-:W-:Y:S02]  /*6550*/  SHF.R.U32.HI R152, RZ, 0x7, R152 ;  /* 0x00000007ff987819 */ /* 0x000fe40000011698 */
[----:B------:R-:W-:-:S04]  /*6560*/  FMNMX.FTZ R3, R121, R0, !PT ;  /* 0x0000000079037209 */ /* 0x000fc80007810000 */
        /* <DEDUP_REMOVED lines=19> */
[----:B------:R-:W-:Y:S01]  /*66a0*/  FMNMX.FTZ R3, R81, R0, !PT ;  /* 0x0000000051037209 */ /* 0x000fe20007810000 */
[----:B------:R-:W-:Y:S02]  /*66b0*/  WARPGROUP.DEPBAR.LE gsb0, 0x0 ;  /* 0x00008000000079c5 */ /* 0x000fe40000010000 */
[----:B------:R-:W-:Y:S01]  /*66c0*/  WARPGROUP.ARRIVE ;  /* 0x00000000000079c5 */ /* 0x000fe20000000000 */
[----:B------:R-:W-:-:S04]  /*66d0*/  FMNMX.FTZ R0, R84, R3, !PT ;  /* 0x0000000354007209 */ /* 0x000fc80007810000 */
[----:B------:R-:W-:Y:S01]  /*66e0*/  FMNMX.FTZ R3, R85, R0, !PT ;  /* 0x0000000055037209 */ /* 0x000fe20007810000 */
[----:B------:R-:W-:Y:S01]  /*66f0*/  HGMMA.64x96x16.F32.BF16 R24, gdesc[UR32].tnspB, R24, gsb0 ;  /* 0x41600000201879f0 */ /* 0x000fe20008001818 */
[----:B------:R-:W-:Y:S02]  /*6700*/  UIADD3 UR32, UR4, 0x300, URZ ;  /* 0x0000030004207890 */ /* 0x000fe4000fffe03f */
[----:B------:R-:W-:Y:S01]  /*6710*/  UIADD3 UR34, UR6, 0x80, URZ ;  /* 0x0000008006227890 */ /* 0x000fe2000fffe03f */
[----:B------:R-:W-:Y:S01]  /*6720*/  FMNMX.FTZ R0, R72, R3, !PT ;  /* 0x0000000348007209 */ /* 0x000fe20007810000 */
[----:B------:R-:W-:Y:S01]  /*6730*/  UMOV UR33, 0xc0000010 ;  /* 0xc000001000217882 */ /* 0x000fe20000000000 */
[----:B------:R-:W-:Y:S02]  /*6740*/  UMOV UR35, 0x80000020 ;  /* 0x8000002000237882 */ /* 0x000fe40000000000 */
[----:B------:R-:W-:-:S04]  /*6750*/  FMNMX.FTZ R3, R73, R0, !PT ;  /* 0x0000000049037209 */ /* 0x000fc80007810000 */
[----:B------:R-:W-:Y:S02]  /*6760*/  FMNMX.FTZ R0, R76, R3, !PT ;  /* 0x000000034c007209 */ /* 0x000fe40007810000 */
[----:B------:R-:W1:Y:S02]  /*6770*/  LDC R3, c[0x0][0x988] ;  /* 0x00026200ff037b82 */ /* 0x000e640000000800 */
[----:B------:R-:W-:-:S05]  /*6780*/  FMNMX.FTZ R9, R77, R0, !PT ;  /* 0x000000004d097209 */ /* 0x000fca0007810000 */
[----:B------:R-:W2:Y:S02]  /*6790*/  SHFL.BFLY PT, R0, R9, 0x2, 0x1f ;  /* 0x0c401f0009007f89 */ /* 0x000ea400000e0000 */
[----:B--2---:R-:W-:-:S05]  /*67a0*/  FMNMX.FTZ R11, R9, R0, !PT ;  /* 0x00000000090b7209 */ /* 0x004fca0007810000 */
[----:B------:R-:W2:Y:S02]  /*67b0*/  SHFL.BFLY PT, R0, R11, 0x1, 0x1f ;  /* 0x0c201f000b007f89 */ /* 0x000ea400000e0000 */
[----:B--2---:R-:W-:-:S05]  /*67c0*/  FMNMX.FTZ R0, R11, R0, !PT ;  /* 0x000000000b007209 */ /* 0x004fca0007810000 */
[----:B------:R-:W-:-:S04]  /*67d0*/  FADD.FTZ R10, -R0, R5 ;  /* 0x00000005000a7221 */ /* 0x000fc80000010100 */
[-C--:B-1----:R-:W-:Y:S01]  /*67e0*/  FMUL.FTZ R5, R10, R3.reuse ;  /* 0x000000030a057220 */ /* 0x082fe20000410000 */
[----:B------:R-:W-:-:S04]  /*67f0*/  FMUL.FTZ R10, R0, R3 ;  /* 0x00000003000a7220 */ /* 0x000fc80000410000 */
[-CC-:B------:R-:W-:Y:S01]  /*6800*/  FFMA.FTZ R14, R128, R3.reuse, -R10.reuse ;  /* 0x00000003800e7223 */ /* 0x180fe2000001080a */
[--C-:B------:R-:W-:Y:S01]  /*6810*/  FFMA.FTZ R128, R120, R3, -R10.reuse ;  /* 0x0000000378807223 */ /* 0x100fe2000001080a */
[----:B------:R-:W-:Y:S01]  /*6820*/  FMNMX.FTZ R120, R134, R23, !PT ;  /* 0x0000001786787209 */ /* 0x000fe20007810000 */
[-CC-:B------:R-:W-:Y:S01]  /*6830*/  FFMA.FTZ R23, R121, R3.reuse, -R10.reuse ;  /* 0x0000000379177223 */ /* 0x180fe2000001080a */
[-CC-:B------:R-:W-:Y:S01]  /*6840*/  FFMA.FTZ R15, R129, R3.reuse, -R10.reuse ;  /* 0x00000003810f7223 */ /* 0x180fe2000001080a */
[-CC-:B------:R-:W-:Y:S01]  /*6850*/  FFMA.FTZ R129, R124, R3.reuse, -R10.reuse ;  /* 0x000000037c817223 */ /* 0x180fe2000001080a */
[----:B------:R-:W-:Y:S01]  /*6860*/  FMNMX.FTZ R121, R135, R120, !PT ;  /* 0x0000007887797209 */ /* 0x000fe20007810000 */
[-CC-:B------:R-:W-:Y:S01]  /*6870*/  FFMA.FTZ R132, R132, R3.reuse, -R10.reuse ;  /* 0x0000000384847223 */ /* 0x180fe2000001080a */
[----:B------:R-:W-:Y:S01]  /*6880*/  MUFU.EX2 R22, R128 ;  /* 0x0000008000167308 */ /* 0x000fe20000000800 */
[--C-:B------:R-:W-:Y:S01]  /*6890*/  FFMA.FTZ R9, R136, R3, -R10.reuse ;  /* 0x0000000388097223 */ /* 0x100fe2000001080a */
[----:B------:R-:W-:Y:S01]  /*68a0*/  FMNMX.FTZ R120, R122, R121, !PT ;  /* 0x000000797a787209 */ /* 0x000fe20007810000 */
[-CC-:B------:R-:W-:Y:S01]  /*68b0*/  FFMA.FTZ R11, R137, R3.reuse, -R10.reuse ;  /* 0x00000003890b7223 */ /* 0x180fe2000001080a */
[-CC-:B------:R-:W-:Y:S01]  /*68c0*/  FFMA.FTZ R12, R140, R3.reuse, -R10.reuse ;  /* 0x000000038c0c7223 */ /* 0x180fe2000001080a */
[----:B------:R-:W-:Y:S01]  /*68d0*/  FFMA.FTZ R13, R141, R3, -R10 ;  /* 0x000000038d0d7223 */ /* 0x000fe2000001080a */
[----:B------:R-:W-:-:S02]  /*68e0*/  WARPGROUP.DEPBAR.LE gsb0, 0x0 ;  /* 0x00008000000079c5 */ /* 0x000fc40000010000 */
[----:B------:R-:W-:Y:S01]  /*68f0*/  WARPGROUP.ARRIVE ;  /* 0x00000000000079c5 */ /* 0x000fe20000000000 */
[----:B------:R-:W-:Y:S01]  /*6900*/  FMNMX.FTZ R121, R123, R120, !PT ;  /* 0x000000787b797209 */ /* 0x000fe20007810000 */
[----:B------:R1:W-:Y:S01]  /*6910*/  MUFU.EX2 R20, R132 ;  /* 0x0000008400147308 */ /* 0x0003e20000000800 */
[-CC-:B------:R-:W-:Y:S01]  /*6920*/  FFMA.FTZ R21, R133, R3.reuse, -R10.reuse ;  /* 0x0000000385157223 */ /* 0x180fe2000001080a */
[--C-:B------:R-:W-:Y:S01]  /*6930*/  FFMA.FTZ R112, R112, R3, -R10.reuse ;  /* 0x0000000370707223 */ /* 0x100fe2000001080a */
[----:B------:R-:W-:Y:S01]  /*6940*/  FMNMX.FTZ R124, R126, R121, !PT ;  /* 0x000000797e7c7209 */ /* 0x000fe20007810000 */
[----:B------:R-:W-:Y:S01]  /*6950*/  HGMMA.64x96x16.F32.BF16 R24, gdesc[UR32].tnspB, R24, gsb0 ;  /* 0x41600000201879f0 */ /* 0x000fe20008001818 */
[----:B------:R-:W-:Y:S01]  /*6960*/  UIADD3 UR32, UR4, 0x480, URZ ;  /* 0x0000048004207890 */ /* 0x000fe2000fffe03f */
[-CC-:B------:R-:W-:Y:S01]  /*6970*/  FFMA.FTZ R121, R125, R3.reuse, -R10.reuse ;  /* 0x000000037d797223 */ /* 0x180fe2000001080a */
[----:B------:R-:W-:Y:S01]  /*6980*/  UIADD3 UR34, UR6, 0xc0, URZ ;  /* 0x000000c006227890 */ /* 0x000fe2000fffe03f */
[----:B------:R-:W-:Y:S01]  /*6990*/  FMNMX.FTZ R125, R127, R124, !PT ;  /* 0x0000007c7f7d7209 */ /* 0x000fe20007810000 */
[----:B------:R-:W-:Y:S01]  /*69a0*/  UMOV UR33, 0xc0000010 ;  /* 0xc000001000217882 */ /* 0x000fe20000000000 */
[----:B------:R-:W-:Y:S01]  /*69b0*/  UMOV UR35, 0x80000020 ;  /* 0x8000002000237882 */ /* 0x000fe20000000000 */
[--C-:B-1----:R-:W-:Y:S01]  /*69c0*/  FFMA.FTZ R132, R76, R3, -R10.reuse ;  /* 0x000000034c847223 */ /* 0x102fe2000001080a */
[----:B------:R-:W-:Y:S01]  /*69d0*/  FMNMX.FTZ R124, R114, R125, !PT ;  /* 0x0000007d727c7209 */ /* 0x000fe20007810000 */
[----:B------:R-:W-:Y:S01]  /*69e0*/  MUFU.EX2 R120, R129 ;  /* 0x0000008100787308 */ /* 0x000fe20000000800 */
[-CC-:B------:R-:W-:Y:S01]  /*69f0*/  FFMA.FTZ R113, R113, R3.reuse, -R10.reuse ;  /* 0x0000000371717223 */ /* 0x180fe2000001080a */
[-CC-:B------:R-:W-:Y:S01]  /*6a00*/  FFMA.FTZ R116, R116, R3.reuse, -R10.reuse ;  /* 0x0000000374747223 */ /* 0x180fe2000001080a */
[----:B------:R-:W-:Y:S01]  /*6a10*/  FMNMX.FTZ R125, R115, R124, !PT ;  /* 0x0000007c737d7209 */ /* 0x000fe20007810000 */
[-CC-:B------:R-:W-:Y:S01]  /*6a20*/  FFMA.FTZ R117, R117, R3.reuse, -R10.reuse ;  /* 0x0000000375757223 */ /* 0x180fe2000001080a */
        /* <DEDUP_REMOVED lines=24> */
[----:B------:R-:W-:Y:S01]  /*6bb0*/  FFMA.FTZ R77, R77, R3, -R10 ;  /* 0x000000034d4d7223 */ /* 0x000fe2000001080a */
[----:B------:R-:W-:Y:S01]  /*6bc0*/  IMAD.U32 R10, RZ, RZ, UR38 ;  /* 0x00000026ff0a7e24 */ /* 0x000fe2000f8e00ff */
[----:B------:R-:W-:Y:S01]  /*6bd0*/  FMNMX.FTZ R124, R98, R125, !PT ;  /* 0x0000007d627c7209 */ /* 0x000fe20007810000 */
[----:B------:R-:W-:Y:S03]  /*6be0*/  MUFU.EX2 R5, R5 ;  /* 0x0000000500057308 */ /* 0x000fe60000000800 */
[----:B------:R-:W-:-:S02]  /*6bf0*/  FMNMX.FTZ R125, R99, R124, !PT ;  /* 0x0000007c637d7209 */ /* 0x000fc40007810000 */
[----:B------:R-:W-:Y:S02]  /*6c00*/  @!P1 LEA R10, R10, UR39, 0x3 ;  /* 0x000000270a0a9c11 */ /* 0x000fe4000f8e18ff */
[----:B------:R-:W-:Y:S01]  /*6c10*/  FMNMX.FTZ R124, R102, R125, !PT ;  /* 0x0000007d667c7209 */ /* 0x000fe20007810000 */
[----:B------:R-:W1:Y:S02]  /*6c20*/  MUFU.EX2 R9, R9 ;  /* 0x0000000900097308 */ /* 0x000e640000000800 */
[----:B------:R-:W-:Y:S01]  /*6c30*/  @!P1 VIADD R10, R10, 0x31c40 ;  /* 0x00031c400a0a9836 */ /* 0x000fe20000000000 */
[----:B------:R-:W-:-:S04]  /*6c40*/  FMNMX.FTZ R125, R103, R124, !PT ;  /* 0x0000007c677d7209 */ /* 0x000fc80007810000 */
[----:B------:R-:W-:Y:S01]  /*6c50*/  FMNMX.FTZ R124, R90, R125, !PT ;  /* 0x0000007d5a7c7209 */ /* 0x000fe20007810000 */
[----:B------:R-:W2:Y:S01]  /*6c60*/  MUFU.EX2 R11, R11 ;  /* 0x0000000b000b7308 */ /* 0x000ea20000000800 */
[----:B------:R-:W-:Y:S02]  /*6c70*/  @!P1 PRMT R10, RZ, 0x654, R10 ;  /* 0x00000654ff0a9816 */ /* 0x000fe4000000000a */
[----:B------:R-:W-:-:S04]  /*6c80*/  FMNMX.FTZ R125, R91, R124, !PT ;  /* 0x0000007c5b7d7209 */ /* 0x000fc80007810000 */
[----:B------:R-:W-:Y:S01]  /*6c90*/  FMNMX.FTZ R124, R94, R125, !PT ;  /* 0x0000007d5e7c7209 */ /* 0x000fe20007810000 */
[----:B------:R-:W3:Y:S01]  /*6ca0*/  MUFU.EX2 R12, R12 ;  /* 0x0000000c000c7308 */ /* 0x000ee20000000800 */
[----:B-1----:R-:W-:Y:S02]  /*6cb0*/  FFMA.FTZ R6, R5, R6, R9 ;  /* 0x0000000605067223 */ /* 0x002fe40000010009 */
[----:B------:R-:W-:-:S04]  /*6cc0*/  FMNMX.FTZ R125, R95, R124, !PT ;  /* 0x0000007c5f7d7209 */ /* 0x000fc80007810000 */
[----:B------:R-:W-:Y:S01]  /*6cd0*/  FMNMX.FTZ R124, R82, R125, !PT ;  /* 0x0000007d527c7209 */ /* 0x000fe20007810000 */
[----:B------:R-:W1:Y:S03]  /*6ce0*/  MUFU.EX2 R13, R13 ;  /* 0x0000000d000d7308 */ /* 0x000e660000000800 */
[----:B------:R-:W-:-:S04]  /*6cf0*/  FMNMX.FTZ R125, R83, R124, !PT ;  /* 0x0000007c537d7209 */ /* 0x000fc80007810000 */
[----:B------:R-:W-:Y:S01]  /*6d00*/  FMNMX.FTZ R124, R86, R125, !PT ;  /* 0x0000007d567c7209 */ /* 0x000fe20007810000 */
[----:B------:R-:W4:Y:S03]  /*6d10*/  MUFU.EX2 R14, R14 ;  /* 0x0000000e000e7308 */ /* 0x000f260000000800 */
[----:B------:R-:W-:-:S04]  /*6d20*/  FMNMX.FTZ R125, R87, R124, !PT ;  /* 0x0000007c577d7209 */ /* 0x000fc80007810000 */
[----:B------:R-:W-:Y:S01]  /*6d30*/  FMNMX.FTZ R124, R74, R125, !PT ;  /* 0x0000007d4a7c7209 */ /* 0x000fe20007810000 */
[----:B------:R-:W-:Y:S03]  /*6d40*/  MUFU.EX2 R15, R15 ;  /* 0x0000000f000f7308 */ /* 0x000fe60000000800 */
[----:B------:R-:W-:-:S04]  /*6d50*/  FMNMX.FTZ R125, R75, R124, !PT ;  /* 0x0000007c4b7d7209 */ /* 0x000fc80007810000 */
[----:B------:R-:W-:Y:S01]  /*6d60*/  FMNMX.FTZ R124, R78, R125, !PT ;  /* 0x0000007d4e7c7209 */ /* 0x000fe20007810000 */
[----:B------:R-:W-:Y:S03]  /*6d70*/  MUFU.EX2 R21, R21 ;  /* 0x0000001500157308 */ /* 0x000fe60000000800 */
[----:B------:R-:W-:Y:S01]  /*6d80*/  FMNMX.FTZ R124, R79, R124, !PT ;  /* 0x0000007c4f7c7209 */ /* 0x000fe20007810000 */
[----:B------:R-:W-:Y:S02]  /*6d90*/  WARPGROUP.DEPBAR.LE gsb0, 0x0 ;  /* 0x00008000000079c5 */ /* 0x000fe40000010000 */
[----:B------:R-:W-:Y:S02]  /*6da0*/  WARPGROUP.ARRIVE ;  /* 0x00000000000079c5 */ /* 0x000fe40000000000 */
[----:B------:R-:W5:Y:S01]  /*6db0*/  SHFL.BFLY PT, R125, R124, 0x2, 0x1f ;  /* 0x0c401f007c7d7f89 */ /* 0x000f6200000e0000 */
[----:B------:R-:W-:Y:S03]  /*6dc0*/  MUFU.EX2 R23, R23 ;  /* 0x0000001700177308 */ /* 0x000fe60000000800 */
[----:B------:R-:W-:Y:S01]  /*6dd0*/  HGMMA.64x96x16.F32.BF16 R24, gdesc[UR32].tnspB, R24, gsb0 ;  /* 0x41600000201879f0 */ /* 0x000fe20008001818 */
[----:B------:R-:W-:-:S02]  /*6de0*/  UIADD3 UR32, UR4, 0x600, URZ ;  /* 0x0000060004207890 */ /* 0x000fc4000fffe03f */
[----:B------:R-:W-:Y:S02]  /*6df0*/  UIADD3 UR34, UR6, 0x100, URZ ;  /* 0x0000010006227890 */ /* 0x000fe4000fffe03f */
[----:B------:R-:W-:Y:S01]  /*6e00*/  MUFU.EX2 R121, R121 ;  /* 0x0000007900797308 */ /* 0x000fe20000000800 */
[----:B------:R-:W-:Y:S01]  /*6e10*/  UMOV UR33, 0xc0000010 ;  /* 0xc000001000217882 */ /* 0x000fe20000000000 */
[----:B------:R-:W-:-:S06]  /*6e20*/  UMOV UR35, 0x80000020 ;  /* 0x8000002000237882 */ /* 0x000fcc0000000000 */
[----:B------:R-:W-:Y:S01]  /*6e30*/  MUFU.EX2 R112, R112 ;  /* 0x0000007000707308 */ /* 0x000fe20000000800 */
[----:B-----5:R-:W-:-:S07]  /*6e40*/  FMNMX.FTZ R125, R124, R125, !PT ;  /* 0x0000007d7c7d7209 */ /* 0x020fce0007810000 */
[----:B------:R-:W-:Y:S01]  /*6e50*/  MUFU.EX2 R113, R113 ;  /* 0x0000007100717308 */ /* 0x000fe20000000800 */
[----:B------:R-:W5:Y:S07]  /*6e60*/  SHFL.BFLY PT, R124, R125, 0x1, 0x1f ;  /* 0x0c201f007d7c7f89 */ /* 0x000f6e00000e0000 */
[----:B------:R-:W-:Y:S08]  /*6e70*/  MUFU.EX2 R116, R116 ;  /* 0x0000007400747308 */ /* 0x000ff00000000800 */
[----:B------:R-:W-:Y:S08]  /*6e80*/  MUFU.EX2 R117, R117 ;  /* 0x0000007500757308 */ /* 0x000ff00000000800 */
[----:B------:R-:W-:Y:S01]  /*6e90*/  MUFU.EX2 R104, R104 ;  /* 0x0000006800687308 */ /* 0x000fe20000000800 */
[----:B-----5:R-:W-:-:S07]  /*6ea0*/  FMNMX.FTZ R76, R125, R124, !PT ;  /* 0x0000007c7d4c7209 */ /* 0x020fce0007810000 */
[----:B------:R5:W-:Y:S01]  /*6eb0*/  MUFU.EX2 R124, R132 ;  /* 0x00000084007c7308 */ /* 0x000be20000000800 */
[C---:B------:R-:W-:Y:S01]  /*6ec0*/  FMUL.FTZ R128, R76.reuse, R3 ;  /* 0x000000034c807220 */ /* 0x040fe20000410000 */
[----:B------:R-:W-:-:S03]  /*6ed0*/  FADD.FTZ R8, -R76, R8 ;  /* 0x000000084c087221 */ /* 0x000fc60000010100 */
[-CC-:B------:R-:W-:Y:S01]  /*6ee0*/  FFMA.FTZ R129, R138, R3.reuse, -R128.reuse ;  /* 0x000000038a817223 */ /* 0x180fe20000010880 */
[-C--:B------:R-:W-:Y:S01]  /*6ef0*/  FMUL.FTZ R8, R8, R3.reuse ;  /* 0x0000000308087220 */ /* 0x080fe20000410000 */
[----:B------:R-:W-:Y:S02]  /*6f00*/  IMAD.U32 R138, RZ, RZ, UR5 ;  /* 0x00000005ff8a7e24 */ /* 0x000fe4000f8e00ff */
[-CC-:B------:R-:W-:Y:S01]  /*6f10*/  FFMA.FTZ R133, R139, R3.reuse, -R128.reuse ;  /* 0x000000038b857223 */ /* 0x180fe20000010880 */
[-CC-:B-----5:R-:W-:Y:S01]  /*6f20*/  FFMA.FTZ R132, R142, R3.reuse, -R128.reuse ;  /* 0x000000038e847223 */ /* 0x1a0fe20000010880 */
[----:B------:R5:W-:Y:S01]  /*6f30*/  MUFU.EX2 R125, R8 ;  /* 0x00000008007d7308 */ /* 0x000be20000000800 */
[-CC-:B------:R-:W-:Y:S01]  /*6f40*/  FFMA.FTZ R136, R143, R3.reuse, -R128.reuse ;  /* 0x000000038f887223 */ /* 0x180fe20000010880 */
[----:B------:R-:W-:Y:S01]  /*6f50*/  @!P1 LEA R138, R138, UR39, 0x3 ;  /* 0x000000278a8a9c11 */ /* 0x000fe2000f8e18ff */
[-CC-:B------:R-:W-:Y:S01]  /*6f60*/  FFMA.FTZ R137, R131, R3.reuse, -R128.reuse ;  /* 0x0000000383897223 */ /* 0x180fe20000010880 */
[-CC-:B------:R-:W-:Y:S01]  /*6f70*/  FFMA.FTZ R131, R134, R3.reuse, -R128.reuse ;  /* 0x0000000386837223 */ /* 0x180fe20000010880 */
[-CC-:B------:R-:W-:Y:S01]  /*6f80*/  FFMA.FTZ R134, R123, R3.reuse, -R128.reuse ;  /* 0x000000037b867223 */ /* 0x180fe20000010880 */
[----:B------:R-:W-:Y:S01]  /*6f90*/  FFMA.FTZ R130, R130, R3, -R128 ;  /* 0x0000000382827223 */ /* 0x000fe20000010880 */
[----:B------:R-:W-:Y:S01]  /*6fa0*/  @!P1 VIADD R138, R138, 0x31c60 ;  /* 0x00031c608a8a9836 */ /* 0x000fe20000000000 */
[----:B------:R-:W4:Y:S01]  /*6fb0*/  MUFU.EX2 R129, R129 ;  /* 0x0000008100817308 */ /* 0x000f220000000800 */
[----:B-----5:R-:W-:-:S02]  /*6fc0*/  VIADD R8, R152, 0x9 ;  /* 0x0000000998087836 */ /* 0x020fc40000000000 */
[-CC-:B------:R-:W-:Y:S01]  /*6fd0*/  FFMA.FTZ R123, R126, R3.reuse, -R128.reuse ;  /* 0x000000037e7b7223 */ /* 0x180fe20000010880 */
[-CC-:B------:R-:W-:Y:S01]  /*6fe0*/  FFMA.FTZ R126, R127, R3.reuse, -R128.reuse ;  /* 0x000000037f7e7223 */ /* 0x180fe20000010880 */
[-C--:B------:R-:W-:Y:S01]  /*6ff0*/  FFMA.FTZ R127, R115, R3.reuse, -R128 ;  /* 0x00000003737f7223 */ /* 0x080fe20000010880 */
[----:B------:R-:W-:Y:S01]  /*7000*/  @!P1 PRMT R138, RZ, 0x654, R138 ;  /* 0x00000654ff8a9816 */ /* 0x000fe2000000008a */
[-CC-:B------:R-:W-:Y:S01]  /*7010*/  FFMA.FTZ R115, R118, R3.reuse, -R128.reuse ;  /* 0x0000000376737223 */ /* 0x180fe20000010880 */
[----:B------:R-:W-:Y:S01]  /*7020*/  SEL R8, R8, 0x9, !P2 ;  /* 0x0000000908087807 */ /* 0x000fe20005000000 */
[----:B------:R-:W5:Y:S01]  /*7030*/  MUFU.EX2 R133, R133 ;  /* 0x0000008500857308 */ /* 0x000f620000000800 */
[-CC-:B------:R-:W-:Y:S01]  /*7040*/  FFMA.FTZ R107, R107, R3.reuse, -R128.reuse ;  /* 0x000000036b6b7223 */ /* 0x180fe20000010880 */
[-CC-:B------:R-:W-:Y:S01]  /*7050*/  FFMA.FTZ R118, R119, R3.reuse, -R128.reuse ;  /* 0x0000000377767223 */ /* 0x180fe20000010880 */
[-CC-:B------:R-:W-:Y:S01]  /*7060*/  FFMA.FTZ R119, R111, R3.reuse, -R128.reuse ;  /* 0x000000036f777223 */ /* 0x180fe20000010880 */
[-CC-:B------:R-:W-:Y:S01]  /*7070*/  FFMA.FTZ R135, R135, R3.reuse, -R128.reuse ;  /* 0x0000000387877223 */ /* 0x180fe20000010880 */
[-CC-:B------:R-:W-:Y:S01]  /*7080*/  FFMA.FTZ R122, R122, R3.reuse, -R128.reuse ;  /* 0x000000037a7a7223 */ /* 0x180fe20000010880 */
[-CC-:B------:R-:W-:Y:S01]  /*7090*/  FFMA.FTZ R114, R114, R3.reuse, -R128.reuse ;  /* 0x0000000372727223 */ /* 0x180fe20000010880 */
[-CC-:B------:R-:W-:Y:S01]  /*70a0*/  FFMA.FTZ R103, R103, R3.reuse, -R128.reuse ;  /* 0x0000000367677223 */ /* 0x180fe20000010880 */
        /* <DEDUP_REMOVED lines=12> */
[----:B------:R-:W-:Y:S01]  /*7170*/  FFMA.FTZ R79, R79, R3, -R128 ;  /* 0x000000034f4f7223 */ /* 0x000fe20000010880 */
[C---:B------:R-:W-:Y:S01]  /*7180*/  ISETP.GT.AND P2, PT, R4.reuse, RZ, PT ;  /* 0x000000ff0400720c */ /* 0x040fe20003f44270 */
[----:B------:R-:W-:Y:S01]  /*7190*/  UMOV UR5, UR38 ;  /* 0x0000002600057c82 */ /* 0x000fe20008000000 */
[----:B------:R-:W-:Y:S01]  /*71a0*/  VIADD R4, R4, 0xffffffff ;  /* 0xffffffff04047836 */ /* 0x000fe20000000000 */
[----:B------:R-:W-:-:S02]  /*71b0*/  WARPGROUP.DEPBAR.LE gsb0, 0x0 ;  /* 0x00008000000079c5 */ /* 0x000fc40000010000 */
[----:B------:R-:W-:Y:S01]  /*71c0*/  WARPGROUP.ARRIVE ;  /* 0x00000000000079c5 */ /* 0x000fe20000000000 */
[----:B------:R-:W5:Y:S05]  /*71d0*/  MUFU.EX2 R130, R130 ;  /* 0x0000008200827308 */ /* 0x000f6a0000000800 */
[----:B------:R-:W-:Y:S01]  /*71e0*/  HGMMA.64x96x16.F32.BF16 R24, gdesc[UR32].tnspB, R24, gsb0 ;  /* 0x41600000201879f0 */ /* 0x000fe20008001818 */
[----:B------:R-:W-:Y:S02]  /*71f0*/  UIADD3 UR32, UR4, 0x780, URZ ;  /* 0x0000078004207890 */ /* 0x000fe4000fffe03f */
[----:B------:R-:W-:Y:S01]  /*7200*/  UIADD3 UR34, UR6, 0x140, URZ ;  /* 0x0000014006227890 */ /* 0x000fe2000fffe03f */
[----:B------:R-:W-:Y:S01]  /*7210*/  MUFU.EX2 R111, R107 ;  /* 0x0000006b006f7308 */ /* 0x000fe20000000800 */
[----:B------:R-:W-:Y:S01]  /*7220*/  UMOV UR33, 0xc0000010 ;  /* 0xc000001000217882 */ /* 0x000fe20000000000 */
[----:B------:R-:W-:-:S06]  /*7230*/  UMOV UR35, 0x80000020 ;  /* 0x8000002000237882 */ /* 0x000fcc0000000000 */
[----:B------:R2:W-:Y:S08]  /*7240*/  MUFU.EX2 R107, R119 ;  /* 0x00000077006b7308 */ /* 0x0005f00000000800 */
[----:B------:R-:W5:Y:S01]  /*7250*/  MUFU.EX2 R137, R137 ;  /* 0x0000008900897308 */ /* 0x000f620000000800 */
[----:B--2---:R-:W-:-:S07]  /*7260*/  FADD.FTZ R119, R11, R6 ;  /* 0x000000060b777221 */ /* 0x004fce0000010000 */
[----:B------:R-:W2:Y:S08]  /*7270*/  MUFU.EX2 R131, R131 ;  /* 0x0000008300837308 */ /* 0x000eb00000000800 */
        /* <DEDUP_REMOVED lines=8> */
[----:B------:R-:W2:Y:S01]  /*7300*/  MUFU.EX2 R118, R118 ;  /* 0x0000007600767308 */ /* 0x000ea20000000800 */
[----:B------:R-:W-:-:S02]  /*7310*/  WARPGROUP.DEPBAR.LE gsb0, 0x0 ;  /* 0x00008000000079c5 */ /* 0x000fc40000010000 */
[----:B------:R-:W-:-:S05]  /*7320*/  WARPGROUP.ARRIVE ;  /* 0x00000000000079c5 */ /* 0x000fca0000000000 */
[----:B------:R-:W2:Y:S01]  /*7330*/  MUFU.EX2 R106, R106 ;  /* 0x0000006a006a7308 */ /* 0x000ea20000000800 */
[----:B------:R-:W-:Y:S01]  /*7340*/  HGMMA.64x96x16.F32.BF16 R24, gdesc[UR32].tnspB, R24, gsb0 ;  /* 0x41600000201879f0 */ /* 0x000fe20008001818 */
[----:B------:R-:W-:Y:S02]  /*7350*/  UIADD3 UR32, UR4, 0x900, URZ ;  /* 0x0000090004207890 */ /* 0x000fe4000fffe03f */
[----:B------:R-:W-:Y:S01]  /*7360*/  UIADD3 UR34, UR6, 0x180, URZ ;  /* 0x0000018006227890 */ /* 0x000fe2000fffe03f */
[----:B------:R-:W-:Y:S01]  /*7370*/  UMOV UR33, 0xc0000010 ;  /* 0xc000001000217882 */ /* 0x000fe20000000000 */
[----:B------:R-:W-:Y:S02]  /*7380*/  UMOV UR35, 0x80000020 ;  /* 0x8000002000237882 */ /* 0x000fe40000000000 */
[----:B------:R-:W2:Y:S08]  /*7390*/  MUFU.EX2 R105, R105 ;  /* 0x0000006900697308 */ /* 0x000eb00000000800 */
[----:B------:R-:W2:Y:S08]  /*73a0*/  MUFU.EX2 R108, R108 ;  /* 0x0000006c006c7308 */ /* 0x000eb00000000800 */
[----:B------:R-:W2:Y:S08]  /*73b0*/  MUFU.EX2 R110, R110 ;  /* 0x0000006e006e7308 */ /* 0x000eb00000000800 */
[----:B------:R-:W2:Y:S08]  /*73c0*/  MUFU.EX2 R109, R109 ;  /* 0x0000006d006d7308 */ /* 0x000eb00000000800 */
[----:B------:R-:W2:Y:S08]  /*73d0*/  MUFU.EX2 R96, R96 ;  /* 0x0000006000607308 */ /* 0x000eb00000000800 */
[----:B------:R-:W-:Y:S08]  /*73e0*/  MUFU.EX2 R98, R98 ;  /* 0x0000006200627308 */ /* 0x000ff00000000800 */
[----:B------:R-:W2:Y:S08]  /*73f0*/  MUFU.EX2 R97, R97 ;  /* 0x0000006100617308 */ /* 0x000eb00000000800 */
[----:B------:R-:W-:Y:S08]  /*7400*/  MUFU.EX2 R100, R100 ;  /* 0x0000006400647308 */ /* 0x000ff00000000800 */
[----:B------:R-:W-:Y:S08]  /*7410*/  MUFU.EX2 R101, R101 ;  /* 0x0000006500657308 */ /* 0x000ff00000000800 */
[----:B------:R-:W-:Y:S08]  /*7420*/  MUFU.EX2 R88, R88 ;  /* 0x0000005800587308 */ /* 0x000ff00000000800 */
[----:B------:R-:W-:Y:S08]  /*7430*/  MUFU.EX2 R89, R89 ;  /* 0x0000005900597308 */ /* 0x000ff00000000800 */
[----:B------:R-:W-:Y:S01]  /*7440*/  MUFU.EX2 R92, R92 ;  /* 0x0000005c005c7308 */ /* 0x000fe20000000800 */
[----:B------:R-:W-:-:S02]  /*7450*/  WARPGROUP.DEPBAR.LE gsb0, 0x0 ;  /* 0x00008000000079c5 */ /* 0x000fc40000010000 */
[----:B------:R-:W-:-:S05]  /*7460*/  WARPGROUP.ARRIVE ;  /* 0x00000000000079c5 */ /* 0x000fca0000000000 */
[----:B------:R-:W-:Y:S01]  /*7470*/  MUFU.EX2 R94, R94 ;  /* 0x0000005e005e7308 */ /* 0x000fe20000000800 */
[----:B------:R-:W-:Y:S01]  /*7480*/  HGMMA.64x96x16.F32.BF16 R24, gdesc[UR32].tnspB, R24, gsb0 ;  /* 0x41600000201879f0 */ /* 0x000fe20008001818 */
[----:B------:R-:W-:Y:S02]  /*7490*/  UIADD3 UR32, UR4, 0xa80, URZ ;  /* 0x00000a8004207890 */ /* 0x000fe4000fffe03f */
[----:B------:R-:W-:-:S04]  /*74a0*/  UIADD3 UR34, UR6, 0x1c0, URZ ;  /* 0x000001c006227890 */ /* 0x000fc8000fffe03f */
[----:B------:R-:W-:Y:S01]  /*74b0*/  MUFU.EX2 R93, R93 ;  /* 0x0000005d005d7308 */ /* 0x000fe20000000800 */
[----:B------:R-:W-:Y:S01]  /*74c0*/  UMOV UR33, 0xc0000010 ;  /* 0xc000001000217882 */ /* 0x000fe20000000000 */
[----:B------:R-:W-:-:S06]  /*74d0*/  UMOV UR35, 0x80000020 ;  /* 0x8000002000237882 */ /* 0x000fcc0000000000 */
[----:B------:R-:W-:Y:S08]  /*74e0*/  MUFU.EX2 R95, R95 ;  /* 0x0000005f005f7308 */ /* 0x000ff00000000800 */
        /* <DEDUP_REMOVED lines=16> */
[----:B------:R-:W-:Y:S01]  /*75f0*/  UIADD3 UR34, UR6, 0x200, URZ ;  /* 0x0000020006227890 */ /* 0x000fe2000fffe03f */
[----:B------:R-:W-:Y:S01]  /*7600*/  UMOV UR33, 0xc0000010 ;  /* 0xc000001000217882 */ /* 0x000fe20000000000 */
[----:B------:R-:W-:Y:S02]  /*7610*/  UMOV UR35, 0x80000020 ;  /* 0x8000002000237882 */ /* 0x000fe40000000000 */
[----:B------:R-:W-:Y:S01]  /*7620*/  MUFU.EX2 R79, R79 ;  /* 0x0000004f004f7308 */ /* 0x000fe20000000800 */
[----:B------:R-:W-:Y:S01]  /*7630*/  UMOV UR6, UR60 ;  /* 0x0000003c00067c82 */ /* 0x000fe20008000000 */
[----:B------:R-:W-:-:S02]  /*7640*/  WARPGROUP.DEPBAR.LE gsb0, 0x0 ;  /* 0x00008000000079c5 */ /* 0x000fc40000010000 */
[----:B------:R-:W-:-:S06]  /*7650*/  WARPGROUP.ARRIVE ;  /* 0x00000000000079c5 */ /* 0x000fcc0000000000 */
[----:B------:R-:W-:Y:S03]  /*7660*/  HGMMA.64x96x16.F32.BF16 R24, gdesc[UR32].tnspB, R24, gsb0 ;  /* 0x41600000201879f0 */ /* 0x000fe60008001818 */
[----:B------:R-:W-:Y:S02]  /*7670*/  WARPGROUP.DEPBAR.LE gsb0, 0x0 ;  /* 0x00008000000079c5 */ /* 0x000fe40000010000 */
[----:B------:R3:W-:Y:S06]  /*7680*/  BAR.ARV R8, 0x100 ;  /* 0x000400080000751d */ /* 0x0007ec0000002000 */
[----:B------:R4:W-:Y:S01]  /*7690*/  @!P1 SYNCS.ARRIVE.TRANS64.RED.A1T0 RZ, [R10+URZ], RZ ;  /* 0x000000ff0aff99a7 */ /* 0x0009e2000810043f */
[-C--:B------:R-:W-:Y:S01]  /*76a0*/  FMUL.FTZ R24, R24, R5.reuse ;  /* 0x0000000518187220 */ /* 0x080fe20000410000 */
[----:B---3--:R-:W-:Y:S01]  /*76b0*/  FADD.FTZ R8, R12, R119 ;  /* 0x000000770c087221 */ /* 0x008fe20000010000 */
[-C--:B------:R-:W-:Y:S01]  /*76c0*/  FMUL.FTZ R25, R25, R5.reuse ;  /* 0x0000000519197220 */ /* 0x080fe20000410000 */
[-C--:B------:R-:W-:Y:S01]  /*76d0*/  FMUL.FTZ R28, R28, R5.reuse ;  /* 0x000000051c1c7220 */ /* 0x080fe20000410000 */
[-C--:B------:R-:W-:Y:S01]  /*76e0*/  FMUL.FTZ R29, R29, R5.reuse ;  /* 0x000000051d1d7220 */ /* 0x080fe20000410000 */
[----:B-1----:R-:W-:Y:S01]  /*76f0*/  FADD.FTZ R119, R13, R8 ;  /* 0x000000080d777221 */ /* 0x002fe20000010000 */
[----:B------:R-:W-:Y:S01]  /*7700*/  FMUL.FTZ R32, R32, R5 ;  /* 0x0000000520207220 */ /* 0x000fe20000410000 */
[----:B------:R1:W-:Y:S01]  /*7710*/  @!P1 SYNCS.ARRIVE.TRANS64.RED.A1T0 RZ, [R138+URZ], RZ ;  /* 0x000000ff8aff99a7 */ /* 0x0003e2000810043f */
[-CC-:B----4-:R-:W-:Y:S01]  /*7720*/  FFMA.FTZ R10, R99, R3.reuse, -R128.reuse ;  /* 0x00000003630a7223 */ /* 0x190fe20000010880 */
[-CC-:B------:R-:W-:Y:S01]  /*7730*/  FFMA.FTZ R99, R102, R3.reuse, -R128.reuse ;  /* 0x0000000366637223 */ /* 0x180fe20000010880 */
[--C-:B------:R-:W-:Y:S01]  /*7740*/  FFMA.FTZ R102, R91, R3, -R128.reuse ;  /* 0x000000035b667223 */ /* 0x100fe20000010880 */
[----:B------:R-:W-:Y:S01]  /*7750*/  FADD.FTZ R8, R14, R119 ;  /* 0x000000770e087221 */ /* 0x000fe20000010000 */
[----:B------:R3:W4:Y:S01]  /*7760*/  MUFU.EX2 R6, R10 ;  /* 0x0000000a00067308 */ /* 0x0007220000000800 */
[-C--:B------:R-:W-:Y:S01]  /*7770*/  FMUL.FTZ R33, R33, R5.reuse ;  /* 0x0000000521217220 */ /* 0x080fe20000410000 */
[----:B------:R-:W-:Y:S01]  /*7780*/  FMUL.FTZ R36, R36, R5 ;  /* 0x0000000524247220 */ /* 0x000fe20000410000 */
[----:B-1----:R-:W-:Y:S01]  /*7790*/  FFMA.FTZ R138, R125, R7, R129 ;  /* 0x000000077d8a7223 */ /* 0x002fe20000010081 */
[-CC-:B------:R-:W-:Y:S01]  /*77a0*/  FFMA.FTZ R7, R90, R3.reuse, -R128.reuse ;  /* 0x000000035a077223 */ /* 0x180fe20000010880 */
[----:B------:R-:W-:Y:S01]  /*77b0*/  FFMA.FTZ R90, R82, R3, -R128 ;  /* 0x00000003525a7223 */ /* 0x000fe20000010880 */
[-C--:B------:R-:W-:Y:S01]  /*77c0*/  FMUL.FTZ R37, R37, R5.reuse ;  /* 0x0000000525257220 */ /* 0x080fe20000410000 */
[----:B-----5:R-:W-:Y:S01]  /*77d0*/  FADD.FTZ R91, R133, R138 ;  /* 0x0000008a855b7221 */ /* 0x020fe20000010000 */
[----:B------:R1:W-:Y:S01]  /*77e0*/  MUFU.EX2 R82, R103 ;  /* 0x0000006700527308 */ /* 0x0003e20000000800 */
[-C--:B------:R-:W-:Y:S01]  /*77f0*/  FMUL.FTZ R40, R40, R5.reuse ;  /* 0x0000000528287220 */ /* 0x080fe20000410000 */
[-C--:B------:R-:W-:Y:S01]  /*7800*/  FMUL.FTZ R41, R41, R5.reuse ;  /* 0x0000000529297220 */ /* 0x080fe20000410000 */
[----:B------:R-:W-:Y:S01]  /*7810*/  FADD.FTZ R91, R132, R91 ;  /* 0x0000005b845b7221 */ /* 0x000fe20000010000 */
[-C--:B------:R-:W-:Y:S01]  /*7820*/  FMUL.FTZ R44, R44, R5.reuse ;  /* 0x000000052c2c7220 */ /* 0x080fe20000410000 */
[-C--:B------:R-:W-:Y:S01]  /*7830*/  FMUL.FTZ R45, R45, R5.reuse ;  /* 0x000000052d2d7220 */ /* 0x080fe20000410000 */
[-C--:B------:R-:W-:Y:S01]  /*7840*/  FMUL.FTZ R48, R48, R5.reuse ;  /* 0x0000000530307220 */ /* 0x080fe20000410000 */
[----:B------:R-:W-:Y:S01]  /*7850*/  FADD.FTZ R91, R136, R91 ;  /* 0x0000005b885b7221 */ /* 0x000fe20000010000 */
[----:B------:R-:W5:Y:S01]  /*7860*/  MUFU.EX2 R99, R99 ;  /* 0x0000006300637308 */ /* 0x000f620000000800 */
[-C--:B------:R-:W-:Y:S01]  /*7870*/  FMUL.FTZ R49, R49, R5.reuse ;  /* 0x0000000531317220 */ /* 0x080fe20000410000 */
[----:B------:R-:W-:Y:S01]  /*7880*/  FMUL.FTZ R52, R52, R5 ;  /* 0x0000000534347220 */ /* 0x000fe20000410000 */
[----:B---3--:R-:W-:Y:S01]  /*7890*/  FADD.FTZ R10, R130, R91 ;  /* 0x0000005b820a7221 */ /* 0x008fe20000010000 */
[----:B------:R-:W-:Y:S01]  /*78a0*/  FADD.FTZ R91, R15, R8 ;  /* 0x000000080f5b7221 */ /* 0x000fe20000010000 */
[----:B------:R-:W-:Y:S01]  /*78b0*/  F2FP.BF16.F32.PACK_AB R8, R11, R9 ;  /* 0x000000090b08723e */ /* 0x000fe200000010ff */
[----:B------:R-:W-:Y:S01]  /*78c0*/  FMUL.FTZ R53, R53, R5 ;  /* 0x0000000535357220 */ /* 0x000fe20000410000 */
[----:B------:R-:W-:Y:S01]  /*78d0*/  FADD.FTZ R10, R137, R10 ;  /* 0x0000000a890a7221 */ /* 0x000fe20000010000 */
[----:B------:R-:W-:Y:S01]  /*78e0*/  FADD.FTZ R138, R20, R91 ;  /* 0x0000005b148a7221 */ /* 0x000fe20000010000 */
[----:B------:R-:W-:Y:S01]  /*78f0*/  F2FP.BF16.F32.PACK_AB R9, R133, R129 ;  /* 0x000000818509723e */ /* 0x000fe200000010ff */
[----:B------:R-:W-:Y:S01]  /*7900*/  FFMA.FTZ R91, R74, R3, -R128 ;  /* 0x000000034a5b7223 */ /* 0x000fe20000010880 */
[----:B--2---:R-:W-:Y:S01]  /*7910*/  FADD.FTZ R140, R131, R10 ;  /* 0x0000000a838c7221 */ /* 0x004fe20000010000 */
[----:B------:R-:W-:Y:S01]  /*7920*/  F2FP.BF16.F32.PACK_AB R10, R13, R12 ;  /* 0x0000000c0d0a723e */ /* 0x000fe200000010ff */
[----:B------:R-:W-:Y:S01]  /*7930*/  FADD.FTZ R11, R21, R138 ;  /* 0x0000008a150b7221 */ /* 0x000fe20000010000 */
[----:B------:R2:W-:Y:S01]  /*7940*/  MUFU.EX2 R74, R102 ;  /* 0x00000066004a7308 */ /* 0x0005e20000000800 */
[----:B------:R-:W-:Y:S01]  /*7950*/  FADD.FTZ R13, R135, R140 ;  /* 0x0000008c870d7221 */ /* 0x000fe20000010000 */
[-C--:B------:R-:W-:Y:S01]  /*7960*/  FMUL.FTZ R56, R56, R5.reuse ;  /* 0x0000000538387220 */ /* 0x080fe20000410000 */
[----:B------:R-:W-:Y:S01]  /*7970*/  FADD.FTZ R12, R22, R11 ;  /* 0x0000000b160c7221 */ /* 0x000fe20000010000 */
[----:B------:R-:W-:Y:S01]  /*7980*/  F2FP.BF16.F32.PACK_AB R11, R136, R132 ;  /* 0x00000084880b723e */ /* 0x000fe200000010ff */
[----:B------:R-:W-:Y:S01]  /*7990*/  FADD.FTZ R13, R122, R13 ;  /* 0x0000000d7a0d7221 */ /* 0x000fe20000010000 */
[-C--:B------:R-:W-:Y:S01]  /*79a0*/  FMUL.FTZ R57, R57, R5.reuse ;  /* 0x0000000539397220 */ /* 0x080fe20000410000 */
[----:B-1----:R-:W-:Y:S01]  /*79b0*/  FADD.FTZ R103, R23, R12 ;  /* 0x0000000c17677221 */ /* 0x002fe20000010000 */
[----:B------:R-:W1:Y:S01]  /*79c0*/  MUFU.EX2 R7, R7 ;  /* 0x0000000700077308 */ /* 0x000e620000000800 */
[----:B------:R-:W-:Y:S01]  /*79d0*/  FADD.FTZ R12, R134, R13 ;  /* 0x0000000d860c7221 */ /* 0x000fe20000010000 */
[----:B------:R3:W-:Y:S01]  /*79e0*/  STSM.16.M88.4 [R2+0x24300], R8 ;  /* 0x0243000802007844 */ /* 0x0007e20000000200 */
[----:B------:R-:W-:Y:S01]  /*79f0*/  FADD.FTZ R132, R120, R103 ;  /* 0x0000006778847221 */ /* 0x000fe20000010000 */
[-C--:B------:R-:W-:Y:S01]  /*7a00*/  FMUL.FTZ R60, R60, R5.reuse ;  /* 0x000000053c3c7220 */ /* 0x080fe20000410000 */
[----:B------:R-:W-:Y:S01]  /*7a10*/  FADD.FTZ R13, R123, R12 ;  /* 0x0000000c7b0d7221 */ /* 0x000fe20000010000 */
[-C--:B------:R-:W-:Y:S01]  /*7a20*/  FMUL.FTZ R61, R61, R5.reuse ;  /* 0x000000053d3d7220 */ /* 0x080fe20000410000 */
[----:B------:R-:W-:Y:S01]  /*7a30*/  FADD.FTZ R103, R121, R132 ;  /* 0x0000008479677221 */ /* 0x000fe20000010000 */
[-C--:B------:R-:W-:Y:S01]  /*7a40*/  FMUL.FTZ R64, R64, R5.reuse ;  /* 0x0000000540407220 */ /* 0x080fe20000410000 */
[----:B------:R-:W-:Y:S01]  /*7a50*/  FADD.FTZ R13, R126, R13 ;  /* 0x0000000d7e0d7221 */ /* 0x000fe20000010000 */
[-C--:B------:R-:W-:Y:S01]  /*7a60*/  FMUL.FTZ R65, R65, R5.reuse ;  /* 0x0000000541417220 */ /* 0x080fe20000410000 */
[----:B------:R-:W-:Y:S01]  /*7a70*/  FADD.FTZ R12, R112, R103 ;  /* 0x00000067700c7221 */ /* 0x000fe20000010000 */
[----:B------:R-:W-:Y:S01]  /*7a80*/  F2FP.BF16.F32.PACK_AB R112, R113, R112 ;  /* 0x000000707170723e */ /* 0x000fe200000010ff */
[-C--:B------:R-:W-:Y:S01]  /*7a90*/  FMUL.FTZ R68, R68, R5.reuse ;  /* 0x0000000544447220 */ /* 0x080fe20000410000 */
[----:B------:R-:W-:Y:S01]  /*7aa0*/  FMUL.FTZ R69, R69, R5 ;  /* 0x0000000545457220 */ /* 0x000fe20000410000 */
[-C--:B------:R-:W-:Y:S01]  /*7ab0*/  FMUL.FTZ R26, R26, R125.reuse ;  /* 0x0000007d1a1a7220 */ /* 0x080fe20000410000 */
[-C--:B------:R-:W-:Y:S01]  /*7ac0*/  FMUL.FTZ R27, R27, R125.reuse ;  /* 0x0000007d1b1b7220 */ /* 0x080fe20000410000 */
[-C--:B------:R-:W-:Y:S01]  /*7ad0*/  FMUL.FTZ R30, R30, R125.reuse ;  /* 0x0000007d1e1e7220 */ /* 0x080fe20000410000 */
[----:B---3--:R-:W-:Y:S01]  /*7ae0*/  F2FP.BF16.F32.PACK_AB R8, R15, R14 ;  /* 0x0000000e0f08723e */ /* 0x008fe200000010ff */
[----:B------:R-:W-:Y:S01]  /*7af0*/  FADD.FTZ R14, R114, R13 ;  /* 0x0000000d720e7221 */ /* 0x000fe20000010000 */
[----:B------:R-:W-:Y:S01]  /*7b00*/  FADD.FTZ R13, R113, R12 ;  /* 0x0000000c710d7221 */ /* 0x000fe20000010000 */
[----:B------:R-:W-:Y:S01]  /*7b10*/  F2FP.BF16.F32.PACK_AB R10, R21, R20 ;  /* 0x00000014150a723e */ /* 0x000fe200000010ff */
[-C--:B------:R-:W-:Y:S01]  /*7b20*/  FMUL.FTZ R31, R31, R125.reuse ;  /* 0x0000007d1f1f7220 */ /* 0x080fe20000410000 */
[----:B------:R-:W-:Y:S01]  /*7b30*/  FADD.FTZ R14, R127, R14 ;  /* 0x0000000e7f0e7221 */ /* 0x000fe20000010000 */
[----:B------:R-:W-:Y:S01]  /*7b40*/  FADD.FTZ R20, R116, R13 ;  /* 0x0000000d74147221 */ /* 0x000fe20000010000 */
[----:B------:R-:W-:Y:S01]  /*7b50*/  F2FP.BF16.F32.PACK_AB R12, R23, R22 ;  /* 0x00000016170c723e */ /* 0x000fe200000010ff */
[----:B------:R-:W-:Y:S01]  /*7b60*/  FMUL.FTZ R34, R34, R125 ;  /* 0x0000007d22227220 */ /* 0x000fe20000410000 */
[----:B------:R-:W-:Y:S01]  /*7b70*/  FADD.FTZ R15, R115, R14 ;  /* 0x0000000e730f7221 */ /* 0x000fe20000010000 */
[----:B------:R-:W-:Y:S01]  /*7b80*/  FADD.FTZ R21, R117, R20 ;  /* 0x0000001475157221 */ /* 0x000fe20000010000 */
[----:B------:R-:W-:Y:S01]  /*7b90*/  F2FP.BF16.F32.PACK_AB R9, R137, R130 ;  /* 0x000000828909723e */ /* 0x000fe200000010ff */
[----:B------:R3:W1:Y:S01]  /*7ba0*/  MUFU.EX2 R20, R90 ;  /* 0x0000005a00147308 */ /* 0x0006620000000800 */
[----:B------:R-:W-:Y:S01]  /*7bb0*/  FADD.FTZ R15, R118, R15 ;  /* 0x0000000f760f7221 */ /* 0x000fe20000010000 */
[----:B------:R-:W-:Y:S01]  /*7bc0*/  FADD.FTZ R22, R104, R21 ;  /* 0x0000001568167221 */ /* 0x000fe20000010000 */
[----:B------:R-:W-:Y:S01]  /*7bd0*/  F2FP.BF16.F32.PACK_AB R11, R135, R131 ;  /* 0x00000083870b723e */ /* 0x000fe200000010ff */
[-C--:B------:R-:W-:Y:S01]  /*7be0*/  FMUL.FTZ R35, R35, R125.reuse ;  /* 0x0000007d23237220 */ /* 0x080fe20000410000 */
[----:B--2---:R-:W-:Y:S01]  /*7bf0*/  FADD.FTZ R102, R106, R15 ;  /* 0x0000000f6a667221 */ /* 0x004fe20000010000 */
[----:B------:R-:W-:Y:S01]  /*7c00*/  FADD.FTZ R21, R105, R22 ;  /* 0x0000001669157221 */ /* 0x000fe20000010000 */
[----:B------:R-:W-:Y:S01]  /*7c10*/  F2FP.BF16.F32.PACK_AB R13, R134, R122 ;  /* 0x0000007a860d723e */ /* 0x000fe200000010ff */
[----:B------:R2:W-:Y:S01]  /*7c20*/  STSM.16.M88.4 [R2+0x25b00], R8 ;  /* 0x025b000802007844 */ /* 0x0005e20000000200 */
[----:B------:R-:W-:Y:S01]  /*7c30*/  FADD.FTZ R23, R111, R102 ;  /* 0x000000666f177221 */ /* 0x000fe20000010000 */
[----:B------:R-:W-:Y:S01]  /*7c40*/  FADD.FTZ R22, R108, R21 ;  /* 0x000000156c167221 */ /* 0x000fe20000010000 */
[----:B------:R-:W-:Y:S01]  /*7c50*/  F2FP.BF16.F32.PACK_AB R14, R121, R120 ;  /* 0x00000078790e723e */ /* 0x000fe200000010ff */
[----:B------:R-:W-:Y:S01]  /*7c60*/  FMUL.FTZ R38, R38, R125 ;  /* 0x0000007d26267220 */ /* 0x000fe20000410000 */
[----:B---3--:R-:W-:Y:S01]  /*7c70*/  FADD.FTZ R90, R110, R23 ;  /* 0x000000176e5a7221 */ /* 0x008fe20000010000 */
[----:B------:R-:W-:Y:S01]  /*7c80*/  FADD.FTZ R21, R109, R22 ;  /* 0x000000166d157221 */ /* 0x000fe20000010000 */
[----:B------:R-:W-:Y:S01]  /*7c90*/  F2FP.BF16.F32.PACK_AB R15, R126, R123 ;  /* 0x0000007b7e0f723e */ /* 0x000fe200000010ff */
[-C--:B------:R-:W-:Y:S01]  /*7ca0*/  FMUL.FTZ R39, R39, R125.reuse ;  /* 0x0000007d27277220 */ /* 0x080fe20000410000 */
[----:B------:R-:W-:Y:S01]  /*7cb0*/  FADD.FTZ R23, R107, R90 ;  /* 0x0000005a6b177221 */ /* 0x000fe20000010000 */
[----:B------:R-:W-:Y:S01]  /*7cc0*/  FADD.FTZ R22, R96, R21 ;  /* 0x0000001560167221 */ /* 0x000fe20000010000 */
[C---:B------:R-:W-:Y:S01]  /*7cd0*/  F2FP.BF16.F32.PACK_AB R96, R97.reuse, R96 ;  /* 0x000000606160723e */ /* 0x040fe200000010ff */
[----:B------:R3:W-:Y:S01]  /*7ce0*/  STSM.16.M88.4 [R2+0x27300], R12 ;  /* 0x0273000c02007844 */ /* 0x0007e20000000200 */
[----:B------:R-:W-:Y:S01]  /*7cf0*/  FADD.FTZ R23, R98, R23 ;  /* 0x0000001762177221 */ /* 0x000fe20000010000 */
[----:B------:R-:W-:Y:S01]  /*7d00*/  FADD.FTZ R21, R97, R22 ;  /* 0x0000001661157221 */ /* 0x000fe20000010000 */
[----:B----4-:R-:W-:Y:S01]  /*7d10*/  F2FP.BF16.F32.PACK_AB R97, R6, R98 ;  /* 0x000000620661723e */ /* 0x010fe200000010ff */
[-C--:B------:R-:W-:Y:S01]  /*7d20*/  FMUL.FTZ R42, R42, R125.reuse ;  /* 0x0000007d2a2a7220 */ /* 0x080fe20000410000 */
[----:B------:R-:W-:Y:S01]  /*7d30*/  FADD.FTZ R22, R6, R23 ;  /* 0x0000001706167221 */ /* 0x000fe20000010000 */
[----:B------:R-:W-:Y:S01]  /*7d40*/  FADD.FTZ R90, R100, R21 ;  /* 0x00000015645a7221 */ /* 0x000fe20000010000 */
[----:B------:R-:W-:Y:S01]  /*7d50*/  F2FP.BF16.F32.PACK_AB R113, R127, R114 ;  /* 0x000000727f71723e */ /* 0x000fe200000010ff */
[-C--:B------:R-:W-:Y:S01]  /*7d60*/  FMUL.FTZ R43, R43, R125.reuse ;  /* 0x0000007d2b2b7220 */ /* 0x080fe20000410000 */
[----:B-----5:R-:W-:Y:S01]  /*7d70*/  FADD.FTZ R21, R99, R22 ;  /* 0x0000001663157221 */ /* 0x020fe20000010000 */
[----:B--2---:R-:W-:Y:S01]  /*7d80*/  FADD.FTZ R9, R101, R90 ;  /* 0x0000005a65097221 */ /* 0x004fe20000010000 */
[----:B------:R-:W-:Y:S01]  /*7d90*/  F2FP.BF16.F32.PACK_AB R104, R105, R104 ;  /* 0x000000686968723e */ /* 0x000fe200000010ff */
[----:B------:R-:W-:Y:S01]  /*7da0*/  FMUL.FTZ R46, R46, R125 ;  /* 0x0000007d2e2e7220 */ /* 0x000fe20000410000 */
[----:B------:R-:W-:Y:S01]  /*7db0*/  FADD.FTZ R8, R82, R21 ;  /* 0x0000001552087221 */ /* 0x000fe20000010000 */
[----:B------:R-:W-:Y:S01]  /*7dc0*/  FADD.FTZ R10, R88, R9 ;  /* 0x00000009580a7221 */ /* 0x000fe20000010000 */
[----:B------:R-:W-:Y:S01]  /*7dd0*/  F2FP.BF16.F32.PACK_AB R88, R89, R88 ;  /* 0x000000585958723e */ /* 0x000fe200000010ff */
[----:B---3--:R-:W2:Y:S01]  /*7de0*/  MUFU.EX2 R12, R91 ;  /* 0x0000005b000c7308 */ /* 0x008ea20000000800 */
[----:B-1----:R-:W-:Y:S01]  /*7df0*/  FADD.FTZ R9, R7, R8 ;  /* 0x0000000807097221 */ /* 0x002fe20000010000 */
[----:B------:R-:W-:Y:S01]  /*7e00*/  FADD.FTZ R11, R89, R10 ;  /* 0x0000000a590b7221 */ /* 0x000fe20000010000 */
[C---:B------:R-:W-:Y:S01]  /*7e10*/  F2FP.BF16.F32.PACK_AB R89, R74.reuse, R7 ;  /* 0x000000074a59723e */ /* 0x040fe200000010ff */
        /* <DEDUP_REMOVED lines=8> */
[-C--:B------:R-:W-:Y:S01]  /*7ea0*/  FMUL.FTZ R51, R51, R125.reuse ;  /* 0x0000007d33337220 */ /* 0x080fe20000410000 */
[----:B------:R-:W-:Y:S01]  /*7eb0*/  FADD.FTZ R11, R95, R8 ;  /* 0x000000085f0b7221 */ /* 0x000fe20000010000 */
[----:B------:R-:W-:Y:S01]  /*7ec0*/  FADD.FTZ R6, R80, R9 ;  /* 0x0000000950067221 */ /* 0x000fe20000010000 */
[----:B------:R-:W-:Y:S01]  /*7ed0*/  F2FP.BF16.F32.PACK_AB R105, R111, R106 ;  /* 0x0000006a6f69723e */ /* 0x000fe200000010ff */
[----:B------:R1:W-:Y:S01]  /*7ee0*/  STSM.16.M88.4 [R2+0x28b00], R112 ;  /* 0x028b007002007844 */ /* 0x0003e20000000200 */
        /* <DEDUP_REMOVED lines=16> */
[----:B--2---:R-:W-:Y:S01]  /*7ff0*/  FADD.FTZ R7, R12, R7 ;  /* 0x000000070c077221 */ /* 0x004fe20000010000 */
[----:B------:R-:W-:Y:S01]  /*8000*/  F2FP.BF16.F32.PACK_AB R80, R81, R80 ;  /* 0x000000505150723e */ /* 0x000fe200000010ff */
[----:B------:R-:W-:Y:S01]  /*8010*/  FADD.FTZ R9, R73, R6 ;  /* 0x0000000649097221 */ /* 0x000fe20000010000 */
[----:B------:R-:W-:Y:S01]  /*8020*/  F2FP.BF16.F32.PACK_AB R90, R93, R92 ;  /* 0x0000005c5d5a723e */ /* 0x000fe200000010ff */
[----:B------:R-:W-:Y:S01]  /*8030*/  FADD.FTZ R7, R75, R7 ;  /* 0x000000074b077221 */ /* 0x000fe20000010000 */
[----:B------:R-:W-:Y:S01]  /*8040*/  F2FP.BF16.F32.PACK_AB R91, R95, R94 ;  /* 0x0000005e5f5b723e */ /* 0x000fe200000010ff */
[----:B------:R1:W-:Y:S01]  /*8050*/  STSM.16.M88.4 [R2+0x2bb00], R96 ;  /* 0x02bb006002007844 */ /* 0x0003e20000000200 */
[----:B------:R-:W-:Y:S01]  /*8060*/  F2FP.BF16.F32.PACK_AB R81, R83, R20 ;  /* 0x000000145351723e */ /* 0x000fe200000010ff */
[----:B------:R-:W-:Y:S01]  /*8070*/  FADD.FTZ R6, R124, R9 ;  /* 0x000000097c067221 */ /* 0x000fe20000010000 */
[----:B------:R-:W-:Y:S01]  /*8080*/  F2FP.BF16.F32.PACK_AB R72, R73, R72 ;  /* 0x000000484948723e */ /* 0x000fe200000010ff */
[----:B------:R1:W-:Y:S01]  /*8090*/  STSM.16.M88.4 [R2+0x2d300], R88 ;  /* 0x02d3005802007844 */ /* 0x0003e20000000200 */
[----:B------:R-:W-:Y:S01]  /*80a0*/  F2FP.BF16.F32.PACK_AB R82, R85, R84 ;  /* 0x000000545552723e */ /* 0x000fe200000010ff */
[----:B------:R-:W-:Y:S01]  /*80b0*/  FADD.FTZ R7, R78, R7 ;  /* 0x000000074e077221 */ /* 0x000fe20000010000 */
[----:B------:R-:W-:Y:S01]  /*80c0*/  F2FP.BF16.F32.PACK_AB R83, R87, R86 ;  /* 0x000000565753723e */ /* 0x000fe200000010ff */
[----:B------:R-:W-:Y:S01]  /*80d0*/  FADD.FTZ R6, R77, R6 ;  /* 0x000000064d067221 */ /* 0x000fe20000010000 */
[----:B------:R-:W-:Y:S01]  /*80e0*/  F2FP.BF16.F32.PACK_AB R73, R75, R12 ;  /* 0x0000000c4b49723e */ /* 0x000fe200000010ff */
[----:B------:R-:W-:Y:S01]  /*80f0*/  FADD.FTZ R7, R79, R7 ;  /* 0x000000074f077221 */ /* 0x000fe20000010000 */
[----:B------:R-:W-:Y:S01]  /*8100*/  F2FP.BF16.F32.PACK_AB R74, R77, R124 ;  /* 0x0000007c4d4a723e */ /* 0x000fe200000010ff */
[----:B------:R1:W-:Y:S01]  /*8110*/  STSM.16.M88.4 [R2+0x2eb00], R80 ;  /* 0x02eb005002007844 */ /* 0x0003e20000000200 */
[----:B------:R-:W-:Y:S01]  /*8120*/  F2FP.BF16.F32.PACK_AB R75, R79, R78 ;  /* 0x0000004e4f4b723e */ /* 0x000fe200000010ff */
[-C--:B------:R-:W-:Y:S01]  /*8130*/  FMUL.FTZ R59, R59, R125.reuse ;  /* 0x0000007d3b3b7220 */ /* 0x080fe20000410000 */
[-C--:B------:R-:W-:Y:S01]  /*8140*/  FMUL.FTZ R62, R62, R125.reuse ;  /* 0x0000007d3e3e7220 */ /* 0x080fe20000410000 */
[-C--:B------:R-:W-:Y:S01]  /*8150*/  FMUL.FTZ R63, R63, R125.reuse ;  /* 0x0000007d3f3f7220 */ /* 0x080fe20000410000 */
[-C--:B------:R-:W-:Y:S01]  /*8160*/  FMUL.FTZ R66, R66, R125.reuse ;  /* 0x0000007d42427220 */ /* 0x080fe20000410000 */
[----:B------:R1:W-:Y:S01]  /*8170*/  STSM.16.M88.4 [R2+0x30300], R72 ;  /* 0x0303004802007844 */ /* 0x0003e20000000200 */
[-C--:B------:R-:W-:Y:S01]  /*8180*/  FMUL.FTZ R67, R67, R125.reuse ;  /* 0x0000007d43437220 */ /* 0x080fe20000410000 */
[-C--:B------:R-:W-:Y:S01]  /*8190*/  FMUL.FTZ R70, R70, R125.reuse ;  /* 0x0000007d46467220 */ /* 0x080fe20000410000 */
[----:B------:R-:W-:Y:S01]  /*81a0*/  FMUL.FTZ R71, R71, R125 ;  /* 0x0000007d47477220 */ /* 0x000fe20000410000 */
[----:B------:R-:W-:Y:S01]  /*81b0*/  @!PT LDS RZ, [RZ] ;  /* 0x00000000fffff984 */ /* 0x000fe20000000800 */
[----:B------:R-:W-:Y:S01]  /*81c0*/  @!PT LDS RZ, [RZ] ;  /* 0x00000000fffff984 */ /* 0x000fe20000000800 */
[----:B------:R-:W-:Y:S01]  /*81d0*/  @!PT LDS RZ, [RZ] ;  /* 0x00000000fffff984 */ /* 0x000fe20000000800 */
[----:B------:R-:W-:Y:S01]  /*81e0*/  @!PT LDS RZ, [RZ] ;  /* 0x00000000fffff984 */ /* 0x000fe20000000800 */
[----:B------:R2:W-:Y:S06]  /*81f0*/  MEMBAR.ALL.CTA ;  /* 0x0000000000007992 */ /* 0x0005ec0000008000 */
[----:B--2---:R-:W2:Y:S01]  /*8200*/  FENCE.VIEW.ASYNC.S ;  /* 0x00000000000073c6 */ /* 0x004ea20000000000 */
[----:B------:R-:W-:-:S02]  /*8210*/  IMAD.MOV.U32 R8, RZ, RZ, R76 ;  /* 0x000000ffff087224 */ /* 0x000fc400078e004c */
[----:B------:R-:W-:Y:S01]  /*8220*/  IMAD.MOV.U32 R5, RZ, RZ, R0 ;  /* 0x000000ffff057224 */ /* 0x000fe200078e0000 */
[----:B--2---:R-:W-:Y:S01]  /*8230*/  NOP ;  /* 0x0000000000007918 */ /* 0x004fe20000000000 */
[----:B------:R-:W-:Y:S05]  /*8240*/  @P2 BRA `(.L_x_24) ;  /* 0xffffffc800402947 */ /* 0x000fea000383ffff */
.L_x_15:
[----:B------:R-:W-:Y:S06]  /*8250*/  BAR.ARV 0x8, 0x1a0 ;  /* 0x0206800000007b1d */ /* 0x000fec0000002000 */
[----:B------:R-:W-:Y:S05]  /*8260*/  @!P0 BRA `(.L_x_25) ;  /* 0x0000000000048947 */ /* 0x000fea0003800000 */
[----:B------:R-:W-:Y:S01]  /*8270*/  BPT.TRAP 0x1 ;  /* 0x000000040000795c */ /* 0x000fe20000300000 */
.L_x_25:
[----:B------:R-:W-:Y:S01]  /*8280*/  ULEA UR12, UR38, UR39, 0x3 ;  /* 0x00000027260c7291 */ /* 0x000fe2000f8e183f */
[----:B------:R-:W-:-:S05]  /*8290*/  IMAD.U32 R4, RZ, RZ, UR60 ;  /* 0x0000003cff047e24 */ /* 0x000fca000f8e00ff */
[----:B------:R-:W-:-:S04]  /*82a0*/  SHF.L.U32 R4, R4, 0x1f, RZ ;  /* 0x0000001f04047819 */ /* 0x000fc800000006ff */
[----:B------:R3:W4:Y:S01]  /*82b0*/  SYNCS.PHASECHK.TRANS64.TRYWAIT P2, [UR12+0x31c50], R4 ;  /* 0x031c5004ff0075a7 */ /* 0x000722000804014c */
[----:B------:R-:W-:Y:S05]  /*82c0*/  @!P0 BRA `(.L_x_26) ;  /* 0x0000000000048947 */ /* 0x000fea0003800000 */
[----:B------:R-:W-:Y:S01]  /*82d0*/  BPT.TRAP 0x1 ;  /* 0x000000040000795c */ /* 0x000fe20000300000 */
.L_x_26:
[----:B----4-:R-:W-:Y:S05]  /*82e0*/  @P2 BRA `(.L_x_27) ;  /* 0x0000000000082947 */ /* 0x010fea0003800000 */
[----:B------:R-:W4:Y:S02]  /*82f0*/  SYNCS.PHASECHK.TRANS64.TRYWAIT P0, [UR12+0x31c50], R4 ;  /* 0x031c5004ff0075a7 */ /* 0x000f24000800014c */
[----:B----4-:R-:W-:Y:S05]  /*8300*/  @!P0 BRA `(.L_x_28) ;  /* 0x0000004000748947 */ /* 0x010fea0003800000 */
.L_x_27:
[----:B------:R-:W-:Y:S01]  /*8310*/  UIADD3 UR4, UR39, 0x200, URZ ;  /* 0x0000020027047890 */ /* 0x000fe2000fffe03f */
[----:B------:R-:W-:Y:S01]  /*8320*/  WARPGROUP.ARRIVE ;  /* 0x00000000000079c5 */ /* 0x000fe20000000000 */
[----:B------:R-:W-:Y:S01]  /*8330*/  UMOV UR5, 0xc0000010 ;  /* 0xc000001000057882 */ /* 0x000fe20000000000 */
[----:B------:R-:W-:Y:S01]  /*8340*/  UMOV UR7, 0x80000020 ;  /* 0x8000002000077882 */ /* 0x000fe20000000000 */
[----:B------:R-:W-:Y:S01]  /*8350*/  USHF.R.U32.HI UR4, URZ, 0x4, UR4 ;  /* 0x000000043f047899 */ /* 0x000fe20008011604 */
[----:B----4-:R-:W4:Y:S01]  /*8360*/  SHFL.BFLY PT, R5, R6, 0x2, 0x1f ;  /* 0x0c401f0006057f89 */ /* 0x010f2200000e0000 */
[----:B------:R-:W-:Y:S01]  /*8370*/  UMOV UR9, 0xc0000010 ;  /* 0xc000001000097882 */ /* 0x000fe20000000000 */
[----:B------:R-:W-:Y:S01]  /*8380*/  UMOV UR11, 0x80000020 ;  /* 0x80000020000b7882 */ /* 0x000fe20000000000 */
[----:B------:R-:W-:Y:S01]  /*8390*/  ULOP3.LUT UR4, UR4, 0x3fff, URZ, 0xc0, !UPT ;  /* 0x00003fff04047892 */ /* 0x000fe2000f8ec03f */
[----:B------:R-:W5:Y:S01]  /*83a0*/  SHFL.BFLY PT, R10, R7, 0x2, 0x1f ;  /* 0x0c401f00070a7f89 */ /* 0x000f6200000e0000 */
[C---:B------:R-:W-:Y:S01]  /*83b0*/  IADD3 R9, P6, R16.reuse, 0x20, RZ ;  /* 0x0000002010097810 */ /* 0x040fe20007fde0ff */
[----:B------:R-:W-:Y:S01]  /*83c0*/  UIADD3 UR35, -UR36, URZ, URZ ;  /* 0x0000003f24237290 */ /* 0x000fe2000fffe13f */
[----:B-1----:R-:W-:Y:S01]  /*83d0*/  LOP3.LUT R73, R16, 0x180, RZ, 0xc0, !PT ;  /* 0x0000018010497812 */ /* 0x002fe200078ec0ff */
[----:B------:R-:W-:Y:S01]  /*83e0*/  ULOP3.LUT UR6, UR4, 0x2400000, URZ, 0xfc, !UPT ;  /* 0x0240000004067892 */ /* 0x000fe2000f8efc3f */
[----:B------:R-:W-:Y:S01]  /*83f0*/  LOP3.LUT R8, R9, 0x180, RZ, 0xc0, !PT ;  /* 0x0000018009087812 */ /* 0x000fe200078ec0ff */
[----:B------:R-:W-:Y:S01]  /*8400*/  ULOP3.LUT UR4, UR61, 0x10000, URZ, 0xfc, !UPT ;  /* 0x000100003d047892 */ /* 0x000fe2000f8efc3f */
[----:B------:R-:W-:Y:S01]  /*8410*/  SHF.R.U64 R73, R73, 0x3, RZ ;  /* 0x0000000349497819 */ /* 0x000fe200000012ff */
[----:B------:R-:W-:Y:S01]  /*8420*/  UIMAD UR6, UR38, 0x6c0, UR6 ;  /* 0x000006c0260678a4 */ /* 0x000fe2000f8e0206 */
[----:B------:R-:W-:Y:S01]  /*8430*/  SHF.R.U64 R8, R8, 0x3, RZ ;  /* 0x0000000308087819 */ /* 0x000fe200000012ff */
[----:B------:R-:W-:Y:S01]  /*8440*/  UIADD3 UR8, UR4, 0x180, URZ ;  /* 0x0000018004087890 */ /* 0x000fe2000fffe03f */
[----:B------:R-:W-:Y:S01]  /*8450*/  LOP3.LUT R72, R73, R16, RZ, 0x3c, !PT ;  /* 0x0000001049487212 */ /* 0x000fe200078e3cff */
[----:B------:R-:W-:Y:S01]  /*8460*/  UIADD3 UR10, UR6, 0x40, URZ ;  /* 0x00000040060a7890 */ /* 0x000fe2000fffe03f */
[----:B------:R-:W-:Y:S01]  /*8470*/  LOP3.LUT R8, R8, R9, RZ, 0x3c, !PT ;  /* 0x0000000908087212 */ /* 0x000fe200078e3cff */
[--C-:B------:R-:W-:Y:S01]  /*8480*/  IMAD.MOV.U32 R73, RZ, RZ, R17.reuse ;  /* 0x000000ffff497224 */ /* 0x100fe200078e0011 */
[----:B------:R-:W-:Y:S01]  /*8490*/  IADD3 R21, P4, R16, 0x3020, RZ ;  /* 0x0000302010157810 */ /* 0x000fe20007f9e0ff */
[----:B------:R-:W-:Y:S01]  /*84a0*/  IMAD.X R9, RZ, RZ, R17, P6 ;  /* 0x000000ffff097224 */ /* 0x000fe200030e0611 */
[----:B------:R-:W-:Y:S01]  /*84b0*/  HGMMA.64x96x16.F32.BF16 R24, gdesc[UR4].tnspB, R24, gsb0 ;  /* 0x41600000041879f0 */ /* 0x000fe20008001818 */
[----:B------:R-:W-:Y:S01]  /*84c0*/  UMOV UR5, 0xc0000010 ;  /* 0xc000001000057882 */ /* 0x000fe20000000000 */
[----:B------:R-:W-:Y:S01]  /*84d0*/  UMOV UR7, 0x80000020 ;  /* 0x8000002000077882 */ /* 0x000fe20000000000 */
[----:B----4-:R-:W-:Y:S01]  /*84e0*/  FADD.FTZ R5, R5, R6 ;  /* 0x0000000605057221 */ /* 0x010fe20000010000 */
[----:B------:R-:W-:Y:S01]  /*84f0*/  MOV R72, R72 ;  /* 0x0000004800487202 */ /* 0x000fe20000000f00 */
[----:B------:R-:W-:Y:S01]  /*8500*/  IMAD.MOV.U32 R22, RZ, RZ, -0x800000 ;  /* 0xff800000ff167424 */ /* 0x000fe200078e00ff */
[----:B------:R-:W-:Y:S01]  /*8510*/  MOV R73, R8 ;  /* 0x0000000800497202 */ /* 0x000fe20000000f00 */
[----:B-----5:R-:W-:Y:S01]  /*8520*/  FADD.FTZ R10, R10, R7 ;  /* 0x000000070a0a7221 */ /* 0x020fe20000010000 */
[----:B---3--:R-:W2:Y:S01]  /*8530*/  SHFL.BFLY PT, R4, R5, 0x1, 0x1f ;  /* 0x0c201f0005047f89 */ /* 0x008ea200000e0000 */
[----:B------:R-:W-:Y:S01]  /*8540*/  IADD3 R7, P3, R16, 0x6000, RZ ;  /* 0x0000600010077810 */ /* 0x000fe20007f7e0ff */
[----:B------:R-:W-:Y:S01]  /*8550*/  IMAD.MOV.U32 R8, RZ, RZ, RZ ;  /* 0x000000ffff087224 */ /* 0x000fe200078e00ff */
[----:B------:R-:W-:-:S02]  /*8560*/  LOP3.LUT R20, R21, 0x180, RZ, 0xc0, !PT ;  /* 0x0000018015147812 */ /* 0x000fc400078ec0ff */
[----:B------:R-:W-:Y:S02]  /*8570*/  LOP3.LUT R6, R7, 0x180, RZ, 0xc0, !PT ;  /* 0x0000018007067812 */ /* 0x000fe400078ec0ff */
[----:B------:R-:W-:Y:S02]  /*8580*/  R2UR UR14, R147 ;  /* 0x00000000930e72ca */ /* 0x000fe400000e0000 */
[----:B------:R-:W-:Y:S02]  /*8590*/  SHF.R.U64 R20, R20, 0x3, RZ ;  /* 0x0000000314147819 */ /* 0x000fe400000012ff */
[----:B------:R-:W-:Y:S02]  /*85a0*/  SHF.R.U64 R6, R6, 0x3, RZ ;  /* 0x0000000306067819 */ /* 0x000fe400000012ff */
[----:B------:R-:W-:Y:S01]  /*85b0*/  LOP3.LUT R20, R20, R21, RZ, 0x3c, !PT ;  /* 0x0000001514147212 */ /* 0x000fe200078e3cff */
[--C-:B------:R-:W-:Y:S01]  /*85c0*/  IMAD.X R21, RZ, RZ, R17.reuse, P4 ;  /* 0x000000ffff157224 */ /* 0x100fe200020e0611 */
[----:B------:R-:W-:Y:S01]  /*85d0*/  LOP3.LUT R6, R6, R7, RZ, 0x3c, !PT ;  /* 0x0000000706067212 */ /* 0x000fe200078e3cff */
[----:B------:R-:W-:Y:S01]  /*85e0*/  IMAD.X R7, RZ, RZ, R17, P3 ;  /* 0x000000ffff077224 */ /* 0x000fe200018e0611 */
[----:B------:R-:W-:-:S02]  /*85f0*/  R2UR UR13, R146 ;  /* 0x00000000920d72ca */ /* 0x000fc400000e0000 */
[C---:B------:R-:W-:Y:S01]  /*8600*/  IADD3 R11, P0, R16.reuse, 0x6020, RZ ;  /* 0x00006020100b7810 */ /* 0x040fe20007f1e0ff */
[----:B------:R-:W-:Y:S01]  /*8610*/  UIADD3 UR34, -UR14, URZ, URZ ;  /* 0x0000003f0e227290 */ /* 0x000fe2000fffe13f */
[----:B------:R-:W-:Y:S02]  /*8620*/  MOV R20, R20 ;  /* 0x0000001400147202 */ /* 0x000fe40000000f00 */
[----:B------:R-:W-:Y:S01]  /*8630*/  MOV R21, R6 ;  /* 0x0000000600157202 */ /* 0x000fe20000000f00 */
[----:B--2---:R-:W-:Y:S01]  /*8640*/  FADD.FTZ R12, R5, R4 ;  /* 0x00000004050c7221 */ /* 0x004fe20000010000 */
[----:B------:R-:W-:Y:S01]  /*8650*/  LOP3.LUT R4, R11, 0x180, RZ, 0xc0, !PT ;  /* 0x000001800b047812 */ /* 0x000fe200078ec0ff */
[----:B------:R-:W1:Y:S01]  /*8660*/  SHFL.BFLY PT, R5, R10, 0x1, 0x1f ;  /* 0x0c201f000a057f89 */ /* 0x000e6200000e0000 */
[----:B------:R-:W-:Y:S02]  /*8670*/  IADD3 R75, P5, R16, 0x3000, RZ ;  /* 0x00003000104b7810 */ /* 0x000fe40007fbe0ff */
[----:B------:R-:W-:-:S02]  /*8680*/  FSETP.NE.FTZ.AND P2, PT, R12, RZ, PT ;  /* 0x000000ff0c00720b */ /* 0x000fc40003f55000 */
[----:B------:R-:W-:Y:S02]  /*8690*/  SHF.R.U64 R4, R4, 0x3, RZ ;  /* 0x0000000304047819 */ /* 0x000fe400000012ff */
[----:B------:R-:W-:Y:S02]  /*86a0*/  LOP3.LUT R74, R75, 0x180, RZ, 0xc0, !PT ;  /* 0x000001804b4a7812 */ /* 0x000fe400078ec0ff */
[----:B------:R-:W-:Y:S02]  /*86b0*/  LOP3.LUT R4, R4, R11, RZ, 0x3c, !PT ;  /* 0x0000000b04047212 */ /* 0x000fe400078e3cff */
[----:B------:R-:W-:-:S04]  /*86c0*/  SHF.R.U64 R74, R74, 0x3, RZ ;  /* 0x000000034a4a7819 */ /* 0x000fc800000012ff */
[----:B------:R-:W-:Y:S01]  /*86d0*/  LOP3.LUT R74, R74, R75, RZ, 0x3c, !PT ;  /* 0x0000004b4a4a7212 */ /* 0x000fe200078e3cff */
[----:B------:R-:W2:Y:S01]  /*86e0*/  @P2 MUFU.LG2 R9, R12 ;  /* 0x0000000c00092308 */ /* 0x000ea20000000c00 */
[----:B------:R-:W-:Y:S01]  /*86f0*/  @P2 FMUL.FTZ R7, R3, 0.69314718246459960938 ;  /* 0x3f31721803072820 */ /* 0x000fe20000410000 */
[----:B------:R-:W-:-:S05]  /*8700*/  IMAD.X R75, RZ, RZ, R17, P5 ;  /* 0x000000ffff4b7224 */ /* 0x000fca00028e0611 */
[----:B------:R-:W-:Y:S01]  /*8710*/  MOV R74, R74 ;  /* 0x0000004a004a7202 */ /* 0x000fe20000000f00 */
[----:B-1----:R-:W-:Y:S01]  /*8720*/  FADD.FTZ R13, R10, R5 ;  /* 0x000000050a0d7221 */ /* 0x002fe20000010000 */
[----:B------:R1:W-:Y:S01]  /*8730*/  @P2 MUFU.RCP R8, R12 ;  /* 0x0000000c00082308 */ /* 0x0003e20000001000 */
[----:B------:R-:W-:Y:S02]  /*8740*/  IMAD.MOV.U32 R10, RZ, RZ, RZ ;  /* 0x000000ffff0a7224 */ /* 0x000fe400078e00ff */
[----:B------:R-:W-:Y:S01]  /*8750*/  IMAD.X R5, RZ, RZ, R17, P0 ;  /* 0x000000ffff057224 */ /* 0x000fe200000e0611 */
[----:B------:R-:W-:Y:S02]  /*8760*/  FSETP.NE.FTZ.AND P4, PT, R13, RZ, PT ;  /* 0x000000ff0d00720b */ /* 0x000fe40003f95000 */
[----:B------:R-:W-:Y:S01]  /*8770*/  LOP3.LUT P0, RZ, R145, 0x3, RZ, 0xc0, !PT ;  /* 0x0000000391ff7812 */ /* 0x000fe2000780c0ff */
[----:B--2---:R-:W-:Y:S01]  /*8780*/  @P2 FMUL.FTZ R6, R9, 0.69314718246459960938 ;  /* 0x3f31721809062820 */ /* 0x004fe20000410000 */
[----:B-1----:R-:W-:Y:S01]  /*8790*/  IMAD.U32 R12, RZ, RZ, UR12 ;  /* 0x0000000cff0c7e24 */ /* 0x002fe2000f8e00ff */
[----:B------:R-:W-:-:S02]  /*87a0*/  MOV R23, R4 ;  /* 0x0000000400177202 */ /* 0x000fc40000000f00 */
[----:B------:R-:W-:Y:S01]  /*87b0*/  @P2 FFMA.FTZ R22, R7, R0, R6 ;  /* 0x0000000007162223 */ /* 0x000fe20000010006 */
[----:B------:R-:W-:Y:S01]  /*87c0*/  @!P1 VIADD R12, R12, 0x31c60 ;  /* 0x00031c600c0c9836 */ /* 0x000fe20000000000 */
[----:B------:R-:W1:Y:S04]  /*87d0*/  LDC.64 R6, c[0x0][0xb78] ;  /* 0x0002de00ff067b82 */ /* 0x000e680000000a00 */
[----:B------:R-:W2:Y:S01]  /*87e0*/  @P4 MUFU.LG2 R11, R13 ;  /* 0x0000000d000b4308 */ /* 0x000ea20000000c00 */
[----:B------:R-:W-:Y:S01]  /*87f0*/  @!P1 PRMT R12, RZ, 0x654, R12 ;  /* 0x00000654ff0c9816 */ /* 0x000fe2000000000c */
[----:B------:R-:W-:-:S06]  /*8800*/  @P4 FMUL.FTZ R14, R3, 0.69314718246459960938 ;  /* 0x3f317218030e4820 */ /* 0x000fcc0000410000 */
[----:B------:R3:W4:Y:S01]  /*8810*/  @P4 MUFU.RCP R10, R13 ;  /* 0x0000000d000a4308 */ /* 0x0007220000001000 */
[----:B--2---:R-:W-:Y:S01]  /*8820*/  @P4 FMUL.FTZ R11, R11, 0.69314718246459960938 ;  /* 0x3f3172180b0b4820 */ /* 0x004fe20000410000 */
[----:B------:R-:W-:Y:S02]  /*8830*/  WARPGROUP.DEPBAR.LE gsb0, 0x0 ;  /* 0x00008000000079c5 */ /* 0x000fe40000010000 */
[----:B------:R-:W-:-:S06]  /*8840*/  WARPGROUP.ARRIVE ;  /* 0x00000000000079c5 */ /* 0x000fcc0000000000 */
[----:B------:R-:W-:Y:S01]  /*8850*/  HGMMA.64x96x16.F32.BF16 R24, gdesc[UR8].tnspB, R24, gsb0 ;  /* 0x41600000081879f0 */ /* 0x000fe20008001818 */
[----:B------:R-:W-:Y:S02]  /*8860*/  UIADD3 UR8, UR4, 0x300, URZ ;  /* 0x0000030004087890 */ /* 0x000fe4000fffe03f */
[----:B------:R-:W-:Y:S01]  /*8870*/  UIADD3 UR10, UR6, 0x80, URZ ;  /* 0x00000080060a7890 */ /* 0x000fe2000fffe03f */
[----:B------:R-:W-:Y:S01]  /*8880*/  UMOV UR9, 0xc0000010 ;  /* 0xc000001000097882 */ /* 0x000fe20000000000 */
[----:B------:R-:W-:Y:S01]  /*8890*/  UMOV UR11, 0x80000020 ;  /* 0x80000020000b7882 */ /* 0x000fe20000000000 */
        /* <DEDUP_REMOVED lines=35> */
[----:B------:R-:W-:Y:S02]  /*8ad0*/  UIADD3 UR4, UR4, 0xc00, URZ ;  /* 0x00000c0004047890 */ /* 0x000fe4000fffe03f */
[----:B------:R-:W-:Y:S01]  /*8ae0*/  UIADD3 UR6, UR6, 0x200, URZ ;  /* 0x0000020006067890 */ /* 0x000fe2000fffe03f */
[----:B------:R-:W-:Y:S02]  /*8af0*/  WARPGROUP.DEPBAR.LE gsb0, 0x0 ;  /* 0x00008000000079c5 */ /* 0x000fe40000010000 */
[----:B------:R-:W-:-:S06]  /*8b00*/  WARPGROUP.ARRIVE ;  /* 0x00000000000079c5 */ /* 0x000fcc0000000000 */
[----:B------:R-:W-:Y:S01]  /*8b10*/  HGMMA.64x96x16.F32.BF16 R24, gdesc[UR8].tnspB, R24, gsb0 ;  /* 0x41600000081879f0 */ /* 0x000fe20008001818 */
[----:B------:R-:W-:Y:S01]  /*8b20*/  ULDC.64 UR8, c[0x0][0xb70] ;  /* 0x0002dc0000087ab9 */ /* 0x000fe20000000a00 */
[----:B------:R-:W-:Y:S01]  /*8b30*/  R2UR UR10, R19 ;  /* 0x00000000130a72ca */ /* 0x000fe200000e0000 */
[----:B------:R-:W-:Y:S02]  /*8b40*/  IMAD.MOV.U32 R19, RZ, RZ, -0x800000 ;  /* 0xff800000ff137424 */ /* 0x000fe400078e00ff */
[----:B------:R-:W-:Y:S01]  /*8b50*/  @P4 FFMA.FTZ R19, R14, R76, R11 ;  /* 0x0000004c0e134223 */ /* 0x000fe2000001000b */
[----:B------:R-:W-:Y:S02]  /*8b60*/  WARPGROUP.DEPBAR.LE gsb0, 0x0 ;  /* 0x00008000000079c5 */ /* 0x000fe40000010000 */
[----:B------:R-:W-:-:S06]  /*8b70*/  WARPGROUP.ARRIVE ;  /* 0x00000000000079c5 */ /* 0x000fcc0000000000 */
[----:B------:R-:W-:Y:S01]  /*8b80*/  HGMMA.64x96x16.F32.BF16 R24, gdesc[UR4].tnspB, R24, gsb0 ;  /* 0x41600000041879f0 */ /* 0x000fe20008001818 */
[----:B------:R-:W-:Y:S01]  /*8b90*/  ULDC UR4, c[0x0][0xdb4] ;  /* 0x00036d0000047ab9 */ /* 0x000fe20000000800 */
[----:B------:R-:W-:Y:S01]  /*8ba0*/  ULDC UR5, c[0x0][0xda8] ;  /* 0x00036a0000057ab9 */ /* 0x000fe20000000800 */
[----:B------:R-:W-:Y:S02]  /*8bb0*/  UIMAD UR35, UR4, UR35, UR14 ;  /* 0x00000023042372a4 */ /* 0x000fe4000f8e020e */
[----:B------:R-:W-:Y:S02]  /*8bc0*/  UIMAD UR34, UR5, UR34, UR13 ;  /* 0x00000022052272a4 */ /* 0x000fe4000f8e020d */
[----:B------:R-:W-:Y:S02]  /*8bd0*/  USHF.R.S32.HI UR4, URZ, 0x1f, UR35 ;  /* 0x0000001f3f047899 */ /* 0x000fe40008011423 */
[----:B------:R-:W-:Y:S02]  /*8be0*/  UIMAD UR34, UR34, 0xc0, URZ ;  /* 0x000000c0222278a4 */ /* 0x000fe4000f8e023f */
[----:B------:R-:W-:-:S02]  /*8bf0*/  UIMAD UR6, UR4, UR8, URZ ;  /* 0x00000008040672a4 */ /* 0x000fc4000f8e023f */
[----:B------:R-:W-:Y:S02]  /*8c00*/  UIMAD.WIDE.U32 UR4, UR35, UR8, URZ ;  /* 0x00000008230472a5 */ /* 0x000fe4000f8e003f */
[----:B------:R-:W-:Y:S01]  /*8c10*/  UIMAD UR6, UR35, UR9, UR6 ;  /* 0x00000009230672a4 */ /* 0x000fe2000f8e0206 */
[----:B------:R-:W-:Y:S01]  /*8c20*/  VIADD R75, R150, UR34 ;  /* 0x00000022964b7c36 */ /* 0x000fe20008000000 */
[----:B------:R-:W-:Y:S01]  /*8c30*/  ULDC UR7, c[0x0][0xa88] ;  /* 0x0002a20000077ab9 */ /* 0x000fe20000000800 */
[----:B------:R-:W-:Y:S01]  /*8c40*/  ULDC.64 UR14, c[0x0][0x208] ;  /* 0x00008200000e7ab9 */ /* 0x000fe20000000a00 */
[----:B------:R-:W-:Y:S01]  /*8c50*/  IMAD.U32 R4, RZ, RZ, UR4 ;  /* 0x00000004ff047e24 */ /* 0x000fe2000f8e00ff */
[----:B------:R-:W-:Y:S02]  /*8c60*/  UIADD3 UR4, UR5, UR6, URZ ;  /* 0x0000000605047290 */ /* 0x000fe4000fffe03f */
[----:B------:R-:W-:Y:S02]  /*8c70*/  IMAD.U32 R5, RZ, RZ, UR5 ;  /* 0x00000005ff057e24 */ /* 0x000fe4000f8e00ff */
[----:B---3--:R-:W-:-:S02]  /*8c80*/  VIADD R13, R75, 0x8 ;  /* 0x000000084b0d7836 */ /* 0x008fc40000000000 */
[----:B------:R-:W-:Y:S01]  /*8c90*/  IMAD.U32 R5, RZ, RZ, UR4 ;  /* 0x00000004ff057e24 */ /* 0x000fe2000f8e00ff */
[----:B------:R-:W-:Y:S02]  /*8ca0*/  USHF.R.S32.HI UR4, URZ, 0x1f, UR36 ;  /* 0x0000001f3f047899 */ /* 0x000fe40008011424 */
[----:B------:R-:W-:Y:S02]  /*8cb0*/  ISETP.GE.OR P3, PT, R13, UR7, P0 ;  /* 0x000000070d007c0c */ /* 0x000fe40008766670 */
[----:B------:R-:W-:Y:S01]  /*8cc0*/  ISETP.GE.OR P0, PT, R75, UR7, P0 ;  /* 0x000000074b007c0c */ /* 0x000fe20008706670 */
[----:B------:R-:W-:Y:S02]  /*8cd0*/  WARPGROUP.DEPBAR.LE gsb0, 0x0 ;  /* 0x00008000000079c5 */ /* 0x000fe40000010000 */
[----:B------:R2:W-:Y:S01]  /*8ce0*/  @!P1 SYNCS.ARRIVE.TRANS64.RED.A1T0 RZ, [R12+URZ], RZ ;  /* 0x000000ff0cff99a7 */ /* 0x0005e2000810043f */
[-C--:B------:R-:W-:Y:S01]  /*8cf0*/  FMUL.FTZ R15, R33, R8.reuse ;  /* 0x00000008210f7220 */ /* 0x080fe20000410000 */
[-C--:B------:R-:W-:Y:S01]  /*8d00*/  FMUL.FTZ R3, R24, R8.reuse ;  /* 0x0000000818037220 */ /* 0x080fe20000410000 */
[-C--:B------:R-:W-:Y:S01]  /*8d10*/  FMUL.FTZ R33, R41, R8.reuse ;  /* 0x0000000829217220 */ /* 0x080fe20000410000 */
[----:B------:R-:W-:Y:S01]  /*8d20*/  FMUL.FTZ R41, R49, R8 ;  /* 0x0000000831297220 */ /* 0x000fe20000410000 */
[----:B-1----:R-:W-:-:S02]  /*8d30*/  IMAD R24, R6, UR4, RZ ;  /* 0x0000000406187c24 */ /* 0x002fc4000f8e02ff */
[----:B----4-:R-:W-:Y:S01]  /*8d40*/  FMUL.FTZ R13, R31, R10 ;  /* 0x0000000a1f0d7220 */ /* 0x010fe20000410000 */
[-C--:B------:R-:W-:Y:S01]  /*8d50*/  FMUL.FTZ R11, R29, R8.reuse ;  /* 0x000000081d0b7220 */ /* 0x080fe20000410000 */
[-C--:B--2---:R-:W-:Y:S01]  /*8d60*/  FMUL.FTZ R12, R28, R8.reuse ;  /* 0x000000081c0c7220 */ /* 0x084fe20000410000 */
[-C--:B------:R-:W-:Y:S01]  /*8d70*/  FMUL.FTZ R28, R32, R8.reuse ;  /* 0x00000008201c7220 */ /* 0x080fe20000410000 */
[-C--:B------:R-:W-:Y:S01]  /*8d80*/  FMUL.FTZ R32, R36, R8.reuse ;  /* 0x0000000824207220 */ /* 0x080fe20000410000 */
[-C--:B------:R-:W-:Y:S01]  /*8d90*/  FMUL.FTZ R36, R40, R8.reuse ;  /* 0x0000000828247220 */ /* 0x080fe20000410000 */
[-C--:B------:R-:W-:Y:S01]  /*8da0*/  FMUL.FTZ R40, R44, R8.reuse ;  /* 0x000000082c287220 */ /* 0x080fe20000410000 */
[-C--:B------:R-:W-:Y:S01]  /*8db0*/  FMUL.FTZ R44, R48, R8.reuse ;  /* 0x00000008302c7220 */ /* 0x080fe20000410000 */
[-C--:B------:R-:W-:Y:S01]  /*8dc0*/  FMUL.FTZ R48, R52, R8.reuse ;  /* 0x0000000834307220 */ /* 0x080fe20000410000 */
[-C--:B------:R-:W-:Y:S01]  /*8dd0*/  FMUL.FTZ R49, R57, R8.reuse ;  /* 0x0000000839317220 */ /* 0x080fe20000410000 */
[----:B------:R-:W-:Y:S01]  /*8de0*/  FMUL.FTZ R52, R56, R8 ;  /* 0x0000000838347220 */ /* 0x000fe20000410000 */
[----:B------:R-:W-:Y:S01]  /*8df0*/  FMUL.FTZ R31, R38, R10 ;  /* 0x0000000a261f7220 */ /* 0x000fe20000410000 */
        /* <DEDUP_REMOVED lines=10> */
[-C--:B------:R-:W-:Y:S01]  /*8ea0*/  FMUL.FTZ R64, R69, R8.reuse ;  /* 0x0000000845407220 */ /* 0x080fe20000410000 */
[----:B------:R-:W-:Y:S01]  /*8eb0*/  FMUL.FTZ R65, R68, R8 ;  /* 0x0000000844417220 */ /* 0x000fe20000410000 */
[----:B------:R-:W-:-:S02]  /*8ec0*/  IMAD R54, R7, UR36, R24 ;  /* 0x0000002407367c24 */ /* 0x000fc4000f8e0218 */
[----:B------:R-:W-:Y:S01]  /*8ed0*/  FMUL.FTZ R8, R27, R10 ;  /* 0x0000000a1b087220 */ /* 0x000fe20000410000 */
[----:B------:R-:W-:-:S04]  /*8ee0*/  IMAD.WIDE.U32 R24, R6, UR36, R4 ;  /* 0x0000002406187c25 */ /* 0x000fc8000f8e0004 */
[-C--:B------:R-:W-:Y:S01]  /*8ef0*/  FMUL.FTZ R27, R34, R10.reuse ;  /* 0x0000000a221b7220 */ /* 0x080fe20000410000 */
        /* <DEDUP_REMOVED lines=9> */
[----:B------:R-:W-:Y:S01]  /*8f90*/  F2FP.BF16.F32.PACK_AB R4, R0, R3 ;  /* 0x000000030004723e */ /* 0x000fe200000010ff */
[-C--:B------:R-:W-:Y:S01]  /*8fa0*/  FMUL.FTZ R42, R51, R10.reuse ;  /* 0x0000000a332a7220 */ /* 0x080fe20000410000 */
[-C--:B------:R-:W-:Y:S01]  /*8fb0*/  FMUL.FTZ R46, R55, R10.reuse ;  /* 0x0000000a372e7220 */ /* 0x080fe20000410000 */
[-C--:B------:R-:W-:Y:S01]  /*8fc0*/  FMUL.FTZ R58, R62, R10.reuse ;  /* 0x0000000a3e3a7220 */ /* 0x080fe20000410000 */
[----:B------:R-:W-:Y:S01]  /*8fd0*/  SHF.R.S32.HI R3, RZ, 0x1f, R75 ;  /* 0x0000001fff037819 */ /* 0x000fe2000001144b */
[----:B------:R-:W-:Y:S01]  /*8fe0*/  FMUL.FTZ R53, R59, R10 ;  /* 0x0000000a3b357220 */ /* 0x000fe20000410000 */
[----:B------:R-:W-:Y:S01]  /*8ff0*/  IADD3 R0, P1, R75, R24, RZ ;  /* 0x000000184b007210 */ /* 0x000fe20007f3e0ff */
[-C--:B------:R-:W-:Y:S01]  /*9000*/  FMUL.FTZ R55, R63, R10.reuse ;  /* 0x0000000a3f377220 */ /* 0x080fe20000410000 */
[-C--:B------:R-:W-:Y:S01]  /*9010*/  FMUL.FTZ R51, R67, R10.reuse ;  /* 0x0000000a43337220 */ /* 0x080fe20000410000 */
[-C--:B------:R-:W-:Y:S01]  /*9020*/  FMUL.FTZ R62, R66, R10.reuse ;  /* 0x0000000a423e7220 */ /* 0x080fe20000410000 */
[-C--:B------:R-:W-:Y:S01]  /*9030*/  FMUL.FTZ R63, R71, R10.reuse ;  /* 0x0000000a473f7220 */ /* 0x080fe20000410000 */
[----:B------:R-:W-:Y:S01]  /*9040*/  FMUL.FTZ R70, R70, R10 ;  /* 0x0000000a46467220 */ /* 0x000fe20000410000 */
[----:B------:R-:W-:Y:S01]  /*9050*/  F2FP.BF16.F32.PACK_AB R5, R8, R9 ;  /* 0x000000090805723e */ /* 0x000fe200000010ff */
[----:B------:R-:W-:Y:S01]  /*9060*/  ULDC.64 UR4, c[0x0][0xb40] ;  /* 0x0002d00000047ab9 */ /* 0x000fe20000000a00 */
[----:B------:R-:W-:-:S02]  /*9070*/  F2FP.BF16.F32.PACK_AB R6, R11, R12 ;  /* 0x0000000c0b06723e */ /* 0x000fc400000010ff */
[----:B------:R-:W-:Y:S01]  /*9080*/  F2FP.BF16.F32.PACK_AB R7, R13, R14 ;  /* 0x0000000e0d07723e */ /* 0x000fe200000010ff */
[----:B------:R-:W-:Y:S01]  /*9090*/  BAR.SYNC.DEFER_BLOCKING 0x1, 0x180 ;  /* 0x0046000000007b1d */ /* 0x000fe20000010000 */
[----:B------:R-:W-:Y:S02]  /*90a0*/  F2FP.BF16.F32.PACK_AB R8, R15, R28 ;  /* 0x0000001c0f08723e */ /* 0x000fe400000010ff */
[----:B------:R-:W-:Y:S02]  /*90b0*/  F2FP.BF16.F32.PACK_AB R9, R26, R27 ;  /* 0x0000001b1a09723e */ /* 0x000fe400000010ff */
[----:B------:R-:W-:Y:S02]  /*90c0*/  F2FP.BF16.F32.PACK_AB R10, R29, R32 ;  /* 0x000000201d0a723e */ /* 0x000fe400000010ff */
[----:B------:R-:W-:Y:S02]  /*90d0*/  F2FP.BF16.F32.PACK_AB R11, R30, R31 ;  /* 0x0000001f1e0b723e */ /* 0x000fe400000010ff */
[----:B------:R-:W-:-:S02]  /*90e0*/  F2FP.BF16.F32.PACK_AB R12, R33, R36 ;  /* 0x00000024210c723e */ /* 0x000fc400000010ff */
[----:B------:R-:W-:Y:S02]  /*90f0*/  F2FP.BF16.F32.PACK_AB R13, R34, R35 ;  /* 0x00000023220d723e */ /* 0x000fe400000010ff */
[----:B------:R-:W-:Y:S02]  /*9100*/  F2FP.BF16.F32.PACK_AB R14, R37, R40 ;  /* 0x00000028250e723e */ /* 0x000fe400000010ff */
[----:B------:R-:W-:Y:S02]  /*9110*/  F2FP.BF16.F32.PACK_AB R15, R38, R39 ;  /* 0x00000027260f723e */ /* 0x000fe400000010ff */
[----:B------:R-:W-:Y:S02]  /*9120*/  IADD3.X R3, R3, R25, R54, P1, !PT ;  /* 0x0000001903037210 */ /* 0x000fe40000ffe436 */
[----:B------:R-:W-:Y:S02]  /*9130*/  F2FP.BF16.F32.PACK_AB R24, R41, R44 ;  /* 0x0000002c2918723e */ /* 0x000fe400000010ff */
[----:B------:R-:W-:-:S02]  /*9140*/  F2FP.BF16.F32.PACK_AB R25, R42, R43 ;  /* 0x0000002b2a19723e */ /* 0x000fc400000010ff */
[----:B------:R-:W-:Y:S01]  /*9150*/  F2FP.BF16.F32.PACK_AB R26, R45, R48 ;  /* 0x000000302d1a723e */ /* 0x000fe200000010ff */
[----:B------:R1:W-:Y:S01]  /*9160*/  STSM.16.M88.4 [R72], R4 ;  /* 0x0000000448007844 */ /* 0x0003e20000000200 */
[----:B------:R-:W-:Y:S02]  /*9170*/  F2FP.BF16.F32.PACK_AB R27, R46, R47 ;  /* 0x0000002f2e1b723e */ /* 0x000fe400000010ff */
[----:B------:R-:W-:Y:S01]  /*9180*/  F2FP.BF16.F32.PACK_AB R60, R60, R61 ;  /* 0x0000003d3c3c723e */ /* 0x000fe200000010ff */
[----:B------:R-:W-:Y:S01]  /*9190*/  STSM.16.M88.4 [R73], R8 ;  /* 0x0000000849007844 */ /* 0x000fe20000000200 */
[----:B------:R-:W-:Y:S02]  /*91a0*/  F2FP.BF16.F32.PACK_AB R52, R49, R52 ;  /* 0x000000343134723e */ /* 0x000fe400000010ff */
[----:B------:R-:W-:Y:S01]  /*91b0*/  F2FP.BF16.F32.PACK_AB R53, R53, R50 ;  /* 0x000000323535723e */ /* 0x000fe200000010ff */
[----:B------:R-:W-:Y:S01]  /*91c0*/  STSM.16.M88.4 [R74], R12 ;  /* 0x0000000c4a007844 */ /* 0x000fe20000000200 */
[----:B------:R-:W-:-:S02]  /*91d0*/  F2FP.BF16.F32.PACK_AB R54, R56, R57 ;  /* 0x000000393836723e */ /* 0x000fc400000010ff */
[----:B------:R-:W-:Y:S01]  /*91e0*/  F2FP.BF16.F32.PACK_AB R55, R55, R58 ;  /* 0x0000003a3737723e */ /* 0x000fe200000010ff */
[----:B------:R-:W-:Y:S01]  /*91f0*/  STSM.16.M88.4 [R20], R24 ;  /* 0x0000001814007844 */ /* 0x000fe20000000200 */
[----:B------:R-:W-:Y:S02]  /*9200*/  F2FP.BF16.F32.PACK_AB R61, R51, R62 ;  /* 0x0000003e333d723e */ /* 0x000fe400000010ff */
[----:B------:R-:W-:Y:S01]  /*9210*/  F2FP.BF16.F32.PACK_AB R62, R64, R65 ;  /* 0x00000041403e723e */ /* 0x000fe200000010ff */
[----:B------:R-:W-:Y:S01]  /*9220*/  STSM.16.M88.4 [R21], R52 ;  /* 0x0000003415007844 */ /* 0x000fe20000000200 */
[----:B------:R-:W-:Y:S02]  /*9230*/  F2FP.BF16.F32.PACK_AB R63, R63, R70 ;  /* 0x000000463f3f723e */ /* 0x000fe400000010ff */
[C---:B-1----:R-:W-:Y:S01]  /*9240*/  LEA R4, P1, R0.reuse, UR4, 0x2 ;  /* 0x0000000400047c11 */ /* 0x042fe2000f8210ff */
[----:B------:R-:W-:Y:S02]  /*9250*/  ULDC UR4, c[0x0][0xc] ;  /* 0x0000030000047ab9 */ /* 0x000fe40000000800 */
[----:B------:R-:W-:Y:S01]  /*9260*/  STSM.16.M88.4 [R23], R60 ;  /* 0x0000003c17007844 */ /* 0x000fe20000000200 */
[----:B------:R-:W-:Y:S01]  /*9270*/  LEA.HI.X R5, R0, UR5, R3, 0x2, P1 ;  /* 0x0000000500057c11 */ /* 0x000fe200088f1403 */
[----:B------:R-:W-:Y:S01]  /*9280*/  UIADD3 UR10, UR4, UR10, URZ ;  /* 0x0000000a040a7290 */ /* 0x000fe2000fffe03f */
[----:B------:R-:W-:Y:S01]  /*9290*/  @!PT LDS RZ, [RZ] ;  /* 0x00000000fffff984 */ /* 0x000fe20000000800 */
[----:B------:R-:W-:Y:S01]  /*92a0*/  @!PT LDS RZ, [RZ] ;  /* 0x00000000fffff984 */ /* 0x000fe20000000800 */
[----:B------:R-:W-:Y:S01]  /*92b0*/  @!PT LDS RZ, [RZ] ;  /* 0x00000000fffff984 */ /* 0x000fe20000000800 */
[----:B------:R-:W-:Y:S01]  /*92c0*/  @!PT LDS RZ, [RZ] ;  /* 0x00000000fffff984 */ /* 0x000fe20000000800 */
[----:B------:R1:W-:Y:S06]  /*92d0*/  MEMBAR.ALL.CTA ;  /* 0x0000000000007992 */ /* 0x0003ec0000008000 */
[----:B-1----:R-:W1:Y:S04]  /*92e0*/  FENCE.VIEW.ASYNC.S ;  /* 0x00000000000073c6 */ /* 0x002e680000000000 */
[----:B-1----:R-:W1:Y:S01]  /*92f0*/  SHFL.IDX PT, R0, R149, RZ, 0x1f ;  /* 0x00001fff95007589 */ /* 0x002e6200000e0000 */
[----:B------:R-:W-:Y:S06]  /*9300*/  BAR.ARV 0x1, 0x1a0 ;  /* 0x0046800000007b1d */ /* 0x000fec0000002000 */
[----:B------:R-:W-:Y:S01]  /*9310*/  @!P0 STG.E desc[UR14][R4.64], R22 ;  /* 0x0000001604008986 */ /* 0x000fe2000c10190e */
[----:B-1----:R-:W-:-:S03]  /*9320*/  ISETP.NE.AND P0, PT, R0, 0xb, PT ;  /* 0x0000000b0000780c */ /* 0x002fc60003f05270 */
[----:B------:R1:W-:Y:S02]  /*9330*/  @!P3 STG.E desc[UR14][R4.64+0x20], R19 ;  /* 0x000020130400b986 */ /* 0x0003e4000c10190e */
[----:B-1----:R-:W-:-:S08]  /*9340*/  IMAD.U32 R19, RZ, RZ, UR10 ;  /* 0x0000000aff137e24 */ /* 0x002fd0000f8e00ff */
[----:B------:R-:W-:Y:S05]  /*9350*/  @P0 BRA `(.L_x_29) ;  /* 0x00000000006c0947 */ /* 0x000fea0003800000 */
[----:B------:R-:W-:Y:S01]  /*9360*/  BAR.SYNC.DEFER_BLOCKING 0x1, 0x1a0 ;  /* 0x0046800000007b1d */ /* 0x000fe20000010000 */
[----:B------:R-:W-:-:S05]  /*9370*/  ELECT P0, URZ, PT ;  /* 0x00000000003f782f */ /* 0x000fca0003800000 */
[----:B------:R-:W-:Y:S08]  /*9380*/  BSSY B0, `(.L_x_29) ;  /* 0x0000018000007945 */ /* 0x000ff00003800000 */
[----:B------:R-:W-:Y:S05]  /*9390*/  @!P0 BRA `(.L_x_30) ;  /* 0x0000000000588947 */ /* 0x000fea0003800000 */
[----:B------:R-:W-:Y:S01]  /*93a0*/  ULDC.64 UR8, c[0x0][0x198] ;  /* 0x0000660000087ab9 */ /* 0x000fe20000000a00 */
[----:B------:R-:W-:Y:S02]  /*93b0*/  UIADD3 UR6, UR39, 0x3000, URZ ;  /* 0x0000300027067890 */ /* 0x000fe4000fffe03f */
[----:B------:R-:W-:Y:S02]  /*93c0*/  UIADD3 UR4, UP0, UR8, 0x9f0, URZ ;  /* 0x000009f008047890 */ /* 0x000fe4000ff1e03f */
[----:B------:R-:W-:Y:S02]  /*93d0*/  UIADD3 UR8, UR39, 0x6000, URZ ;  /* 0x0000600027087890 */ /* 0x000fe4000fffe03f */
[----:B------:R-:W-:Y:S01]  /*93e0*/  UIADD3.X UR5, URZ, UR9, URZ, UP0, !UPT ;  /* 0x000000093f057290 */ /* 0x000fe200087fe43f */
[----:B------:R-:W-:Y:S01]  /*93f0*/  UMOV UR33, URZ ;  /* 0x0000003f00217c82 */ /* 0x000fe20008000000 */
[----:B------:R-:W-:Y:S01]  /*9400*/  UMOV UR37, URZ ;  /* 0x0000003f00257c82 */ /* 0x000fe20008000000 */
[----:B------:R-:W-:Y:S01]  /*9410*/  UMOV UR32, UR39 ;  /* 0x0000002700207c82 */ /* 0x000fe20008000000 */
[----:B------:R-:W-:-:S05]  /*9420*/  UMOV UR7, 0x20 ;  /* 0x0000002000077882 */ /* 0x000fca0000000000 */
[----:B------:R1:W-:Y:S02]  /*9430*/  UTMASTG.5D [UR32], [UR4] ;  /* 0x00000020040073b5 */ /* 0x0003e40008020000 */
[----:B-1----:R-:W-:Y:S01]  /*9440*/  UMOV UR32, UR6 ;  /* 0x0000000600207c82 */ /* 0x002fe20008000000 */
[----:B------:R-:W-:Y:S01]  /*9450*/  UMOV UR33, UR7 ;  /* 0x0000000700217c82 */ /* 0x000fe20008000000 */
[----:B------:R-:W-:Y:S01]  /*9460*/  UMOV UR6, 0x40 ;  /* 0x0000004000067882 */ /* 0x000fe20000000000 */
[----:B------:R1:W-:Y:S02]  /*9470*/  UTMASTG.5D [UR32], [UR4] ;  /* 0x00000020040073b5 */ /* 0x0003e40008020000 */
[----:B-1----:R-:W-:Y:S01]  /*9480*/  UMOV UR32, UR8 ;  /* 0x0000000800207c82 */ /* 0x002fe20008000000 */
[----:B------:R-:W-:Y:S01]  /*9490*/  UMOV UR33, UR6 ;  /* 0x0000000600217c82 */ /* 0x000fe20008000000 */
[----:B------:R-:W-:Y:S01]  /*94a0*/  UIADD3 UR6, UR39, 0x31c20, URZ ;  /* 0x00031c2027067890 */ /* 0x000fe2000fffe03f */
[----:B------:R1:W-:Y:S03]  /*94b0*/  UTMASTG.5D [UR32], [UR4] ;  /* 0x00000020040073b5 */ /* 0x0003e60008020000 */
[----:B------:R-:W-:Y:S01]  /*94c0*/  UPRMT UR6, URZ, 0x654, UR6 ;  /* 0x000006543f067896 */ /* 0x000fe20008000006 */
[----:B------:R0:W-:Y:S01]  /*94d0*/  UTMACMDFLUSH ;  /* 0x00000000000079b7 */ /* 0x0001e20000000000 */
[----:B------:R-:W-:-:S07]  /*94e0*/  DEPBAR.LE SB0, 0x0 ;  /* 0x000080000000791a */ /* 0x000fce0000000000 */
[----:B-1----:R-:W-:Y:S03]  /*94f0*/  SYNCS.ARRIVE.TRANS64.RED.A1T0 RZ, [UR6], RZ ;  /* 0x000000ffffff79a7 */ /* 0x002fe60008100406 */
.L_x_30:
[----:B------:R-:W-:Y:S05]  /*9500*/  BSYNC B0 ;  /* 0x0000000000007941 */ /* 0x000fea0003800000 */
.L_x_29:
[----:B------:R-:W1:Y:S01]  /*9510*/  LDC R0, c[0x0][0xda4] ;  /* 0x00036900ff007b82 */ /* 0x000e620000000800 */
[----:B------:R-:W-:Y:S01]  /*9520*/  R2UR UR5, R19 ;  /* 0x00000000130572ca */ /* 0x000fe200000e0000 */
[----:B------:R-:W-:Y:S01]  /*9530*/  UIADD3 UR38, UR38, 0x1, URZ ;  /* 0x0000000126267890 */ /* 0x000fe2000fffe03f */
[----:B------:R-:W-:-:S03]  /*9540*/  VIADD R144, R144, 0x1 ;  /* 0x0000000190907836 */ /* 0x000fc60000000000 */
[----:B------:R-:W-:-:S04]  /*9550*/  UISETP.NE.AND UP0, UPT, UR38, 0x2, UPT ;  /* 0x000000022600788c */ /* 0x000fc8000bf05270 */
[----:B------:R-:W-:Y:S02]  /*9560*/  USEL UR4, URZ, 0x1, UP0 ;  /* 0x000000013f047887 */ /* 0x000fe40008000000 */
[----:B------:R-:W-:Y:S02]  /*9570*/  USEL UR38, UR38, URZ, UP0 ;  /* 0x0000003f26267287 */ /* 0x000fe40008000000 */
[----:B------:R-:W-:Y:S01]  /*9580*/  ULOP3.LUT UR60, UR60, UR4, URZ, 0x3c, !UPT ;  /* 0x000000043c3c7292 */ /* 0x000fe2000f8e3c3f */
[----:B-1----:R-:W-:-:S13]  /*9590*/  ISETP.LE.AND P0, PT, R0, UR5, PT ;  /* 0x0000000500007c0c */ /* 0x002fda000bf03270 */
[----:B------:R-:W-:Y:S05]  /*95a0*/  @!P0 BRA `(.L_x_31) ;  /* 0xffffff7800388947 */ /* 0x000fea000383ffff */
[----:B------:R-:W-:Y:S05]  /*95b0*/  EXIT ;  /* 0x000000000000794d */ /* 0x000fea0003800000 */
.L_x_7:
[----:B------:R-:W-:-:S08]  /*95c0*/  NOP ;  /* 0x0000000000007918 */ /* 0x000fd00000000000 */
[----:B---3--:R-:W1:-:S00]  /*95d0*/  USETMAXREG.DEALLOC.CTAPOOL 0x20 ;  /* 0x00000020000079c8 */ /* 0x008e4000080e0500 */
[----:B-1----:R-:W-:-:S06]  /*95e0*/  LOP3.LUT R0, R0, 0x3, RZ, 0xc0, !PT ;  /* 0x0000000300007812 */ /* 0x002fcc00078ec0ff */
[----:B------:R-:W1:Y:S02]  /*95f0*/  SHFL.IDX PT, R0, R0, RZ, 0x1f ;  /* 0x00001fff00007589 */ /* 0x000e6400000e0000 */
[----:B-1----:R-:W-:-:S13]  /*9600*/  ISETP.NE.AND P0, PT, R0, RZ, PT ;  /* 0x000000ff0000720c */ /* 0x002fda0003f05270 */
[----:B------:R-:W-:Y:S05]  /*9610*/  @P0 EXIT ;  /* 0x000000000000094d */ /* 0x000fea0003800000 */
[----:B------:R-:W1:Y:S01]  /*9620*/  S2UR UR4, SR_CTAID.X ;  /* 0x00000000000479c3 */ /* 0x000e620000002500 */
[----:B------:R-:W-:Y:S02]  /*9630*/  IMAD.MOV.U32 R16, RZ, RZ, RZ ;  /* 0x000000ffff107224 */ /* 0x000fe400078e00ff */
[----:B------:R-:W-:Y:S02]  /*9640*/  IMAD.MOV.U32 R29, RZ, RZ, 0x1 ;  /* 0x00000001ff1d7424 */ /* 0x000fe400078e00ff */
[----:B------:R-:W-:-:S03]  /*9650*/  IMAD.MOV.U32 R17, RZ, RZ, 0x1 ;  /* 0x00000001ff117424 */ /* 0x000fc600078e00ff */
[----:B------:R-:W1:Y:S02]  /*9660*/  LDC R0, c[0x0][0xda4] ;  /* 0x00036900ff007b82 */ /* 0x000e640000000800 */
[----:B-1----:R-:W-:-:S13]  /*9670*/  ISETP.LE.AND P0, PT, R0, UR4, PT ;  /* 0x0000000400007c0c */ /* 0x002fda000bf03270 */
[----:B------:R-:W-:Y:S05]  /*9680*/  @P0 BRA `(.L_x_32) ;  /* 0x0000002800640947 */ /* 0x000fea0003800000 */
[----:B------:R-:W1:Y:S01]  /*9690*/  S2R R2, SR_TID.X ;  /* 0x0000000000027919 */ /* 0x000e620000002100 */
[----:B------:R-:W-:Y:S01]  /*96a0*/  IMAD.U32 R26, RZ, RZ, UR4 ;  /* 0x00000004ff1a7e24 */ /* 0x000fe2000f8e00ff */
[----:B------:R-:W-:Y:S01]  /*96b0*/  ULDC.64 UR36, c[0x0][0x198] ;  /* 0x0000660000247ab9 */ /* 0x000fe20000000a00 */
[----:B------:R-:W-:Y:S01]  /*96c0*/  IMAD.MOV.U32 R16, RZ, RZ, RZ ;  /* 0x000000ffff107224 */ /* 0x000fe200078e00ff */
[----:B------:R-:W-:Y:S01]  /*96d0*/  ULDC UR38, c[0x0][0xc] ;  /* 0x0000030000267ab9 */ /* 0x000fe20000000800 */
[----:B------:R-:W-:Y:S02]  /*96e0*/  IMAD.MOV.U32 R17, RZ, RZ, 0x1 ;  /* 0x00000001ff117424 */ /* 0x000fe400078e00ff */
[----:B------:R-:W-:Y:S01]  /*96f0*/  IMAD.MOV.U32 R29, RZ, RZ, RZ ;  /* 0x000000ffff1d7224 */ /* 0x000fe200078e00ff */
[----:B-1----:R-:W-:-:S07]  /*9700*/  LOP3.LUT R27, R2, 0x1f, RZ, 0xc0, !PT ;  /* 0x0000001f021b7812 */ /* 0x002fce00078ec0ff */
.L_x_76:
[----:B-1----:R-:W1:Y:S01]  /*9710*/  LDC R0, c[0x0][0xda8] ;  /* 0x00036a00ff007b82 */ /* 0x002e620000000800 */
[----:B--2---:R-:W2:Y:S01]  /*9720*/  S2R R6, SR_CgaCtaId ;  /* 0x0000000000067919 */ /* 0x004ea20000008800 */
[----:B------:R-:W-:Y:S05]  /*9730*/  YIELD ;  /* 0x0000000000007946 */ /* 0x000fea0003800000 */
[----:B------:R-:W-:Y:S01]  /*9740*/  ULDC.64 UR4, c[0x0][0x3f8] ;  /* 0x0000fe0000047ab9 */ /* 0x000fe20000000a00 */
[----:B------:R-:W3:Y:S01]  /*9750*/  LDC R4, c[0x0][0xdb4] ;  /* 0x00036d00ff047b82 */ /* 0x000ee20000000800 */
[----:B------:R-:W-:Y:S01]  /*9760*/  IMAD.MOV.U32 R25, RZ, RZ, R26 ;  /* 0x000000ffff197224 */ /* 0x000fe200078e001a */
[----:B------:R-:W-:Y:S01]  /*9770*/  UISETP.NE.U32.AND UP0, UPT, UR4, URZ, UPT ;  /* 0x0000003f0400728c */ /* 0x000fe2000bf05070 */
[----:B------:R-:W-:-:S02]  /*9780*/  MOV R23, 0x400 ;  /* 0x0000040000177802 */ /* 0x000fc40000000f00 */
[----:B------:R-:W-:Y:S01]  /*9790*/  ULDC UR4, c[0x0][0x404] ;  /* 0x0001010000047ab9 */ /* 0x000fe20000000800 */
[----:B------:R-:W-:Y:S02]  /*97a0*/  UISETP.NE.AND.EX UP0, UPT, UR5, URZ, UPT, UP0 ;  /* 0x0000003f0500728c */ /* 0x000fe4000bf05300 */
[----:B------:R-:W4:Y:S02]  /*97b0*/  LDC R28, c[0x0][0x2e0] ;  /* 0x0000b800ff1c7b82 */ /* 0x000f240000000800 */
[----:B------:R-:W-:Y:S01]  /*97c0*/  USEL UR4, UR4, 0x1, UP0 ;  /* 0x0000000104047887 */ /* 0x000fe20008000000 */
[----:B-1----:R-:W-:Y:S02]  /*97d0*/  ISETP.NE.AND P0, PT, R0, 0x1, PT ;  /* 0x000000010000780c */ /* 0x002fe40003f05270 */
[----:B---3--:R-:W-:Y:S02]  /*97e0*/  ISETP.NE.AND P1, PT, R4, 0x1, PT ;  /* 0x000000010400780c */ /* 0x008fe40003f25270 */
[----:B--2---:R-:W-:-:S09]  /*97f0*/  LEA R23, R6, R23, 0x18 ;  /* 0x0000001706177211 */ /* 0x004fd200078ec0ff */
[----:B------:R-:W1:Y:S01]  /*9800*/  @P0 LDC R5, c[0x0][0xdac] ;  /* 0x00036b00ff050b82 */ /* 0x000e620000000800 */
[----:B----4-:R-:W-:-:S07]  /*9810*/  IMAD R28, R28, UR4, RZ ;  /* 0x000000041c1c7c24 */ /* 0x010fce000f8e02ff */
[----:B------:R-:W2:Y:S08]  /*9820*/  @P0 LDC R7, c[0x0][0xdb0] ;  /* 0x00036c00ff070b82 */ /* 0x000eb00000000800 */
[----:B------:R-:W3:Y:S01]  /*9830*/  @P1 LDC.64 R2, c[0x0][0xdb8] ;  /* 0x00036e00ff021b82 */ /* 0x000ee20000000a00 */
[----:B-1----:R-:W-:-:S05]  /*9840*/  @P0 IMAD.HI.U32 R0, R26, R5, RZ ;  /* 0x000000051a000227 */ /* 0x002fca00078e00ff */
[----:B--2---:R-:W-:Y:S01]  /*9850*/  @P0 SHF.R.U32.HI R25, RZ, R7, R0 ;  /* 0x00000007ff190219 */ /* 0x004fe20000011600 */
[----:B------:R-:W-:-:S04]  /*9860*/  VIADD R0, R28, 0x8f ;  /* 0x0000008f1c007836 */ /* 0x000fc80000000000 */
[----:B------:R-:W-:Y:S02]  /*9870*/  IMAD.MOV.U32 R19, RZ, RZ, R25 ;  /* 0x000000ffff137224 */ /* 0x000fe400078e0019 */
[----:B------:R-:W-:-:S04]  /*9880*/  IMAD.HI R0, R0, 0x38e38e39, RZ ;  /* 0x38e38e3900007827 */ /* 0x000fc800078e02ff */
[----:B---3--:R-:W-:-:S05]  /*9890*/  @P1 IMAD.HI.U32 R2, R25, R2, RZ ;  /* 0x0000000219021227 */ /* 0x008fca00078e00ff */
[----:B------:R-:W-:Y:S01]  /*98a0*/  @P1 SHF.R.U32.HI R19, RZ, R3, R2 ;  /* 0x00000003ff131219 */ /* 0x000fe20000011602 */
[----:B------:R-:W-:Y:S01]  /*98b0*/  VIADD R2, R23, 0x16a00 ;  /* 0x00016a0017027836 */ /* 0x000fe20000000000 */
[----:B------:R-:W-:-:S03]  /*98c0*/  SHF.R.U32.HI R3, RZ, 0x1f, R0 ;  /* 0x0000001fff037819 */ /* 0x000fc60000011600 */
[----:B------:R-:W-:Y:S01]  /*98d0*/  IMAD.MOV R22, RZ, RZ, -R19 ;  /* 0x000000ffff167224 */ /* 0x000fe200078e0a13 */
[----:B------:R-:W-:Y:S02]  /*98e0*/  LOP3.LUT P0, RZ, R2, 0x1bf, RZ, 0xc0, !PT ;  /* 0x000001bf02ff7812 */ /* 0x000fe4000780c0ff */
[----:B------:R-:W-:Y:S01]  /*98f0*/  LEA.HI.SX32 R24, R0, R3, 0x1b ;  /* 0x0000000300187211 */ /* 0x000fe200078fdaff */
[----:B------:R-:W-:-:S10]  /*9900*/  IMAD R22, R4, R22, R25 ;  /* 0x0000001604167224 */ /* 0x000fd400078e0219 */
[----:B------:R-:W-:Y:S05]  /*9910*/  @!P0 BRA `(.L_x_33) ;  /* 0x0000000000408947 */ /* 0x000fea0003800000 */
[----:B------:R-:W-:Y:S01]  /*9920*/  MOV R2, 0x0 ;  /* 0x0000000000027802 */ /* 0x000fe20000000f00 */
[----:B------:R-:W-:Y:S01]  /*9930*/  ULDC.64 UR6, c[0x4][0xa8] ;  /* 0x01002a0000067ab9 */ /* 0x000fe20000000a00 */
[----:B------:R-:W-:Y:S01]  /*9940*/  ULDC.64 UR8, c[0x4][0xb0] ;  /* 0x01002c0000087ab9 */ /* 0x000fe20000000a00 */
[----:B------:R-:W-:Y:S01]  /*9950*/  ULDC.64 UR4, c[0x4][0x8] ;  /* 0x0100020000047ab9 */ /* 0x000fe20000000a00 */
[----:B------:R-:W-:Y:S02]  /*9960*/  IMAD.U32 R4, RZ, RZ, UR6 ;  /* 0x00000006ff047e24 */ /* 0x000fe4000f8e00ff */
[----:B------:R-:W1:Y:S01]  /*9970*/  LDC.64 R2, c[0x4][R2] ;  /* 0x0100000002027b82 */ /* 0x000e620000000a00 */
[----:B------:R-:W-:Y:S02]  /*9980*/  IMAD.U32 R5, RZ, RZ, UR7 ;  /* 0x00000007ff057e24 */ /* 0x000fe4000f8e00ff */
[----:B------:R-:W-:Y:S02]  /*9990*/  IMAD.U32 R6, RZ, RZ, UR8 ;  /* 0x00000008ff067e24 */ /* 0x000fe4000f8e00ff */
[----:B------:R-:W-:-:S02]  /*99a0*/  IMAD.U32 R7, RZ, RZ, UR9 ;  /* 0x00000009ff077e24 */ /* 0x000fc4000f8e00ff */
[----:B------:R-:W-:Y:S02]  /*99b0*/  IMAD.U32 R10, RZ, RZ, UR4 ;  /* 0x00000004ff0a7e24 */ /* 0x000fe4000f8e00ff */
[----:B------:R-:W-:Y:S02]  /*99c0*/  IMAD.U32 R11, RZ, RZ, UR5 ;  /* 0x00000005ff0b7e24 */ /* 0x000fe4000f8e00ff */
[----:B------:R-:W-:Y:S02]  /*99d0*/  IMAD.MOV.U32 R8, RZ, RZ, 0x70 ;  /* 0x00000070ff087424 */ /* 0x000fe400078e00ff */
[----:B------:R-:W-:Y:S02]  /*99e0*/  IMAD.MOV.U32 R12, RZ, RZ, 0x1 ;  /* 0x00000001ff0c7424 */ /* 0x000fe400078e00ff */
[----:B------:R-:W-:-:S07]  /*99f0*/  IMAD.MOV.U32 R13, RZ, RZ, RZ ;  /* 0x000000ffff0d7224 */ /* 0x000fce00078e00ff */
[----:B------:R-:W-:-:S07]  /*9a00*/  LEPC R20, `(.L_x_33) ;  /* 0x000000001014794e */ /* 0x000fce0000000000 */
[----:B-1----:R-:W-:Y:S05]  /*9a10*/  CALL.ABS.NOINC R2 ;  /* 0x0000000002007343 */ /* 0x002fea0003c00000 */
.L_x_33:
[----:B------:R-:W-:-:S05]  /*9a20*/  VIADD R0, R23, 0x200 ;  /* 0x0000020017007836 */ /* 0x000fca0000000000 */
[----:B------:R-:W-:-:S13]  /*9a30*/  LOP3.LUT P0, RZ, R0, 0x1bf, RZ, 0xc0, !PT ;  /* 0x000001bf00ff7812 */ /* 0x000fda000780c0ff */
[----:B------:R-:W-:Y:S05]  /*9a40*/  @!P0 BRA `(.L_x_34) ;  /* 0x0000000000808947 */ /* 0x000fea0003800000 */
[----:B------:R-:W-:Y:S01]  /*9a50*/  MOV R0, 0x0 ;  /* 0x0000000000007802 */ /* 0x000fe20000000f00 */
[----:B------:R-:W-:Y:S01]  /*9a60*/  ULDC.64 UR6, c[0x4][0xa8] ;  /* 0x01002a0000067ab9 */ /* 0x000fe20000000a00 */
[----:B------:R-:W-:Y:S01]  /*9a70*/  ULDC.64 UR8, c[0x4][0xb0] ;  /* 0x01002c0000087ab9 */ /* 0x000fe20000000a00 */
[----:B------:R-:W-:Y:S01]  /*9a80*/  ULDC.64 UR4, c[0x4][0x10] ;  /* 0x0100040000047ab9 */ /* 0x000fe20000000a00 */
[----:B------:R1:W2:Y:S01]  /*9a90*/  LDC.64 R2, c[0x4][R0] ;  /* 0x0100000000027b82 */ /* 0x0002a20000000a00 */
[----:B------:R-:W-:Y:S02]  /*9aa0*/  IMAD.U32 R4, RZ, RZ, UR6 ;  /* 0x00000006ff047e24 */ /* 0x000fe4000f8e00ff */
[----:B------:R-:W-:Y:S02]  /*9ab0*/  IMAD.U32 R5, RZ, RZ, UR7 ;  /* 0x00000007ff057e24 */ /* 0x000fe4000f8e00ff */
[----:B------:R-:W-:Y:S02]  /*9ac0*/  IMAD.U32 R6, RZ, RZ, UR8 ;  /* 0x00000008ff067e24 */ /* 0x000fe4000f8e00ff */
[----:B------:R-:W-:-:S02]  /*9ad0*/  IMAD.U32 R7, RZ, RZ, UR9 ;  /* 0x00000009ff077e24 */ /* 0x000fc4000f8e00ff */
[----:B------:R-:W-:Y:S02]  /*9ae0*/  IMAD.U32 R10, RZ, RZ, UR4 ;  /* 0x00000004ff0a7e24 */ /* 0x000fe4000f8e00ff */
[----:B------:R-:W-:Y:S02]  /*9af0*/  IMAD.U32 R11, RZ, RZ, UR5 ;  /* 0x00000005ff0b7e24 */ /* 0x000fe4000f8e00ff */
[----:B------:R-:W-:Y:S02]  /*9b00*/  IMAD.MOV.U32 R8, RZ, RZ, 0x70 ;  /* 0x00000070ff087424 */ /* 0x000fe400078e00ff */
[----:B------:R-:W-:Y:S02]  /*9b10*/  IMAD.MOV.U32 R12, RZ, RZ, 0x1 ;  /* 0x00000001ff0c7424 */ /* 0x000fe400078e00ff */
[----:B-1----:R-:W-:-:S07]  /*9b20*/  IMAD.MOV.U32 R13, RZ, RZ, RZ ;  /* 0x000000ffff0d7224 */ /* 0x002fce00078e00ff */
[----:B------:R-:W-:-:S07]  /*9b30*/  LEPC R20, `(.L_x_35) ;  /* 0x000000001014794e */ /* 0x000fce0000000000 */
[----:B--2---:R-:W-:Y:S05]  /*9b40*/  CALL.ABS.NOINC R2 ;  /* 0x0000000002007343 */ /* 0x004fea0003c00000 */
.L_x_35:
        /* <DEDUP_REMOVED lines=16> */
.L_x_34:
[----:B------:R-:W-:Y:S01]  /*9c50*/  ULDC.64 UR4, c[0x0][0x9f8] ;  /* 0x00027e0000047ab9 */ /* 0x000fe20000000a00 */
[----:B------:R-:W1:Y:S01]  /*9c60*/  LDC R0, c[0x0][0x428] ;  /* 0x00010a00ff007b82 */ /* 0x000e620000000800 */
[----:B------:R-:W-:Y:S01]  /*9c70*/  ISETP.NE.U32.AND P0, PT, RZ, UR4, PT ;  /* 0x00000004ff007c0c */ /* 0x000fe2000bf05070 */
[----:B------:R-:W-:Y:S01]  /*9c80*/  IMAD.MOV.U32 R6, RZ, RZ, R19 ;  /* 0x000000ffff067224 */ /* 0x000fe200078e0013 */
[----:B------:R-:W-:Y:S01]  /*9c90*/  ULDC.64 UR6, c[0x0][0x208] ;  /* 0x0000820000067ab9 */ /* 0x000fe20000000a00 */
[----:B------:R-:W-:Y:S01]  /*9ca0*/  ISETP.NE.AND P1, PT, R27, RZ, PT ;  /* 0x000000ff1b00720c */ /* 0x000fe20003f25270 */
[----:B------:R-:W-:Y:S01]  /*9cb0*/  IMAD.MOV R9, RZ, RZ, -R25 ;  /* 0x000000ffff097224 */ /* 0x000fe200078e0a19 */
[----:B------:R-:W-:Y:S01]  /*9cc0*/  ISETP.NE.AND.EX P0, PT, RZ, UR5, PT, P0 ;  /* 0x00000005ff007c0c */ /* 0x000fe2000bf05300 */
[----:B------:R-:W-:-:S12]  /*9cd0*/  ULDC UR4, c[0x0][0xda8] ;  /* 0x00036a0000047ab9 */ /* 0x000fd80000000800 */
[----:B------:R-:W2:Y:S02]  /*9ce0*/  @P0 LDC.64 R2, c[0x0][0x9f8] ;  /* 0x00027e00ff020b82 */ /* 0x000ea40000000a00 */
[----:B--2---:R-:W-:-:S05]  /*9cf0*/  @P0 IMAD.WIDE R2, R19, 0x4, R2 ;  /* 0x0000000413020825 */ /* 0x004fca00078e0202 */
[----:B------:R2:W5:Y:S01]  /*9d00*/  @P0 LDG.E R6, desc[UR6][R2.64] ;  /* 0x0000000602060981 */ /* 0x000562000c1e1900 */
[----:B-1----:R-:W-:Y:S01]  /*9d10*/  ISETP.NE.AND P0, PT, R0, 0x1, PT ;  /* 0x000000010000780c */ /* 0x002fe20003f05270 */
[----:B------:R-:W-:Y:S01]  /*9d20*/  VOTEU.ALL UP1, P1 ;  /* 0x00000000003f7886 */ /* 0x000fe20000820000 */
[----:B------:R-:W-:Y:S01]  /*9d30*/  IMAD R9, R9, UR4, R26 ;  /* 0x0000000409097c24 */ /* 0x000fe2000f8e021a */
[----:B------:R-:W-:Y:S01]  /*9d40*/  PLOP3.LUT P2, PT, P1, PT, PT, 0x8, 0x0 ;  /* 0x000000000000781c */ /* 0x000fe20000f4e170 */
[----:B------:R-:W-:Y:S02]  /*9d50*/  IMAD.MOV.U32 R0, RZ, RZ, R22 ;  /* 0x000000ffff007224 */ /* 0x000fe400078e0016 */
[----:B------:R-:W-:Y:S01]  /*9d60*/  @!UP1 UIADD3 UR8, UP0, UR36, 0x270, URZ ;  /* 0x0000027024089890 */ /* 0x000fe2000ff1e03f */
[----:B------:R-:W-:-:S03]  /*9d70*/  IMAD R9, R9, 0xc0, RZ ;  /* 0x000000c009097824 */ /* 0x000fc600078e02ff */
[----:B------:R-:W-:-:S03]  /*9d80*/  @!UP1 UIADD3.X UR9, URZ, UR37, URZ, UP0, !UPT ;  /* 0x000000253f099290 */ /* 0x000fc600087fe43f */
[----:B------:R-:W1:Y:S01]  /*9d90*/  @P0 LDC R5, c[0x0][0x42c] ;  /* 0x00010b00ff050b82 */ /* 0x000e620000000800 */
[----:B------:R-:W-:-:S07]  /*9da0*/  VOTEU.ALL UP0, P1 ;  /* 0x00000000003f7886 */ /* 0x000fce0000800000 */
[----:B------:R-:W3:Y:S01]  /*9db0*/  @P0 LDC R7, c[0x0][0x430] ;  /* 0x00010c00ff070b82 */ /* 0x000ee20000000800 */
[----:B-1----:R-:W-:-:S05]  /*9dc0*/  @P0 IMAD.HI.U32 R4, R22, R5, RZ ;  /* 0x0000000516040227 */ /* 0x002fca00078e00ff */
[----:B--23--:R-:W-:-:S07]  /*9dd0*/  @P0 SHF.R.U32.HI R0, RZ, R7, R4 ;  /* 0x00000007ff000219 */ /* 0x00cfce0000011604 */
.L_x_36:
[----:B------:R-:W-:Y:S02]  /*9de0*/  PLOP3.LUT P0, PT, P0, P2, PT, 0xa2, 0x0 ;  /* 0x000000000000781c */ /* 0x000fe40000705472 */
[----:B------:R-:W-:Y:S01]  /*9df0*/  @P2 R2UR P0, UR7, R19 ;  /* 0x00000000130722ca */ /* 0x000fe20000000000 */
[----:B------:R-:W-:-:S07]  /*9e00*/  UMOV UR4, URZ ;  /* 0x0000003f00047c82 */ /* 0x000fce0008000000 */
[----:B------:R-:W-:Y:S02]  /*9e10*/  PLOP3.LUT P0, PT, P0, P2, PT, 0xa2, 0x0 ;  /* 0x000000000000781c */ /* 0x000fe40000705472 */
[----:B------:R-:W-:-:S08]  /*9e20*/  @P2 R2UR.OR P0, UR6, R22 ;  /* 0x00000000160622ca */ /* 0x000fd00000100000 */
[----:B------:R-:W-:Y:S02]  /*9e30*/  PLOP3.LUT P0, PT, P0, P2, PT, 0xa2, 0x0 ;  /* 0x000000000000781c */ /* 0x000fe40000705472 */
[----:B------:R-:W-:-:S08]  /*9e40*/  @P2 R2UR.OR P0, UR5, R9 ;  /* 0x00000000090522ca */ /* 0x000fd00000100000 */
[----:B------:R-:W-:-:S05]  /*9e50*/  @P2 PLOP3.LUT P2, PT, P0, PT, PT, 0x80, 0x0 ;  /* 0x000000000000281c */ /* 0x000fca000074f070 */
[----:B------:R1:W-:Y:S08]  /*9e60*/  @!UP0 UTMAPF.L2.4D [UR4], [UR8] ;  /* 0x00000004080085b8 */ /* 0x0003f00008018000 */
[----:B-1----:R-:W-:Y:S05]  /*9e70*/  @P2 BRA.U.ANY `(.L_x_36) ;  /* 0xfffffffd00d82947 */ /* 0x002fea000393ffff */
[----:B------:R-:W-:Y:S01]  /*9e80*/  PLOP3.LUT P2, PT, P1, PT, PT, 0x8, 0x0 ;  /* 0x000000000000781c */ /* 0x000fe20000f4e170 */
[----:B------:R-:W-:Y:S01]  /*9e90*/  VOTEU.ALL UP0, P1 ;  /* 0x00000000003f7886 */ /* 0x000fe20000800000 */
[----:B------:R-:W-:-:S11]  /*9ea0*/  UMOV UR4, 0x20 ;  /* 0x0000002000047882 */ /* 0x000fd60000000000 */
.L_x_37:
[----:B------:R-:W-:Y:S02]  /*9eb0*/  PLOP3.LUT P0, PT, P0, P2, PT, 0xa2, 0x0 ;  /* 0x000000000000781c */ /* 0x000fe40000705472 */
[----:B------:R-:W-:-:S08]  /*9ec0*/  @P2 R2UR P0, UR7, R19 ;  /* 0x00000000130722ca */ /* 0x000fd00000000000 */
        /* <DEDUP_REMOVED lines=10> */
.L_x_38:
        /* <DEDUP_REMOVED lines=9> */
[----:B------:R-:W1:Y:S01]  /*a000*/  LDC.64 R2, c[0x0][0x3f8] ;  /* 0x0000fe00ff027b82 */ /* 0x000e620000000a00 */
[----:B------:R-:W-:Y:S01]  /*a010*/  UMOV UR4, 0xffffffff ;  /* 0xffffffff00047882 */ /* 0x000fe20000000000 */
[----:B-1----:R-:W-:-:S04]  /*a020*/  ISETP.NE.U32.AND P0, PT, R2, RZ, PT ;  /* 0x000000ff0200720c */ /* 0x002fc80003f05070 */
[----:B------:R-:W-:-:S04]  /*a030*/  ISETP.NE.AND.EX P0, PT, R3, RZ, PT, P0 ;  /* 0x000000ff0300720c */ /* 0x000fc80003f05300 */
[----:B-----5:R-:W-:Y:S01]  /*a040*/  SEL R7, R6, RZ, !P0 ;  /* 0x000000ff06077207 */ /* 0x020fe20004000000 */
[----:B------:R-:W-:Y:S08]  /*a050*/  BRA.DIV UR4, `(.L_x_39) ;  /* 0x0000002604387947 */ /* 0x000ff0000b800000 */
.L_x_92:
[----:B------:R-:W-:Y:S01]  /*a060*/  UMOV UR4, 0xffffffff ;  /* 0xffffffff00047882 */ /* 0x000fe20000000000 */
[----:B------:R-:W-:Y:S01]  /*a070*/  SHF.R.S32.HI R8, RZ, 0x1f, R6 ;  /* 0x0000001fff087819 */ /* 0x000fe20000011406 */
[----:B------:R-:W-:Y:S01]  /*a080*/  VIADD R10, R24, 0xffffffff ;  /* 0xffffffff180a7836 */ /* 0x000fe20000000000 */
[----:B------:R-:W-:Y:S06]  /*a090*/  BRA.DIV UR4, `(.L_x_40) ;  /* 0x00000026045c7947 */ /* 0x000fec000b800000 */
[----:B------:R-:W-:-:S13]  /*a0a0*/  ELECT P6, URZ, PT ;  /* 0x00000000003f782f */ /* 0x000fda00038c0000 */
.L_x_95:
[----:B------:R-:W-:Y:S05]  /*a0b0*/  @!P6 BRA `(.L_x_41) ;  /* 0x0000000000f8e947 */ /* 0x000fea0003800000 */
[----:B------:R-:W-:Y:S02]  /*a0c0*/  IMAD.MOV.U32 R18, RZ, RZ, R10 ;  /* 0x000000ffff127224 */ /* 0x000fe400078e000a */
[----:B------:R-:W-:Y:S01]  /*a0d0*/  IMAD.MOV.U32 R7, RZ, RZ, R6 ;  /* 0x000000ffff077224 */ /* 0x000fe200078e0006 */
[----:B------:R-:W-:Y:S06]  /*a0e0*/  @!P0 BRA `(.L_x_42) ;  /* 0x00000000004c8947 */ /* 0x000fec0003800000 */
[----:B------:R-:W1:Y:S01]  /*a0f0*/  LDC R18, c[0x0][0x41c] ;  /* 0x00010700ff127b82 */ /* 0x000e620000000800 */
[----:B------:R-:W-:Y:S01]  /*a100*/  IMAD.MOV.U32 R11, RZ, RZ, R10 ;  /* 0x000000ffff0b7224 */ /* 0x000fe200078e000a */
[----:B------:R-:W-:Y:S01]  /*a110*/  ULDC.64 UR4, c[0x0][0x408] ;  /* 0x0001020000047ab9 */ /* 0x000fe20000000a00 */
[----:B------:R-:W-:Y:S01]  /*a120*/  ULDC.64 UR6, c[0x0][0x208] ;  /* 0x0000820000067ab9 */ /* 0x000fe20000000a00 */
[----:B------:R-:W-:-:S04]  /*a130*/  IMAD R7, R8, UR4, RZ ;  /* 0x0000000408077c24 */ /* 0x000fc8000f8e02ff */
[----:B------:R-:W-:Y:S01]  /*a140*/  IMAD R7, R6, UR5, R7 ;  /* 0x0000000506077c24 */ /* 0x000fe2000f8e0207 */
[----:B-1----:R-:W-:-:S13]  /*a150*/  ISETP.NE.AND P1, PT, R18, 0x1, PT ;  /* 0x000000011200780c */ /* 0x002fda0003f25270 */
[----:B------:R-:W1:Y:S02]  /*a160*/  @P1 LDC.64 R4, c[0x0][0x420] ;  /* 0x00010800ff041b82 */ /* 0x000e640000000a00 */
[----:B-1----:R-:W-:-:S05]  /*a170*/  @P1 IMAD.HI.U32 R4, R10, R4, RZ ;  /* 0x000000040a041227 */ /* 0x002fca00078e00ff */
[----:B------:R-:W-:-:S04]  /*a180*/  @P1 SHF.R.U32.HI R11, RZ, R5, R4 ;  /* 0x00000005ff0b1219 */ /* 0x000fc80000011604 */
[--C-:B------:R-:W-:Y:S01]  /*a190*/  SHF.R.S32.HI R5, RZ, 0x1f, R11.reuse ;  /* 0x0000001fff057819 */ /* 0x100fe2000001140b */
[----:B------:R-:W-:-:S04]  /*a1a0*/  IMAD.MOV.U32 R4, RZ, RZ, R11 ;  /* 0x000000ffff047224 */ /* 0x000fc800078e000b */
[----:B------:R-:W-:-:S04]  /*a1b0*/  IMAD.WIDE.U32 R4, R6, UR4, R4 ;  /* 0x0000000406047c25 */ /* 0x000fc8000f8e0004 */
[----:B------:R-:W-:Y:S01]  /*a1c0*/  IMAD.IADD R5, R5, 0x1, R7 ;  /* 0x0000000105057824 */ /* 0x000fe200078e0207 */
[----:B------:R-:W-:-:S04]  /*a1d0*/  LEA R12, P1, R4, R2, 0x2 ;  /* 0x00000002040c7211 */ /* 0x000fc800078210ff */
[----:B------:R-:W-:-:S05]  /*a1e0*/  LEA.HI.X R13, R4, R3, R5, 0x2, P1 ;  /* 0x00000003040d7211 */ /* 0x000fca00008f1405 */
[----:B------:R1:W5:Y:S01]  /*a1f0*/  LDG.E R7, desc[UR6][R12.64] ;  /* 0x000000060c077981 */ /* 0x000362000c1e1900 */
[----:B------:R-:W-:-:S04]  /*a200*/  IMAD.MOV R5, RZ, RZ, -R11 ;  /* 0x000000ffff057224 */ /* 0x000fc800078e0a0b */
[----:B------:R-:W-:-:S07]  /*a210*/  IMAD R18, R18, R5, R10 ;  /* 0x0000000512127224 */ /* 0x000fce00078e020a */
.L_x_42:
[----:B------:R-:W2:Y:S01]  /*a220*/  S2R R4, SR_TID.X ;  /* 0x0000000000047919 */ /* 0x000ea20000002100 */
[----:B------:R-:W-:Y:S01]  /*a230*/  IMAD R5, R16, 0x8, R23 ;  /* 0x0000000810057824 */ /* 0x000fe200078e0217 */
[----:B--2---:R-:W-:Y:S02]  /*a240*/  LOP3.LUT R11, R4, 0x7f, RZ, 0xc0, !PT ;  /* 0x0000007f040b7812 */ /* 0x004fe400078ec0ff */
[----:B------:R-:W-:Y:S02]  /*a250*/  SHF.L.U32 R4, R17, 0x1f, RZ ;  /* 0x0000001f11047819 */ /* 0x000fe400000006ff */
[----:B------:R-:W-:Y:S02]  /*a260*/  ISETP.NE.AND P2, PT, R11, RZ, PT ;  /* 0x000000ff0b00720c */ /* 0x000fe40003f45270 */
[----:B------:R-:W2:Y:S02]  /*a270*/  SYNCS.PHASECHK.TRANS64.TRYWAIT P1, [R5+URZ+0x31c40], R4 ;  /* 0x031c4004050075a7 */ /* 0x000ea4000802017f */
[----:B--2---:R-:W-:Y:S09]  /*a280*/  @!P1 BRA `(.L_x_43) ;  /* 0x0000002400009947 */ /* 0x004ff20003800000 */
.L_x_96:
[----:B------:R-:W-:Y:S05]  /*a290*/  @P2 BRA `(.L_x_44) ;  /* 0x0000000000142947 */ /* 0x000fea0003800000 */
[----:B------:R-:W-:Y:S01]  /*a2a0*/  ISETP.NE.AND P1, PT, R27, RZ, PT ;  /* 0x000000ff1b00720c */ /* 0x000fe20003f25270 */
[----:B--2---:R-:W-:-:S04]  /*a2b0*/  IMAD.MOV.U32 R4, RZ, RZ, 0x6c00 ;  /* 0x00006c00ff047424 */ /* 0x004fc800078e00ff */
[----:B------:R3:W-:Y:S08]  /*a2c0*/  SYNCS.ARRIVE.TRANS64 RZ, [R5+URZ+0x31c30], R4 ;  /* 0x031c300405ff79a7 */ /* 0x0007f0000800003f */
[----:B------:R-:W-:Y:S05]  /*a2d0*/  @!P1 BRA `(.L_x_44) ;  /* 0x0000000000049947 */ /* 0x000fea0003800000 */
[----:B------:R-:W-:Y:S01]  /*a2e0*/  BPT.TRAP 0x1 ;  /* 0x000000040000795c */ /* 0x000fe20000300000 */
.L_x_44:
[----:B--23--:R-:W-:Y:S01]  /*a2f0*/  IMAD R4, R16, 0x6c00, R23 ;  /* 0x00006c0010047824 */ /* 0x00cfe200078e0217 */
[----:B------:R-:W-:Y:S01]  /*a300*/  R2UR UR9, R5 ;  /* 0x00000000050972ca */ /* 0x000fe200000e0000 */
[----:B------:R-:W-:Y:S01]  /*a310*/  UIADD3 UR4, UP0, UR36, 0x370, URZ ;  /* 0x0000037024047890 */ /* 0x000fe2000ff1e03f */
[----:B------:R-:W-:Y:S01]  /*a320*/  R2UR UR11, R18 ;  /* 0x00000000120b72ca */ /* 0x000fe200000e0000 */
[----:B------:R-:W-:Y:S01]  /*a330*/  UMOV UR10, URZ ;  /* 0x0000003f000a7c82 */ /* 0x000fe20008000000 */
[----:B------:R-:W-:Y:S01]  /*a340*/  R2UR UR8, R4 ;  /* 0x00000000040872ca */ /* 0x000fe200000e0000 */
[----:B------:R-:W-:Y:S01]  /*a350*/  UIADD3.X UR5, URZ, UR37, URZ, UP0, !UPT ;  /* 0x000000253f057290 */ /* 0x000fe200087fe43f */
[----:B------:R-:W-:Y:S01]  /*a360*/  R2UR UR12, R0 ;  /* 0x00000000000c72ca */ /* 0x000fe200000e0000 */
[----:B------:R-:W-:Y:S01]  /*a370*/  UMOV UR6, 0x0 ;  /* 0x0000000000067882 */ /* 0x000fe20000000000 */
[----:B-----5:R-:W-:Y:S01]  /*a380*/  R2UR UR13, R7 ;  /* 0x00000000070d72ca */ /* 0x020fe200000e0000 */
[----:B------:R-:W-:Y:S01]  /*a390*/  UMOV UR7, 0x14f00000 ;  /* 0x14f0000000077882 */ /* 0x000fe20000000000 */
[----:B------:R-:W-:-:S03]  /*a3a0*/  UMOV UR16, 0x20 ;  /* 0x0000002000107882 */ /* 0x000fc60000000000 */
[----:B------:R-:W-:Y:S02]  /*a3b0*/  UIADD3 UR9, UR9, 0x31c30, URZ ;  /* 0x00031c3009097890 */ /* 0x000fe4000fffe03f */
[----:B------:R-:W-:Y:S02]  /*a3c0*/  UIMAD UR11, UR11, 0x90, URZ ;  /* 0x000000900b0b78a4 */ /* 0x000fe4000f8e023f */
[----:B------:R-:W-:Y:S02]  /*a3d0*/  UIADD3 UR14, UR8, 0x16a00, URZ ;  /* 0x00016a00080e7890 */ /* 0x000fe4000fffe03f */
[----:B------:R-:W-:Y:S02]  /*a3e0*/  UIADD3 UR15, UR8, 0x18e00, URZ ;  /* 0x00018e00080f7890 */ /* 0x000fe4000fffe03f */
[----:B------:R-:W-:-:S03]  /*a3f0*/  UIADD3 UR17, UR8, 0x1b200, URZ ;  /* 0x0001b20008117890 */ /* 0x000fc6000fffe03f */
[----:B------:R-:W-:Y:S01]  /*a400*/  UMOV UR8, UR14 ;  /* 0x0000000e00087c82 */ /* 0x000fe20008000000 */
[----:B------:R-:W-:Y:S01]  /*a410*/  UMOV UR14, 0x40 ;  /* 0x00000040000e7882 */ /* 0x000fe20000000000 */
[----:B------:R2:W-:Y:S02]  /*a420*/  UTMALDG.4D [UR8], [UR4], desc[UR6] ;  /* 0x00000608040075b4 */ /* 0x0005e40008019000 */
[----:B--2---:R-:W-:Y:S01]  /*a430*/  UMOV UR8, UR15 ;  /* 0x0000000f00087c82 */ /* 0x004fe20008000000 */
[----:B------:R-:W-:Y:S02]  /*a440*/  UMOV UR10, UR16 ;  /* 0x00000010000a7c82 */ /* 0x000fe40008000000 */
[----:B------:R2:W-:Y:S02]  /*a450*/  UTMALDG.4D [UR8], [UR4], desc[UR6] ;  /* 0x00000608040075b4 */ /* 0x0005e40008019000 */
[----:B--2---:R-:W-:Y:S01]  /*a460*/  UMOV UR8, UR17 ;  /* 0x0000001100087c82 */ /* 0x004fe20008000000 */
[----:B------:R-:W-:-:S02]  /*a470*/  UMOV UR10, UR14 ;  /* 0x0000000e000a7c82 */ /* 0x000fc40008000000 */
[----:B------:R2:W-:Y:S02]  /*a480*/  UTMALDG.4D [UR8], [UR4], desc[UR6] ;  /* 0x00000608040075b4 */ /* 0x0005e40008019000 */
[----:B--2---:R-:W-:Y:S01]  /*a490*/  NOP ;  /* 0x0000000000007918 */ /* 0x004fe20000000000 */
.L_x_41:
[----:B------:R-:W-:Y:S05]  /*a4a0*/  WARPSYNC.ALL ;  /* 0x0000000000007948 */ /* 0x000fea0003800000 */
[----:B------:R-:W-:Y:S01]  /*a4b0*/  BAR.SYNC.DEFER_BLOCKING 0x8, 0x1a0 ;  /* 0x0206800000007b1d */ /* 0x000fe20000010000 */
[----:B------:R-:W-:Y:S02]  /*a4c0*/  R2UR UR24, R23 ;  /* 0x00000000171872ca */ /* 0x000fe400000e0000 */
[----:B------:R-:W-:-:S13]  /*a4d0*/  ELECT P1, URZ, PT ;  /* 0x00000000003f782f */ /* 0x000fda0003820000 */
[----:B------:R-:W-:Y:S01]  /*a4e0*/  @P1 R2UR UR13, R19 ;  /* 0x00000000130d12ca */ /* 0x000fe200000e0000 */
[----:B------:R-:W-:Y:S01]  /*a4f0*/  UIADD3 UR4, UP0, UR36, 0x270, URZ ;  /* 0x0000027024047890 */ /* 0x000fe2000ff1e03f */
[C---:B------:R-:W-:Y:S01]  /*a500*/  @P1 R2UR UR12, R22.reuse ;  /* 0x00000000160c12ca */ /* 0x040fe200000e0000 */
[----:B------:R-:W-:Y:S01]  /*a510*/  UMOV UR6, 0x0 ;  /* 0x0000000000067882 */ /* 0x000fe20000000000 */
[----:B------:R-:W-:Y:S01]  /*a520*/  @P1 R2UR UR11, R9 ;  /* 0x00000000090b12ca */ /* 0x000fe200000e0000 */
[----:B------:R-:W-:Y:S01]  /*a530*/  UIADD3.X UR5, URZ, UR37, URZ, UP0, !UPT ;  /* 0x000000253f057290 */ /* 0x000fe200087fe43f */
[----:B------:R-:W-:Y:S01]  /*a540*/  @P1 R2UR UR21, R19 ;  /* 0x00000000131512ca */ /* 0x000fe200000e0000 */
[----:B------:R-:W-:Y:S01]  /*a550*/  UMOV UR7, 0x12f00000 ;  /* 0x12f0000000077882 */ /* 0x000fe20000000000 */
[----:B------:R-:W-:Y:S01]  /*a560*/  UMOV UR10, URZ ;  /* 0x0000003f000a7c82 */ /* 0x000fe20008000000 */
[----:B------:R-:W-:Y:S01]  /*a570*/  @P1 R2UR UR20, R22 ;  /* 0x00000000161412ca */ /* 0x000fe200000e0000 */
[----:B------:R-:W-:Y:S01]  /*a580*/  UMOV UR14, 0x0 ;  /* 0x00000000000e7882 */ /* 0x000fe20000000000 */
[----:B------:R-:W-:Y:S01]  /*a590*/  UIADD3 UR8, UR24, 0xda00, URZ ;  /* 0x0000da0018087890 */ /* 0x000fe2000fffe03f */
[----:B------:R-:W-:Y:S01]  /*a5a0*/  @P1 IMAD.MOV.U32 R4, RZ, RZ, 0x9000 ;  /* 0x00009000ff041424 */ /* 0x000fe200078e00ff */
[----:B------:R-:W-:Y:S01]  /*a5b0*/  UIADD3 UR9, UR24, 0x31c00, URZ ;  /* 0x00031c0018097890 */ /* 0x000fe2000fffe03f */
[----:B------:R-:W-:Y:S01]  /*a5c0*/  @P1 R2UR UR19, R9 ;  /* 0x00000000091312ca */ /* 0x000fe200000e0000 */
[----:B------:R-:W-:Y:S01]  /*a5d0*/  UIADD3 UR16, UR24, 0x10a00, URZ ;  /* 0x00010a0018107890 */ /* 0x000fe2000fffe03f */
[----:B------:R-:W-:Y:S01]  /*a5e0*/  BSSY B0, `(.L_x_45) ;  /* 0x0000014000007945 */ /* 0x000fe20003800000 */
[----:B------:R-:W-:Y:S01]  /*a5f0*/  UMOV UR15, 0x12f00000 ;  /* 0x12f00000000f7882 */ /* 0x000fe20000000000 */
[----:B------:R-:W-:Y:S01]  /*a600*/  UMOV UR18, 0x20 ;  /* 0x0000002000127882 */ /* 0x000fe20000000000 */
[----:B------:R-:W-:Y:S01]  /*a610*/  UMOV UR22, 0x0 ;  /* 0x0000000000167882 */ /* 0x000fe20000000000 */
[----:B------:R-:W-:Y:S01]  /*a620*/  UMOV UR17, UR9 ;  /* 0x0000000900117c82 */ /* 0x000fe20008000000 */
[----:B------:R2:W-:Y:S01]  /*a630*/  @P1 SYNCS.ARRIVE.TRANS64 RZ, [R23+URZ+0x31c00], R4 ;  /* 0x031c000417ff19a7 */ /* 0x0005e2000800003f */
[----:B------:R3:W-:Y:S01]  /*a640*/  UTMALDG.4D [UR8], [UR4], desc[UR6] ;  /* 0x00000608040075b4 */ /* 0x0007e20008019000 */
[----:B------:R-:W-:Y:S01]  /*a650*/  UMOV UR23, 0x12f00000 ;  /* 0x12f0000000177882 */ /* 0x000fe20000000000 */
[----:B------:R-:W-:-:S03]  /*a660*/  ISETP.GE.AND P2, PT, R28, 0x91, PT ;  /* 0x000000911c00780c */ /* 0x000fc60003f46270 */
[----:B------:R4:W-:Y:S01]  /*a670*/  UTMALDG.4D [UR16], [UR4], desc[UR14] ;  /* 0x00000e10040075b4 */ /* 0x0009e20008019000 */
[----:B--2---:R-:W-:-:S04]  /*a680*/  LOP3.LUT R4, R29, 0x1, RZ, 0xc, !PT ;  /* 0x000000011d047812 */ /* 0x004fc800078e0cff */
[----:B------:R-:W-:Y:S02]  /*a690*/  SHF.L.U32 R4, R4, 0x1f, RZ ;  /* 0x0000001f04047819 */ /* 0x000fe400000006ff */
[----:B---3--:R-:W-:Y:S01]  /*a6a0*/  @P1 R2UR UR13, R19 ;  /* 0x00000000130d12ca */ /* 0x008fe200000e0000 */
[----:B------:R-:W-:Y:S01]  /*a6b0*/  UIADD3 UR8, UR24, 0x13a00, URZ ;  /* 0x00013a0018087890 */ /* 0x000fe2000fffe03f */
[----:B------:R-:W-:Y:S01]  /*a6c0*/  @P1 R2UR UR12, R22 ;  /* 0x00000000160c12ca */ /* 0x000fe200000e0000 */
[----:B------:R-:W-:Y:S01]  /*a6d0*/  UMOV UR10, 0x40 ;  /* 0x00000040000a7882 */ /* 0x000fe20000000000 */
[----:B------:R-:W-:-:S13]  /*a6e0*/  @P1 R2UR UR11, R9 ;  /* 0x00000000090b12ca */ /* 0x000fda00000e0000 */
[----:B------:R4:W-:Y:S01]  /*a6f0*/  UTMALDG.4D [UR8], [UR4], desc[UR22] ;  /* 0x00001608040075b4 */ /* 0x0009e20008019000 */
[----:B------:R-:W2:Y:S02]  /*a700*/  SYNCS.PHASECHK.TRANS64.TRYWAIT P1, [R23+URZ+0x31c20], R4 ;  /* 0x031c2004170075a7 */ /* 0x000ea4000802017f */
[----:B--2-4-:R-:W-:Y:S05]  /*a710*/  @!P1 BRA `(.L_x_46) ;  /* 0x0000001c00f09947 */ /* 0x014fea0003800000 */
.L_x_97:
[----:B------:R-:W-:Y:S05]  /*a720*/  BSYNC B0 ;  /* 0x0000000000007941 */ /* 0x000fea0003800000 */
.L_x_45:
[----:B------:R-:W-:Y:S05]  /*a730*/  @!P2 BRA `(.L_x_47) ;  /* 0x000000140060a947 */ /* 0x000fea0003800000 */
[----:B------:R-:W-:Y:S02]  /*a740*/  IMAD.MOV R11, RZ, RZ, -R24 ;  /* 0x000000ffff0b7224 */ /* 0x000fe400078e0a18 */
[----:B--2---:R-:W-:Y:S02]  /*a750*/  IMAD.MOV.U32 R4, RZ, RZ, 0x1 ;  /* 0x00000001ff047424 */ /* 0x004fe400078e00ff */
[----:B------:R-:W-:-:S03]  /*a760*/  VIADD R9, R24, 0xfffffffe ;  /* 0xfffffffe18097836 */ /* 0x000fc60000000000 */
[----:B------:R-:W-:-:S05]  /*a770*/  VIADDMNMX R11, R11, R4, 0xffffffff, !PT ;  /* 0xffffffff0b0b7446 */ /* 0x000fca0007800104 */
[----:B------:R-:W-:-:S05]  /*a780*/  IMAD.IADD R4, R24, 0x1, R11 ;  /* 0x0000000118047824 */ /* 0x000fca00078e020b */
[----:B------:R-:W-:-:S04]  /*a790*/  LOP3.LUT R4, R4, 0x1, RZ, 0xc0, !PT ;  /* 0x0000000104047812 */ /* 0x000fc800078ec0ff */
[----:B------:R-:W-:-:S13]  /*a7a0*/  ISETP.NE.U32.AND P1, PT, R4, 0x1, PT ;  /* 0x000000010400780c */ /* 0x000fda0003f25070 */
[----:B------:R-:W-:Y:S05]  /*a7b0*/  @P1 BRA `(.L_x_48) ;  /* 0x0000000400b81947 */ /* 0x000fea0003800000 */
[----:B-1----:R-:W-:Y:S01]  /*a7c0*/  VIADD R12, R16, 0x1 ;  /* 0x00000001100c7836 */ /* 0x002fe20000000000 */
[----:B------:R-:W-:Y:S04]  /*a7d0*/  BSSY B0, `(.L_x_49) ;  /* 0x0000069000007945 */ /* 0x000fe80003800000 */
[----:B------:R-:W-:-:S04]  /*a7e0*/  ISETP.NE.AND P1, PT, R12, 0x2, PT ;  /* 0x000000020c00780c */ /* 0x000fc80003f25270 */
[----:B------:R-:W-:Y:S02]  /*a7f0*/  SEL R4, RZ, 0x1, P1 ;  /* 0x00000001ff047807 */ /* 0x000fe40000800000 */
[----:B------:R-:W-:Y:S02]  /*a800*/  SEL R12, R12, RZ, P1 ;  /* 0x000000ff0c0c7207 */ /* 0x000fe40000800000 */
[----:B------:R-:W-:Y:S01]  /*a810*/  LOP3.LUT R13, R17, R4, RZ, 0x3c, !PT ;  /* 0x00000004110d7212 */ /* 0x000fe200078e3cff */
[----:B------:R-:W-:Y:S06]  /*a820*/  @!P6 BRA `(.L_x_50) ;  /* 0x00000004008ce947 */ /* 0x000fec0003800000 */
[----:B------:R-:W-:Y:S01]  /*a830*/  IMAD.MOV.U32 R4, RZ, RZ, R7 ;  /* 0x000000ffff047224 */ /* 0x000fe200078e0007 */
[----:B------:R-:W-:Y:S06]  /*a840*/  @!P0 BRA `(.L_x_51) ;  /* 0x0000000000488947 */ /* 0x000fec0003800000 */
[----:B------:R-:W1:Y:S01]  /*a850*/  LDC R15, c[0x0][0x41c] ;  /* 0x00010700ff0f7b82 */ /* 0x000e620000000800 */
[----:B------:R-:W-:Y:S01]  /*a860*/  ULDC.64 UR4, c[0x0][0x408] ;  /* 0x0001020000047ab9 */ /* 0x000fe20000000a00 */
[----:B------:R-:W-:Y:S01]  /*a870*/  ULDC.64 UR6, c[0x0][0x208] ;  /* 0x0000820000067ab9 */ /* 0x000fe20000000a00 */
[----:B-1----:R-:W-:-:S13]  /*a880*/  ISETP.NE.AND P1, PT, R15, 0x1, PT ;  /* 0x000000010f00780c */ /* 0x002fda0003f25270 */
[----:B------:R-:W1:Y:S02]  /*a890*/  @P1 LDC.64 R4, c[0x0][0x420] ;  /* 0x00010800ff041b82 */ /* 0x000e640000000a00 */
[----:B-1----:R-:W-:-:S04]  /*a8a0*/  @P1 IMAD.HI.U32 R14, R9, R4, RZ ;  /* 0x00000004090e1227 */ /* 0x002fc800078e00ff */
[----:B------:R-:W-:Y:S01]  /*a8b0*/  IMAD.MOV.U32 R4, RZ, RZ, R9 ;  /* 0x000000ffff047224 */ /* 0x000fe200078e0009 */
[----:B------:R-:W-:-:S04]  /*a8c0*/  @P1 SHF.R.U32.HI R4, RZ, R5, R14 ;  /* 0x00000005ff041219 */ /* 0x000fc8000001160e */
[--C-:B------:R-:W-:Y:S01]  /*a8d0*/  SHF.R.S32.HI R5, RZ, 0x1f, R4.reuse ;  /* 0x0000001fff057819 */ /* 0x100fe20000011404 */
[----:B------:R-:W-:-:S04]  /*a8e0*/  IMAD.MOV R14, RZ, RZ, -R4 ;  /* 0x000000ffff0e7224 */ /* 0x000fc800078e0a04 */
[----:B------:R-:W-:Y:S02]  /*a8f0*/  IMAD R9, R15, R14, R9 ;  /* 0x0000000e0f097224 */ /* 0x000fe400078e0209 */
[----:B------:R-:W-:Y:S02]  /*a900*/  IMAD R15, R8, UR4, RZ ;  /* 0x00000004080f7c24 */ /* 0x000fe4000f8e02ff */
[----:B------:R-:W-:-:S04]  /*a910*/  IMAD.WIDE.U32 R4, R6, UR4, R4 ;  /* 0x0000000406047c25 */ /* 0x000fc8000f8e0004 */
[----:B------:R-:W-:Y:S01]  /*a920*/  IMAD R15, R6, UR5, R15 ;  /* 0x00000005060f7c24 */ /* 0x000fe2000f8e020f */
[----:B------:R-:W-:-:S03]  /*a930*/  LEA R2, P1, R4, R2, 0x2 ;  /* 0x0000000204027211 */ /* 0x000fc600078210ff */
[----:B------:R-:W-:-:S05]  /*a940*/  IMAD.IADD R5, R15, 0x1, R5 ;  /* 0x000000010f057824 */ /* 0x000fca00078e0205 */
[----:B------:R-:W-:-:S05]  /*a950*/  LEA.HI.X R3, R4, R3, R5, 0x2, P1 ;  /* 0x0000000304037211 */ /* 0x000fca00008f1405 */
[----:B------:R1:W5:Y:S02]  /*a960*/  LDG.E R4, desc[UR6][R2.64] ;  /* 0x0000000602047981 */ /* 0x000364000c1e1900 */
.L_x_51:
[----:B-1----:R-:W1:Y:S01]  /*a970*/  S2R R2, SR_TID.X ;  /* 0x0000000000027919 */ /* 0x002e620000002100 */
[----:B------:R-:W-:Y:S01]  /*a980*/  IMAD R3, R12, 0x8, R23 ;  /* 0x000000080c037824 */ /* 0x000fe200078e0217 */
[----:B-1----:R-:W-:Y:S02]  /*a990*/  LOP3.LUT R5, R2, 0x7f, RZ, 0xc0, !PT ;  /* 0x0000007f02057812 */ /* 0x002fe400078ec0ff */
[----:B------:R-:W-:Y:S02]  /*a9a0*/  SHF.L.U32 R2, R13, 0x1f, RZ ;  /* 0x0000001f0d027819 */ /* 0x000fe400000006ff */
[----:B------:R-:W-:Y:S02]  /*a9b0*/  ISETP.NE.AND P1, PT, R5, RZ, PT ;  /* 0x000000ff0500720c */ /* 0x000fe40003f25270 */
[----:B------:R-:W1:Y:S02]  /*a9c0*/  SYNCS.PHASECHK.TRANS64.TRYWAIT P2, [R3+URZ+0x31c40], R2 ;  /* 0x031c4002030075a7 */ /* 0x000e64000804017f */
[----:B-1----:R-:W-:Y:S09]  /*a9d0*/  @!P2 BRA `(.L_x_52) ;  /* 0x0000001c0054a947 */ /* 0x002ff20003800000 */
.L_x_98:
[----:B------:R-:W-:Y:S05]  /*a9e0*/  @P1 BRA `(.L_x_53) ;  /* 0x0000000000141947 */ /* 0x000fea0003800000 */
[----:B------:R-:W-:Y:S01]  /*a9f0*/  ISETP.NE.AND P2, PT, R27, RZ, PT ;  /* 0x000000ff1b00720c */ /* 0x000fe20003f45270 */
[----:B-1----:R-:W-:-:S04]  /*aa00*/  IMAD.MOV.U32 R2, RZ, RZ, 0x6c00 ;  /* 0x00006c00ff027424 */ /* 0x002fc800078e00ff */
[----:B------:R2:W-:Y:S08]  /*aa10*/  SYNCS.ARRIVE.TRANS64 RZ, [R3+URZ+0x31c30], R2 ;  /* 0x031c300203ff79a7 */ /* 0x0005f0000800003f */
[----:B------:R-:W-:Y:S05]  /*aa20*/  @!P2 BRA `(.L_x_53) ;  /* 0x000000000004a947 */ /* 0x000fea0003800000 */
[----:B------:R-:W-:Y:S01]  /*aa30*/  BPT.TRAP 0x1 ;  /* 0x000000040000795c */ /* 0x000fe20000300000 */
.L_x_53:
[----:B-12---:R-:W-:Y:S01]  /*aa40*/  IMAD R2, R12, 0x6c00, R23 ;  /* 0x00006c000c027824 */ /* 0x006fe200078e0217 */
        /* <DEDUP_REMOVED lines=10> */
[----:B------:R-:W-:Y:S01]  /*aaf0*/  UMOV UR16, 0x20 ;  /* 0x0000002000107882 */ /* 0x000fe20000000000 */
[----:B------:R-:W-:Y:S01]  /*ab00*/  VIADD R3, R23, 0x31c00 ;  /* 0x00031c0017037836 */ /* 0x000fe20000000000 */
[----:B------:R-:W-:Y:S01]  /*ab10*/  UMOV UR17, 0x40 ;  /* 0x0000004000117882 */ /* 0x000fe20000000000 */
[----:B------:R-:W-:Y:S01]  /*ab20*/  UIADD3 UR9, UR9, 0x31c30, URZ ;  /* 0x00031c3009097890 */ /* 0x000fe2000fffe03f */
[----:B------:R-:W-:Y:S01]  /*ab30*/  SHF.L.U32 R5, R17, 0x1f, RZ ;  /* 0x0000001f11057819 */ /* 0x000fe200000006ff */
[----:B------:R-:W-:Y:S01]  /*ab40*/  UIMAD UR11, UR11, 0x90, URZ ;  /* 0x000000900b0b78a4 */ /* 0x000fe2000f8e023f */
[----:B------:R-:W-:Y:S01]  /*ab50*/  IMAD R2, R16, 0x8, R3 ;  /* 0x0000000810027824 */ /* 0x000fe200078e0203 */
[----:B------:R-:W-:-:S02]  /*ab60*/  UIADD3 UR8, UR14, 0x16a00, URZ ;  /* 0x00016a000e087890 */ /* 0x000fc4000fffe03f */
[----:B------:R-:W-:Y:S02]  /*ab70*/  UIADD3 UR15, UR14, 0x18e00, URZ ;  /* 0x00018e000e0f7890 */ /* 0x000fe4000fffe03f */
[----:B------:R-:W-:-:S05]  /*ab80*/  UIADD3 UR14, UR14, 0x1b200, URZ ;  /* 0x0001b2000e0e7890 */ /* 0x000fca000fffe03f */
[----:B------:R1:W-:Y:S02]  /*ab90*/  UTMALDG.4D [UR8], [UR4], desc[UR6] ;  /* 0x00000608040075b4 */ /* 0x0003e40008019000 */
[----:B-1----:R-:W-:Y:S01]  /*aba0*/  UMOV UR8, UR15 ;  /* 0x0000000f00087c82 */ /* 0x002fe20008000000 */
[----:B------:R-:W-:Y:S02]  /*abb0*/  UMOV UR10, UR16 ;  /* 0x00000010000a7c82 */ /* 0x000fe40008000000 */
[----:B------:R1:W-:Y:S02]  /*abc0*/  UTMALDG.4D [UR8], [UR4], desc[UR6] ;  /* 0x00000608040075b4 */ /* 0x0003e40008019000 */
[----:B-1----:R-:W-:Y:S01]  /*abd0*/  UMOV UR8, UR14 ;  /* 0x0000000e00087c82 */ /* 0x002fe20008000000 */
[----:B------:R-:W-:Y:S02]  /*abe0*/  UMOV UR10, UR17 ;  /* 0x00000011000a7c82 */ /* 0x000fe40008000000 */
[----:B------:R1:W-:Y:S01]  /*abf0*/  UTMALDG.4D [UR8], [UR4], desc[UR6] ;  /* 0x00000608040075b4 */ /* 0x0003e20008019000 */
[----:B------:R-:W2:Y:S02]  /*ac00*/  SYNCS.PHASECHK.TRANS64.TRYWAIT P2, [R2+URZ+0x60], R5 ;  /* 0x00006005020075a7 */ /* 0x000ea4000804017f */
[----:B-12---:R-:W-:Y:S05]  /*ac10*/  @!P2 BRA `(.L_x_54) ;  /* 0x0000001800d8a947 */ /* 0x006fea0003800000 */
.L_x_99:
[----:B------:R-:W-:Y:S05]  /*ac20*/  @P1 BRA `(.L_x_55) ;  /* 0x0000000000181947 */ /* 0x000fea0003800000 */
[----:B------:R-:W-:Y:S01]  /*ac30*/  ISETP.NE.AND P1, PT, R27, RZ, PT ;  /* 0x000000ff1b00720c */ /* 0x000fe20003f25270 */
[----:B-1----:R-:W-:Y:S02]  /*ac40*/  IMAD R2, R16, 0x8, R23 ;  /* 0x0000000810027824 */ /* 0x002fe400078e0217 */
[----:B------:R-:W-:-:S04]  /*ac50*/  IMAD.MOV.U32 R3, RZ, RZ, 0x6c00 ;  /* 0x00006c00ff037424 */ /* 0x000fc800078e00ff */
[----:B------:R2:W-:Y:S06]  /*ac60*/  SYNCS.ARRIVE.TRANS64 RZ, [R2+URZ+0x31c50], R3 ;  /* 0x031c500302ff79a7 */ /* 0x0005ec000800003f */
[----:B------:R-:W-:Y:S05]  /*ac70*/  @!P1 BRA `(.L_x_55) ;  /* 0x0000000000049947 */ /* 0x000fea0003800000 */
[----:B------:R-:W-:Y:S01]  /*ac80*/  BPT.TRAP 0x1 ;  /* 0x000000040000795c */ /* 0x000fe20000300000 */
.L_x_55:
[--C-:B--2---:R-:W-:Y:S01]  /*ac90*/  IMAD R3, R16, 0x6c00, R23.reuse ;  /* 0x00006c0010037824 */ /* 0x104fe200078e0217 */
[----:B------:R-:W-:Y:S01]  /*aca0*/  R2UR UR11, R18 ;  /* 0x00000000120b72ca */ /* 0x000fe200000e0000 */
[----:B-1----:R-:W-:Y:S01]  /*acb0*/  IMAD R2, R16, 0x8, R23 ;  /* 0x0000000810027824 */ /* 0x002fe200078e0217 */
        /* <DEDUP_REMOVED lines=8> */
[----:B------:R-:W-:Y:S01]  /*ad40*/  UMOV UR7, 0x14f00000 ;  /* 0x14f0000000077882 */ /* 0x000fe20000000000 */
[----:B------:R-:W-:Y:S01]  /*ad50*/  UMOV UR16, 0x20 ;  /* 0x0000002000107882 */ /* 0x000fe20000000000 */
[----:B------:R-:W-:Y:S01]  /*ad60*/  IMAD.MOV.U32 R7, RZ, RZ, R4 ;  /* 0x000000ffff077224 */ /* 0x000fe200078e0004 */
[----:B------:R-:W-:Y:S01]  /*ad70*/  UIMAD UR11, UR11, 0x90, URZ ;  /* 0x000000900b0b78a4 */ /* 0x000fe2000f8e023f */
[----:B------:R-:W-:-:S03]  /*ad80*/  IMAD.MOV.U32 R18, RZ, RZ, R9 ;  /* 0x000000ffff127224 */ /* 0x000fc600078e0009 */
[----:B------:R-:W-:Y:S02]  /*ad90*/  UIADD3 UR8, UR15, 0x200, URZ ;  /* 0x000002000f087890 */ /* 0x000fe4000fffe03f */
[----:B------:R-:W-:Y:S02]  /*ada0*/  UIADD3 UR9, UR9, 0x31c50, URZ ;  /* 0x00031c5009097890 */ /* 0x000fe4000fffe03f */
[----:B------:R-:W-:Y:S02]  /*adb0*/  UIADD3 UR14, UR15, 0x2600, URZ ;  /* 0x000026000f0e7890 */ /* 0x000fe4000fffe03f */
[----:B------:R-:W-:-:S05]  /*adc0*/  UIADD3 UR15, UR15, 0x4a00, URZ ;  /* 0x00004a000f0f7890 */ /* 0x000fca000fffe03f */
[----:B------:R1:W-:Y:S02]  /*add0*/  UTMALDG.4D [UR8], [UR4], desc[UR6] ;  /* 0x00000608040075b4 */ /* 0x0003e40008019000 */
[----:B-1----:R-:W-:Y:S01]  /*ade0*/  UMOV UR8, UR14 ;  /* 0x0000000e00087c82 */ /* 0x002fe20008000000 */
[----:B------:R-:W-:Y:S01]  /*adf0*/  UMOV UR10, UR16 ;  /* 0x00000010000a7c82 */ /* 0x000fe20008000000 */
[----:B------:R-:W-:Y:S01]  /*ae00*/  UMOV UR14, 0x40 ;  /* 0x00000040000e7882 */ /* 0x000fe20000000000 */
[----:B------:R1:W-:Y:S02]  /*ae10*/  UTMALDG.4D [UR8], [UR4], desc[UR6] ;  /* 0x00000608040075b4 */ /* 0x0003e40008019000 */
[----:B-1----:R-:W-:Y:S01]  /*ae20*/  UMOV UR8, UR15 ;  /* 0x0000000f00087c82 */ /* 0x002fe20008000000 */
[----:B------:R-:W-:Y:S02]  /*ae30*/  UMOV UR10, UR14 ;  /* 0x0000000e000a7c82 */ /* 0x000fe40008000000 */
[----:B------:R1:W-:Y:S02]  /*ae40*/  UTMALDG.4D [UR8], [UR4], desc[UR6] ;  /* 0x00000608040075b4 */ /* 0x0003e40008019000 */
[----:B-1----:R-:W-:Y:S01]  /*ae50*/  NOP ;  /* 0x0000000000007918 */ /* 0x002fe20000000000 */
.L_x_50:
[----:B------:R-:W-:Y:S05]  /*ae60*/  BSYNC B0 ;  /* 0x0000000000007941 */ /* 0x000fea0003800000 */
.L_x_49:
[----:B------:R-:W-:Y:S02]  /*ae70*/  VIADD R9, R24, 0xfffffffd ;  /* 0xfffffffd18097836 */ /* 0x000fe40000000000 */
[----:B------:R-:W-:Y:S02]  /*ae80*/  IMAD.MOV.U32 R16, RZ, RZ, R12 ;  /* 0x000000ffff107224 */ /* 0x000fe400078e000c */
[----:B------:R-:W-:-:S07]  /*ae90*/  IMAD.MOV.U32 R17, RZ, RZ, R13 ;  /* 0x000000ffff117224 */ /* 0x000fce00078e000d */
.L_x_48:
[----:B------:R-:W-:Y:S01]  /*aea0*/  IMAD.MOV R11, RZ, RZ, -R11 ;  /* 0x000000ffff0b7224 */ /* 0x000fe200078e0a0b */
[----:B------:R-:W-:Y:S04]  /*aeb0*/  BSSY B0, `(.L_x_47) ;  /* 0x00000e0000007945 */ /* 0x000fe80003800000 */
[----:B------:R-:W-:-:S13]  /*aec0*/  ISETP.NE.AND P1, PT, R10, R11, PT ;  /* 0x0000000b0a00720c */ /* 0x000fda0003f25270 */
[----:B------:R-:W-:Y:S05]  /*aed0*/  @!P1 BRA `(.L_x_56) ;  /* 0x0000000c00749947 */ /* 0x000fea0003800000 */
[----:B------:R-:W-:-:S07]  /*aee0*/  IMAD.MOV.U32 R4, RZ, RZ, R7 ;  /* 0x000000ffff047224 */ /* 0x000fce00078e0007 */
.L_x_71:
[----:B------:R-:W-:Y:S01]  /*aef0*/  VIADD R10, R16, 0x1 ;  /* 0x00000001100a7836 */ /* 0x000fe20000000000 */
[----:B------:R-:W-:Y:S04]  /*af00*/  BSSY B1, `(.L_x_57) ;  /* 0x000006a000017945 */ /* 0x000fe80003800000 */
[----:B------:R-:W-:-:S04]  /*af10*/  ISETP.NE.AND P1, PT, R10, 0x2, PT ;  /* 0x000000020a00780c */ /* 0x000fc80003f25270 */
[----:B-12---:R-:W-:Y:S02]  /*af20*/  SEL R2, RZ, 0x1, P1 ;  /* 0x00000001ff027807 */ /* 0x006fe40000800000 */
[----:B------:R-:W-:Y:S02]  /*af30*/  SEL R10, R10, RZ, P1 ;  /* 0x000000ff0a0a7207 */ /* 0x000fe40000800000 */
[----:B------:R-:W-:Y:S01]  /*af40*/  LOP3.LUT R11, R17, R2, RZ, 0x3c, !PT ;  /* 0x00000002110b7212 */ /* 0x000fe200078e3cff */
[----:B------:R-:W-:Y:S06]  /*af50*/  @!P6 BRA `(.L_x_58) ;  /* 0x000000040090e947 */ /* 0x000fec0003800000 */
[----:B-1----:R-:W-:Y:S01]  /*af60*/  IMAD.MOV.U32 R12, RZ, RZ, R9 ;  /* 0x000000ffff0c7224 */ /* 0x002fe200078e0009 */
[----:B------:R-:W-:Y:S06]  /*af70*/  @!P0 BRA `(.L_x_59) ;  /* 0x0000000000508947 */ /* 0x000fec0003800000 */
[----:B------:R-:W1:Y:S01]  /*af80*/  LDC R12, c[0x0][0x41c] ;  /* 0x00010700ff0c7b82 */ /* 0x000e620000000800 */
[----:B------:R-:W-:Y:S01]  /*af90*/  IMAD.MOV.U32 R13, RZ, RZ, R9 ;  /* 0x000000ffff0d7224 */ /* 0x000fe200078e0009 */
[----:B------:R-:W-:Y:S01]  /*afa0*/  ULDC.64 UR4, c[0x0][0x408] ;  /* 0x0001020000047ab9 */ /* 0x000fe20000000a00 */
[----:B------:R-:W-:Y:S01]  /*afb0*/  ULDC.64 UR6, c[0x0][0x208] ;  /* 0x0000820000067ab9 */ /* 0x000fe20000000a00 */
[----:B------:R-:W-:-:S04]  /*afc0*/  IMAD R15, R8, UR4, RZ ;  /* 0x00000004080f7c24 */ /* 0x000fc8000f8e02ff */
[----:B------:R-:W2:Y:S01]  /*afd0*/  LDC.64 R4, c[0x0][0x3f8] ;  /* 0x0000fe00ff047b82 */ /* 0x000ea20000000a00 */
        /* <DEDUP_REMOVED lines=9> */
[----:B--2---:R-:W-:-:S04]  /*b070*/  LEA R4, P1, R2, R4, 0x2 ;  /* 0x0000000402047211 */ /* 0x004fc800078210ff */
[----:B------:R-:W-:-:S05]  /*b080*/  LEA.HI.X R5, R2, R5, R3, 0x2, P1 ;  /* 0x0000000502057211 */ /* 0x000fca00008f1403 */
[----:B------:R1:W5:Y:S01]  /*b090*/  LDG.E R4, desc[UR6][R4.64] ;  /* 0x0000000604047981 */ /* 0x000362000c1e1900 */
[----:B------:R-:W-:-:S04]  /*b0a0*/  IMAD.MOV R2, RZ, RZ, -R13 ;  /* 0x000000ffff027224 */ /* 0x000fc800078e0a0d */
[----:B------:R-:W-:-:S07]  /*b0b0*/  IMAD R12, R12, R2, R9 ;  /* 0x000000020c0c7224 */ /* 0x000fce00078e0209 */
.L_x_59:
[----:B------:R-:W1:Y:S01]  /*b0c0*/  S2R R2, SR_TID.X ;  /* 0x0000000000027919 */ /* 0x000e620000002100 */
[----:B------:R-:W-:Y:S01]  /*b0d0*/  IMAD R3, R10, 0x8, R23 ;  /* 0x000000080a037824 */ /* 0x000fe200078e0217 */
[----:B-1----:R-:W-:Y:S02]  /*b0e0*/  LOP3.LUT R5, R2, 0x7f, RZ, 0xc0, !PT ;  /* 0x0000007f02057812 */ /* 0x002fe400078ec0ff */
[----:B------:R-:W-:Y:S02]  /*b0f0*/  SHF.L.U32 R2, R11, 0x1f, RZ ;  /* 0x0000001f0b027819 */ /* 0x000fe400000006ff */
[----:B------:R-:W-:Y:S02]  /*b100*/  ISETP.NE.AND P1, PT, R5, RZ, PT ;  /* 0x000000ff0500720c */ /* 0x000fe40003f25270 */
[----:B------:R-:W1:Y:S02]  /*b110*/  SYNCS.PHASECHK.TRANS64.TRYWAIT P2, [R3+URZ+0x31c40], R2 ;  /* 0x031c4002030075a7 */ /* 0x000e64000804017f */
[----:B-1----:R-:W-:Y:S09]  /*b120*/  @!P2 BRA `(.L_x_60) ;  /* 0x0000001400a8a947 */ /* 0x002ff20003800000 */
.L_x_100:
[----:B------:R-:W-:Y:S05]  /*b130*/  @P1 BRA `(.L_x_61) ;  /* 0x0000000000141947 */ /* 0x000fea0003800000 */
[----:B------:R-:W-:Y:S01]  /*b140*/  ISETP.NE.AND P2, PT, R27, RZ, PT ;  /* 0x000000ff1b00720c */ /* 0x000fe20003f45270 */
[----:B-1----:R-:W-:-:S04]  /*b150*/  IMAD.MOV.U32 R2, RZ, RZ, 0x6c00 ;  /* 0x00006c00ff027424 */ /* 0x002fc800078e00ff */
[----:B------:R2:W-:Y:S08]  /*b160*/  SYNCS.ARRIVE.TRANS64 RZ, [R3+URZ+0x31c30], R2 ;  /* 0x031c300203ff79a7 */ /* 0x0005f0000800003f */
[----:B------:R-:W-:Y:S05]  /*b170*/  @!P2 BRA `(.L_x_61) ;  /* 0x000000000004a947 */ /* 0x000fea0003800000 */
[----:B------:R-:W-:Y:S01]  /*b180*/  BPT.TRAP 0x1 ;  /* 0x000000040000795c */ /* 0x000fe20000300000 */
.L_x_61:
        /* <DEDUP_REMOVED lines=30> */
.L_x_101:
[----:B------:R-:W-:Y:S05]  /*b370*/  @P1 BRA `(.L_x_63) ;  /* 0x0000000000141947 */ /* 0x000fea0003800000 */
[----:B------:R-:W-:Y:S01]  /*b380*/  ISETP.NE.AND P1, PT, R27, RZ, PT ;  /* 0x000000ff1b00720c */ /* 0x000fe20003f25270 */
[----:B------:R-:W-:-:S04]  /*b390*/  IMAD.MOV.U32 R3, RZ, RZ, 0x6c00 ;  /* 0x00006c00ff037424 */ /* 0x000fc800078e00ff */
[----:B------:R2:W-:Y:S08]  /*b3a0*/  SYNCS.ARRIVE.TRANS64 RZ, [R2+URZ+0x50], R3 ;  /* 0x0000500302ff79a7 */ /* 0x0005f0000800003f */
[----:B------:R-:W-:Y:S05]  /*b3b0*/  @!P1 BRA `(.L_x_63) ;  /* 0x0000000000049947 */ /* 0x000fea0003800000 */
[----:B------:R-:W-:Y:S01]  /*b3c0*/  BPT.TRAP 0x1 ;  /* 0x000000040000795c */ /* 0x000fe20000300000 */
.L_x_63:
[----:B------:R-:W-:Y:S01]  /*b3d0*/  IMAD R16, R16, 0x6c00, R23 ;  /* 0x00006c0010107824 */ /* 0x000fe200078e0217 */
        /* <DEDUP_REMOVED lines=8> */
[----:B------:R-:W-:Y:S01]  /*b460*/  R2UR UR12, R0 ;  /* 0x00000000000c72ca */ /* 0x000fe200000e0000 */
[----:B------:R-:W-:Y:S01]  /*b470*/  UMOV UR7, 0x14f00000 ;  /* 0x14f0000000077882 */ /* 0x000fe20000000000 */
[----:B------:R-:W-:Y:S01]  /*b480*/  UMOV UR17, 0x20 ;  /* 0x0000002000117882 */ /* 0x000fe20000000000 */
[----:B------:R-:W-:-:S02]  /*b490*/  IMAD.MOV.U32 R18, RZ, RZ, R12 ;  /* 0x000000ffff127224 */ /* 0x000fc400078e000c */
[----:B------:R-:W-:Y:S01]  /*b4a0*/  UIMAD UR11, UR11, 0x90, URZ ;  /* 0x000000900b0b78a4 */ /* 0x000fe2000f8e023f */
[----:B------:R-:W-:Y:S01]  /*b4b0*/  IMAD.MOV.U32 R7, RZ, RZ, R4 ;  /* 0x000000ffff077224 */ /* 0x000fe200078e0004 */
[----:B------:R-:W-:Y:S02]  /*b4c0*/  UIADD3 UR9, UR9, 0x50, URZ ;  /* 0x0000005009097890 */ /* 0x000fe4000fffe03f */
[----:B------:R-:W-:Y:S02]  /*b4d0*/  UIADD3 UR14, UR8, 0x200, URZ ;  /* 0x00000200080e7890 */ /* 0x000fe4000fffe03f */
[----:B------:R-:W-:Y:S02]  /*b4e0*/  UIADD3 UR15, UR8, 0x2600, URZ ;  /* 0x00002600080f7890 */ /* 0x000fe4000fffe03f */
[----:B------:R-:W-:-:S03]  /*b4f0*/  UIADD3 UR16, UR8, 0x4a00, URZ ;  /* 0x00004a0008107890 */ /* 0x000fc6000fffe03f */
[----:B------:R-:W-:Y:S01]  /*b500*/  UMOV UR8, UR14 ;  /* 0x0000000e00087c82 */ /* 0x000fe20008000000 */
[----:B------:R-:W-:Y:S01]  /*b510*/  UMOV UR14, 0x40 ;  /* 0x00000040000e7882 */ /* 0x000fe20000000000 */
[----:B------:R3:W-:Y:S02]  /*b520*/  UTMALDG.4D [UR8], [UR4], desc[UR6] ;  /* 0x00000608040075b4 */ /* 0x0007e40008019000 */
[----:B---3--:R-:W-:Y:S01]  /*b530*/  UMOV UR8, UR15 ;  /* 0x0000000f00087c82 */ /* 0x008fe20008000000 */
[----:B------:R-:W-:Y:S02]  /*b540*/  UMOV UR10, UR17 ;  /* 0x00000011000a7c82 */ /* 0x000fe40008000000 */
[----:B------:R3:W-:Y:S02]  /*b550*/  UTMALDG.4D [UR8], [UR4], desc[UR6] ;  /* 0x00000608040075b4 */ /* 0x0007e40008019000 */
[----:B---3--:R-:W-:Y:S01]  /*b560*/  UMOV UR8, UR16 ;  /* 0x0000001000087c82 */ /* 0x008fe20008000000 */
[----:B------:R-:W-:-:S02]  /*b570*/  UMOV UR10, UR14 ;  /* 0x0000000e000a7c82 */ /* 0x000fc40008000000 */
[----:B------:R3:W-:Y:S02]  /*b580*/  UTMALDG.4D [UR8], [UR4], desc[UR6] ;  /* 0x00000608040075b4 */ /* 0x0007e40008019000 */
[----:B---3--:R-:W-:Y:S01]  /*b590*/  NOP ;  /* 0x0000000000007918 */ /* 0x008fe20000000000 */
.L_x_58:
[----:B------:R-:W-:Y:S05]  /*b5a0*/  BSYNC B1 ;  /* 0x0000000000017941 */ /* 0x000fea0003800000 */
.L_x_57:
[----:B------:R-:W-:Y:S01]  /*b5b0*/  VIADD R16, R10, 0x1 ;  /* 0x000000010a107836 */ /* 0x000fe20000000000 */
[----:B------:R-:W-:Y:S04]  /*b5c0*/  BSSY B1, `(.L_x_64) ;  /* 0x000006b000017945 */ /* 0x000fe80003800000 */
[----:B------:R-:W-:-:S04]  /*b5d0*/  ISETP.NE.AND P1, PT, R16, 0x2, PT ;  /* 0x000000021000780c */ /* 0x000fc80003f25270 */
[----:B-12---:R-:W-:Y:S02]  /*b5e0*/  SEL R2, RZ, 0x1, P1 ;  /* 0x00000001ff027807 */ /* 0x006fe40000800000 */
[----:B------:R-:W-:Y:S02]  /*b5f0*/  SEL R16, R16, RZ, P1 ;  /* 0x000000ff10107207 */ /* 0x000fe40000800000 */
[----:B------:R-:W-:Y:S01]  /*b600*/  LOP3.LUT R17, R11, R2, RZ, 0x3c, !PT ;  /* 0x000000020b117212 */ /* 0x000fe200078e3cff */
[----:B------:R-:W-:Y:S06]  /*b610*/  @!P6 BRA `(.L_x_65) ;  /* 0x000000040094e947 */ /* 0x000fec0003800000 */
[----:B------:R-:W-:Y:S01]  /*b620*/  VIADD R13, R9, 0xffffffff ;  /* 0xffffffff090d7836 */ /* 0x000fe20000000000 */
        /* <DEDUP_REMOVED lines=21> */
.L_x_66:
[----:B------:R-:W1:Y:S01]  /*b780*/  S2R R2, SR_TID.X ;  /* 0x0000000000027919 */ /* 0x000e620000002100 */
[----:B------:R-:W-:Y:S02]  /*b790*/  SHF.L.U32 R3, R17, 0x1f, RZ ;  /* 0x0000001f11037819 */ /* 0x000fe400000006ff */
[----:B-1----:R-:W-:Y:S01]  /*b7a0*/  LOP3.LUT R5, R2, 0x7f, RZ, 0xc0, !PT ;  /* 0x0000007f02057812 */ /* 0x002fe200078ec0ff */
[----:B------:R-:W-:-:S03]  /*b7b0*/  IMAD R2, R16, 0x8, R23 ;  /* 0x0000000810027824 */ /* 0x000fc600078e0217 */
[----:B------:R-:W-:Y:S01]  /*b7c0*/  ISETP.NE.AND P1, PT, R5, RZ, PT ;  /* 0x000000ff0500720c */ /* 0x000fe20003f25270 */
[----:B------:R-:W1:Y:S02]  /*b7d0*/  SYNCS.PHASECHK.TRANS64.TRYWAIT P2, [R2+URZ+0x31c40], R3 ;  /* 0x031c4003020075a7 */ /* 0x000e64000804017f */
[----:B-1----:R-:W-:Y:S10]  /*b7e0*/  @!P2 BRA `(.L_x_67) ;  /* 0x000000100020a947 */ /* 0x002ff40003800000 */
.L_x_102:
[----:B------:R-:W-:Y:S05]  /*b7f0*/  @P1 BRA `(.L_x_68) ;  /* 0x0000000000141947 */ /* 0x000fea0003800000 */
[----:B------:R-:W-:Y:S01]  /*b800*/  ISETP.NE.AND P2, PT, R27, RZ, PT ;  /* 0x000000ff1b00720c */ /* 0x000fe20003f45270 */
[----:B-1----:R-:W-:-:S04]  /*b810*/  IMAD.MOV.U32 R3, RZ, RZ, 0x6c00 ;  /* 0x00006c00ff037424 */ /* 0x002fc800078e00ff */
[----:B------:R2:W-:Y:S08]  /*b820*/  SYNCS.ARRIVE.TRANS64 RZ, [R2+URZ+0x31c30], R3 ;  /* 0x031c300302ff79a7 */ /* 0x0005f0000800003f */
[----:B------:R-:W-:Y:S05]  /*b830*/  @!P2 BRA `(.L_x_68) ;  /* 0x000000000004a947 */ /* 0x000fea0003800000 */
[----:B------:R-:W-:Y:S01]  /*b840*/  BPT.TRAP 0x1 ;  /* 0x000000040000795c */ /* 0x000fe20000300000 */
.L_x_68:
[----:B-12---:R-:W-:Y:S01]  /*b850*/  IMAD R2, R16, 0x6c00, R23 ;  /* 0x00006c0010027824 */ /* 0x006fe200078e0217 */
[----:B------:R-:W-:Y:S01]  /*b860*/  R2UR UR11, R13 ;  /* 0x000000000d0b72ca */ /* 0x000fe200000e0000 */
[----:B------:R-:W-:Y:S01]  /*b870*/  VIADD R3, R23, 0x31c00 ;  /* 0x00031c0017037836 */ /* 0x000fe20000000000 */
[----:B------:R-:W-:Y:S01]  /*b880*/  UIADD3 UR4, UP0, UR36, 0x370, URZ ;  /* 0x0000037024047890 */ /* 0x000fe2000ff1e03f */
[----:B------:R-:W-:Y:S01]  /*b890*/  R2UR UR12, R0 ;  /* 0x00000000000c72ca */ /* 0x000fe200000e0000 */
[----:B------:R-:W-:Y:S01]  /*b8a0*/  UMOV UR10, URZ ;  /* 0x0000003f000a7c82 */ /* 0x000fe20008000000 */
[----:B------:R-:W-:Y:S01]  /*b8b0*/  R2UR UR8, R2 ;  /* 0x00000000020872ca */ /* 0x000fe200000e0000 */
[--C-:B------:R-:W-:Y:S01]  /*b8c0*/  IMAD R2, R16, 0x8, R3.reuse ;  /* 0x0000000810027824 */ /* 0x100fe200078e0203 */
[----:B-----5:R-:W-:Y:S01]  /*b8d0*/  R2UR UR13, R4 ;  /* 0x00000000040d72ca */ /* 0x020fe200000e0000 */
[----:B------:R-:W-:Y:S01]  /*b8e0*/  UIADD3.X UR5, URZ, UR37, URZ, UP0, !UPT ;  /* 0x000000253f057290 */ /* 0x000fe200087fe43f */
[----:B------:R-:W-:Y:S01]  /*b8f0*/  SHF.L.U32 R11, R11, 0x1f, RZ ;  /* 0x0000001f0b0b7819 */ /* 0x000fe200000006ff */
[----:B------:R-:W-:Y:S01]  /*b900*/  UMOV UR6, 0x0 ;  /* 0x0000000000067882 */ /* 0x000fe20000000000 */
[----:B------:R-:W-:Y:S01]  /*b910*/  R2UR UR9, R2 ;  /* 0x00000000020972ca */ /* 0x000fe200000e0000 */
[----:B------:R-:W-:Y:S01]  /*b920*/  UMOV UR7, 0x14f00000 ;  /* 0x14f0000000077882 */ /* 0x000fe20000000000 */
[----:B------:R-:W-:Y:S01]  /*b930*/  UIMAD UR11, UR11, 0x90, URZ ;  /* 0x000000900b0b78a4 */ /* 0x000fe2000f8e023f */
[----:B------:R-:W-:Y:S01]  /*b940*/  IMAD R2, R10, 0x8, R3 ;  /* 0x000000080a027824 */ /* 0x000fe200078e0203 */
[----:B------:R-:W-:Y:S01]  /*b950*/  UMOV UR17, 0x20 ;  /* 0x0000002000117882 */ /* 0x000fe20000000000 */
[----:B------:R-:W-:-:S02]  /*b960*/  UMOV UR18, 0x40 ;  /* 0x0000004000127882 */ /* 0x000fc40000000000 */
[----:B------:R-:W-:Y:S02]  /*b970*/  UIADD3 UR14, UR8, 0x16a00, URZ ;  /* 0x00016a00080e7890 */ /* 0x000fe4000fffe03f */
[----:B------:R-:W-:Y:S02]  /*b980*/  UIADD3 UR15, UR8, 0x18e00, URZ ;  /* 0x00018e00080f7890 */ /* 0x000fe4000fffe03f */
[----:B------:R-:W-:Y:S02]  /*b990*/  UIADD3 UR16, UR8, 0x1b200, URZ ;  /* 0x0001b20008107890 */ /* 0x000fe4000fffe03f */
[----:B------:R-:W-:Y:S01]  /*b9a0*/  UIADD3 UR9, UR9, 0x30, URZ ;  /* 0x0000003009097890 */ /* 0x000fe2000fffe03f */
[----:B------:R-:W-:-:S08]  /*b9b0*/  UMOV UR8, UR14 ;  /* 0x0000000e00087c82 */ /* 0x000fd00008000000 */
        /* <DEDUP_REMOVED lines=9> */
.L_x_103:
[----:B------:R-:W-:Y:S05]  /*ba50*/  @P1 BRA `(.L_x_70) ;  /* 0x0000000000141947 */ /* 0x000fea0003800000 */
[----:B------:R-:W-:Y:S01]  /*ba60*/  ISETP.NE.AND P1, PT, R27, RZ, PT ;  /* 0x000000ff1b00720c */ /* 0x000fe20003f25270 */
[----:B------:R-:W-:-:S04]  /*ba70*/  IMAD.MOV.U32 R3, RZ, RZ, 0x6c00 ;  /* 0x00006c00ff037424 */ /* 0x000fc800078e00ff */
[----:B------:R2:W-:Y:S08]  /*ba80*/  SYNCS.ARRIVE.TRANS64 RZ, [R2+URZ+0x50], R3 ;  /* 0x0000500302ff79a7 */ /* 0x0005f0000800003f */
[----:B------:R-:W-:Y:S05]  /*ba90*/  @!P1 BRA `(.L_x_70) ;  /* 0x0000000000049947 */ /* 0x000fea0003800000 */
[----:B------:R-:W-:Y:S01]  /*baa0*/  BPT.TRAP 0x1 ;  /* 0x000000040000795c */ /* 0x000fe20000300000 */
.L_x_70:
        /* <DEDUP_REMOVED lines=18> */
[----:B------:R-:W-:-:S05]  /*bbd0*/  UIADD3 UR15, UR15, 0x4a00, URZ ;  /* 0x00004a000f0f7890 */ /* 0x000fca000fffe03f */
[----:B------:R3:W-:Y:S02]  /*bbe0*/  UTMALDG.4D [UR8], [UR4], desc[UR6] ;  /* 0x00000608040075b4 */ /* 0x0007e40008019000 */
[----:B---3--:R-:W-:Y:S01]  /*bbf0*/  UMOV UR8, UR14 ;  /* 0x0000000e00087c82 */ /* 0x008fe20008000000 */
[----:B------:R-:W-:Y:S01]  /*bc00*/  UMOV UR10, UR16 ;  /* 0x00000010000a7c82 */ /* 0x000fe20008000000 */
[----:B------:R-:W-:Y:S01]  /*bc10*/  UMOV UR14, 0x40 ;  /* 0x00000040000e7882 */ /* 0x000fe20000000000 */
[----:B------:R3:W-:Y:S02]  /*bc20*/  UTMALDG.4D [UR8], [UR4], desc[UR6] ;  /* 0x00000608040075b4 */ /* 0x0007e40008019000 */
[----:B---3--:R-:W-:Y:S01]  /*bc30*/  UMOV UR8, UR15 ;  /* 0x0000000f00087c82 */ /* 0x008fe20008000000 */
[----:B------:R-:W-:Y:S02]  /*bc40*/  UMOV UR10, UR14 ;  /* 0x0000000e000a7c82 */ /* 0x000fe40008000000 */
[----:B------:R3:W-:Y:S02]  /*bc50*/  UTMALDG.4D [UR8], [UR4], desc[UR6] ;  /* 0x00000608040075b4 */ /* 0x0007e40008019000 */
[----:B---3--:R-:W-:Y:S01]  /*bc60*/  NOP ;  /* 0x0000000000007918 */ /* 0x008fe20000000000 */
.L_x_65:
[----:B------:R-:W-:Y:S05]  /*bc70*/  BSYNC B1 ;  /* 0x0000000000017941 */ /* 0x000fea0003800000 */
.L_x_64:
[C---:B------:R-:W-:Y:S01]  /*bc80*/  ISETP.GT.AND P1, PT, R9.reuse, 0x1, PT ;  /* 0x000000010900780c */ /* 0x040fe20003f24270 */
[----:B------:R-:W-:-:S12]  /*bc90*/  VIADD R9, R9, 0xfffffffe ;  /* 0xfffffffe09097836 */ /* 0x000fd80000000000 */
[----:B------:R-:W-:Y:S05]  /*bca0*/  @P1 BRA `(.L_x_71) ;  /* 0xfffffff000901947 */ /* 0x000fea000383ffff */
.L_x_56:
[----:B------:R-:W-:Y:S05]  /*bcb0*/  BSYNC B0 ;  /* 0x0000000000007941 */ /* 0x000fea0003800000 */
.L_x_47:
[----:B------:R-:W-:Y:S04]  /*bcc0*/  BSSY B0, `(.L_x_72) ;  /* 0x000002a000007945 */ /* 0x000fe80003800000 */
[----:B------:R-:W-:Y:S05]  /*bcd0*/  @!P6 BRA `(.L_x_73) ;  /* 0x0000000000a0e947 */ /* 0x000fea0003800000 */
[----:B-12---:R-:W1:Y:S01]  /*bce0*/  S2R R2, SR_TID.X ;  /* 0x0000000000027919 */ /* 0x006e620000002100 */
[----:B------:R-:W-:Y:S01]  /*bcf0*/  IMAD R3, R16, 0x8, R23 ;  /* 0x0000000810037824 */ /* 0x000fe200078e0217 */
[----:B-1----:R-:W-:Y:S02]  /*bd00*/  LOP3.LUT R4, R2, 0x7f, RZ, 0xc0, !PT ;  /* 0x0000007f02047812 */ /* 0x002fe400078ec0ff */
[----:B------:R-:W-:Y:S02]  /*bd10*/  SHF.L.U32 R2, R17, 0x1f, RZ ;  /* 0x0000001f11027819 */ /* 0x000fe400000006ff */
[----:B------:R-:W-:Y:S02]  /*bd20*/  ISETP.NE.AND P1, PT, R4, RZ, PT ;  /* 0x000000ff0400720c */ /* 0x000fe40003f25270 */
[----:B------:R-:W1:Y:S02]  /*bd30*/  SYNCS.PHASECHK.TRANS64.TRYWAIT P0, [R3+URZ+0x31c60], R2 ;  /* 0x031c6002030075a7 */ /* 0x000e64000800017f */
[----:B-1----:R-:W-:Y:S09]  /*bd40*/  @!P0 BRA `(.L_x_74) ;  /* 0x0000000800f08947 */ /* 0x002ff20003800000 */
.L_x_104:
[----:B------:R-:W-:Y:S05]  /*bd50*/  @P1 BRA `(.L_x_75) ;  /* 0x0000000000141947 */ /* 0x000fea0003800000 */
[----:B------:R-:W-:Y:S01]  /*bd60*/  ISETP.NE.AND P0, PT, R27, RZ, PT ;  /* 0x000000ff1b00720c */ /* 0x000fe20003f05270 */
[----:B-1----:R-:W-:-:S04]  /*bd70*/  IMAD.MOV.U32 R2, RZ, RZ, 0x6c00 ;  /* 0x00006c00ff027424 */ /* 0x002fc800078e00ff */
[----:B------:R2:W-:Y:S08]  /*bd80*/  SYNCS.ARRIVE.TRANS64 RZ, [R3+URZ+0x31c50], R2 ;  /* 0x031c500203ff79a7 */ /* 0x0005f0000800003f */
[----:B------:R-:W-:Y:S05]  /*bd90*/  @!P0 BRA `(.L_x_75) ;  /* 0x0000000000048947 */ /* 0x000fea0003800000 */
[----:B------:R-:W-:Y:S01]  /*bda0*/  BPT.TRAP 0x1 ;  /* 0x000000040000795c */ /* 0x000fe20000300000 */
.L_x_75:
        /* <DEDUP_REMOVED lines=11> */
[----:B------:R-:W-:-:S03]  /*be60*/  UMOV UR17, 0x20 ;  /* 0x0000002000117882 */ /* 0x000fc60000000000 */
[----:B------:R-:W-:Y:S02]  /*be70*/  UIMAD UR11, UR11, 0x90, URZ ;  /* 0x000000900b0b78a4 */ /* 0x000fe4000f8e023f */
        /* <DEDUP_REMOVED lines=14> */
.L_x_73:
[----:B------:R-:W-:Y:S05]  /*bf60*/  BSYNC B0 ;  /* 0x0000000000007941 */ /* 0x000fea0003800000 */
.L_x_72:
[----:B------:R-:W-:Y:S01]  /*bf70*/  VIADD R26, R26, UR38 ;  /* 0x000000261a1a7c36 */ /* 0x000fe20008000000 */
[----:B------:R-:W-:Y:S01]  /*bf80*/  ULDC UR4, c[0x0][0xda4] ;  /* 0x0003690000047ab9 */ /* 0x000fe20000000800 */
[----:B------:R-:W-:Y:S02]  /*bf90*/  VIADD R16, R16, 0x1 ;  /* 0x0000000110107836 */ /* 0x000fe40000000000 */
[----:B------:R-:W-:Y:S01]  /*bfa0*/  VIADD R29, R29, 0x1 ;  /* 0x000000011d1d7836 */ /* 0x000fe20000000000 */
[----:B------:R-:W-:Y:S02]  /*bfb0*/  ISETP.GE.AND P1, PT, R26, UR4, PT ;  /* 0x000000041a007c0c */ /* 0x000fe4000bf26270 */
[----:B------:R-:W-:-:S04]  /*bfc0*/  ISETP.NE.AND P0, PT, R16, 0x2, PT ;  /* 0x000000021000780c */ /* 0x000fc80003f05270 */
[----:B------:R-:W-:Y:S02]  /*bfd0*/  SEL R0, RZ, 0x1, P0 ;  /* 0x00000001ff007807 */ /* 0x000fe40000000000 */
[----:B------:R-:W-:Y:S02]  /*bfe0*/  SEL R16, R16, RZ, P0 ;  /* 0x000000ff10107207 */ /* 0x000fe40000000000 */
[----:B------:R-:W-:-:S03]  /*bff0*/  LOP3.LUT R17, R17, R0, RZ, 0x3c, !PT ;  /* 0x0000000011117212 */ /* 0x000fc600078e3cff */
[----:B------:R-:W-:Y:S05]  /*c000*/  @!P1 BRA `(.L_x_76) ;  /* 0xffffffd400c09947 */ /* 0x000fea000383ffff */
[----:B------:R-:W-:-:S07]  /*c010*/  LOP3.LUT R29, R29, 0x1, RZ, 0xc, !PT ;  /* 0x000000011d1d7812 */ /* 0x000fce00078e0cff */
.L_x_32:
[----:B-12---:R-:W1:Y:S01]  /*c020*/  S2R R3, SR_CgaCtaId ;  /* 0x0000000000037919 */ /* 0x006e620000008800 */
[----:B------:R-:W-:Y:S01]  /*c030*/  MOV R0, 0x400 ;  /* 0x0000040000007802 */ /* 0x000fe20000000f00 */
[----:B------:R-:W-:Y:S01]  /*c040*/  BSSY B0, `(.L_x_77) ;  /* 0x0000005000007945 */ /* 0x000fe20003800000 */
[----:B------:R-:W-:Y:S02]  /*c050*/  SHF.L.U32 R29, R29, 0x1f, RZ ;  /* 0x0000001f1d1d7819 */ /* 0x000fe400000006ff */
[----:B-1----:R-:W-:-:S04]  /*c060*/  LEA R8, R3, R0, 0x18 ;  /* 0x0000000003087211 */ /* 0x002fc800078ec0ff */
[----:B------:R-:W1:Y:S02]  /*c070*/  SYNCS.PHASECHK.TRANS64.TRYWAIT P0, [R8+URZ+0x31c20], R29 ;  /* 0x031c201d080075a7 */ /* 0x000e64000800017f */
[----:B-1----:R-:W-:Y:S05]  /*c080*/  @!P0 BRA `(.L_x_78) ;  /* 0x0000000800348947 */ /* 0x002fea0003800000 */
.L_x_105:
[----:B------:R-:W-:Y:S05]  /*c090*/  BSYNC B0 ;  /* 0x0000000000007941 */ /* 0x000fea0003800000 */
.L_x_77:
[----:B------:R-:W-:-:S03]  /*c0a0*/  UMOV UR4, 0xffffffff ;  /* 0xffffffff00047882 */ /* 0x000fc60000000000 */
[----:B------:R-:W-:Y:S05]  /*c0b0*/  BRA.DIV UR4, `(.L_x_79) ;  /* 0x0000000a043c7947 */ /* 0x000fea000b800000 */
[----:B------:R-:W2:Y:S02]  /*c0c0*/  S2R R0, SR_TID.X ;  /* 0x0000000000007919 */ /* 0x000ea40000002100 */
[----:B--2---:R-:W-:-:S04]  /*c0d0*/  SHF.R.U32.HI R0, RZ, 0x5, R0 ;  /* 0x00000005ff007819 */ /* 0x004fc80000011600 */
[----:B------:R-:W-:-:S05]  /*c0e0*/  LOP3.LUT R0, R0, 0x3, RZ, 0xc0, !PT ;  /* 0x0000000300007812 */ /* 0x000fca00078ec0ff */
[----:B------:R2:W3:Y:S02]  /*c0f0*/  SHFL.IDX PT, R14, R0, RZ, 0x1f ;  /* 0x00001fff000e7589 */ /* 0x0004e400000e0000 */
.L_x_108:
[----:B---3--:R-:W-:Y:S01]  /*c100*/  ISETP.NE.AND P0, PT, R14, RZ, PT ;  /* 0x000000ff0e00720c */ /* 0x008fe20003f05270 */
[----:B------:R-:W-:-:S12]  /*c110*/  BSSY B0, `(.L_x_80) ;  /* 0x0000024000007945 */ /* 0x000fd80003800000 */
[----:B------:R-:W-:Y:S05]  /*c120*/  @P0 BRA `(.L_x_81) ;  /* 0x0000000000880947 */ /* 0x000fea0003800000 */
[----:B------:R-:W-:-:S03]  /*c130*/  UMOV UR4, 0xffffffff ;  /* 0xffffffff00047882 */ /* 0x000fc60000000000 */
[----:B------:R-:W-:Y:S05]  /*c140*/  BRA.DIV UR4, `(.L_x_82) ;  /* 0x0000000a044c7947 */ /* 0x000fea000b800000 */
[----:B------:R-:W-:-:S13]  /*c150*/  ELECT P6, URZ, PT ;  /* 0x00000000003f782f */ /* 0x000fda00038c0000 */
.L_x_111:
[----:B------:R-:W-:Y:S05]  /*c160*/  @!P6 BRA `(.L_x_81) ;  /* 0x000000000078e947 */ /* 0x000fea0003800000 */
[----:B--2---:R-:W2:Y:S02]  /*c170*/  LDL.LU R0, [R1] ;  /* 0x0000000001007983 */ /* 0x004ea40000300800 */
[----:B--2---:R-:W-:-:S04]  /*c180*/  LOP3.LUT R0, R0, 0x2, RZ, 0xfc, !PT ;  /* 0x0000000200007812 */ /* 0x004fc800078efcff */
[----:B------:R-:W-:-:S13]  /*c190*/  ISETP.NE.AND P2, PT, R0, 0x3, PT ;  /* 0x000000030000780c */ /* 0x000fda0003f45270 */
[----:B------:R-:W-:Y:S05]  /*c1a0*/  @!P2 BRA `(.L_x_83) ;  /* 0x000000000004a947 */ /* 0x000fea0003800000 */
[----:B------:R-:W-:Y:S01]  /*c1b0*/  BPT.TRAP 0x1 ;  /* 0x000000040000795c */ /* 0x000fe20000300000 */
.L_x_83:
[----:B------:R-:W-:Y:S01]  /*c1c0*/  VIADD R3, R8, 0x31c40 ;  /* 0x00031c4008037836 */ /* 0x000fe20000000000 */
[----:B------:R-:W-:Y:S01]  /*c1d0*/  SHF.L.U32 R4, R17, 0x1f, RZ ;  /* 0x0000001f11047819 */ /* 0x000fe200000006ff */
[C---:B------:R-:W-:Y:S02]  /*c1e0*/  VIADD R0, R16.reuse, 0x1 ;  /* 0x0000000110007836 */ /* 0x040fe40000000000 */
[----:B------:R-:W-:-:S03]  /*c1f0*/  IMAD R5, R16, 0x8, R3 ;  /* 0x0000000810057824 */ /* 0x000fc600078e0203 */
[C---:B------:R-:W-:Y:S01]  /*c200*/  ISETP.NE.AND P1, PT, R0.reuse, 0x2, PT ;  /* 0x000000020000780c */ /* 0x040fe20003f25270 */
[----:B------:R-:W2:Y:S03]  /*c210*/  SYNCS.PHASECHK.TRANS64.TRYWAIT P0, [R5+URZ], R4 ;  /* 0x00000004050075a7 */ /* 0x000ea6000800017f */
[----:B------:R-:W-:Y:S02]  /*c220*/  SEL R2, RZ, 0x1, P1 ;  /* 0x00000001ff027807 */ /* 0x000fe40000800000 */
[----:B------:R-:W-:Y:S02]  /*c230*/  SEL R6, R0, RZ, P1 ;  /* 0x000000ff00067207 */ /* 0x000fe40000800000 */
[----:B------:R-:W-:-:S03]  /*c240*/  LOP3.LUT R0, R17, R2, RZ, 0x3c, !PT ;  /* 0x0000000211007212 */ /* 0x000fc600078e3cff */
[----:B------:R-:W-:Y:S01]  /*c250*/  IMAD R3, R6, 0x8, R3 ;  /* 0x0000000806037824 */ /* 0x000fe200078e0203 */
[----:B------:R-:W-:Y:S01]  /*c260*/  SHF.L.U32 R0, R0, 0x1f, RZ ;  /* 0x0000001f00007819 */ /* 0x000fe200000006ff */
[----:B--2---:R-:W-:Y:S06]  /*c270*/  @!P0 BRA `(.L_x_84) ;  /* 0x0000000800208947 */ /* 0x004fec0003800000 */
.L_x_112:
[----:B------:R-:W3:Y:S02]  /*c280*/  SYNCS.PHASECHK.TRANS64.TRYWAIT P0, [R3+URZ], R0 ;  /* 0x00000000030075a7 */ /* 0x000ee4000800017f */
[----:B---3--:R-:W-:Y:S05]  /*c290*/  @!P0 BRA `(.L_x_85) ;  /* 0x00000008002c8947 */ /* 0x008fea0003800000 */
.L_x_113:
[----:B------:R-:W-:Y:S05]  /*c2a0*/  @!P2 BRA `(.L_x_86) ;  /* 0x000000000004a947 */ /* 0x000fea0003800000 */
[----:B------:R-:W-:Y:S01]  /*c2b0*/  BPT.TRAP 0x1 ;  /* 0x000000040000795c */ /* 0x000fe20000300000 */
.L_x_86:
[----:B---3--:R-:W-:-:S04]  /*c2c0*/  VIADD R3, R8, 0x31c60 ;  /* 0x00031c6008037836 */ /* 0x008fc80000000000 */
[----:B--2---:R-:W-:-:S04]  /*c2d0*/  IMAD R5, R16, 0x8, R3 ;  /* 0x0000000810057824 */ /* 0x004fc800078e0203 */
[----:B------:R-:W2:Y:S02]  /*c2e0*/  SYNCS.PHASECHK.TRANS64.TRYWAIT P0, [R5+URZ], R4 ;  /* 0x00000004050075a7 */ /* 0x000ea4000800017f */
[----:B--2---:R-:W-:Y:S05]  /*c2f0*/  @!P0 BRA `(.L_x_87) ;  /* 0x0000000800288947 */ /* 0x004fea0003800000 */
.L_x_114:
[----:B------:R-:W-:-:S07]  /*c300*/  IMAD R3, R6, 0x8, R3 ;  /* 0x0000000806037824 */ /* 0x000fce00078e0203 */
.L_x_88:
[----:B---3--:R3:W4:Y:S02]  /*c310*/  SYNCS.PHASECHK.TRANS64.TRYWAIT P0, [R3+URZ], R0 ;  /* 0x00000000030075a7 */ /* 0x008724000800017f */
[----:B----4-:R-:W-:Y:S05]  /*c320*/  @!P0 NANOSLEEP.SYNCS 0x989680 ;  /* 0x009896800000895d */ /* 0x010fea0003900000 */
[----:B------:R-:W4:Y:S02]  /*c330*/  @!P0 SYNCS.PHASECHK.TRANS64 P0, [R3+URZ], R0 ;  /* 0x00000000030085a7 */ /* 0x000f24000800007f */
[----:B----4-:R-:W-:Y:S05]  /*c340*/  @!P0 BRA `(.L_x_88) ;  /* 0xfffffffc00f08947 */ /* 0x010fea000383ffff */
.L_x_81:
[----:B------:R-:W-:Y:S05]  /*c350*/  BSYNC B0 ;  /* 0x0000000000007941 */ /* 0x000fea0003800000 */
.L_x_80:
[----:B------:R-:W-:Y:S05]  /*c360*/  EXIT ;  /* 0x000000000000794d */ /* 0x000fea0003800000 */
.L_x_10:
[----:B-1----:R-:W-:-:S04]  /*c370*/  IMAD.U32 R3, RZ, RZ, UR39 ;  /* 0x00000027ff037e24 */ /* 0x002fc8000f8e00ff */
[----:B------:R1:W2:Y:S03]  /*c380*/  SYNCS.PHASECHK.TRANS64.TRYWAIT P1, [R3+URZ+0x31c00], R0 ;  /* 0x031c0000030075a7 */ /* 0x0002a6000802017f */
[----:B--2---:R-:W-:Y:S05]  /*c390*/  @!P1 NANOSLEEP.SYNCS 0x989680 ;  /* 0x009896800000995d */ /* 0x004fea0003900000 */
[----:B------:R-:W2:Y:S02]  /*c3a0*/  @!P1 SYNCS.PHASECHK.TRANS64 P1, [R3+URZ+0x31c00], R0 ;  /* 0x031c0000030095a7 */ /* 0x000ea4000802007f */
[----:B--2---:R-:W-:Y:S05]  /*c3b0*/  @!P1 BRA `(.L_x_10) ;  /* 0xfffffffc00ec9947 */ /* 0x004fea000383ffff */
[----:B------:R-:W-:Y:S05]  /*c3c0*/  BRA `(.L_x_89) ;  /* 0xffffff4c00a47947 */ /* 0x000fea000383ffff */
.L_x_14:
[----:B--2---:R2:W3:Y:S02]  /*c3d0*/  SYNCS.PHASECHK.TRANS64.TRYWAIT P2, [R4+URZ+0x31c30], R3 ;  /* 0x031c3003040075a7 */ /* 0x0044e4000804017f */
[----:B---3--:R-:W-:Y:S05]  /*c3e0*/  @!P2 NANOSLEEP.SYNCS 0x989680 ;  /* 0x009896800000a95d */ /* 0x008fea0003900000 */
[----:B------:R-:W3:Y:S02]  /*c3f0*/  @!P2 SYNCS.PHASECHK.TRANS64 P2, [R4+URZ+0x31c30], R3 ;  /* 0x031c30030400a5a7 */ /* 0x000ee4000804007f */
[----:B---3--:R-:W-:Y:S05]  /*c400*/  @!P2 BRA `(.L_x_14) ;  /* 0xfffffffc00f0a947 */ /* 0x008fea000383ffff */
[----:B------:R-:W-:Y:S05]  /*c410*/  BRA `(.L_x_13) ;  /* 0xffffff4c00cc7947 */ /* 0x000fea000383ffff */
.L_x_19:
[----:B---3--:R-:W-:-:S04]  /*c420*/  IMAD.U32 R3, RZ, RZ, UR4 ;  /* 0x00000004ff037e24 */ /* 0x008fc8000f8e00ff */
[----:B------:R3:W4:Y:S03]  /*c430*/  SYNCS.PHASECHK.TRANS64.TRYWAIT P2, [R3+URZ+0x31c30], R0 ;  /* 0x031c3000030075a7 */ /* 0x000726000804017f */
[----:B----4-:R-:W-:Y:S05]  /*c440*/  @!P2 NANOSLEEP.SYNCS 0x989680 ;  /* 0x009896800000a95d */ /* 0x010fea0003900000 */
[----:B------:R-:W4:Y:S02]  /*c450*/  @!P2 SYNCS.PHASECHK.TRANS64 P2, [R3+URZ+0x31c30], R0 ;  /* 0x031c30000300a5a7 */ /* 0x000f24000804007f */
[----:B----4-:R-:W-:Y:S05]  /*c460*/  @!P2 BRA `(.L_x_19) ;  /* 0xfffffffc00eca947 */ /* 0x010fea000383ffff */
[----:B------:R-:W-:Y:S05]  /*c470*/  BRA `(.L_x_16) ;  /* 0xffffff8400fc7947 */ /* 0x000fea000383ffff */
.L_x_23:
[----:B--2---:R-:W-:-:S04]  /*c480*/  IMAD.U32 R3, RZ, RZ, UR4 ;  /* 0x00000004ff037e24 */ /* 0x004fc8000f8e00ff */
[----:B------:R2:W3:Y:S03]  /*c490*/  SYNCS.PHASECHK.TRANS64.TRYWAIT P2, [R3+URZ+0x31c50], R0 ;  /* 0x031c5000030075a7 */ /* 0x0004e6000804017f */
[----:B---3--:R-:W-:Y:S05]  /*c4a0*/  @!P2 NANOSLEEP.SYNCS 0x989680 ;  /* 0x009896800000a95d */ /* 0x008fea0003900000 */
[----:B------:R-:W3:Y:S02]  /*c4b0*/  @!P2 SYNCS.PHASECHK.TRANS64 P2, [R3+URZ+0x31c50], R0 ;  /* 0x031c50000300a5a7 */ /* 0x000ee4000804007f */
[----:B---3--:R-:W-:Y:S05]  /*c4c0*/  @!P2 BRA `(.L_x_23) ;  /* 0xfffffffc00eca947 */ /* 0x008fea000383ffff */
[----:B------:R-:W-:Y:S05]  /*c4d0*/  BRA `(.L_x_20) ;  /* 0xffffff9c00987947 */ /* 0x000fea000383ffff */
.L_x_28:
[----:B----4-:R-:W-:-:S04]  /*c4e0*/  IMAD.U32 R5, RZ, RZ, UR12 ;  /* 0x0000000cff057e24 */ /* 0x010fc8000f8e00ff */
[----:B------:R4:W1:Y:S03]  /*c4f0*/  SYNCS.PHASECHK.TRANS64.TRYWAIT P0, [R5+URZ+0x31c50], R4 ;  /* 0x031c5004050075a7 */ /* 0x000866000800017f */
[----:B-1----:R-:W-:Y:S05]  /*c500*/  @!P0 NANOSLEEP.SYNCS 0x989680 ;  /* 0x009896800000895d */ /* 0x002fea0003900000 */
[----:B------:R-:W1:Y:S02]  /*c510*/  @!P0 SYNCS.PHASECHK.TRANS64 P0, [R5+URZ+0x31c50], R4 ;  /* 0x031c5004050085a7 */ /* 0x000e64000800007f */
[----:B-1----:R-:W-:Y:S05]  /*c520*/  @!P0 BRA `(.L_x_28) ;  /* 0xfffffffc00ec8947 */ /* 0x002fea000383ffff */
[----:B------:R-:W-:Y:S05]  /*c530*/  BRA `(.L_x_27) ;  /* 0xffffffbc00747947 */ /* 0x000fea000383ffff */
.L_x_39:
[----:B------:R-:W1:Y:S01]  /*c540*/  S2R R4, SR_TID.X ;  /* 0x0000000000047919 */ /* 0x000e620000002100 */
[----:B------:R-:W-:Y:S01]  /*c550*/  BSSY B0, `(.L_x_90) ;  /* 0x000000a000007945 */ /* 0x000fe20003800000 */
[----:B------:R-:W-:Y:S02]  /*c560*/  IMAD.MOV.U32 R12, RZ, RZ, RZ ;  /* 0x000000ffff0c7224 */ /* 0x000fe400078e00ff */
[----:B------:R-:W-:Y:S02]  /*c570*/  IMAD.MOV.U32 R11, RZ, RZ, 0x1f ;  /* 0x0000001fff0b7424 */ /* 0x000fe400078e00ff */
[----:B------:R-:W-:Y:S01]  /*c580*/  IMAD.MOV.U32 R15, RZ, RZ, -0x1 ;  /* 0xffffffffff0f7424 */ /* 0x000fe200078e00ff */
[----:B-1----:R-:W-:-:S04]  /*c590*/  SHF.R.U32.HI R4, RZ, 0x5, R4 ;  /* 0x00000005ff047819 */ /* 0x002fc80000011604 */
[----:B------:R-:W-:-:S05]  /*c5a0*/  LOP3.LUT R4, R4, 0x3, RZ, 0xc0, !PT ;  /* 0x0000000304047812 */ /* 0x000fca00078ec0ff */
[----:B------:R-:W-:-:S07]  /*c5b0*/  IMAD.MOV.U32 R13, RZ, RZ, R4 ;  /* 0x000000ffff0d7224 */ /* 0x000fce00078e0004 */
[----:B------:R-:W-:Y:S05]  /*c5c0*/  WARPSYNC.COLLECTIVE R15, `(.L_x_91) ;  /* 0x000000000f087348 */ /* 0x000fea0003c00000 */
[----:B------:R1:W2:Y:S02]  /*c5d0*/  SHFL.IDX P6, R14, R13, R12, R11 ;  /* 0x0000000c0d0e7389 */ /* 0x0002a400000c000b */
[----:B-12---:R-:W-:Y:S01]  /*c5e0*/  ENDCOLLECTIVE ;  /* 0x000000000000791b */ /* 0x006fe20003800000 */
.L_x_91:
[----:B------:R-:W-:Y:S05]  /*c5f0*/  BSYNC B0 ;  /* 0x0000000000007941 */ /* 0x000fea0003800000 */
.L_x_90:
[----:B------:R-:W-:Y:S05]  /*c600*/  BRA `(.L_x_92) ;  /* 0xffffffd800947947 */ /* 0x000fea000383ffff */
.L_x_40:
[----:B------:R-:W-:Y:S01]  /*c610*/  BSSY B0, `(.L_x_93) ;  /* 0x0000006000007945 */ /* 0x000fe20003800000 */
[----:B------:R-:W-:-:S07]  /*c620*/  IMAD.MOV.U32 R15, RZ, RZ, -0x1 ;  /* 0xffffffffff0f7424 */ /* 0x000fce00078e00ff */
[----:B------:R-:W-:Y:S05]  /*c630*/  WARPSYNC.COLLECTIVE R15, `(.L_x_94) ;  /* 0x000000000f0c7348 */ /* 0x000fea0003c00000 */
[----:B------:R-:W-:Y:S02]  /*c640*/  ELECT P6, UR62, PT ;  /* 0x00000000003e782f */ /* 0x000fe400038c0000 */
[----:B------:R-:W-:Y:S01]  /*c650*/  MOV R14, UR62 ;  /* 0x0000003e000e7c02 */ /* 0x000fe20008000f00 */
[----:B------:R-:W-:Y:S10]  /*c660*/  ENDCOLLECTIVE ;  /* 0x000000000000791b */ /* 0x000ff40003800000 */
.L_x_94:
[----:B------:R-:W-:Y:S05]  /*c670*/  BSYNC B0 ;  /* 0x0000000000007941 */ /* 0x000fea0003800000 */
.L_x_93:
[----:B------:R-:W-:Y:S05]  /*c680*/  BRA `(.L_x_95) ;  /* 0xffffffd800887947 */ /* 0x000fea000383ffff */
.L_x_43:
[----:B--2---:R2:W3:Y:S02]  /*c690*/  SYNCS.PHASECHK.TRANS64.TRYWAIT P1, [R5+URZ+0x31c40], R4 ;  /* 0x031c4004050075a7 */ /* 0x0044e4000802017f */
[----:B---3--:R-:W-:Y:S05]  /*c6a0*/  @!P1 NANOSLEEP.SYNCS 0x989680 ;  /* 0x009896800000995d */ /* 0x008fea0003900000 */
[----:B------:R-:W3:Y:S02]  /*c6b0*/  @!P1 SYNCS.PHASECHK.TRANS64 P1, [R5+URZ+0x31c40], R4 ;  /* 0x031c4004050095a7 */ /* 0x000ee4000802007f */
[----:B---3--:R-:W-:Y:S05]  /*c6c0*/  @!P1 BRA `(.L_x_43) ;  /* 0xfffffffc00f09947 */ /* 0x008fea000383ffff */
[----:B------:R-:W-:Y:S05]  /*c6d0*/  BRA `(.L_x_96) ;  /* 0xffffffd800ec7947 */ /* 0x000fea000383ffff */
.L_x_46:
[----:B--2---:R2:W3:Y:S02]  /*c6e0*/  SYNCS.PHASECHK.TRANS64.TRYWAIT P1, [R23+URZ+0x31c20], R4 ;  /* 0x031c2004170075a7 */ /* 0x0044e4000802017f */
[----:B---3--:R-:W-:Y:S05]  /*c6f0*/  @!P1 NANOSLEEP.SYNCS 0x989680 ;  /* 0x009896800000995d */ /* 0x008fea0003900000 */
[----:B------:R-:W3:Y:S02]  /*c700*/  @!P1 SYNCS.PHASECHK.TRANS64 P1, [R23+URZ+0x31c20], R4 ;  /* 0x031c2004170095a7 */ /* 0x000ee4000802007f */
[----:B---3--:R-:W-:Y:S05]  /*c710*/  @!P1 BRA `(.L_x_46) ;  /* 0xfffffffc00f09947 */ /* 0x008fea000383ffff */
[----:B------:R-:W-:Y:S05]  /*c720*/  BRA `(.L_x_97) ;  /* 0xffffffdc00fc7947 */ /* 0x000fea000383ffff */
.L_x_52:
[----:B-1----:R1:W2:Y:S02]  /*c730*/  SYNCS.PHASECHK.TRANS64.TRYWAIT P2, [R3+URZ+0x31c40], R2 ;  /* 0x031c4002030075a7 */ /* 0x0022a4000804017f */
[----:B--2---:R-:W-:Y:S05]  /*c740*/  @!P2 NANOSLEEP.SYNCS 0x989680 ;  /* 0x009896800000a95d */ /* 0x004fea0003900000 */
[----:B------:R-:W2:Y:S02]  /*c750*/  @!P2 SYNCS.PHASECHK.TRANS64 P2, [R3+URZ+0x31c40], R2 ;  /* 0x031c40020300a5a7 */ /* 0x000ea4000804007f */
[----:B--2---:R-:W-:Y:S05]  /*c760*/  @!P2 BRA `(.L_x_52) ;  /* 0xfffffffc00f0a947 */ /* 0x004fea000383ffff */
[----:B------:R-:W-:Y:S05]  /*c770*/  BRA `(.L_x_98) ;  /* 0xffffffe000987947 */ /* 0x000fea000383ffff */
.L_x_54:
[----:B-1----:R1:W2:Y:S02]  /*c780*/  SYNCS.PHASECHK.TRANS64.TRYWAIT P2, [R2+URZ+0x60], R5 ;  /* 0x00006005020075a7 */ /* 0x0022a4000804017f */
[----:B--2---:R-:W-:Y:S05]  /*c790*/  @!P2 NANOSLEEP.SYNCS 0x989680 ;  /* 0x009896800000a95d */ /* 0x004fea0003900000 */
[----:B------:R-:W2:Y:S02]  /*c7a0*/  @!P2 SYNCS.PHASECHK.TRANS64 P2, [R2+URZ+0x60], R5 ;  /* 0x000060050200a5a7 */ /* 0x000ea4000804007f */
[----:B--2---:R-:W-:Y:S05]  /*c7b0*/  @!P2 BRA `(.L_x_54) ;  /* 0xfffffffc00f0a947 */ /* 0x004fea000383ffff */
[----:B------:R-:W-:Y:S05]  /*c7c0*/  BRA `(.L_x_99) ;  /* 0xffffffe400147947 */ /* 0x000fea000383ffff */
.L_x_60:
[----:B-1----:R1:W2:Y:S02]  /*c7d0*/  SYNCS.PHASECHK.TRANS64.TRYWAIT P2, [R3+URZ+0x31c40], R2 ;  /* 0x031c4002030075a7 */ /* 0x0022a4000804017f */
[----:B--2---:R-:W-:Y:S05]  /*c7e0*/  @!P2 NANOSLEEP.SYNCS 0x989680 ;  /* 0x009896800000a95d */ /* 0x004fea0003900000 */
[----:B------:R-:W2:Y:S02]  /*c7f0*/  @!P2 SYNCS.PHASECHK.TRANS64 P2, [R3+URZ+0x31c40], R2 ;  /* 0x031c40020300a5a7 */ /* 0x000ea4000804007f */
[----:B--2---:R-:W-:Y:S05]  /*c800*/  @!P2 BRA `(.L_x_60) ;  /* 0xfffffffc00f0a947 */ /* 0x004fea000383ffff */
[----:B------:R-:W-:Y:S05]  /*c810*/  BRA `(.L_x_100) ;  /* 0xffffffe800447947 */ /* 0x000fea000383ffff */
.L_x_62:
[----:B-1----:R1:W2:Y:S02]  /*c820*/  SYNCS.PHASECHK.TRANS64.TRYWAIT P2, [R2+URZ+0x60], R17 ;  /* 0x00006011020075a7 */ /* 0x0022a4000804017f */
[----:B--2---:R-:W-:Y:S05]  /*c830*/  @!P2 NANOSLEEP.SYNCS 0x989680 ;  /* 0x009896800000a95d */ /* 0x004fea0003900000 */
[----:B------:R-:W2:Y:S02]  /*c840*/  @!P2 SYNCS.PHASECHK.TRANS64 P2, [R2+URZ+0x60], R17 ;  /* 0x000060110200a5a7 */ /* 0x000ea4000804007f */
[----:B--2---:R-:W-:Y:S05]  /*c850*/  @!P2 BRA `(.L_x_62) ;  /* 0xfffffffc00f0a947 */ /* 0x004fea000383ffff */
[----:B------:R-:W-:Y:S05]  /*c860*/  BRA `(.L_x_101) ;  /* 0xffffffe800c07947 */ /* 0x000fea000383ffff */
.L_x_67:
[----:B-1----:R1:W2:Y:S02]  /*c870*/  SYNCS.PHASECHK.TRANS64.TRYWAIT P2, [R2+URZ+0x31c40], R3 ;  /* 0x031c4003020075a7 */ /* 0x0022a4000804017f */
[----:B--2---:R-:W-:Y:S05]  /*c880*/  @!P2 NANOSLEEP.SYNCS 0x989680 ;  /* 0x009896800000a95d */ /* 0x004fea0003900000 */
[----:B------:R-:W2:Y:S02]  /*c890*/  @!P2 SYNCS.PHASECHK.TRANS64 P2, [R2+URZ+0x31c40], R3 ;  /* 0x031c40030200a5a7 */ /* 0x000ea4000804007f */
[----:B--2---:R-:W-:Y:S05]  /*c8a0*/  @!P2 BRA `(.L_x_67) ;  /* 0xfffffffc00f0a947 */ /* 0x004fea000383ffff */
[----:B------:R-:W-:Y:S05]  /*c8b0*/  BRA `(.L_x_102) ;  /* 0xffffffec00cc7947 */ /* 0x000fea000383ffff */
.L_x_69:
[----:B-1----:R1:W2:Y:S02]  /*c8c0*/  SYNCS.PHASECHK.TRANS64.TRYWAIT P2, [R2+URZ+0x60], R11 ;  /* 0x0000600b020075a7 */ /* 0x0022a4000804017f */
[----:B--2---:R-:W-:Y:S05]  /*c8d0*/  @!P2 NANOSLEEP.SYNCS 0x989680 ;  /* 0x009896800000a95d */ /* 0x004fea0003900000 */
[----:B------:R-:W2:Y:S02]  /*c8e0*/  @!P2 SYNCS.PHASECHK.TRANS64 P2, [R2+URZ+0x60], R11 ;  /* 0x0000600b0200a5a7 */ /* 0x000ea4000804007f */
[----:B--2---:R-:W-:Y:S05]  /*c8f0*/  @!P2 BRA `(.L_x_69) ;  /* 0xfffffffc00f0a947 */ /* 0x004fea000383ffff */
[----:B------:R-:W-:Y:S05]  /*c900*/  BRA `(.L_x_103) ;  /* 0xfffffff000507947 */ /* 0x000fea000383ffff */
.L_x_74:
[----:B-1----:R1:W2:Y:S02]  /*c910*/  SYNCS.PHASECHK.TRANS64.TRYWAIT P0, [R3+URZ+0x31c60], R2 ;  /* 0x031c6002030075a7 */ /* 0x0022a4000800017f */
[----:B--2---:R-:W-:Y:S05]  /*c920*/  @!P0 NANOSLEEP.SYNCS 0x989680 ;  /* 0x009896800000895d */ /* 0x004fea0003900000 */
[----:B------:R-:W2:Y:S02]  /*c930*/  @!P0 SYNCS.PHASECHK.TRANS64 P0, [R3+URZ+0x31c60], R2 ;  /* 0x031c6002030085a7 */ /* 0x000ea4000800007f */
[----:B--2---:R-:W-:Y:S05]  /*c940*/  @!P0 BRA `(.L_x_74) ;  /* 0xfffffffc00f08947 */ /* 0x004fea000383ffff */
[----:B------:R-:W-:Y:S05]  /*c950*/  BRA `(.L_x_104) ;  /* 0xfffffff000fc7947 */ /* 0x000fea000383ffff */
.L_x_78:
[----:B-1----:R1:W2:Y:S02]  /*c960*/  SYNCS.PHASECHK.TRANS64.TRYWAIT P0, [R8+URZ+0x31c20], R29 ;  /* 0x031c201d080075a7 */ /* 0x0022a4000800017f */
[----:B--2---:R-:W-:Y:S05]  /*c970*/  @!P0 NANOSLEEP.SYNCS 0x989680 ;  /* 0x009896800000895d */ /* 0x004fea0003900000 */
[----:B------:R-:W2:Y:S02]  /*c980*/  @!P0 SYNCS.PHASECHK.TRANS64 P0, [R8+URZ+0x31c20], R29 ;  /* 0x031c201d080085a7 */ /* 0x000ea4000800007f */
[----:B--2---:R-:W-:Y:S05]  /*c990*/  @!P0 BRA `(.L_x_78) ;  /* 0xfffffffc00f08947 */ /* 0x004fea000383ffff */
[----:B------:R-:W-:Y:S05]  /*c9a0*/  BRA `(.L_x_105) ;  /* 0xfffffff400b87947 */ /* 0x000fea000383ffff */
.L_x_79:
[----:B------:R-:W2:Y:S01]  /*c9b0*/  S2R R2, SR_TID.X ;  /* 0x0000000000027919 */ /* 0x000ea20000002100 */
[----:B------:R-:W-:Y:S01]  /*c9c0*/  BSSY B0, `(.L_x_106) ;  /* 0x000000a000007945 */ /* 0x000fe20003800000 */
[----:B------:R-:W-:Y:S02]  /*c9d0*/  IMAD.MOV.U32 R12, RZ, RZ, RZ ;  /* 0x000000ffff0c7224 */ /* 0x000fe400078e00ff */
[----:B------:R-:W-:Y:S02]  /*c9e0*/  IMAD.MOV.U32 R11, RZ, RZ, 0x1f ;  /* 0x0000001fff0b7424 */ /* 0x000fe400078e00ff */
[----:B------:R-:W-:Y:S01]  /*c9f0*/  IMAD.MOV.U32 R15, RZ, RZ, -0x1 ;  /* 0xffffffffff0f7424 */ /* 0x000fe200078e00ff */
[----:B--2---:R-:W-:-:S04]  /*ca00*/  SHF.R.U32.HI R2, RZ, 0x5, R2 ;  /* 0x00000005ff027819 */ /* 0x004fc80000011602 */
[----:B------:R-:W-:-:S05]  /*ca10*/  LOP3.LUT R2, R2, 0x3, RZ, 0xc0, !PT ;  /* 0x0000000302027812 */ /* 0x000fca00078ec0ff */
[----:B------:R-:W-:-:S07]  /*ca20*/  IMAD.MOV.U32 R13, RZ, RZ, R2 ;  /* 0x000000ffff0d7224 */ /* 0x000fce00078e0002 */
[----:B-1----:R-:W-:Y:S05]  /*ca30*/  WARPSYNC.COLLECTIVE R15, `(.L_x_107) ;  /* 0x000000000f087348 */ /* 0x002fea0003c00000 */
[----:B------:R2:W3:Y:S02]  /*ca40*/  SHFL.IDX P6, R14, R13, R12, R11 ;  /* 0x0000000c0d0e7389 */ /* 0x0004e400000c000b */
[----:B-123--:R-:W-:Y:S01]  /*ca50*/  ENDCOLLECTIVE ;  /* 0x000000000000791b */ /* 0x00efe20003800000 */
.L_x_107:
[----:B------:R-:W-:Y:S05]  /*ca60*/  BSYNC B0 ;  /* 0x0000000000007941 */ /* 0x000fea0003800000 */
.L_x_106:
[----:B------:R-:W-:Y:S05]  /*ca70*/  BRA `(.L_x_108) ;  /* 0xfffffff400a07947 */ /* 0x000fea000383ffff */
.L_x_82:
[----:B------:R-:W-:Y:S01]  /*ca80*/  BSSY B1, `(.L_x_109) ;  /* 0x0000006000017945 */ /* 0x000fe20003800000 */
[----:B------:R-:W-:-:S07]  /*ca90*/  IMAD.MOV.U32 R15, RZ, RZ, -0x1 ;  /* 0xffffffffff0f7424 */ /* 0x000fce00078e00ff */
[----:B-12---:R-:W-:Y:S05]  /*caa0*/  WARPSYNC.COLLECTIVE R15, `(.L_x_110) ;  /* 0x000000000f0c7348 */ /* 0x006fea0003c00000 */
[----:B------:R-:W-:Y:S02]  /*cab0*/  ELECT P6, UR62, PT ;  /* 0x00000000003e782f */ /* 0x000fe400038c0000 */
[----:B------:R-:W-:Y:S01]  /*cac0*/  MOV R14, UR62 ;  /* 0x0000003e000e7c02 */ /* 0x000fe20008000f00 */
[----:B-12---:R-:W-:Y:S10]  /*cad0*/  ENDCOLLECTIVE ;  /* 0x000000000000791b */ /* 0x006ff40003800000 */
.L_x_110:
[----:B------:R-:W-:Y:S05]  /*cae0*/  BSYNC B1 ;  /* 0x0000000000017941 */ /* 0x000fea0003800000 */
.L_x_109:
[----:B------:R-:W-:Y:S05]  /*caf0*/  BRA `(.L_x_111) ;  /* 0xfffffff400987947 */ /* 0x000fea000383ffff */
.L_x_84:
[----:B--2---:R2:W3:Y:S02]  /*cb00*/  SYNCS.PHASECHK.TRANS64.TRYWAIT P0, [R5+URZ], R4 ;  /* 0x00000004050075a7 */ /* 0x0044e4000800017f */
[----:B---3--:R-:W-:Y:S05]  /*cb10*/  @!P0 NANOSLEEP.SYNCS 0x989680 ;  /* 0x009896800000895d */ /* 0x008fea0003900000 */
[----:B------:R-:W3:Y:S02]  /*cb20*/  @!P0 SYNCS.PHASECHK.TRANS64 P0, [R5+URZ], R4 ;  /* 0x00000004050085a7 */ /* 0x000ee4000800007f */
[----:B---3--:R-:W-:Y:S05]  /*cb30*/  @!P0 BRA `(.L_x_84) ;  /* 0xfffffffc00f08947 */ /* 0x008fea000383ffff */
[----:B------:R-:W-:Y:S05]  /*cb40*/  BRA `(.L_x_112) ;  /* 0xfffffff400cc7947 */ /* 0x000fea000383ffff */
.L_x_85:
[----:B---3--:R3:W4:Y:S02]  /*cb50*/  SYNCS.PHASECHK.TRANS64.TRYWAIT P0, [R3+URZ], R0 ;  /* 0x00000000030075a7 */ /* 0x008724000800017f */
[----:B----4-:R-:W-:Y:S05]  /*cb60*/  @!P0 NANOSLEEP.SYNCS 0x989680 ;  /* 0x009896800000895d */ /* 0x010fea0003900000 */
[----:B------:R-:W4:Y:S02]  /*cb70*/  @!P0 SYNCS.PHASECHK.TRANS64 P0, [R3+URZ], R0 ;  /* 0x00000000030085a7 */ /* 0x000f24000800007f */
[----:B----4-:R-:W-:Y:S05]  /*cb80*/  @!P0 BRA `(.L_x_85) ;  /* 0xfffffffc00f08947 */ /* 0x010fea000383ffff */
[----:B------:R-:W-:Y:S05]  /*cb90*/  BRA `(.L_x_113) ;  /* 0xfffffff400c07947 */ /* 0x000fea000383ffff */
.L_x_87:
[----:B--2---:R2:W3:Y:S02]  /*cba0*/  SYNCS.PHASECHK.TRANS64.TRYWAIT P0, [R5+URZ], R4 ;  /* 0x00000004050075a7 */ /* 0x0044e4000800017f */
[----:B---3--:R-:W-:Y:S05]  /*cbb0*/  @!P0 NANOSLEEP.SYNCS 0x989680 ;  /* 0x009896800000895d */ /* 0x008fea0003900000 */
[----:B------:R-:W3:Y:S02]  /*cbc0*/  @!P0 SYNCS.PHASECHK.TRANS64 P0, [R5+URZ], R4 ;  /* 0x00000004050085a7 */ /* 0x000ee4000800007f */
[----:B---3--:R-:W-:Y:S05]  /*cbd0*/  @!P0 BRA `(.L_x_87) ;  /* 0xfffffffc00f08947 */ /* 0x008fea000383ffff */
[----:B------:R-:W-:Y:S05]  /*cbe0*/  BRA `(.L_x_114) ;  /* 0xfffffff400c47947 */ /* 0x000fea000383ffff */
.L_x_115:
[----:B------:R-:W-:-:S00]  /*cbf0*/  BRA `(.L_x_115) ;  /* 0xfffffffc00fc7947 */ /* 0x000fc0000383ffff */
[----:B------:R-:W-:-:S00]  /*cc00*/  NOP ;  /* 0x0000000000007918 */ /* 0x000fc00000000000 */
[----:B------:R-:W-:-:S00]  /*cc10*/  NOP ;  /* 0x0000000000007918 */ /* 0x000fc00000000000 */
[----:B------:R-:W-:-:S00]  /*cc20*/  NOP ;  /* 0x0000000000007918 */ /* 0x000fc00000000000 */
[----:B------:R-:W-:-:S00]  /*cc30*/  NOP ;  /* 0x0000000000007918 */ /* 0x000fc00000000000 */
[----:B------:R-:W-:-:S00]  /*cc40*/  NOP ;  /* 0x0000000000007918 */ /* 0x000fc00000000000 */
[----:B------:R-:W-:-:S00]  /*cc50*/  NOP ;  /* 0x0000000000007918 */ /* 0x000fc00000000000 */
[----:B------:R-:W-:-:S00]  /*cc60*/  NOP ;  /* 0x0000000000007918 */ /* 0x000fc00000000000 */
[----:B------:R-:W-:-:S00]  /*cc70*/  NOP ;  /* 0x0000000000007918 */ /* 0x000fc00000000000 */
.L_x_2207:


//--------------------- .text._ZN7cutlass13device_kernelIN5flash11enable_sm90INS1_16FlashAttnFwdSm90INS1_25CollectiveMainloopFwdSm90ILi2EN4cute5tupleIJNS5_1CILi1EEES8_S8_EEENS6_IJNS7_ILi192EEENS7_ILi144EEENS7_ILi96EEEEEELi96ENS_10bfloat16_tEfNS_4arch4Sm90ELb0ELb0ELb0ELb1ELb0ELb0ELb0ELb0ELb1ELb0ELb0ELb0EEENS1_21CollectiveEpilogueFwdINS6_IJSA_SC_SB_EEES9_SE_SG_Li384ELb1ELb0ELb0ELb0EEENS1_36VarlenDynamicPersistentTileSchedulerILi192ELi144ELi384ELi32ELb0ELb0ELb1ELb0ELb1ELb1EEEEEEEEEvNT_6ParamsE --------------------------
	.section	.text._ZN7cutlass13device_kernelIN5flash11enable_sm90INS1_16FlashAttnFwdSm90INS1_25CollectiveMainloopFwdSm90ILi2EN4cute5tupleIJNS5_1CILi1EEES8_S8_EEENS6_IJNS7_ILi192EEENS7_ILi144EEENS7_ILi96EEEEEELi96ENS_10bfloat16_tEfNS_4arch4Sm90ELb0ELb0ELb0ELb1ELb0ELb0ELb0ELb0ELb1ELb0ELb0ELb0EEENS1_21CollectiveEpilogueFwdINS6_IJSA_SC_SB_EEES9_SE_SG_Li384ELb1ELb0ELb0ELb0EEENS1_36VarlenDynamicPersistentTileSchedulerILi192ELi144ELi384ELi32ELb0ELb0ELb1ELb0ELb1ELb1EEEEEEEEEvNT_6ParamsE,"ax",@progbits
	.align	128
.text._ZN7cutlass13device_kernelIN5flash11enable_sm90INS1_16FlashAttnFwdSm90INS1_25CollectiveMainloopFwdSm90ILi2EN4cute5tupleIJNS5_1CILi1EEES8_S8_EEENS6_IJNS7_ILi192EEENS7_ILi144EEENS7_ILi96EEEEEELi96ENS_10bfloat16_tEfNS_4arch4Sm90ELb0ELb0ELb0ELb1ELb0ELb0ELb0ELb0ELb1ELb0ELb0ELb0EEENS1_21CollectiveEpilogueFwdINS6_IJSA_SC_SB_EEES9_SE_SG_Li384ELb1ELb0ELb0ELb0EEENS1_36VarlenDynamicPersistentTileSchedulerILi192ELi144ELi384ELi32ELb0ELb0ELb1ELb0ELb1ELb1EEEEEEEEEvNT_6ParamsE:
        .type           _ZN7cutlass13device_kernelIN5flash11enable_sm90INS1_16FlashAttnFwdSm90INS1_25CollectiveMainloopFwdSm90ILi2EN4cute5tupleIJNS5_1CILi1EEES8_S8_EEENS6_IJNS7_ILi192EEENS7_ILi144EEENS7_ILi96EEEEEELi96ENS_10bfloat16_tEfNS_4arch4Sm90ELb0ELb0ELb0ELb1ELb0ELb0ELb0ELb0ELb1ELb0ELb0ELb0EEENS1_21CollectiveEpilogueFwdINS6_IJSA_SC_SB_EEES9_SE_SG_Li384ELb1ELb0ELb0ELb0EEENS1_36VarlenDynamicPersistentTileSchedulerILi192ELi144ELi384ELi32ELb0ELb0ELb1ELb0ELb1ELb1EEEEEEEEEvNT_6ParamsE,@function
        .size           _ZN7cutlass13device_kernelIN5flash11enable_sm90INS1_16FlashAttnFwdSm90INS1_25CollectiveMainloopFwdSm90ILi2EN4cute5tupleIJNS5_1CILi1EEES8_S8_EEENS6_IJNS7_ILi192EEENS7_ILi144EEENS7_ILi96EEEEEELi96ENS_10bfloat16_tEfNS_4arch4Sm90ELb0ELb0ELb0ELb1ELb0ELb0ELb0ELb0ELb1ELb0ELb0ELb0EEENS1_21CollectiveEpilogueFwdINS6_IJSA_SC_SB_EEES9_SE_SG_Li384ELb1ELb0ELb0ELb0EEENS1_36VarlenDynamicPersistentTileSchedulerILi192ELi144ELi384ELi32ELb0ELb0ELb1ELb0ELb1ELb1EEEEEEEEEvNT_6ParamsE,(.L_x_2208 - _ZN7cutlass13device_kernelIN5flash11enable_sm90INS1_16FlashAttnFwdSm90INS1_25CollectiveMainloopFwdSm90ILi2EN4cute5tupleIJNS5_1CILi1EEES8_S8_EEENS6_IJNS7_ILi192EEENS7_ILi144EEENS7_ILi96EEEEEELi96ENS_10bfloat16_tEfNS_4arch4Sm90ELb0ELb0ELb0ELb1ELb0ELb0ELb0ELb0ELb1ELb0ELb0ELb0EEENS1_21CollectiveEpilogueFwdINS6_IJSA_SC_SB_EEES9_SE_SG_Li384ELb1ELb0ELb0ELb0EEENS1_36VarlenDynamicPersistentTileSchedulerILi192ELi144ELi384ELi32ELb0ELb0ELb1ELb0ELb1ELb1EEEEEEEEEvNT_6ParamsE)
        .other          _ZN7cutlass13device_kernelIN5flash11enable_sm90INS1_16FlashAttnFwdSm90INS1_25CollectiveMainloopFwdSm90ILi2EN4cute5tupleIJNS5_1CILi1EEES8_S8_EEENS6_IJNS7_ILi192EEENS7_ILi144EEENS7_ILi96EEEEEELi96ENS_10bfloat16_tEfNS_4arch4Sm90ELb0ELb0ELb0ELb1ELb0ELb0ELb0ELb0ELb1ELb0ELb0ELb0EEENS1_21CollectiveEpilogueFwdINS6_IJSA_SC_SB_EEES9_SE_SG_Li384ELb1ELb0ELb0ELb0EEENS1_36VarlenDynamicPersistentTileSchedulerILi192ELi144ELi384ELi32ELb0ELb0ELb1ELb0ELb1ELb1EEEEEEEEEvNT_6ParamsE,@"STO_CUDA_ENTRY STV_DEFAULT"
_ZN7cutlass13device_kernelIN5flash11enable_sm90INS1_16FlashAttnFwdSm90INS1_25CollectiveMainloopFwdSm90ILi2EN4cute5tupleIJNS5_1CILi1EEES8_S8_EEENS6_IJNS7_ILi192EEENS7_ILi144EEENS7_ILi96EEEEEELi96ENS_10bfloat16_tEfNS_4arch4Sm90ELb0ELb0ELb0ELb1ELb0ELb0ELb0ELb0ELb1ELb0ELb0ELb0EEENS1_21CollectiveEpilogueFwdINS6_IJSA_SC_SB_EEES9_SE_SG_Li384ELb1ELb0ELb0ELb0EEENS1_36VarlenDynamicPersistentTileSchedulerILi192ELi144ELi384ELi32ELb0ELb0ELb1ELb0ELb1ELb1EEEEEEEEEvNT_6ParamsE:
[----:B------:R-:W0:Y:S02]  /*0000*/  LDC R1, c[0x0][0x28] ;  /* 0x00000a00ff017b82 */ /* 0x000e240000000800 */
[----:B0-----:R-:W-:Y:S01]  /*0010*/  VIADD R1, R1, 0xffffffe8 ;  /* 0xffffffe801017836 */ /* 0x001fe20000000000 */
[----:B------:R-:W0:Y:S01]  /*0020*/  S2R R3, SR_TID.X ;  /* 0x0000000000037919 */ /* 0x000e220000002100 */
[----:B------:R-:W-:Y:S01]  /*0030*/  ELECT P0, URZ, PT ;  /* 0x00000000003f782f */ /* 0x000fe20003800000 */
[----:B------:R-:W-:Y:S01]  /*0040*/  BSSY B0, `(.L_x_116) ;  /* 0x0000010000007945 */ /* 0x000fe20003800000 */
[----:B0-----:R-:W-:-:S05]  /*0050*/  SHF.R.U32.HI R0, RZ, 0x5, R3 ;  /* 0x00000005ff007819 */ /* 0x001fca0000011603 */
[----:B------:R-:W0:Y:S02]  /*0060*/  SHFL.IDX PT, R2, R0, RZ, 0x1f ;  /* 0x00001fff00027589 */ /* 0x000e2400000e0000 */
[----:B0-----:R-:W-:-:S13]  /*0070*/  ISETP.EQ.AND P0, PT, R2, RZ, P0 ;  /* 0x000000ff0200720c */ /* 0x001fda0000702270 */
[----:B------:R-:W-:Y:S05]  /*0080*/  @!P0 BRA `(.L_x_117) ;  /* 0x00000000002c8947 */ /* 0x000fea0003800000 */
[----:B------:R-:W-:Y:S02]  /*0090*/  ULDC.64 UR4, c[0x0][0x198] ;  /* 0x0000660000047ab9 */ /* 0x000fe40000000a00 */
[----:B------:R-:W-:Y:S02]  /*00a0*/  UIADD3 UR6, UP0, UR4, 0x270, URZ ;  /* 0x0000027004067890 */ /* 0x000fe4000ff1e03f */
[----:B------:R-:W-:Y:S02]  /*00b0*/  UIADD3 UR8, UP1, UR4, 0x370, URZ ;  /* 0x0000037004087890 */ /* 0x000fe4000ff3e03f */
[----:B------:R-:W-:Y:S02]  /*00c0*/  UIADD3 UR4, UP2, UR4, 0x470, URZ ;  /* 0x0000047004047890 */ /* 0x000fe4000ff5e03f */
[----:B------:R-:W-:Y:S02]  /*00d0*/  UIADD3.X UR7, URZ, UR5, URZ, UP0, !UPT ;  /* 0x000000053f077290 */ /* 0x000fe400087fe43f */
[----:B------:R-:W-:-:S02]  /*00e0*/  UIADD3.X UR9, URZ, UR5, URZ, UP1, !UPT ;  /* 0x000000053f097290 */ /* 0x000fc40008ffe43f */
[----:B------:R-:W-:-:S05]  /*00f0*/  UIADD3.X UR5, URZ, UR5, URZ, UP2, !UPT ;  /* 0x000000053f057290 */ /* 0x000fca00097fe43f */
[----:B------:R0:W-:Y:S02]  /*0100*/  UTMACCTL.PF [UR6] ;  /* 0x00000000060079b9 */ /* 0x0001e40008040000 */
[----:B------:R0:W-:Y:S02]  /*0110*/  UTMACCTL.PF [UR8] ;  /* 0x00000000080079b9 */ /* 0x0001e40008040000 */
[----:B------:R0:W-:Y:S02]  /*0120*/  UTMACCTL.PF [UR4] ;  /* 0x00000000040079b9 */ /* 0x0001e40008040000 */
[----:B0-----:R-:W-:Y:S01]  /*0130*/  NOP ;  /* 0x0000000000007918 */ /* 0x001fe20000000000 */
.L_x_117:
[----:B------:R-:W-:Y:S05]  /*0140*/  BSYNC B0 ;  /* 0x0000000000007941 */ /* 0x000fea0003800000 */
.L_x_116:
[----:B------:R-:W-:Y:S01]  /*0150*/  VOTEU.ANY UP0, P0 ;  /* 0x00000000003f7886 */ /* 0x000fe20000000100 */
[----:B------:R-:W0:Y:S01]  /*0160*/  SHFL.IDX PT, R2, R0, RZ, 0x1f ;  /* 0x00001fff00027589 */ /* 0x000e2200000e0000 */
[----:B------:R-:W-:Y:S01]  /*0170*/  UMOV UR4, 0x1 ;  /* 0x0000000100047882 */ /* 0x000fe20000000000 */
[----:B------:R-:W-:Y:S01]  /*0180*/  UMOV UR7, 0x180 ;  /* 0x0000018000077882 */ /* 0x000fe20000000000 */
[----:B------:R-:W-:Y:S01]  /*0190*/  SHF.R.U32.HI R3, RZ, 0x7, R3 ;  /* 0x00000007ff037819 */ /* 0x000fe20000011603 */
[----:B------:R-:W1:Y:S01]  /*01a0*/  @UP0 S2UR UR8, SR_CgaCtaId ;  /* 0x00000000000809c3 */ /* 0x000e620000008800 */
[----:B------:R-:W-:Y:S01]  /*01b0*/  @UP0 UMOV UR6, 0x400 ;  /* 0x0000040000060882 */ /* 0x000fe20000000000 */
[----:B------:R-:W-:-:S04]  /*01c0*/  @UP0 UIADD3 UR4, -UR4, 0x100000, URZ ;  /* 0x0010000004040890 */ /* 0x000fc8000fffe13f */
[----:B------:R-:W-:Y:S02]  /*01d0*/  @UP0 USHF.L.U32 UR5, UR4, 0xb, URZ ;  /* 0x0000000b04050899 */ /* 0x000fe4000800063f */
[----:B------:R-:W-:Y:S01]  /*01e0*/  @UP0 USHF.L.U32 UR4, UR4, 0x1, URZ ;  /* 0x0000000104040899 */ /* 0x000fe2000800063f */
[----:B------:R-:W-:Y:S01]  /*01f0*/  VOTEU.ANY UP1, P0 ;  /* 0x00000000003f7886 */ /* 0x000fe20000020100 */
[----:B0-----:R-:W-:Y:S02]  /*0200*/  ISETP.NE.AND P1, PT, R2, RZ, PT ;  /* 0x000000ff0200720c */ /* 0x001fe40003f25270 */
[----:B------:R0:W2:Y:S01]  /*0210*/  SHFL.IDX PT, R2, R3, RZ, 0x1f ;  /* 0x00001fff03027589 */ /* 0x0000a200000e0000 */
[----:B-1----:R-:W-:Y:S02]  /*0220*/  @UP0 ULEA UR8, UR8, UR6, 0x18 ;  /* 0x0000000608080291 */ /* 0x002fe4000f8ec03f */
[----:B------:R-:W-:-:S04]  /*0230*/  @UP0 UIADD3 UR6, -UR7, 0x100000, URZ ;  /* 0x0010000007060890 */ /* 0x000fc8000fffe13f */
[----:B------:R-:W-:Y:S02]  /*0240*/  @UP0 USHF.L.U32 UR7, UR6, 0xb, URZ ;  /* 0x0000000b06070899 */ /* 0x000fe4000800063f */
[----:B------:R-:W-:Y:S01]  /*0250*/  @UP0 USHF.L.U32 UR6, UR6, 0x1, URZ ;  /* 0x0000000106060899 */ /* 0x000fe2000800063f */
[----:B------:R-:W-:Y:S01]  /*0260*/  VOTEU.ANY UP0, P0 ;  /* 0x00000000003f7886 */ /* 0x000fe20000000100 */
[----:B------:R-:W1:Y:S04]  /*0270*/  FENCE.VIEW.ASYNC.S ;  /* 0x00000000000073c6 */ /* 0x000e680000000000 */
[----:B-1----:R0:W1:Y:S06]  /*0280*/  @UP0 SYNCS.EXCH.64 URZ, [UR8+0x31c00], UR4 ;  /* 0x031c0004083f05b2 */ /* 0x00206c0008000100 */
[----:B------:R0:W3:Y:S02]  /*0290*/  @UP1 SYNCS.EXCH.64 URZ, [UR8+0x31c20], UR6 ;  /* 0x031c2006083f15b2 */ /* 0x0000e40008000100 */
[----:B0-----:R-:W-:Y:S05]  /*02a0*/  @P1 BRA `(.L_x_118) ;  /* 0x0000000000481947 */ /* 0x001fea0003800000 */
[----:B------:R-:W0:Y:S01]  /*02b0*/  S2UR UR5, SR_CgaCtaId ;  /* 0x00000000000579c3 */ /* 0x000e220000008800 */
[----:B------:R-:W-:Y:S01]  /*02c0*/  UMOV UR4, 0x400 ;  /* 0x0000040000047882 */ /* 0x000fe20000000000 */
[----:B------:R-:W-:Y:S01]  /*02d0*/  UMOV UR6, 0x1 ;  /* 0x0000000100067882 */ /* 0x000fe20000000000 */
[----:B------:R-:W-:Y:S01]  /*02e0*/  UMOV UR9, 0x3 ;  /* 0x0000000300097882 */ /* 0x000fe20000000000 */
[----:B------:R-:W-:-:S04]  /*02f0*/  UIADD3 UR6, -UR6, 0x100000, URZ ;  /* 0x0010000006067890 */ /* 0x000fc8000fffe13f */
[----:B------:R-:W-:Y:S02]  /*0300*/  USHF.L.U32 UR7, UR6, 0xb, URZ ;  /* 0x0000000b06077899 */ /* 0x000fe4000800063f */
[----:B------:R-:W-:Y:S01]  /*0310*/  USHF.L.U32 UR6, UR6, 0x1, URZ ;  /* 0x0000000106067899 */ /* 0x000fe2000800063f */
[----:B------:R-:W-:Y:S01]  /*0320*/  ELECT P0, URZ, PT ;  /* 0x00000000003f782f */ /* 0x000fe20003800000 */
[----:B0-----:R-:W-:Y:S02]  /*0330*/  ULEA UR8, UR5, UR4, 0x18 ;  /* 0x0000000405087291 */ /* 0x001fe4000f8ec03f */
[----:B------:R-:W-:-:S04]  /*0340*/  UIADD3 UR4, -UR9, 0x100000, URZ ;  /* 0x0010000009047890 */ /* 0x000fc8000fffe13f */
[----:B------:R-:W-:Y:S02]  /*0350*/  USHF.L.U32 UR5, UR4, 0xb, URZ ;  /* 0x0000000b04057899 */ /* 0x000fe4000800063f */
[----:B------:R-:W-:Y:S01]  /*0360*/  USHF.L.U32 UR4, UR4, 0x1, URZ ;  /* 0x0000000104047899 */ /* 0x000fe2000800063f */
[----:B------:R-:W0:Y:S03]  /*0370*/  FENCE.VIEW.ASYNC.S ;  /* 0x00000000000073c6 */ /* 0x000e260000000000 */
[----:B0-----:R0:W4:Y:S08]  /*0380*/  SYNCS.EXCH.64 URZ, [UR8+0x31c30], UR6 ;  /* 0x031c3006083f75b2 */ /* 0x0011300008000100 */
[----:B------:R0:W0:Y:S01]  /*0390*/  SYNCS.EXCH.64 URZ, [UR8+0x31c40], UR4 ;  /* 0x031c4004083f75b2 */ /* 0x0000220008000100 */
[----:B------:R0:W0:Y:S01]  /*03a0*/  SYNCS.EXCH.64 URZ, [UR8+0x31c38], UR6 ;  /* 0x031c3806083f75b2 */ /* 0x0000220008000100 */
[----:B------:R0:W0:Y:S01]  /*03b0*/  SYNCS.EXCH.64 URZ, [UR8+0x31c48], UR4 ;  /* 0x031c4804083f75b2 */ /* 0x0000220008000100 */
[----:B------:R-:W-:Y:S01]  /*03c0*/  NOP ;  /* 0x0000000000007918 */ /* 0x000fe20000000000 */
.L_x_118:
[----:B------:R-:W5:Y:S01]  /*03d0*/  SHFL.IDX PT, R3, R0, RZ, 0x1f ;  /* 0x00001fff00037589 */ /* 0x000f6200000e0000 */
[----:B------:R-:W-:Y:S01]  /*03e0*/  NOP ;  /* 0x0000000000007918 */ /* 0x000fe20000000000 */
[----:B-----5:R-:W-:-:S13]  /*03f0*/  ISETP.NE.AND P0, PT, R3, RZ, PT ;  /* 0x000000ff0300720c */ /* 0x020fda0003f05270 */
[----:B------:R-:W-:Y:S05]  /*0400*/  @P0 BRA `(.L_x_119) ;  /* 0x0000000000480947 */ /* 0x000fea0003800000 */
[----:B0-----:R-:W0:Y:S01]  /*0410*/  S2UR UR5, SR_CgaCtaId ;  /* 0x00000000000579c3 */ /* 0x001e220000008800 */
[----:B------:R-:W-:Y:S01]  /*0420*/  UMOV UR4, 0x400 ;  /* 0x0000040000047882 */ /* 0x000fe20000000000 */
[----:B------:R-:W-:Y:S01]  /*0430*/  UMOV UR6, 0x1 ;  /* 0x0000000100067882 */ /* 0x000fe20000000000 */
[----:B------:R-:W-:Y:S01]  /*0440*/  UMOV UR7, 0x3 ;  /* 0x0000000300077882 */ /* 0x000fe20000000000 */
[----:B------:R-:W-:Y:S01]  /*0450*/  ELECT P0, URZ, PT ;  /* 0x00000000003f782f */ /* 0x000fe20003800000 */
[----:B0-----:R-:W-:Y:S02]  /*0460*/  ULEA UR8, UR5, UR4, 0x18 ;  /* 0x0000000405087291 */ /* 0x001fe4000f8ec03f */
[----:B------:R-:W-:-:S04]  /*0470*/  UIADD3 UR4, -UR6, 0x100000, URZ ;  /* 0x0010000006047890 */ /* 0x000fc8000fffe13f */
[----:B------:R-:W-:Y:S02]  /*0480*/  USHF.L.U32 UR5, UR4, 0xb, URZ ;  /* 0x0000000b04057899 */ /* 0x000fe4000800063f */
[----:B------:R-:W-:Y:S02]  /*0490*/  USHF.L.U32 UR4, UR4, 0x1, URZ ;  /* 0x0000000104047899 */ /* 0x000fe4000800063f */
[----:B------:R-:W-:-:S04]  /*04a0*/  UIADD3 UR6, -UR7, 0x100000, URZ ;  /* 0x0010000007067890 */ /* 0x000fc8000fffe13f */
[----:B------:R-:W-:Y:S02]  /*04b0*/  USHF.L.U32 UR7, UR6, 0xb, URZ ;  /* 0x0000000b06077899 */ /* 0x000fe4000800063f */
[----:B------:R-:W-:Y:S01]  /*04c0*/  USHF.L.U32 UR6, UR6, 0x1, URZ ;  /* 0x0000000106067899 */ /* 0x000fe2000800063f */
[----:B------:R-:W0:Y:S03]  /*04d0*/  FENCE.VIEW.ASYNC.S ;  /* 0x00000000000073c6 */ /* 0x000e260000000000 */
[----:B0-----:R0:W0:Y:S08]  /*04e0*/  SYNCS.EXCH.64 URZ, [UR8+0x31c50], UR4 ;  /* 0x031c5004083f75b2 */ /* 0x0010300008000100 */
[----:B------:R0:W0:Y:S01]  /*04f0*/  SYNCS.EXCH.64 URZ, [UR8+0x31c60], UR6 ;  /* 0x031c6006083f75b2 */ /* 0x0000220008000100 */
[----:B------:R0:W0:Y:S01]  /*0500*/  SYNCS.EXCH.64 URZ, [UR8+0x31c58], UR4 ;  /* 0x031c5804083f75b2 */ /* 0x0000220008000100 */
[----:B------:R0:W0:Y:S01]  /*0510*/  SYNCS.EXCH.64 URZ, [UR8+0x31c68], UR6 ;  /* 0x031c6806083f75b2 */ /* 0x0000220008000100 */
[----:B------:R-:W-:Y:S01]  /*0520*/  NOP ;  /* 0x0000000000007918 */ /* 0x000fe20000000000 */
.L_x_119:
[----:B------:R-:W5:Y:S01]  /*0530*/  SHFL.IDX PT, R3, R0, RZ, 0x1f ;  /* 0x00001fff00037589 */ /* 0x000f6200000e0000 */
[----:B------:R-:W-:Y:S01]  /*0540*/  NOP ;  /* 0x0000000000007918 */ /* 0x000fe20000000000 */
[----:B-----5:R-:W-:-:S13]  /*0550*/  ISETP.NE.AND P0, PT, R3, RZ, PT ;  /* 0x000000ff0300720c */ /* 0x020fda0003f05270 */
[----:B------:R-:W-:Y:S05]  /*0560*/  @P0 BRA `(.L_x_120) ;  /* 0x0000000000380947 */ /* 0x000fea0003800000 */
[----:B0-----:R-:W0:Y:S01]  /*0570*/  S2UR UR5, SR_CgaCtaId ;  /* 0x00000000000579c3 */ /* 0x001e220000008800 */
[----:B------:R-:W-:Y:S01]  /*0580*/  UMOV UR4, 0x400 ;  /* 0x0000040000047882 */ /* 0x000fe20000000000 */
[----:B------:R-:W-:Y:S01]  /*0590*/  UMOV UR7, 0x1 ;  /* 0x0000000100077882 */ /* 0x000fe20000000000 */
[----:B------:R-:W-:Y:S01]  /*05a0*/  ELECT P0, URZ, PT ;  /* 0x00000000003f782f */ /* 0x000fe20003800000 */
[----:B0-----:R-:W-:Y:S02]  /*05b0*/  ULEA UR6, UR5, UR4, 0x18 ;  /* 0x0000000405067291 */ /* 0x001fe4000f8ec03f */
[----:B------:R-:W-:-:S04]  /*05c0*/  UIADD3 UR4, -UR7, 0x100000, URZ ;  /* 0x0010000007047890 */ /* 0x000fc8000fffe13f */
[----:B------:R-:W-:Y:S02]  /*05d0*/  USHF.L.U32 UR5, UR4, 0xb, URZ ;  /* 0x0000000b04057899 */ /* 0x000fe4000800063f */
[----:B------:R-:W-:Y:S01]  /*05e0*/  USHF.L.U32 UR4, UR4, 0x1, URZ ;  /* 0x0000000104047899 */ /* 0x000fe2000800063f */
[----:B------:R-:W0:Y:S11]  /*05f0*/  FENCE.VIEW.ASYNC.S ;  /* 0x00000000000073c6 */ /* 0x000e360000000000 */
[----:B0-----:R0:W0:Y:S01]  /*0600*/  SYNCS.EXCH.64 URZ, [UR6+0x31c70], UR4 ;  /* 0x031c7004063f75b2 */ /* 0x0010220008000100 */
[----:B------:R0:W0:Y:S01]  /*0610*/  SYNCS.EXCH.64 URZ, [UR6+0x31c80], UR4 ;  /* 0x031c8004063f75b2 */ /* 0x0000220008000100 */
[----:B------:R0:W0:Y:S01]  /*0620*/  SYNCS.EXCH.64 URZ, [UR6+0x31c78], UR4 ;  /* 0x031c7804063f75b2 */ /* 0x0000220008000100 */
[----:B------:R0:W0:Y:S01]  /*0630*/  SYNCS.EXCH.64 URZ, [UR6+0x31c88], UR4 ;  /* 0x031c8804063f75b2 */ /* 0x0000220008000100 */
[----:B------:R-:W-:Y:S01]  /*0640*/  NOP ;  /* 0x0000000000007918 */ /* 0x000fe20000000000 */
.L_x_120:
        /* <DEDUP_REMOVED lines=22> */
.L_x_121:
        /* <DEDUP_REMOVED lines=22> */
.L_x_122:
[----:B--2---:R-:W-:Y:S01]  /*0910*/  ISETP.NE.AND P0, PT, R2, RZ, PT ;  /* 0x000000ff0200720c */ /* 0x004fe20003f05270 */
[----:B------:R-:W-:Y:S01]  /*0920*/  IMAD.MOV.U32 R2, RZ, RZ, 0x1 ;  /* 0x00000001ff027424 */ /* 0x000fe200078e00ff */
[----:B------:R-:W-:Y:S01]  /*0930*/  NOP ;  /* 0x0000000000007918 */ /* 0x000fe20000000000 */
[----:B------:R-:W-:-:S03]  /*0940*/  ULDC.64 UR58, c[0x0][0x208] ;  /* 0x00008200003a7ab9 */ /* 0x000fc60000000a00 */
[----:B------:R-:W-:-:S05]  /*0950*/  SEL R2, R2, 0x2, !P0 ;  /* 0x0000000202027807 */ /* 0x000fca0004000000 */
[----:B------:R2:W-:Y:S01]  /*0960*/  STL [R1+0x14], R2 ;  /* 0x0000140201007387 */ /* 0x0005e20000100800 */
[----:B01-34-:R-:W-:Y:S06]  /*0970*/  BAR.SYNC.DEFER_BLOCKING 0x0 ;  /* 0x0000000000007b1d */ /* 0x01bfec0000010000 */
[----:B------:R-:W-:Y:S05]  /*0980*/  @!P0 BRA `(.L_x_123) ;  /* 0x0000009c00308947 */ /* 0x000fea0003800000 */
.L_x_124:
[----:B------:R-:W-:-:S08]  /*0990*/  NOP ;  /* 0x0000000000007918 */ /* 0x000fd00000000000 */
[----:B------:R-:W0:Y:S02]  /*09a0*/  USETMAXREG.TRY_ALLOC.CTAPOOL UP0, 0xa0 ;  /* 0x000000a0000079c8 */ /* 0x000e240008000600 */
[----:B0-----:R-:W-:-:S13]  /*09b0*/  PLOP3.LUT P0, PT, PT, PT, UP0, 0x80, 0x0 ;  /* 0x000000000000781c */ /* 0x001fda0003f0f008 */
[----:B------:R-:W-:Y:S05]  /*09c0*/  @!P0 BRA `(.L_x_124) ;  /* 0xfffffffc00f08947 */ /* 0x000fea000383ffff */
[----:B------:R-:W0:Y:S01]  /*09d0*/  S2R R0, SR_TID.X ;  /* 0x0000000000007919 */ /* 0x000e220000002100 */
[----:B------:R-:W1:Y:S01]  /*09e0*/  S2UR UR4, SR_CgaCtaId ;  /* 0x00000000000479c3 */ /* 0x000e620000008800 */
[----:B------:R-:W-:-:S07]  /*09f0*/  UMOV UR36, 0x400 ;  /* 0x0000040000247882 */ /* 0x000fce0000000000 */
[----:B------:R-:W-:Y:S06]  /*0a00*/  BAR.ARV 0x8, 0x1a0 ;  /* 0x0206800000007b1d */ /* 0x000fec0000002000 */
[----:B-1----:R-:W-:-:S03]  /*0a10*/  ULEA UR36, UR4, UR36, 0x18 ;  /* 0x0000002404247291 */ /* 0x002fc6000f8ec03f */
[----:B------:R-:W-:Y:S01]  /*0a20*/  ULDC UR4, c[0x0][0xc14] ;  /* 0x0003050000047ab9 */ /* 0x000fe20000000800 */
[----:B0-----:R-:W-:-:S04]  /*0a30*/  SHF.R.U32.HI R0, RZ, 0x7, R0 ;  /* 0x00000007ff007819 */ /* 0x001fc80000011600 */
[----:B------:R-:W-:-:S13]  /*0a40*/  ISETP.NE.AND P0, PT, R0, 0x1, PT ;  /* 0x000000010000780c */ /* 0x000fda0003f05270 */
[----:B------:R-:W-:Y:S08]  /*0a50*/  @!P0 BAR.ARV 0x9, 0x100 ;  /* 0x0244000000008b1d */ /* 0x000ff00000002000 */
[----:B------:R-:W-:Y:S06]  /*0a60*/  BAR.SYNC.DEFER_BLOCKING 0x5, 0x1a0 ;  /* 0x0146800000007b1d */ /* 0x000fec0000010000 */
[----:B------:R-:W0:Y:S02]  /*0a70*/  LDS.128 R28, [UR36+0x31cd0] ;  /* 0x031cd024ff1c7984 */ /* 0x000e240008000c00 */
[----:B------:R-:W-:Y:S06]  /*0a80*/  BAR.ARV 0x4, 0x1a0 ;  /* 0x0106800000007b1d */ /* 0x000fec0000002000 */
[----:B0-----:R-:W-:-:S13]  /*0a90*/  ISETP.GE.AND P0, PT, R31, UR4, PT ;  /* 0x000000041f007c0c */ /* 0x001fda000bf06270 */
[----:B------:R-:W-:Y:S05]  /*0aa0*/  @P0 EXIT ;  /* 0x000000000000094d */ /* 0x000fea0003800000 */
[----:B------:R-:W3:Y:S01]  /*0ab0*/  LDL.LU R14, [R1+0x14] ;  /* 0x00001400010e7983 */ /* 0x000ee20000300800 */
[----:B------:R-:W0:Y:S02]  /*0ac0*/  S2R R0, SR_TID.X ;  /* 0x0000000000007919 */ /* 0x000e240000002100 */
[----:B0-----:R-:W-:-:S05]  /*0ad0*/  VIADD R155, R0, 0xffffff80 ;  /* 0xffffff80009b7836 */ /* 0x001fca0000000000 */
[----:B------:R-:W-:-:S04]  /*0ae0*/  SHF.R.S32.HI R0, RZ, 0x1f, R155 ;  /* 0x0000001fff007819 */ /* 0x000fc8000001149b */
[----:B--2---:R-:W-:-:S04]  /*0af0*/  LEA.HI R2, R0, R155, RZ, 0x4 ;  /* 0x0000009b00027211 */ /* 0x004fc800078f20ff */
[----:B------:R-:W-:-:S04]  /*0b00*/  SHF.R.S32.HI R3, RZ, 0x4, R2 ;  /* 0x00000004ff037819 */ /* 0x000fc80000011402 */
[C---:B------:R-:W-:Y:S02]  /*0b10*/  LEA.HI R4, R2.reuse, R3, RZ, 0x1 ;  /* 0x0000000302047211 */ /* 0x040fe400078f08ff */
[----:B------:R-:W-:Y:S02]  /*0b20*/  LOP3.LUT R2, R2, 0xfffffff0, RZ, 0xc0, !PT ;  /* 0xfffffff002027812 */ /* 0x000fe400078ec0ff */
[----:B------:R-:W-:-:S03]  /*0b30*/  LOP3.LUT R4, R4, 0x1ffffffe, RZ, 0xc0, !PT ;  /* 0x1ffffffe04047812 */ /* 0x000fc600078ec0ff */
[----:B------:R-:W-:Y:S01]  /*0b40*/  IMAD.IADD R2, R155, 0x1, -R2 ;  /* 0x000000019b027824 */ /* 0x000fe200078e0a02 */
[CC--:B------:R-:W-:Y:S01]  /*0b50*/  LEA.HI R151, R0.reuse, R155.reuse, RZ, 0x7 ;  /* 0x0000009b00977211 */ /* 0x0c0fe200078f38ff */
[----:B------:R-:W-:Y:S01]  /*0b60*/  IMAD.IADD R4, R3, 0x1, -R4 ;  /* 0x0000000103047824 */ /* 0x000fe200078e0a04 */
[----:B------:R-:W-:Y:S02]  /*0b70*/  LEA.HI R5, R0, R155, RZ, 0x5 ;  /* 0x0000009b00057211 */ /* 0x000fe400078f28ff */
[----:B------:R-:W-:Y:S02]  /*0b80*/  SHF.R.S32.HI R3, RZ, 0x1f, R2 ;  /* 0x0000001fff037819 */ /* 0x000fe40000011402 */
[----:B------:R-:W-:Y:S02]  /*0b90*/  LOP3.LUT R150, R151, 0xffffff80, RZ, 0xc0, !PT ;  /* 0xffffff8097967812 */ /* 0x000fe400078ec0ff */
[----:B------:R-:W-:Y:S02]  /*0ba0*/  SHF.R.S32.HI R7, RZ, 0x5, R5 ;  /* 0x00000005ff077819 */ /* 0x000fe40000011405 */
[-C--:B------:R-:W-:Y:S01]  /*0bb0*/  LEA.HI R5, R3, R2.reuse, RZ, 0x3 ;  /* 0x0000000203057211 */ /* 0x080fe200078f18ff */
[----:B------:R-:W-:Y:S01]  /*0bc0*/  IMAD.IADD R150, R155, 0x1, -R150 ;  /* 0x000000019b967824 */ /* 0x000fe200078e0a96 */
[----:B------:R-:W-:-:S03]  /*0bd0*/  LEA.HI R3, R3, R2, RZ, 0x2 ;  /* 0x0000000203037211 */ /* 0x000fc600078f10ff */
[----:B------:R-:W-:Y:S01]  /*0be0*/  IMAD.SHL.U32 R6, R5, 0x10, RZ ;  /* 0x0000001005067824 */ /* 0x000fe200078e00ff */
[----:B------:R-:W-:Y:S02]  /*0bf0*/  LOP3.LUT R5, R3, 0x7fffffc, RZ, 0xc0, !PT ;  /* 0x07fffffc03057812 */ /* 0x000fe400078ec0ff */
[----:B------:R-:W-:Y:S02]  /*0c00*/  SHF.R.S32.HI R9, RZ, 0x1f, R150 ;  /* 0x0000001fff097819 */ /* 0x000fe40000011496 */
[----:B------:R-:W-:Y:S02]  /*0c10*/  SHF.R.S32.HI R3, RZ, 0x2, R3 ;  /* 0x00000002ff037819 */ /* 0x000fe40000011403 */
[----:B------:R-:W-:-:S03]  /*0c20*/  LEA.HI R10, R9, R150, RZ, 0x2 ;  /* 0x00000096090a7211 */ /* 0x000fc600078f10ff */
[----:B------:R-:W-:Y:S01]  /*0c30*/  IMAD.SHL.U32 R3, R3, 0x40, RZ ;  /* 0x0000004003037824 */ /* 0x000fe200078e00ff */
[----:B------:R-:W-:Y:S01]  /*0c40*/  SHF.R.S32.HI R11, RZ, 0x2, R10 ;  /* 0x00000002ff0b7819 */ /* 0x000fe2000001140a */
[----:B------:R-:W-:Y:S01]  /*0c50*/  IMAD R13, R7, 0x10, R2 ;  /* 0x00000010070d7824 */ /* 0x000fe200078e0202 */
[----:B------:R-:W-:Y:S01]  /*0c60*/  SHF.R.S32.HI R12, RZ, 0x1f, R10 ;  /* 0x0000001fff0c7819 */ /* 0x000fe2000001140a */
[----:B------:R-:W-:Y:S01]  /*0c70*/  IMAD.SHL.U32 R4, R4, 0x8, RZ ;  /* 0x0000000804047824 */ /* 0x000fe200078e00ff */
[----:B------:R-:W-:Y:S02]  /*0c80*/  SHF.R.S32.HI R151, RZ, 0x7, R151 ;  /* 0x00000007ff977819 */ /* 0x000fe40000011497 */
[----:B------:R-:W-:Y:S02]  /*0c90*/  LOP3.LUT R3, R3, 0x40, RZ, 0xc0, !PT ;  /* 0x0000004003037812 */ /* 0x000fe400078ec0ff */
[----:B------:R-:W-:Y:S01]  /*0ca0*/  LOP3.LUT R6, R6, 0x7fffff80, RZ, 0xc0, !PT ;  /* 0x7fffff8006067812 */ /* 0x000fe200078ec0ff */
[--C-:B------:R-:W-:Y:S01]  /*0cb0*/  IMAD.U32 R154, R13, 0x20, R4.reuse ;  /* 0x000000200d9a7824 */ /* 0x100fe200078e0004 */
[----:B------:R-:W-:Y:S01]  /*0cc0*/  LEA.HI R12, R12, R11, RZ, 0x3 ;  /* 0x0000000b0c0c7211 */ /* 0x000fe200078f18ff */
[----:B------:R-:W-:Y:S01]  /*0cd0*/  IMAD.HI R8, R151, 0x55555556, RZ ;  /* 0x5555555697087827 */ /* 0x000fe200078e02ff */
[----:B------:R-:W-:-:S02]  /*0ce0*/  LOP3.LUT R4, R3, 0x8, R4, 0xf8, !PT ;  /* 0x0000000803047812 */ /* 0x000fc400078ef804 */
[----:B------:R-:W-:Y:S01]  /*0cf0*/  SHF.R.U32.HI R3, RZ, 0x3, R3 ;  /* 0x00000003ff037819 */ /* 0x000fe20000011603 */
[----:B------:R-:W-:Y:S01]  /*0d00*/  IMAD.IADD R5, R2, 0x1, -R5 ;  /* 0x0000000102057824 */ /* 0x000fe200078e0a05 */
[----:B------:R-:W-:Y:S01]  /*0d10*/  LOP3.LUT R12, R12, 0xfffffff8, RZ, 0xc0, !PT ;  /* 0xfffffff80c0c7812 */ /* 0x000fe200078ec0ff */
[----:B------:R-:W-:Y:S01]  /*0d20*/  IMAD R6, R7, 0x100, R6 ;  /* 0x0000010007067824 */ /* 0x000fe200078e0206 */
[----:B------:R-:W-:Y:S02]  /*0d30*/  LEA.HI R9, R9, R150, RZ, 0x5 ;  /* 0x0000009609097211 */ /* 0x000fe400078f28ff */
[----:B------:R-:W-:Y:S01]  /*0d40*/  LEA.HI R0, R0, R155, RZ, 0x2 ;  /* 0x0000009b00007211 */ /* 0x000fe200078f10ff */
[----:B------:R-:W-:Y:S01]  /*0d50*/  IMAD R6, R5, 0x10, R6 ;  /* 0x0000001005067824 */ /* 0x000fe200078e0206 */
[----:B------:R-:W-:Y:S01]  /*0d60*/  LOP3.LUT R3, R4, R3, RZ, 0x3c, !PT ;  /* 0x0000000304037212 */ /* 0x000fe200078e3cff */
[----:B------:R-:W-:Y:S01]  /*0d70*/  IMAD.IADD R12, R11, 0x1, -R12 ;  /* 0x000000010b0c7824 */ /* 0x000fe200078e0a0c */
[----:B------:R-:W-:-:S02]  /*0d80*/  LEA.HI R8, R8, R8, RZ, 0x1 ;  /* 0x0000000808087211 */ /* 0x000fc400078f08ff */
[----:B------:R-:W-:Y:S02]  /*0d90*/  LOP3.LUT R7, R10, 0x7ffffffc, RZ, 0xc0, !PT ;  /* 0x7ffffffc0a077812 */ /* 0x000fe400078ec0ff */
[----:B------:R-:W-:Y:S02]  /*0da0*/  SHF.R.S32.HI R9, RZ, 0x5, R9 ;  /* 0x00000005ff097819 */ /* 0x000fe40000011409 */
[----:B------:R-:W-:Y:S01]  /*0db0*/  LOP3.LUT R4, R0, 0x1ffffffc, RZ, 0xc0, !PT ;  /* 0x1ffffffc00047812 */ /* 0x000fe200078ec0ff */
[----:B------:R-:W-:Y:S02]  /*0dc0*/  IMAD.IADD R2, R3, 0x1, R6 ;  /* 0x0000000103027824 */ /* 0x000fe400078e0206 */
[----:B------:R-:W-:Y:S02]  /*0dd0*/  IMAD.MOV.U32 R152, RZ, RZ, -0x2 ;  /* 0xfffffffeff987424 */ /* 0x000fe400078e00ff */
[----:B------:R-:W-:Y:S02]  /*0de0*/  IMAD.IADD R7, R150, 0x1, -R7 ;  /* 0x0000000196077824 */ /* 0x000fe400078e0a07 */
[----:B------:R-:W-:-:S02]  /*0df0*/  IMAD R8, R8, -0x3, R151 ;  /* 0xfffffffd08087824 */ /* 0x000fc400078e0297 */
[----:B------:R-:W-:Y:S02]  /*0e00*/  IMAD R9, R9, 0x10, R12 ;  /* 0x0000001009097824 */ /* 0x000fe400078e020c */
[----:B------:R-:W-:Y:S01]  /*0e10*/  IMAD.IADD R4, R155, 0x1, -R4 ;  /* 0x000000019b047824 */ /* 0x000fe200078e0a04 */
[----:B------:R-:W-:Y:S01]  /*0e20*/  SHF.R.S32.HI R18, RZ, 0x2, R0 ;  /* 0x00000002ff127819 */ /* 0x000fe20000011400 */
[----:B------:R-:W-:Y:S01]  /*0e30*/  IMAD R152, R7, R152, 0x90 ;  /* 0x0000009007987424 */ /* 0x000fe200078e0298 */
[----:B------:R-:W-:Y:S01]  /*0e40*/  LEA R2, R2, UR36, 0x1 ;  /* 0x0000002402027c11 */ /* 0x000fe2000f8e08ff */
[----:B------:R-:W-:Y:S02]  /*0e50*/  IMAD R153, R8, 0x40, R9 ;  /* 0x0000004008997824 */ /* 0x000fe400078e0209 */
[----:B------:R-:W-:Y:S02]  /*0e60*/  IMAD.MOV.U32 R149, RZ, RZ, RZ ;  /* 0x000000ffff957224 */ /* 0x000fe400078e00ff */
[----:B------:R-:W-:-:S02]  /*0e70*/  IMAD.MOV.U32 R16, RZ, RZ, RZ ;  /* 0x000000ffff107224 */ /* 0x000fc400078e00ff */
[----:B------:R-:W-:Y:S01]  /*0e80*/  IMAD.SHL.U32 R17, R4, 0x8, RZ ;  /* 0x0000000804117824 */ /* 0x000fe200078e00ff */
[----:B------:R-:W-:Y:S01]  /*0e90*/  UMOV UR39, URZ ;  /* 0x0000003f00277c82 */ /* 0x000fe20008000000 */
[----:B---3--:R-:W-:-:S07]  /*0ea0*/  LOP3.LUT R144, R14, 0x1, RZ, 0xfc, !PT ;  /* 0x000000010e907812 */ /* 0x008fce00078efcff */
.L_x_158:
[----:B---3-5:R-:W0:Y:S01]  /*0eb0*/  LDC.64 R4, c[0x0][0xc60] ;  /* 0x00031800ff047b82 */ /* 0x028e220000000a00 */
[----:B------:R-:W-:Y:S01]  /*0ec0*/  ULDC.64 UR4, c[0x0][0xa28] ;  /* 0x00028a0000047ab9 */ /* 0x000fe20000000a00 */
[----:B------:R-:W-:Y:S01]  /*0ed0*/  IMAD.MOV.U32 R0, RZ, RZ, RZ ;  /* 0x000000ffff007224 */ /* 0x000fe200078e00ff */
[----:B------:R-:W-:Y:S01]  /*0ee0*/  ULDC.64 UR6, c[0x0][0xa20] ;  /* 0x0002880000067ab9 */ /* 0x000fe20000000a00 */
[----:B0-----:R-:W-:-:S05]  /*0ef0*/  IMAD.WIDE R4, R31, 0x4, R4 ;  /* 0x000000041f047825 */ /* 0x001fca00078e0204 */
[----:B--2---:R-:W2:Y:S01]  /*0f00*/  LDG.E R145, desc[UR58][R4.64] ;  /* 0x0000003a04917981 */ /* 0x004ea2000c1e1900 */
[----:B------:R-:W-:-:S04]  /*0f10*/  ISETP.NE.U32.AND P0, PT, RZ, UR4, PT ;  /* 0x00000004ff007c0c */ /* 0x000fc8000bf05070 */
[----:B------:R-:W-:Y:S02]  /*0f20*/  ISETP.NE.AND.EX P0, PT, RZ, UR5, PT, P0 ;  /* 0x00000005ff007c0c */ /* 0x000fe4000bf05300 */
[----:B--2---:R-:W-:-:S11]  /*0f30*/  SHF.R.S32.HI R148, RZ, 0x1f, R145 ;  /* 0x0000001fff947819 */ /* 0x004fd60000011491 */
[----:B------:R-:W-:-:S04]  /*0f40*/  @P0 LEA R6, P1, R145, UR4, 0x2 ;  /* 0x0000000491060c11 */ /* 0x000fc8000f8210ff */
[----:B------:R-:W-:Y:S01]  /*0f50*/  @P0 LEA.HI.X R7, R145, UR5, R148, 0x2, P1 ;  /* 0x0000000591070c11 */ /* 0x000fe200088f1494 */
[----:B------:R-:W-:-:S04]  /*0f60*/  ULDC.64 UR4, c[0x0][0x3f8] ;  /* 0x0000fe0000047ab9 */ /* 0x000fc80000000a00 */
[----:B------:R0:W5:Y:S01]  /*0f70*/  @P0 LDG.E R0, desc[UR58][R6.64] ;  /* 0x0000003a06000981 */ /* 0x000162000c1e1900 */
[----:B------:R-:W-:Y:S01]  /*0f80*/  ISETP.NE.U32.AND P0, PT, RZ, UR6, PT ;  /* 0x00000006ff007c0c */ /* 0x000fe2000bf05070 */
[----:B------:R-:W-:-:S03]  /*0f90*/  UISETP.NE.U32.AND UP0, UPT, UR4, URZ, UPT ;  /* 0x0000003f0400728c */ /* 0x000fc6000bf05070 */
[----:B------:R-:W-:Y:S01]  /*0fa0*/  ISETP.NE.AND.EX P0, PT, RZ, UR7, PT, P0 ;  /* 0x00000007ff007c0c */ /* 0x000fe2000bf05300 */
[----:B------:R-:W-:Y:S01]  /*0fb0*/  UISETP.NE.AND.EX UP0, UPT, UR5, URZ, UPT, UP0 ;  /* 0x0000003f0500728c */ /* 0x000fe2000bf05300 */
[----:B------:R-:W-:Y:S02]  /*0fc0*/  ULDC UR4, c[0x0][0x404] ;  /* 0x0001010000047ab9 */ /* 0x000fe40000000800 */
[----:B------:R-:W-:Y:S01]  /*0fd0*/  ULDC UR5, c[0x0][0x2e0] ;  /* 0x0000b80000057ab9 */ /* 0x000fe20000000800 */
[----:B------:R-:W-:-:S04]  /*0fe0*/  USEL UR4, UR4, 0x1, UP0 ;  /* 0x0000000104047887 */ /* 0x000fc80008000000 */
[----:B------:R-:W-:-:S04]  /*0ff0*/  UIMAD UR4, UR4, UR5, URZ ;  /* 0x00000005040472a4 */ /* 0x000fc8000f8e023f */
[C---:B------:R-:W-:Y:S02]  /*1000*/  @P0 LEA R4, P1, R145.reuse, UR6, 0x2 ;  /* 0x0000000691040c11 */ /* 0x040fe4000f8210ff */
[----:B------:R-:W-:Y:S02]  /*1010*/  IMAD.U32 R23, RZ, RZ, UR4 ;  /* 0x00000004ff177e24 */ /* 0x000fe4000f8e00ff */
[----:B------:R-:W-:-:S05]  /*1020*/  @P0 LEA.HI.X R5, R145, UR7, R148, 0x2, P1 ;  /* 0x0000000791050c11 */ /* 0x000fca00088f1494 */
[----:B------:R0:W5:Y:S01]  /*1030*/  @P0 LDG.E R23, desc[UR58][R4.64] ;  /* 0x0000003a04170981 */ /* 0x000162000c1e1900 */
[----:B-1--4-:R-:W-:Y:S05]  /*1040*/  @P0 BRA `(.L_x_125) ;  /* 0x0000000000240947 */ /* 0x012fea0003800000 */
[----:B------:R-:W-:Y:S02]  /*1050*/  ULDC.64 UR4, c[0x0][0xa08] ;  /* 0x0002820000047ab9 */ /* 0x000fe40000000a00 */
[----:B------:R-:W-:-:S04]  /*1060*/  ISETP.NE.U32.AND P0, PT, RZ, UR4, PT ;  /* 0x00000004ff007c0c */ /* 0x000fc8000bf05070 */
[----:B------:R-:W-:-:S13]  /*1070*/  ISETP.NE.AND.EX P0, PT, RZ, UR5, PT, P0 ;  /* 0x00000005ff007c0c */ /* 0x000fda000bf05300 */
[----:B------:R-:W-:Y:S05]  /*1080*/  @!P0 BRA `(.L_x_125) ;  /* 0x0000000000148947 */ /* 0x000fea0003800000 */
[----:B0-----:R-:W0:Y:S02]  /*1090*/  LDC.64 R4, c[0x0][0xa08] ;  /* 0x00028200ff047b82 */ /* 0x001e240000000a00 */
[----:B0-----:R-:W-:-:S05]  /*10a0*/  IMAD.WIDE R4, R145, 0x4, R4 ;  /* 0x0000000491047825 */ /* 0x001fca00078e0204 */
[----:B-----5:R-:W2:Y:S04]  /*10b0*/  LDG.E R23, desc[UR58][R4.64] ;  /* 0x0000003a04177981 */ /* 0x020ea8000c1e1900 */
[----:B------:R-:W2:Y:S02]  /*10c0*/  LDG.E R6, desc[UR58][R4.64+0x4] ;  /* 0x0000043a04067981 */ /* 0x000ea4000c1e1900 */
[----:B--2---:R-:W-:-:S07]  /*10d0*/  IMAD.IADD R23, R6, 0x1, -R23 ;  /* 0x0000000106177824 */ /* 0x004fce00078e0a17 */
.L_x_125:
[----:B-----5:R-:W-:Y:S01]  /*10e0*/  IMAD.IADD R23, R23, 0x1, -R0 ;  /* 0x0000000117177824 */ /* 0x020fe200078e0a00 */
[----:B------:R-:W-:Y:S01]  /*10f0*/  PLOP3.LUT P0, PT, PT, PT, PT, 0x80, 0x0 ;  /* 0x000000000000781c */ /* 0x000fe20003f0f070 */
[----:B------:R-:W-:Y:S01]  /*1100*/  IMAD.MOV.U32 R147, RZ, RZ, R29 ;  /* 0x000000ffff937224 */ /* 0x000fe200078e001d */
[----:B------:R-:W-:Y:S01]  /*1110*/  CS2R R20, SRZ ;  /* 0x0000000000147805 */ /* 0x000fe2000001ff00 */
[C---:B------:R-:W-:Y:S01]  /*1120*/  VIADD R0, R23.reuse, 0x8f ;  /* 0x0000008f17007836 */ /* 0x040fe20000000000 */
[----:B------:R-:W-:Y:S01]  /*1130*/  ISETP.GE.AND P1, PT, R23, 0x1, PT ;  /* 0x000000011700780c */ /* 0x000fe20003f26270 */
[----:B------:R-:W-:Y:S01]  /*1140*/  IMAD.MOV.U32 R146, RZ, RZ, R30 ;  /* 0x000000ffff927224 */ /* 0x000fe200078e001e */
[----:B------:R-:W-:Y:S01]  /*1150*/  CS2R R38, SRZ ;  /* 0x0000000000267805 */ /* 0x000fe2000001ff00 */
[----:B------:R-:W-:Y:S01]  /*1160*/  IMAD.HI R0, R0, 0x38e38e39, RZ ;  /* 0x38e38e3900007827 */ /* 0x000fe200078e02ff */
[----:B------:R-:W-:Y:S02]  /*1170*/  CS2R R34, SRZ ;  /* 0x0000000000227805 */ /* 0x000fe4000001ff00 */
[----:B------:R-:W-:-:S02]  /*1180*/  CS2R R44, SRZ ;  /* 0x00000000002c7805 */ /* 0x000fc4000001ff00 */
[----:B------:R-:W-:Y:S02]  /*1190*/  CS2R R36, SRZ ;  /* 0x0000000000247805 */ /* 0x000fe4000001ff00 */
[----:B------:R-:W-:Y:S02]  /*11a0*/  CS2R R42, SRZ ;  /* 0x00000000002a7805 */ /* 0x000fe4000001ff00 */
[----:B------:R-:W-:Y:S02]  /*11b0*/  SHF.R.U32.HI R3, RZ, 0x1f, R0 ;  /* 0x0000001fff037819 */ /* 0x000fe40000011600 */
[----:B------:R-:W-:Y:S02]  /*11c0*/  CS2R R48, SRZ ;  /* 0x0000000000307805 */ /* 0x000fe4000001ff00 */
[----:B------:R-:W-:Y:S02]  /*11d0*/  CS2R R46, SRZ ;  /* 0x00000000002e7805 */ /* 0x000fe4000001ff00 */
[----:B------:R-:W-:-:S02]  /*11e0*/  CS2R R40, SRZ ;  /* 0x0000000000287805 */ /* 0x000fc4000001ff00 */
[----:B------:R-:W-:Y:S01]  /*11f0*/  LEA.HI.SX32 R22, R0, R3, 0x1b ;  /* 0x0000000300167211 */ /* 0x000fe200078fdaff */
[----:B------:R-:W-:Y:S01]  /*1200*/  IMAD.MOV.U32 R3, RZ, RZ, RZ ;  /* 0x000000ffff037224 */ /* 0x000fe200078e00ff */
[----:B------:R-:W-:Y:S01]  /*1210*/  CS2R R50, SRZ ;  /* 0x0000000000327805 */ /* 0x000fe2000001ff00 */
[----:B------:R-:W-:Y:S01]  /*1220*/  IMAD.MOV.U32 R0, RZ, RZ, RZ ;  /* 0x000000ffff007224 */ /* 0x000fe200078e00ff */
        /* <DEDUP_REMOVED lines=10> */
[----:B0-----:R-:W-:Y:S01]  /*12d0*/  CS2R R6, SRZ ;  /* 0x0000000000067805 */ /* 0x001fe2000001ff00 */
[----:B------:R-:W-:Y:S01]  /*12e0*/  IMAD.MOV.U32 R8, RZ, RZ, RZ ;  /* 0x000000ffff087224 */ /* 0x000fe200078e00ff */
[----:B------:R-:W-:Y:S01]  /*12f0*/  CS2R R80, SRZ ;  /* 0x0000000000507805 */ /* 0x000fe2000001ff00 */
[----:B------:R-:W-:Y:S02]  /*1300*/  IMAD.MOV.U32 R24, RZ, RZ, RZ ;  /* 0x000000ffff187224 */ /* 0x000fe400078e00ff */
[----:B------:R-:W-:Y:S02]  /*1310*/  IMAD.MOV.U32 R33, RZ, RZ, RZ ;  /* 0x000000ffff217224 */ /* 0x000fe400078e00ff */
[----:B------:R-:W-:Y:S01]  /*1320*/  IMAD.MOV.U32 R83, RZ, RZ, RZ ;  /* 0x000000ffff537224 */ /* 0x000fe200078e00ff */
[----:B------:R-:W-:Y:S06]  /*1330*/  @!P1 BRA `(.L_x_126) ;  /* 0x0000007c000c9947 */ /* 0x000fec0003800000 */
[----:B------:R-:W0:Y:S01]  /*1340*/  SHFL.IDX PT, R0, R151, RZ, 0x1f ;  /* 0x00001fff97007589 */ /* 0x000e2200000e0000 */
[----:B------:R-:W-:-:S04]  /*1350*/  UIADD3 UR6, UR36, 0x24300, URZ ;  /* 0x0002430024067890 */ /* 0x000fc8000fffe03f */
[----:B------:R-:W-:-:S06]  /*1360*/  ULOP3.LUT UP0, URZ, UR6, 0x9f, URZ, 0xc0, !UPT ;  /* 0x0000009f063f7892 */ /* 0x000fcc000f80c03f */
[----:B------:R-:W-:Y:S02]  /*1370*/  PLOP3.LUT P0, PT, PT, PT, UP0, 0x80, 0x0 ;  /* 0x000000000000781c */ /* 0x000fe40003f0f008 */
[----:B0-----:R-:W-:-:S13]  /*1380*/  R2UR UR38, R0 ;  /* 0x00000000002672ca */ /* 0x001fda00000e0000 */
[----:B------:R-:W-:-:S04]  /*1390*/  UIMAD.WIDE UR4, UR38, 0x55555556, URZ ;  /* 0x55555556260478a5 */ /* 0x000fc8000f8e023f */
[----:B------:R-:W-:-:S04]  /*13a0*/  ULEA.HI UR5, UR5, UR5, URZ, 0x1 ;  /* 0x0000000505057291 */ /* 0x000fc8000f8f083f */
[----:B------:R-:W-:-:S04]  /*13b0*/  UIMAD UR40, UR5, -0x3, UR38 ;  /* 0xfffffffd052878a4 */ /* 0x000fc8000f8e0226 */
[----:B------:R-:W-:-:S04]  /*13c0*/  ULEA UR4, UR40, UR6, 0xb ;  /* 0x0000000628047291 */ /* 0x000fc8000f8e583f */
[----:B------:R-:W-:-:S04]  /*13d0*/  USHF.R.U32.HI UR4, URZ, 0x4, UR4 ;  /* 0x000000043f047899 */ /* 0x000fc80008011604 */
[----:B------:R-:W-:Y:S01]  /*13e0*/  ULOP3.LUT UR37, UR4, 0x3fff, URZ, 0xc0, !UPT ;  /* 0x00003fff04257892 */ /* 0x000fe2000f8ec03f */
[----:B------:R-:W-:Y:S11]  /*13f0*/  @!P0 BRA `(.L_x_127) ;  /* 0x0000000000408947 */ /* 0x000ff60003800000 */
[----:B------:R-:W-:Y:S01]  /*1400*/  MOV R0, 0x0 ;  /* 0x0000000000007802 */ /* 0x000fe20000000f00 */
[----:B------:R-:W-:Y:S01]  /*1410*/  ULDC.64 UR4, c[0x4][0xa8] ;  /* 0x01002a0000047ab9 */ /* 0x000fe20000000a00 */
[----:B------:R-:W-:Y:S01]  /*1420*/  ULDC.64 UR6, c[0x4][0x20] ;  /* 0x0100080000067ab9 */ /* 0x000fe20000000a00 */
[----:B------:R-:W-:Y:S01]  /*1430*/  IMAD.U32 R4, RZ, RZ, UR4 ;  /* 0x00000004ff047e24 */ /* 0x000fe2000f8e00ff */
[----:B------:R0:W1:Y:S01]  /*1440*/  LDC.64 R14, c[0x4][R0] ;  /* 0x01000000000e7b82 */ /* 0x0000620000000a00 */
        /* <DEDUP_REMOVED lines=8> */
[----:B0-----:R-:W-:-:S07]  /*14d0*/  IMAD.MOV.U32 R13, RZ, RZ, RZ ;  /* 0x000000ffff0d7224 */ /* 0x001fce00078e00ff */
[----:B------:R-:W-:-:S07]  /*14e0*/  LEPC R20, `(.L_x_127) ;  /* 0x000000001014794e */ /* 0x000fce0000000000 */
[----:B-1----:R-:W-:Y:S05]  /*14f0*/  CALL.ABS.NOINC R14 ;  /* 0x000000000e007343 */ /* 0x002fea0003c00000 */
.L_x_127:
[----:B------:R-:W-:Y:S02]  /*1500*/  LEA.HI R0, R149, R149, RZ, 0x1 ;  /* 0x0000009595007211 */ /* 0x000fe400078f08ff */
[----:B------:R-:W-:Y:S02]  /*1510*/  ISETP.NE.AND P0, PT, R144, 0x3, PT ;  /* 0x000000039000780c */ /* 0x000fe40003f05270 */
[----:B------:R-:W-:-:S05]  /*1520*/  LOP3.LUT R0, R0, 0xfffffffe, RZ, 0xc0, !PT ;  /* 0xfffffffe00007812 */ /* 0x000fca00078ec0ff */
[----:B------:R-:W-:-:S05]  /*1530*/  IMAD.IADD R0, R149, 0x1, -R0 ;  /* 0x0000000195007824 */ /* 0x000fca00078e0a00 */
[----:B------:R-:W-:-:S04]  /*1540*/  SHF.L.U32 R0, R0, 0x1f, RZ ;  /* 0x0000001f00007819 */ /* 0x000fc800000006ff */
[----:B------:R-:W0:Y:S02]  /*1550*/  SYNCS.PHASECHK.TRANS64.TRYWAIT P1, [UR36+0x31c00], R0 ;  /* 0x031c0000ff0075a7 */ /* 0x000e240008020164 */
[----:B0-----:R-:W-:Y:S05]  /*1560*/  @!P1 BRA `(.L_x_128) ;  /* 0x000000d400a49947 */ /* 0x001fea0003800000 */
.L_x_244:
[----:B------:R-:W-:Y:S05]  /*1570*/  @!P0 BRA `(.L_x_129) ;  /* 0x0000000000048947 */ /* 0x000fea0003800000 */
[----:B------:R-:W-:Y:S01]  /*1580*/  BPT.TRAP 0x1 ;  /* 0x000000040000795c */ /* 0x000fe20000300000 */
.L_x_129:
[----:B------:R-:W-:Y:S01]  /*1590*/  IMAD.U32 R4, RZ, RZ, UR39 ;  /* 0x00000027ff047e24 */ /* 0x000fe2000f8e00ff */
[----:B0-----:R-:W-:-:S04]  /*15a0*/  SHF.L.U32 R3, R16, 0x1f, RZ ;  /* 0x0000001f10037819 */ /* 0x001fc800000006ff */
[----:B------:R-:W-:-:S04]  /*15b0*/  LEA R4, R4, UR36, 0x3 ;  /* 0x0000002404047c11 */ /* 0x000fc8000f8e18ff */
[----:B------:R0:W1:Y:S01]  /*15c0*/  SYNCS.PHASECHK.TRANS64.TRYWAIT P2, [R4+URZ+0x31c30], R3 ;  /* 0x031c3003040075a7 */ /* 0x000062000804017f */
[----:B------:R-:W-:Y:S05]  /*15d0*/  @!P0 BRA `(.L_x_130) ;  /* 0x0000000000048947 */ /* 0x000fea0003800000 */
[----:B------:R-:W-:Y:S01]  /*15e0*/  BPT.TRAP 0x1 ;  /* 0x000000040000795c */ /* 0x000fe20000300000 */
.L_x_130:
[----:B------:R-:W2:Y:S01]  /*15f0*/  S2R R0, SR_TID.X ;  /* 0x0000000000007919 */ /* 0x000ea20000002100 */
[----:B------:R-:W-:Y:S01]  /*1600*/  IMAD.MOV.U32 R71, RZ, RZ, RZ ;  /* 0x000000ffff477224 */ /* 0x000fe200078e00ff */
[----:B--2---:R-:W-:Y:S01]  /*1610*/  LOP3.LUT P1, RZ, R0, 0x7f, RZ, 0xc0, !PT ;  /* 0x0000007f00ff7812 */ /* 0x004fe2000782c0ff */
[----:B-1----:R-:W-:-:S12]  /*1620*/  @P2 BRA `(.L_x_131) ;  /* 0x0000000000082947 */ /* 0x002fd80003800000 */
[----:B------:R-:W1:Y:S02]  /*1630*/  SYNCS.PHASECHK.TRANS64.TRYWAIT P2, [R4+URZ+0x31c30], R3 ;  /* 0x031c3003040075a7 */ /* 0x000e64000804017f */
[----:B-1----:R-:W-:Y:S05]  /*1640*/  @!P2 BRA `(.L_x_132) ;  /* 0x000000d40084a947 */ /* 0x002fea0003800000 */
.L_x_131:
        /* <DEDUP_REMOVED lines=26> */
[----:B------:R-:W-:Y:S01]  /*17f0*/  UMOV UR7, 0x80000020 ;  /* 0x8000002000077882 */ /* 0x000fe20000000000 */
[----:B------:R-:W-:Y:S01]  /*1800*/  HGMMA.64x16x16.F32.BF16 R96, gdesc[UR24], RZ, !UPT, gsb0 ;  /* 0x00200000186079f0 */ /* 0x000fe2000c0018ff */
        /* <DEDUP_REMOVED lines=121> */
[----:B------:R-:W-:Y:S01]  /*1fa0*/  UMOV UR8, UR10 ;  /* 0x0000000a00087c82 */ /* 0x000fe20008000000 */
[----:B------:R-:W-:Y:S01]  /*1fb0*/  UMOV UR10, UR12 ;  /* 0x0000000c000a7c82 */ /* 0x000fe20008000000 */
        /* <DEDUP_REMOVED lines=170> */
[----:B01----:R-:W-:Y:S01]  /*2a60*/  FMNMX.FTZ R3, R96, R97, !PT ;  /* 0x0000006160037209 */ /* 0x003fe20007810000 */
        /* <DEDUP_REMOVED lines=101> */
[----:B------:R-:W-:Y:S01]  /*30c0*/  FSEL R114, R49, -INF , P2 ;  /* 0xff80000031727808 */ /* 0x000fe20001000000 */
[----:B------:R-:W-:Y:S01]  /*30d0*/  ULDC UR6, c[0x0][0x988] ;  /* 0x0002620000067ab9 */ /* 0x000fe20000000800 */
[----:B------:R-:W-:-:S02]  /*30e0*/  FMNMX.FTZ R3, R120, R3, !PT ;  /* 0x0000000378037209 */ /* 0x000fc40007810000 */
[----:B------:R-:W-:Y:S02]  /*30f0*/  FSEL R116, R52, -INF , P6 ;  /* 0xff80000034747808 */ /* 0x000fe40003000000 */
[----:B------:R-:W-:Y:S02]  /*3100*/  FMNMX.FTZ R3, R114, R3, !PT ;  /* 0x0000000372037209 */ /* 0x000fe40007810000 */
[----:B------:R-:W-:Y:S02]  /*3110*/  FSEL R52, R63, -INF , P4 ;  /* 0xff8000003f347808 */ /* 0x000fe40002000000 */
[----:B------:R-:W-:Y:S02]  /*3120*/  ISETP.GT.AND P4, PT, R5, 0x60, PT ;  /* 0x000000600500780c */ /* 0x000fe40003f84270 */
[----:B------:R-:W-:Y:S02]  /*3130*/  FSEL R122, R53, -INF , P5 ;  /* 0xff800000357a7808 */ /* 0x000fe40002800000 */
[----:B------:R-:W-:-:S02]  /*3140*/  FMNMX.FTZ R3, R116, R3, !PT ;  /* 0x0000000374037209 */ /* 0x000fc40007810000 */
[----:B------:R-:W-:Y:S02]  /*3150*/  FSEL R50, R50, -INF , P3 ;  /* 0xff80000032327808 */ /* 0x000fe40001800000 */
[----:B------:R-:W-:Y:S02]  /*3160*/  ISETP.GT.AND P3, PT, R5, 0x61, PT ;  /* 0x000000610500780c */ /* 0x000fe40003f64270 */
[----:B------:R-:W-:Y:S02]  /*3170*/  FMNMX.FTZ R3, R122, R3, !PT ;  /* 0x000000037a037209 */ /* 0x000fe40007810000 */
[----:B------:R-:W-:Y:S02]  /*3180*/  FSEL R56, R51, -INF , P2 ;  /* 0xff80000033387808 */ /* 0x000fe40001000000 */
[----:B------:R-:W-:Y:S02]  /*3190*/  ISETP.GT.AND P2, PT, R5, 0x68, PT ;  /* 0x000000680500780c */ /* 0x000fe40003f44270 */
[----:B------:R-:W-:-:S02]  /*31a0*/  FSEL R54, R54, -INF , P6 ;  /* 0xff80000036367808 */ /* 0x000fc40003000000 */
        /* <DEDUP_REMOVED lines=13> */
[C---:B------:R-:W-:Y:S02]  /*3280*/  ISETP.GT.AND P1, PT, R5.reuse, 0x71, PT ;  /* 0x000000710500780c */ /* 0x040fe40003f24270 */
[----:B------:R-:W-:Y:S02]  /*3290*/  FMNMX.FTZ R3, R140, R3, !PT ;  /* 0x000000038c037209 */ /* 0x000fe40007810000 */
[----:B------:R-:W-:Y:S02]  /*32a0*/  FSEL R46, R46, -INF , P2 ;  /* 0xff8000002e2e7808 */ /* 0x000fe40001000000 */
[----:B------:R-:W-:-:S02]  /*32b0*/  ISETP.GT.AND P2, PT, R5, 0x79, PT ;  /* 0x000000790500780c */ /* 0x000fc40003f44270 */
[----:B------:R-:W-:Y:S02]  /*32c0*/  FSEL R42, R42, -INF , P4 ;  /* 0xff8000002a2a7808 */ /* 0x000fe40002000000 */
[----:B------:R-:W-:Y:S02]  /*32d0*/  ISETP.GT.AND P4, PT, R5, 0x81, PT ;  /* 0x000000810500780c */ /* 0x000fe40003f84270 */
[----:B------:R-:W-:Y:S02]  /*32e0*/  FSEL R40, R55, -INF , P5 ;  /* 0xff80000037287808 */ /* 0x000fe40002800000 */
[----:B------:R-:W-:Y:S02]  /*32f0*/  ISETP.GT.AND P5, PT, R5, 0x88, PT ;  /* 0x000000880500780c */ /* 0x000fe40003fa4270 */
        /* <DEDUP_REMOVED lines=9> */
[----:B------:R-:W-:Y:S01]  /*3390*/  FMNMX.FTZ R0, R156, R3, !PT ;  /* 0x000000039c007209 */ /* 0x000fe20007810000 */
[----:B------:R-:W-:Y:S01]  /*33a0*/  IMAD.U32 R3, RZ, RZ, UR6 ;  /* 0x00000006ff037e24 */ /* 0x000fe2000f8e00ff */
[----:B------:R-:W-:-:S02]  /*33b0*/  FSEL R32, R43, -INF , P3 ;  /* 0xff8000002b207808 */ /* 0x000fc40001800000 */
[----:B------:R-:W-:Y:S02]  /*33c0*/  FSEL R59, R37, -INF , P2 ;  /* 0xff800000253b7808 */ /* 0x000fe40001000000 */
[----:B------:R-:W-:Y:S02]  /*33d0*/  FMNMX.FTZ R0, R53, R0, !PT ;  /* 0x0000000035007209 */ /* 0x000fe40007810000 */
[----:B------:R-:W-:Y:S02]  /*33e0*/  ISETP.GT.AND P3, PT, R5, 0x80, PT ;  /* 0x000000800500780c */ /* 0x000fe40003f64270 */
[----:B------:R-:W-:Y:S02]  /*33f0*/  FMNMX.FTZ R0, R59, R0, !PT ;  /* 0x000000003b007209 */ /* 0x000fe40007810000 */
[----:B------:R-:W-:Y:S02]  /*3400*/  P2R R21, PR, RZ, 0x1 ;  /* 0x00000001ff157803 */ /* 0x000fe40000000000 */
[----:B------:R-:W-:-:S02]  /*3410*/  ISETP.GT.AND P0, PT, R5, 0x69, PT ;  /* 0x000000690500780c */ /* 0x000fc40003f04270 */
[----:B------:R-:W-:Y:S02]  /*3420*/  P2R R33, PR, RZ, 0x2 ;  /* 0x00000002ff217803 */ /* 0x000fe40000000000 */
        /* <DEDUP_REMOVED lines=12> */
[----:B------:R-:W-:Y:S02]  /*34f0*/  FMNMX.FTZ R11, R51, R0, !PT ;  /* 0x00000000330b7209 */ /* 0x000fe40007810000 */
[----:B------:R-:W-:-:S02]  /*3500*/  ISETP.NE.AND P0, PT, R21, RZ, PT ;  /* 0x000000ff1500720c */ /* 0x000fc40003f05270 */
[----:B------:R-:W-:Y:S01]  /*3510*/  FSEL R28, R35, -INF , P1 ;  /* 0xff800000231c7808 */ /* 0x000fe20000800000 */
[----:B------:R-:W0:Y:S01]  /*3520*/  SHFL.BFLY PT, R0, R11, 0x2, 0x1f ;  /* 0x0c401f000b007f89 */ /* 0x000e2200000e0000 */
[----:B------:R-:W-:Y:S02]  /*3530*/  FSEL R38, R38, -INF , P0 ;  /* 0xff80000026267808 */ /* 0x000fe40000000000 */
[----:B------:R-:W-:Y:S02]  /*3540*/  FSEL R26, R26, -INF , P3 ;  /* 0xff8000001a1a7808 */ /* 0x000fe40001800000 */
[----:B------:R-:W-:Y:S02]  /*3550*/  ISETP.NE.AND P0, PT, R7, RZ, PT ;  /* 0x000000ff0700720c */ /* 0x000fe40003f05270 */
[----:B------:R-:W-:-:S13]  /*3560*/  ISETP.NE.AND P1, PT, R9, RZ, PT ;  /* 0x000000ff0900720c */ /* 0x000fda0003f25270 */
[----:B------:R-:W-:Y:S01]  /*3570*/  @!P1 VIADD R4, R4, 0x31c40 ;  /* 0x00031c4004049836 */ /* 0x000fe20000000000 */
[----:B0-----:R-:W-:Y:S02]  /*3580*/  FMNMX.FTZ R13, R11, R0, !PT ;  /* 0x000000000b0d7209 */ /* 0x001fe40007810000 */
[----:B------:R-:W-:Y:S02]  /*3590*/  FMNMX.FTZ R11, R98, R99, !PT ;  /* 0x00000063620b7209 */ /* 0x000fe40007810000 */
[----:B------:R-:W-:Y:S01]  /*35a0*/  @!P1 PRMT R4, RZ, 0x654, R4 ;  /* 0x00000654ff049816 */ /* 0x000fe20000000004 */
[----:B------:R-:W0:Y:S01]  /*35b0*/  SHFL.BFLY PT, R0, R13, 0x1, 0x1f ;  /* 0x0c201f000d007f89 */ /* 0x000e2200000e0000 */
[----:B------:R-:W-:Y:S02]  /*35c0*/  FMNMX.FTZ R11, R102, R11, !PT ;  /* 0x0000000b660b7209 */ /* 0x000fe40007810000 */
[----:B------:R1:W-:Y:S01]  /*35d0*/  @!P1 SYNCS.ARRIVE.TRANS64.RED.A1T0 RZ, [R4+URZ], RZ ;  /* 0x000000ff04ff99a7 */ /* 0x0003e2000810043f */
[----:B0-----:R-:W-:-:S02]  /*35e0*/  FMNMX.FTZ R0, R13, R0, !PT ;  /* 0x000000000d007209 */ /* 0x001fc40007810000 */
        /* <DEDUP_REMOVED lines=23> */
[-CC-:B------:R-:W-:Y:S01]  /*3760*/  FFMA.FTZ R5, R96, R3.reuse, -R55.reuse ;  /* 0x0000000360057223 */ /* 0x180fe20000010837 */
[--C-:B------:R-:W-:Y:S01]  /*3770*/  FFMA.FTZ R106, R97, R3, -R55.reuse ;  /* 0x00000003616a7223 */ /* 0x100fe20000010837 */
[----:B------:R-:W-:Y:S01]  /*3780*/  FMNMX.FTZ R13, R14, R13, !PT ;  /* 0x0000000d0e0d7209 */ /* 0x000fe20007810000 */
[-CC-:B------:R-:W-:Y:S01]  /*3790*/  FFMA.FTZ R108, R66, R3.reuse, -R55.reuse ;  /* 0x00000003426c7223 */ /* 0x180fe20000010837 */
[----:B------:R-:W-:Y:S01]  /*37a0*/  MUFU.EX2 R7, R7 ;  /* 0x0000000700077308 */ /* 0x000fe20000000800 */
        /* <DEDUP_REMOVED lines=15> */
[----:B------:R0:W-:Y:S01]  /*38a0*/  MUFU.EX2 R13, R112 ;  /* 0x00000070000d7308 */ /* 0x0001e20000000800 */
[--C-:B------:R-:W-:Y:S01]  /*38b0*/  FFMA.FTZ R130, R130, R3, -R55.reuse ;  /* 0x0000000382827223 */ /* 0x100fe20000010837 */
[----:B------:R-:W-:Y:S01]  /*38c0*/  FMNMX.FTZ R15, R58, R15, !PT ;  /* 0x0000000f3a0f7209 */ /* 0x000fe20007810000 */
[-CC-:B------:R-:W-:Y:S01]  /*38d0*/  FFMA.FTZ R120, R120, R3.reuse, -R55.reuse ;  /* 0x0000000378787223 */ /* 0x180fe20000010837 */
[-CC-:B------:R-:W-:Y:S01]  /*38e0*/  FFMA.FTZ R43, R116, R3.reuse, -R55.reuse ;  /* 0x00000003742b7223 */ /* 0x180fe20000010837 */
[--C-:B------:R-:W-:Y:S01]  /*38f0*/  FFMA.FTZ R96, R122, R3, -R55.reuse ;  /* 0x000000037a607223 */ /* 0x100fe20000010837 */
[----:B------:R-:W-:Y:S01]  /*3900*/  FMNMX.FTZ R15, R48, R15, !PT ;  /* 0x0000000f300f7209 */ /* 0x000fe20007810000 */
[-CC-:B------:R-:W-:Y:S01]  /*3910*/  FFMA.FTZ R41, R126, R3.reuse, -R55.reuse ;  /* 0x000000037e297223 */ /* 0x180fe20000010837 */
[----:B------:R-:W1:Y:S01]  /*3920*/  MUFU.EX2 R106, R106 ;  /* 0x0000006a006a7308 */ /* 0x000e620000000800 */
[----:B0-----:R-:W-:Y:S01]  /*3930*/  FSEL R112, R27, -INF , P4 ;  /* 0xff8000001b707808 */ /* 0x001fe20002000000 */
[--C-:B------:R-:W-:Y:S01]  /*3940*/  FFMA.FTZ R84, R136, R3, -R55.reuse ;  /* 0x0000000388547223 */ /* 0x100fe20000010837 */
[----:B------:R-:W-:Y:S01]  /*3950*/  FMNMX.FTZ R15, R62, R15, !PT ;  /* 0x0000000f3e0f7209 */ /* 0x000fe20007810000 */
[-CC-:B------:R-:W-:Y:S01]  /*3960*/  FFMA.FTZ R39, R138, R3.reuse, -R55.reuse ;  /* 0x000000038a277223 */ /* 0x180fe20000010837 */
[-CC-:B------:R-:W-:Y:S01]  /*3970*/  FFMA.FTZ R88, R140, R3.reuse, -R55.reuse ;  /* 0x000000038c587223 */ /* 0x180fe20000010837 */
[----:B------:R-:W-:Y:S01]  /*3980*/  FFMA.FTZ R80, R59, R3, -R55 ;  /* 0x000000033b507223 */ /* 0x000fe20000010837 */
[----:B------:R-:W-:Y:S01]  /*3990*/  FMNMX.FTZ R21, R52, R15, !PT ;  /* 0x0000000f34157209 */ /* 0x000fe20007810000 */
[----:B------:R-:W-:Y:S03]  /*39a0*/  MUFU.EX2 R108, R108 ;  /* 0x0000006c006c7308 */ /* 0x000fe60000000800 */
[----:B------:R-:W-:-:S04]  /*39b0*/  FMNMX.FTZ R21, R50, R21, !PT ;  /* 0x0000001532157209 */ /* 0x000fc80007810000 */
[----:B------:R-:W-:Y:S01]  /*39c0*/  FMNMX.FTZ R21, R56, R21, !PT ;  /* 0x0000001538157209 */ /* 0x000fe20007810000 */
[----:B------:R-:W-:Y:S01]  /*39d0*/  MUFU.EX2 R9, R9 ;  /* 0x0000000900097308 */ /* 0x000fe20000000800 */
[----:B-1----:R-:W-:Y:S02]  /*39e0*/  F2FP.BF16.F32.PACK_AB R4, R106, R5 ;  /* 0x000000056a04723e */ /* 0x002fe400000010ff */
[----:B------:R-:W-:-:S04]  /*39f0*/  FMNMX.FTZ R21, R54, R21, !PT ;  /* 0x0000001536157209 */ /* 0x000fc80007810000 */
[----:B------:R-:W-:Y:S01]  /*3a00*/  FMNMX.FTZ R21, R40, R21, !PT ;  /* 0x0000001528157209 */ /* 0x000fe20007810000 */
[----:B------:R-:W-:Y:S03]  /*3a10*/  MUFU.EX2 R72, R72 ;  /* 0x0000004800487308 */ /* 0x000fe60000000800 */
[----:B------:R-:W-:-:S04]  /*3a20*/  FMNMX.FTZ R21, R42, R21, !PT ;  /* 0x000000152a157209 */ /* 0x000fc80007810000 */
[----:B------:R-:W-:Y:S01]  /*3a30*/  FMNMX.FTZ R21, R32, R21, !PT ;  /* 0x0000001520157209 */ /* 0x000fe20007810000 */
[----:B------:R0:W-:Y:S03]  /*3a40*/  MUFU.EX2 R11, R92 ;  /* 0x0000005c000b7308 */ /* 0x0001e60000000800 */
[----:B------:R-:W-:-:S04]  /*3a50*/  FMNMX.FTZ R21, R46, R21, !PT ;  /* 0x000000152e157209 */ /* 0x000fc80007810000 */
[----:B------:R-:W-:Y:S01]  /*3a60*/  FMNMX.FTZ R35, R24, R21, !PT ;  /* 0x0000001518237209 */ /* 0x000fe20007810000 */
[----:B------:R-:W-:Y:S01]  /*3a70*/  MUFU.EX2 R44, R44 ;  /* 0x0000002c002c7308 */ /* 0x000fe20000000800 */
[----:B0-----:R-:W-:Y:S02]  /*3a80*/  FFMA.FTZ R92, R156, R3, -R55 ;  /* 0x000000039c5c7223 */ /* 0x001fe40000010837 */
[----:B------:R-:W-:-:S04]  /*3a90*/  FMNMX.FTZ R35, R34, R35, !PT ;  /* 0x0000002322237209 */ /* 0x000fc80007810000 */
[----:B------:R-:W-:Y:S01]  /*3aa0*/  FMNMX.FTZ R35, R28, R35, !PT ;  /* 0x000000231c237209 */ /* 0x000fe20007810000 */
[----:B------:R-:W-:Y:S03]  /*3ab0*/  MUFU.EX2 R33, R33 ;  /* 0x0000002100217308 */ /* 0x000fe60000000800 */
        /* <DEDUP_REMOVED lines=9> */
[----:B0-----:R-:W-:-:S03]  /*3b50*/  FFMA.FTZ R76, R134, R3, -R55 ;  /* 0x00000003864c7223 */ /* 0x001fc60000010837 */
[----:B------:R-:W0:Y:S04]  /*3b60*/  SHFL.BFLY PT, R30, R37, 0x2, 0x1f ;  /* 0x0c401f00251e7f89 */ /* 0x000e2800000e0000 */
[----:B------:R-:W-:Y:S08]  /*3b70*/  MUFU.EX2 R68, R68 ;  /* 0x0000004400447308 */ /* 0x000ff00000000800 */
[----:B------:R-:W-:Y:S08]  /*3b80*/  MUFU.EX2 R60, R60 ;  /* 0x0000003c003c7308 */ /* 0x000ff00000000800 */
[----:B------:R-:W-:Y:S01]  /*3b90*/  MUFU.EX2 R36, R36 ;  /* 0x0000002400247308 */ /* 0x000fe20000000800 */
[----:B0-----:R-:W-:Y:S01]  /*3ba0*/  FMNMX.FTZ R27, R37, R30, !PT ;  /* 0x0000001e251b7209 */ /* 0x001fe20007810000 */
[-CC-:B------:R-:W-:Y:S01]  /*3bb0*/  FFMA.FTZ R30, R45, R3.reuse, -R55.reuse ;  /* 0x000000032d1e7223 */ /* 0x180fe20000010837 */
[-CC-:B------:R-:W-:Y:S01]  /*3bc0*/  FFMA.FTZ R37, R142, R3.reuse, -R55.reuse ;  /* 0x000000038e257223 */ /* 0x180fe20000010837 */
[----:B------:R-:W-:-:S04]  /*3bd0*/  FFMA.FTZ R45, R57, R3, -R55 ;  /* 0x00000003392d7223 */ /* 0x000fc80000010837 */
[----:B------:R-:W-:Y:S01]  /*3be0*/  MUFU.EX2 R25, R25 ;  /* 0x0000001900197308 */ /* 0x000fe20000000800 */
[----:B------:R-:W0:Y:S07]  /*3bf0*/  SHFL.BFLY PT, R104, R27, 0x1, 0x1f ;  /* 0x0c201f001b687f89 */ /* 0x000e2e00000e0000 */
[----:B------:R-:W-:Y:S08]  /*3c00*/  MUFU.EX2 R66, R66 ;  /* 0x0000004200427308 */ /* 0x000ff00000000800 */
[----:B------:R-:W-:Y:S08]  /*3c10*/  MUFU.EX2 R21, R130 ;  /* 0x0000008200157308 */ /* 0x000ff00000000800 */
[----:B------:R-:W-:Y:S01]  /*3c20*/  MUFU.EX2 R76, R76 ;  /* 0x0000004c004c7308 */ /* 0x000fe20000000800 */
[----:B0-----:R-:W-:Y:S01]  /*3c30*/  FMNMX.FTZ R73, R27, R104, !PT ;  /* 0x000000681b497209 */ /* 0x001fe20007810000 */
[----:B------:R-:W-:-:S03]  /*3c40*/  FFMA.FTZ R104, R51, R3, -R55 ;  /* 0x0000000333687223 */ /* 0x000fc60000010837 */
[C---:B------:R-:W-:Y:S01]  /*3c50*/  FSETP.NEU.FTZ.AND P2, PT, R73.reuse, -INF , PT ;  /* 0xff8000004900780b */ /* 0x040fe20003f5d000 */
[----:B------:R-:W-:Y:S02]  /*3c60*/  FMUL.FTZ R27, R73, R3 ;  /* 0x00000003491b7220 */ /* 0x000fe40000410000 */
[----:B------:R-:W-:Y:S03]  /*3c70*/  MUFU.EX2 R35, R120 ;  /* 0x0000007800237308 */ /* 0x000fe60000000800 */
[----:B------:R-:W-:Y:S02]  /*3c80*/  FSEL R27, R27, RZ, P2 ;  /* 0x000000ff1b1b7208 */ /* 0x000fe40001000000 */
[----:B------:R-:W-:-:S03]  /*3c90*/  ISETP.GE.AND P2, PT, R23, 0x91, PT ;  /* 0x000000911700780c */ /* 0x000fc60003f46270 */
        /* <DEDUP_REMOVED lines=14> */
[----:B------:R-:W0:Y:S01]  /*3d80*/  MUFU.EX2 R99, R99 ;  /* 0x0000006300637308 */ /* 0x000e220000000800 */
        /* <DEDUP_REMOVED lines=14> */
[-C--:B------:R-:W-:Y:S01]  /*3e70*/  FFMA.FTZ R24, R24, R3.reuse, -R27 ;  /* 0x0000000318187223 */ /* 0x080fe2000001081b */
[----:B------:R2:W3:Y:S01]  /*3e80*/  MUFU.EX2 R65, R6 ;  /* 0x0000000600417308 */ /* 0x0004e20000000800 */
[----:B0-----:R-:W-:Y:S01]  /*3e90*/  FADD.FTZ R67, R98, R99 ;  /* 0x0000006362437221 */ /* 0x001fe20000010000 */
[-CC-:B------:R-:W-:Y:S01]  /*3ea0*/  FFMA.FTZ R34, R34, R3.reuse, -R27.reuse ;  /* 0x0000000322227223 */ /* 0x180fe2000001081b */
[-CC-:B------:R-:W-:Y:S01]  /*3eb0*/  FFMA.FTZ R42, R28, R3.reuse, -R27.reuse ;  /* 0x000000031c2a7223 */ /* 0x180fe2000001081b */
[-CC-:B------:R-:W-:Y:S01]  /*3ec0*/  FFMA.FTZ R38, R38, R3.reuse, -R27.reuse ;  /* 0x0000000326267223 */ /* 0x180fe2000001081b */
[-CC-:B------:R-:W-:Y:S01]  /*3ed0*/  FFMA.FTZ R110, R110, R3.reuse, -R27.reuse ;  /* 0x000000036e6e7223 */ /* 0x180fe2000001081b */
[-CC-:B------:R-:W-:Y:S01]  /*3ee0*/  FFMA.FTZ R46, R26, R3.reuse, -R27.reuse ;  /* 0x000000031a2e7223 */ /* 0x180fe2000001081b */
[-C--:B------:R-:W-:Y:S01]  /*3ef0*/  FFMA.FTZ R112, R112, R3.reuse, -R27 ;  /* 0x0000000370707223 */ /* 0x080fe2000001081b */
[----:B------:R-:W0:Y:S01]  /*3f00*/  MUFU.EX2 R49, R49 ;  /* 0x0000003100317308 */ /* 0x000e220000000800 */
[----:B--2---:R-:W-:Y:S01]  /*3f10*/  FADD.FTZ R6, R5, R106 ;  /* 0x0000006a05067221 */ /* 0x004fe20000010000 */
[----:B-1----:R-:W-:Y:S01]  /*3f20*/  FADD.FTZ R8, R102, R67 ;  /* 0x0000004366087221 */ /* 0x002fe20000010000 */
[-CC-:B------:R-:W-:Y:S01]  /*3f30*/  FFMA.FTZ R118, R118, R3.reuse, -R27.reuse ;  /* 0x0000000376767223 */ /* 0x180fe2000001081b */
[----:B------:R-:W-:Y:S01]  /*3f40*/  FFMA.FTZ R114, R114, R3, -R27 ;  /* 0x0000000372727223 */ /* 0x000fe2000001081b */
[----:B------:R-:W-:Y:S01]  /*3f50*/  FADD.FTZ R69, R7, R6 ;  /* 0x0000000607457221 */ /* 0x000fe20000010000 */
[C---:B------:R-:W-:Y:S01]  /*3f60*/  F2FP.BF16.F32.PACK_AB R6, R108.reuse, R7 ;  /* 0x000000076c06723e */ /* 0x040fe200000010ff */
[----:B------:R-:W-:Y:S01]  /*3f70*/  IMAD.MOV.U32 R62, RZ, RZ, R71 ;  /* 0x000000ffff3e7224 */ /* 0x000fe200078e0047 */
[----:B------:R-:W1:Y:S01]  /*3f80*/  MUFU.EX2 R90, R90 ;  /* 0x0000005a005a7308 */ /* 0x000e620000000800 */
[----:B------:R-:W-:Y:S01]  /*3f90*/  FADD.FTZ R10, R108, R69 ;  /* 0x000000456c0a7221 */ /* 0x000fe20000010000 */
[C---:B---3--:R-:W-:Y:S01]  /*3fa0*/  FADD.FTZ R8, R65.reuse, R8 ;  /* 0x0000000841087221 */ /* 0x048fe20000010000 */
[----:B------:R-:W-:Y:S01]  /*3fb0*/  F2FP.BF16.F32.PACK_AB R7, R65, R102 ;  /* 0x000000664107723e */ /* 0x000fe200000010ff */
[----:B------:R-:W-:Y:S01]  /*3fc0*/  FFMA.FTZ R65, R40, R3, -R27 ;  /* 0x0000000328417223 */ /* 0x000fe2000001081b */
[----:B------:R-:W-:Y:S01]  /*3fd0*/  FADD.FTZ R67, R9, R10 ;  /* 0x0000000a09437221 */ /* 0x000fe20000010000 */
[----:B------:R-:W-:Y:S01]  /*3fe0*/  F2FP.BF16.F32.PACK_AB R5, R99, R98 ;  /* 0x000000626305723e */ /* 0x000fe200000010ff */
[----:B------:R-:W-:Y:S01]  /*3ff0*/  IMAD.MOV.U32 R58, RZ, RZ, R71 ;  /* 0x000000ffff3a7224 */ /* 0x000fe200078e0047 */
[----:B------:R-:W2:Y:S01]  /*4000*/  MUFU.EX2 R51, R51 ;  /* 0x0000003300337308 */ /* 0x000ea20000000800 */
[----:B0-----:R-:W-:Y:S01]  /*4010*/  FADD.FTZ R69, R49, R8 ;  /* 0x0000000831457221 */ /* 0x001fe20000010000 */
[----:B------:R-:W-:Y:S01]  /*4020*/  FADD.FTZ R8, R72, R67 ;  /* 0x0000004348087221 */ /* 0x000fe20000010000 */
[----:B------:R0:W-:Y:S01]  /*4030*/  STSM.16.M88.4 [R2+0x24300], R4 ;  /* 0x0243000402007844 */ /* 0x0001e20000000200 */
[----:B------:R-:W-:-:S02]  /*4040*/  IMAD.MOV.U32 R56, RZ, RZ, R71 ;  /* 0x000000ffff387224 */ /* 0x000fc400078e0047 */
[----:B------:R-:W-:Y:S02]  /*4050*/  FADD.FTZ R67, R11, R8 ;  /* 0x000000080b437221 */ /* 0x000fe40000010000 */
[----:B------:R-:W3:Y:S01]  /*4060*/  MUFU.EX2 R94, R94 ;  /* 0x0000005e005e7308 */ /* 0x000ee20000000800 */
[----:B-1----:R-:W-:Y:S01]  /*4070*/  FADD.FTZ R10, R90, R69 ;  /* 0x000000455a0a7221 */ /* 0x002fe20000010000 */
[----:B------:R-:W-:-:S04]  /*4080*/  FADD.FTZ R8, R44, R67 ;  /* 0x000000432c087221 */ /* 0x000fc80000010000 */
[----:B------:R-:W-:Y:S02]  /*4090*/  FADD.FTZ R67, R33, R8 ;  /* 0x0000000821437221 */ /* 0x000fe40000010000 */
[----:B------:R-:W1:Y:S01]  /*40a0*/  MUFU.EX2 R53, R53 ;  /* 0x0000003500357308 */ /* 0x000e620000000800 */
[----:B--2---:R-:W-:Y:S01]  /*40b0*/  FADD.FTZ R69, R51, R10 ;  /* 0x0000000a33457221 */ /* 0x004fe20000010000 */
[C---:B------:R-:W-:Y:S01]  /*40c0*/  FADD.FTZ R8, R70.reuse, R67 ;  /* 0x0000004346087221 */ /* 0x040fe20000010000 */
[----:B0-----:R-:W-:Y:S01]  /*40d0*/  F2FP.BF16.F32.PACK_AB R4, R70, R33 ;  /* 0x000000214604723e */ /* 0x001fe200000010ff */
[--C-:B------:R-:W-:Y:S02]  /*40e0*/  IMAD.MOV.U32 R70, RZ, RZ, R71.reuse ;  /* 0x000000ffff467224 */ /* 0x100fe400078e0047 */
[----:B------:R-:W-:Y:S01]  /*40f0*/  FADD.FTZ R67, R29, R8 ;  /* 0x000000081d437221 */ /* 0x000fe20000010000 */
[----:B------:R-:W-:Y:S01]  /*4100*/  IMAD.MOV.U32 R33, RZ, RZ, R71 ;  /* 0x000000ffff217224 */ /* 0x000fe200078e0047 */
[----:B------:R-:W0:Y:S01]  /*4110*/  MUFU.EX2 R82, R82 ;  /* 0x0000005200527308 */ /* 0x000e220000000800 */
[----:B---3--:R-:W-:-:S07]  /*4120*/  FADD.FTZ R10, R94, R69 ;  /* 0x000000455e0a7221 */ /* 0x008fce0000010000 */
[----:B------:R-:W2:Y:S01]  /*4130*/  MUFU.EX2 R12, R12 ;  /* 0x0000000c000c7308 */ /* 0x000ea20000000800 */
[----:B-1----:R-:W-:Y:S01]  /*4140*/  FADD.FTZ R69, R53, R10 ;  /* 0x0000000a35457221 */ /* 0x002fe20000010000 */
[----:B------:R-:W-:-:S04]  /*4150*/  FADD.FTZ R10, R68, R67 ;  /* 0x00000043440a7221 */ /* 0x000fc80000010000 */
[----:B------:R-:W-:Y:S01]  /*4160*/  FADD.FTZ R67, R13, R10 ;  /* 0x0000000a0d437221 */ /* 0x000fe20000010000 */
[----:B------:R-:W-:Y:S01]  /*4170*/  F2FP.BF16.F32.PACK_AB R10, R44, R11 ;  /* 0x0000000b2c0a723e */ /* 0x000fe200000010ff */
[----:B------:R-:W1:Y:S01]  /*4180*/  MUFU.EX2 R55, R55 ;  /* 0x0000003700377308 */ /* 0x000e620000000800 */
[----:B0-----:R-:W-:Y:S01]  /*4190*/  FADD.FTZ R69, R82, R69 ;  /* 0x0000004552457221 */ /* 0x001fe20000010000 */
[----:B------:R-:W-:Y:S01]  /*41a0*/  FADD.FTZ R52, R60, R67 ;  /* 0x000000433c347221 */ /* 0x000fe20000010000 */
[----:B------:R-:W-:Y:S01]  /*41b0*/  F2FP.BF16.F32.PACK_AB R11, R94, R51 ;  /* 0x000000335e0b723e */ /* 0x000fe200000010ff */
[--C-:B------:R-:W-:Y:S02]  /*41c0*/  IMAD.MOV.U32 R67, RZ, RZ, R71.reuse ;  /* 0x000000ffff437224 */ /* 0x100fe400078e0047 */
[----:B------:R-:W-:Y:S01]  /*41d0*/  FADD.FTZ R5, R15, R52 ;  /* 0x000000340f057221 */ /* 0x000fe20000010000 */
[----:B------:R-:W-:Y:S01]  /*41e0*/  IMAD.MOV.U32 R52, RZ, RZ, R71 ;  /* 0x000000ffff347224 */ /* 0x000fe200078e0047 */
[----:B------:R-:W0:Y:S01]  /*41f0*/  MUFU.EX2 R14, R14 ;  /* 0x0000000e000e7308 */ /* 0x000e220000000800 */
[----:B--2---:R-:W-:Y:S01]  /*4200*/  FADD.FTZ R8, R12, R69 ;  /* 0x000000450c087221 */ /* 0x004fe20000010000 */
[----:B------:R-:W-:Y:S01]  /*4210*/  FADD.FTZ R6, R36, R5 ;  /* 0x0000000524067221 */ /* 0x000fe20000010000 */
[----:B------:R-:W-:Y:S01]  /*4220*/  F2FP.BF16.F32.PACK_AB R5, R82, R53 ;  /* 0x000000355205723e */ /* 0x000fe200000010ff */
[----:B------:R-:W-:-:S02]  /*4230*/  IMAD.MOV.U32 R69, RZ, RZ, R71 ;  /* 0x000000ffff457224 */ /* 0x000fc400078e0047 */
[--C-:B------:R-:W-:Y:S02]  /*4240*/  IMAD.MOV.U32 R53, RZ, RZ, R71.reuse ;  /* 0x000000ffff357224 */ /* 0x100fe400078e0047 */
[----:B------:R-:W2:Y:S01]  /*4250*/  MUFU.EX2 R57, R57 ;  /* 0x0000003900397308 */ /* 0x000ea20000000800 */
[----:B-1----:R-:W-:Y:S01]  /*4260*/  FADD.FTZ R27, R55, R8 ;  /* 0x00000008371b7221 */ /* 0x002fe20000010000 */
[----:B------:R-:W-:Y:S01]  /*4270*/  F2FP.BF16.F32.PACK_AB R8, R72, R9 ;  /* 0x000000094808723e */ /* 0x000fe200000010ff */
[--C-:B------:R-:W-:Y:S01]  /*4280*/  IMAD.MOV.U32 R51, RZ, RZ, R71.reuse ;  /* 0x000000ffff337224 */ /* 0x100fe200078e0047 */
[----:B------:R-:W-:Y:S01]  /*4290*/  F2FP.BF16.F32.PACK_AB R9, R90, R49 ;  /* 0x000000315a09723e */ /* 0x000fe200000010ff */
[--C-:B------:R-:W-:Y:S02]  /*42a0*/  IMAD.MOV.U32 R49, RZ, RZ, R71.reuse ;  /* 0x000000ffff317224 */ /* 0x100fe400078e0047 */
[----:B------:R-:W-:Y:S01]  /*42b0*/  IMAD.MOV.U32 R44, RZ, RZ, R71 ;  /* 0x000000ffff2c7224 */ /* 0x000fe200078e0047 */
[----:B------:R-:W1:Y:S01]  /*42c0*/  MUFU.EX2 R59, R59 ;  /* 0x0000003b003b7308 */ /* 0x000e620000000800 */
[----:B0-----:R-:W-:Y:S01]  /*42d0*/  FADD.FTZ R26, R14, R27 ;  /* 0x0000001b0e1a7221 */ /* 0x001fe20000010000 */
[----:B------:R-:W-:Y:S01]  /*42e0*/  FADD.FTZ R27, R25, R6 ;  /* 0x00000006191b7221 */ /* 0x000fe20000010000 */
[----:B------:R-:W-:Y:S01]  /*42f0*/  F2FP.BF16.F32.PACK_AB R6, R68, R29 ;  /* 0x0000001d4406723e */ /* 0x000fe200000010ff */
[----:B------:R-:W-:Y:S01]  /*4300*/  STSM.16.M88.4 [R2+0x25b00], R8 ;  /* 0x025b000802007844 */ /* 0x000fe20000000200 */
[----:B------:R-:W-:-:S03]  /*4310*/  IMAD.MOV.U32 R68, RZ, RZ, R71 ;  /* 0x000000ffff447224 */ /* 0x000fc600078e0047 */
[----:B------:R-:W0:Y:S01]  /*4320*/  MUFU.EX2 R64, R64 ;  /* 0x0000004000407308 */ /* 0x000e220000000800 */
[----:B--2---:R-:W-:-:S07]  /*4330*/  FADD.FTZ R26, R57, R26 ;  /* 0x0000001a391a7221 */ /* 0x004fce0000010000 */
[----:B------:R-:W2:Y:S01]  /*4340*/  MUFU.EX2 R20, R20 ;  /* 0x0000001400147308 */ /* 0x000ea20000000800 */
[----:B-1----:R-:W-:Y:S01]  /*4350*/  FADD.FTZ R7, R59, R26 ;  /* 0x0000001a3b077221 */ /* 0x002fe20000010000 */
[----:B------:R-:W-:-:S04]  /*4360*/  FADD.FTZ R26, R66, R27 ;  /* 0x0000001b421a7221 */ /* 0x000fc80000010000 */
[----:B------:R-:W-:Y:S02]  /*4370*/  FADD.FTZ R29, R21, R26 ;  /* 0x0000001a151d7221 */ /* 0x000fe40000010000 */
[----:B------:R-:W1:Y:S01]  /*4380*/  MUFU.EX2 R61, R61 ;  /* 0x0000003d003d7308 */ /* 0x000e620000000800 */
[----:B0-----:R-:W-:Y:S01]  /*4390*/  FADD.FTZ R7, R64, R7 ;  /* 0x0000000740077221 */ /* 0x001fe20000010000 */
[----:B------:R-:W-:-:S04]  /*43a0*/  FADD.FTZ R26, R76, R29 ;  /* 0x0000001d4c1a7221 */ /* 0x000fc80000010000 */
[----:B------:R-:W-:Y:S02]  /*43b0*/  FADD.FTZ R29, R35, R26 ;  /* 0x0000001a231d7221 */ /* 0x000fe40000010000 */
[----:B------:R-:W0:Y:S08]  /*43c0*/  MUFU.EX2 R48, R48 ;  /* 0x0000003000307308 */ /* 0x000e300000000800 */
[----:B------:R-:W3:Y:S08]  /*43d0*/  MUFU.EX2 R63, R63 ;  /* 0x0000003f003f7308 */ /* 0x000ef00000000800 */
[----:B------:R-:W-:Y:S08]  /*43e0*/  MUFU.EX2 R28, R32 ;  /* 0x00000020001c7308 */ /* 0x000ff00000000800 */
[----:B------:R-:W4:Y:S08]  /*43f0*/  MUFU.EX2 R50, R50 ;  /* 0x0000003200327308 */ /* 0x000f300000000800 */
[----:B------:R2:W-:Y:S08]  /*4400*/  MUFU.EX2 R32, R24 ;  /* 0x0000001800207308 */ /* 0x0005f00000000800 */
[----:B------:R-:W5:Y:S01]  /*4410*/  MUFU.EX2 R100, R100 ;  /* 0x0000006400647308 */ /* 0x000f620000000800 */
[----:B--2---:R-:W-:Y:S01]  /*4420*/  FADD.FTZ R24, R20, R7 ;  /* 0x0000000714187221 */ /* 0x004fe20000010000 */
[----:B------:R-:W-:Y:S01]  /*4430*/  F2FP.BF16.F32.PACK_AB R7, R55, R12 ;  /* 0x0000000c3707723e */ /* 0x000fe200000010ff */
[----:B------:R-:W-:Y:S01]  /*4440*/  IMAD.MOV.U32 R55, RZ, RZ, R71 ;  /* 0x000000ffff377224 */ /* 0x000fe200078e0047 */
[----:B------:R-:W-:Y:S01]  /*4450*/  F2FP.BF16.F32.PACK_AB R12, R60, R13 ;  /* 0x0000000d3c0c723e */ /* 0x000fe200000010ff */
[----:B-1----:R-:W-:Y:S01]  /*4460*/  FADD.FTZ R27, R61, R24 ;  /* 0x000000183d1b7221 */ /* 0x002fe20000010000 */
[----:B------:R-:W-:Y:S01]  /*4470*/  F2FP.BF16.F32.PACK_AB R13, R57, R14 ;  /* 0x0000000e390d723e */ /* 0x000fe200000010ff */
[----:B------:R1:W-:Y:S01]  /*4480*/  STSM.16.M88.4 [R2+0x27300], R4 ;  /* 0x0273000402007844 */ /* 0x0003e20000000200 */
[----:B------:R-:W2:Y:S01]  /*4490*/  MUFU.EX2 R23, R23 ;  /* 0x0000001700177308 */ /* 0x000ea20000000800 */
[----:B0-----:R-:W-:Y:S01]  /*44a0*/  FADD.FTZ R24, R48, R27 ;  /* 0x0000001b30187221 */ /* 0x001fe20000010000 */
[----:B------:R-:W-:Y:S01]  /*44b0*/  F2FP.BF16.F32.PACK_AB R14, R36, R15 ;  /* 0x0000000f240e723e */ /* 0x000fe200000010ff */
[--C-:B------:R-:W-:Y:S01]  /*44c0*/  IMAD.MOV.U32 R60, RZ, RZ, R71.reuse ;  /* 0x000000ffff3c7224 */ /* 0x100fe200078e0047 */
[----:B------:R-:W-:Y:S01]  /*44d0*/  F2FP.BF16.F32.PACK_AB R15, R64, R59 ;  /* 0x0000003b400f723e */ /* 0x000fe200000010ff */
[----:B---3--:R-:W-:Y:S01]  /*44e0*/  FADD.FTZ R27, R63, R24 ;  /* 0x000000183f1b7221 */ /* 0x008fe20000010000 */
[----:B------:R-:W-:-:S02]  /*44f0*/  IMAD.MOV.U32 R64, RZ, RZ, R71 ;  /* 0x000000ffff407224 */ /* 0x000fc400078e0047 */
[----:B------:R-:W0:Y:S01]  /*4500*/  MUFU.EX2 R43, R43 ;  /* 0x0000002b002b7308 */ /* 0x000e220000000800 */
[----:B----4-:R-:W-:Y:S01]  /*4510*/  FADD.FTZ R24, R50, R27 ;  /* 0x0000001b32187221 */ /* 0x010fe20000010000 */
[C---:B-----5:R-:W-:Y:S01]  /*4520*/  FADD.FTZ R26, R100.reuse, R29 ;  /* 0x0000001d641a7221 */ /* 0x060fe20000010000 */
[----:B------:R-:W-:Y:S01]  /*4530*/  STSM.16.M88.4 [R2+0x28b00], R12 ;  /* 0x028b000c02007844 */ /* 0x000fe20000000200 */
[--C-:B------:R-:W-:Y:S02]  /*4540*/  IMAD.MOV.U32 R59, RZ, RZ, R71.reuse ;  /* 0x000000ffff3b7224 */ /* 0x100fe400078e0047 */
[--C-:B------:R-:W-:Y:S01]  /*4550*/  IMAD.MOV.U32 R57, RZ, RZ, R71.reuse ;  /* 0x000000ffff397224 */ /* 0x100fe200078e0047 */
[----:B-1----:R-:W-:Y:S01]  /*4560*/  F2FP.BF16.F32.PACK_AB R4, R100, R35 ;  /* 0x000000236404723e */ /* 0x002fe200000010ff */
[----:B------:R1:W3:Y:S01]  /*4570*/  MUFU.EX2 R40, R54 ;  /* 0x0000003600287308 */ /* 0x0002e20000000800 */
[----:B--2---:R-:W-:Y:S01]  /*4580*/  FADD.FTZ R27, R23, R24 ;  /* 0x00000018171b7221 */ /* 0x004fe20000010000 */
[----:B------:R-:W-:Y:S01]  /*4590*/  F2FP.BF16.F32.PACK_AB R24, R66, R25 ;  /* 0x000000194218723e */ /* 0x000fe200000010ff */
[--C-:B------:R-:W-:Y:S01]  /*45a0*/  IMAD.MOV.U32 R66, RZ, RZ, R71.reuse ;  /* 0x000000ffff427224 */ /* 0x100fe200078e0047 */
[----:B------:R-:W-:Y:S01]  /*45b0*/  F2FP.BF16.F32.PACK_AB R25, R61, R20 ;  /* 0x000000143d19723e */ /* 0x000fe200000010ff */
[----:B------:R-:W-:-:S02]  /*45c0*/  IMAD.MOV.U32 R61, RZ, RZ, R71 ;  /* 0x000000ffff3d7224 */ /* 0x000fc400078e0047 */
[--C-:B------:R-:W-:Y:S01]  /*45d0*/  IMAD.MOV.U32 R35, RZ, RZ, R71.reuse ;  /* 0x000000ffff237224 */ /* 0x100fe200078e0047 */
[----:B------:R-:W2:Y:S01]  /*45e0*/  MUFU.EX2 R96, R96 ;  /* 0x0000006000607308 */ /* 0x000ea20000000800 */
[----:B0-----:R-:W-:Y:S01]  /*45f0*/  FADD.FTZ R29, R43, R26 ;  /* 0x0000001a2b1d7221 */ /* 0x001fe20000010000 */
[----:B------:R-:W-:Y:S01]  /*4600*/  F2FP.BF16.F32.PACK_AB R26, R76, R21 ;  /* 0x000000154c1a723e */ /* 0x000fe200000010ff */
[----:B-1----:R-:W-:-:S05]  /*4610*/  IMAD.MOV.U32 R54, RZ, RZ, R71 ;  /* 0x000000ffff367224 */ /* 0x002fca00078e0047 */
[----:B------:R-:W0:Y:S01]  /*4620*/  MUFU.EX2 R65, R65 ;  /* 0x0000004100417308 */ /* 0x000e220000000800 */
[----:B---3--:R-:W-:Y:S01]  /*4630*/  FADD.FTZ R36, R40, R27 ;  /* 0x0000001b28247221 */ /* 0x008fe20000010000 */
[----:B------:R-:W-:Y:S01]  /*4640*/  F2FP.BF16.F32.PACK_AB R27, R63, R48 ;  /* 0x000000303f1b723e */ /* 0x000fe200000010ff */
[--C-:B------:R-:W-:Y:S02]  /*4650*/  IMAD.MOV.U32 R63, RZ, RZ, R71.reuse ;  /* 0x000000ffff3f7224 */ /* 0x100fe400078e0047 */
[----:B------:R-:W-:Y:S02]  /*4660*/  IMAD.MOV.U32 R48, RZ, RZ, R71 ;  /* 0x000000ffff307224 */ /* 0x000fe400078e0047 */
[----:B------:R1:W-:Y:S01]  /*4670*/  STSM.16.M88.4 [R2+0x2a300], R24 ;  /* 0x02a3001802007844 */ /* 0x0003e20000000200 */
[----:B------:R-:W3:Y:S01]  /*4680*/  MUFU.EX2 R41, R41 ;  /* 0x0000002900297308 */ /* 0x000ee20000000800 */
[----:B--2---:R-:W-:Y:S01]  /*4690*/  FADD.FTZ R8, R96, R29 ;  /* 0x0000001d60087221 */ /* 0x004fe20000010000 */
[----:B------:R-:W-:-:S06]  /*46a0*/  IMAD.MOV.U32 R29, RZ, RZ, R71 ;  /* 0x000000ffff1d7224 */ /* 0x000fcc00078e0047 */
[----:B------:R-:W2:Y:S01]  /*46b0*/  MUFU.EX2 R85, R85 ;  /* 0x0000005500557308 */ /* 0x000ea20000000800 */
[----:B0-----:R-:W-:Y:S01]  /*46c0*/  FADD.FTZ R36, R65, R36 ;  /* 0x0000002441247221 */ /* 0x001fe20000010000 */
[----:B-1----:R-:W-:-:S06]  /*46d0*/  IMAD.MOV.U32 R27, RZ, RZ, R71 ;  /* 0x000000ffff1b7224 */ /* 0x002fcc00078e0047 */
[----:B------:R-:W0:Y:S01]  /*46e0*/  MUFU.EX2 R84, R84 ;  /* 0x0000005400547308 */ /* 0x000e220000000800 */
[----:B---3--:R-:W-:Y:S01]  /*46f0*/  FADD.FTZ R5, R41, R8 ;  /* 0x0000000829057221 */ /* 0x008fe20000010000 */
[--C-:B------:R-:W-:Y:S02]  /*4700*/  IMAD.MOV.U32 R26, RZ, RZ, R71.reuse ;  /* 0x000000ffff1a7224 */ /* 0x100fe400078e0047 */
[--C-:B------:R-:W-:Y:S02]  /*4710*/  IMAD.MOV.U32 R25, RZ, RZ, R71.reuse ;  /* 0x000000ffff197224 */ /* 0x100fe400078e0047 */
[--C-:B------:R-:W-:Y:S02]  /*4720*/  IMAD.MOV.U32 R24, RZ, RZ, R71.reuse ;  /* 0x000000ffff187224 */ /* 0x100fe400078e0047 */
[----:B------:R-:W1:Y:S01]  /*4730*/  MUFU.EX2 R39, R39 ;  /* 0x0000002700277308 */ /* 0x000e620000000800 */
[----:B--2---:R-:W-:Y:S01]  /*4740*/  FADD.FTZ R7, R85, R36 ;  /* 0x0000002455077221 */ /* 0x004fe20000010000 */
[----:B------:R-:W-:Y:S01]  /*4750*/  F2FP.BF16.F32.PACK_AB R85, R28, R85 ;  /* 0x000000551c55723e */ /* 0x000fe200000010ff */
[----:B------:R-:W-:-:S02]  /*4760*/  IMAD.MOV.U32 R36, RZ, RZ, R71 ;  /* 0x000000ffff247224 */ /* 0x000fc400078e0047 */
[----:B------:R-:W-:Y:S01]  /*4770*/  FADD.FTZ R8, R28, R7 ;  /* 0x000000071c087221 */ /* 0x000fe20000010000 */
[----:B------:R-:W-:Y:S01]  /*4780*/  F2FP.BF16.F32.PACK_AB R7, R65, R40 ;  /* 0x000000284107723e */ /* 0x000fe200000010ff */
[----:B------:R-:W-:Y:S01]  /*4790*/  IMAD.MOV.U32 R65, RZ, RZ, R71 ;  /* 0x000000ffff417224 */ /* 0x000fe200078e0047 */
[----:B------:R-:W2:Y:S01]  /*47a0*/  MUFU.EX2 R87, R87 ;  /* 0x0000005700577308 */ /* 0x000ea20000000800 */
[C---:B0-----:R-:W-:Y:S01]  /*47b0*/  FADD.FTZ R6, R84.reuse, R5 ;  /* 0x0000000554067221 */ /* 0x041fe20000010000 */
[----:B------:R-:W-:Y:S01]  /*47c0*/  F2FP.BF16.F32.PACK_AB R5, R23, R50 ;  /* 0x000000321705723e */ /* 0x000fe200000010ff */
[--C-:B------:R-:W-:Y:S01]  /*47d0*/  IMAD.MOV.U32 R50, RZ, RZ, R71.reuse ;  /* 0x000000ffff327224 */ /* 0x100fe200078e0047 */
[----:B------:R-:W-:Y:S01]  /*47e0*/  F2FP.BF16.F32.PACK_AB R84, R84, R41 ;  /* 0x000000295454723e */ /* 0x000fe200000010ff */
[--C-:B------:R-:W-:Y:S02]  /*47f0*/  IMAD.MOV.U32 R41, RZ, RZ, R71.reuse ;  /* 0x000000ffff297224 */ /* 0x100fe400078e0047 */
[--C-:B------:R-:W-:Y:S01]  /*4800*/  IMAD.MOV.U32 R40, RZ, RZ, R71.reuse ;  /* 0x000000ffff287224 */ /* 0x100fe200078e0047 */
[----:B------:R-:W0:Y:S01]  /*4810*/  MUFU.EX2 R88, R88 ;  /* 0x0000005800587308 */ /* 0x000e220000000800 */
[----:B-1----:R-:W-:Y:S01]  /*4820*/  FADD.FTZ R11, R39, R6 ;  /* 0x00000006270b7221 */ /* 0x002fe20000010000 */
[----:B------:R-:W-:Y:S01]  /*4830*/  F2FP.BF16.F32.PACK_AB R6, R96, R43 ;  /* 0x0000002b6006723e */ /* 0x000fe200000010ff */
[----:B------:R-:W-:-:S02]  /*4840*/  IMAD.MOV.U32 R43, RZ, RZ, R71 ;  /* 0x000000ffff2b7224 */ /* 0x000fc400078e0047 */
[----:B------:R-:W-:Y:S02]  /*4850*/  IMAD.MOV.U32 R28, RZ, RZ, R71 ;  /* 0x000000ffff1c7224 */ /* 0x000fe400078e0047 */
[----:B------:R1:W-:Y:S01]  /*4860*/  STSM.16.M88.4 [R2+0x2bb00], R4 ;  /* 0x02bb000402007844 */ /* 0x0003e20000000200 */
[----:B------:R-:W3:Y:S01]  /*4870*/  MUFU.EX2 R37, R37 ;  /* 0x0000002500257308 */ /* 0x000ee20000000800 */
[----:B--2---:R-:W-:Y:S01]  /*4880*/  FADD.FTZ R13, R87, R8 ;  /* 0x00000008570d7221 */ /* 0x004fe20000010000 */
[----:B------:R-:W-:-:S03]  /*4890*/  F2FP.BF16.F32.PACK_AB R87, R32, R87 ;  /* 0x000000572057723e */ /* 0x000fc600000010ff */
[----:B------:R-:W-:Y:S01]  /*48a0*/  FADD.FTZ R13, R32, R13 ;  /* 0x0000000d200d7221 */ /* 0x000fe20000010000 */
[----:B------:R-:W-:Y:S02]  /*48b0*/  IMAD.MOV.U32 R32, RZ, RZ, R71 ;  /* 0x000000ffff207224 */ /* 0x000fe400078e0047 */
[----:B------:R-:W2:Y:S01]  /*48c0*/  MUFU.EX2 R92, R92 ;  /* 0x0000005c005c7308 */ /* 0x000ea20000000800 */
[C---:B0-----:R-:W-:Y:S01]  /*48d0*/  FADD.FTZ R8, R88.reuse, R11 ;  /* 0x0000000b58087221 */ /* 0x041fe20000010000 */
[----:B------:R-:W-:Y:S01]  /*48e0*/  F2FP.BF16.F32.PACK_AB R86, R88, R39 ;  /* 0x000000275856723e */ /* 0x000fe200000010ff */
[----:B------:R-:W-:-:S04]  /*48f0*/  IMAD.MOV.U32 R39, RZ, RZ, R71 ;  /* 0x000000ffff277224 */ /* 0x000fc800078e0047 */
[----:B------:R0:W-:Y:S01]  /*4900*/  STSM.16.M88.4 [R2+0x2d300], R84 ;  /* 0x02d3005402007844 */ /* 0x0001e20000000200 */
[----:B------:R-:W4:Y:S01]  /*4910*/  MUFU.EX2 R34, R34 ;  /* 0x0000002200227308 */ /* 0x000f220000000800 */
[----:B---3--:R-:W-:-:S07]  /*4920*/  FADD.FTZ R11, R37, R8 ;  /* 0x00000008250b7221 */ /* 0x008fce0000010000 */
[----:B------:R3:W5:Y:S01]  /*4930*/  MUFU.EX2 R93, R42 ;  /* 0x0000002a005d7308 */ /* 0x0007620000000800 */
[C---:B--2---:R-:W-:Y:S01]  /*4940*/  FADD.FTZ R10, R92.reuse, R11 ;  /* 0x0000000b5c0a7221 */ /* 0x044fe20000010000 */
[----:B------:R-:W-:Y:S01]  /*4950*/  F2FP.BF16.F32.PACK_AB R92, R92, R37 ;  /* 0x000000255c5c723e */ /* 0x000fe200000010ff */
[----:B------:R-:W-:-:S05]  /*4960*/  IMAD.MOV.U32 R37, RZ, RZ, R71 ;  /* 0x000000ffff257224 */ /* 0x000fca00078e0047 */
[----:B------:R-:W2:Y:S01]  /*4970*/  MUFU.EX2 R31, R31 ;  /* 0x0000001f001f7308 */ /* 0x000ea20000000800 */
[----:B----4-:R-:W-:Y:S01]  /*4980*/  FADD.FTZ R8, R34, R13 ;  /* 0x0000000d22087221 */ /* 0x010fe20000010000 */
[----:B---3--:R-:W-:-:S06]  /*4990*/  IMAD.MOV.U32 R42, RZ, RZ, R71 ;  /* 0x000000ffff2a7224 */ /* 0x008fcc00078e0047 */
[----:B------:R-:W3:Y:S01]  /*49a0*/  MUFU.EX2 R38, R38 ;  /* 0x0000002600267308 */ /* 0x000ee20000000800 */
[C---:B-----5:R-:W-:Y:S01]  /*49b0*/  FADD.FTZ R13, R93.reuse, R8 ;  /* 0x000000085d0d7221 */ /* 0x060fe20000010000 */
[----:B------:R-:W-:Y:S01]  /*49c0*/  F2FP.BF16.F32.PACK_AB R93, R93, R34 ;  /* 0x000000225d5d723e */ /* 0x000fe200000010ff */
[----:B------:R-:W-:-:S05]  /*49d0*/  IMAD.MOV.U32 R34, RZ, RZ, R71 ;  /* 0x000000ffff227224 */ /* 0x000fca00078e0047 */
[----:B------:R-:W4:Y:S01]  /*49e0*/  MUFU.EX2 R80, R80 ;  /* 0x0000005000507308 */ /* 0x000f220000000800 */
[----:B--2---:R-:W-:-:S07]  /*49f0*/  FADD.FTZ R15, R31, R10 ;  /* 0x0000000a1f0f7221 */ /* 0x004fce0000010000 */
[----:B------:R-:W1:Y:S01]  /*4a00*/  MUFU.EX2 R95, R110 ;  /* 0x0000006e005f7308 */ /* 0x000e620000000800 */
[----:B---3--:R-:W-:-:S07]  /*4a10*/  FADD.FTZ R8, R38, R13 ;  /* 0x0000000d26087221 */ /* 0x008fce0000010000 */
[----:B------:R-:W2:Y:S01]  /*4a20*/  MUFU.EX2 R30, R30 ;  /* 0x0000001e001e7308 */ /* 0x000ea20000000800 */
[C---:B----4-:R-:W-:Y:S01]  /*4a30*/  FADD.FTZ R15, R80.reuse, R15 ;  /* 0x0000000f500f7221 */ /* 0x050fe20000010000 */
[----:B------:R-:W-:Y:S01]  /*4a40*/  F2FP.BF16.F32.PACK_AB R94, R80, R31 ;  /* 0x0000001f505e723e */ /* 0x000fe200000010ff */
[----:B------:R-:W-:-:S05]  /*4a50*/  IMAD.MOV.U32 R31, RZ, RZ, R71 ;  /* 0x000000ffff1f7224 */ /* 0x000fca00078e0047 */
[----:B------:R-:W3:Y:S01]  /*4a60*/  MUFU.EX2 R45, R45 ;  /* 0x0000002d002d7308 */ /* 0x000ee20000000800 */
[C---:B-1----:R-:W-:Y:S01]  /*4a70*/  FADD.FTZ R5, R95.reuse, R8 ;  /* 0x000000085f057221 */ /* 0x042fe20000010000 */
[----:B------:R-:W-:Y:S01]  /*4a80*/  F2FP.BF16.F32.PACK_AB R95, R95, R38 ;  /* 0x000000265f5f723e */ /* 0x000fe200000010ff */
[----:B------:R-:W-:-:S04]  /*4a90*/  IMAD.MOV.U32 R38, RZ, RZ, R71 ;  /* 0x000000ffff267224 */ /* 0x000fc800078e0047 */
[----:B------:R0:W-:Y:S01]  /*4aa0*/  STSM.16.M88.4 [R2+0x2eb00], R92 ;  /* 0x02eb005c02007844 */ /* 0x0001e20000000200 */
[----:B------:R-:W1:Y:S01]  /*4ab0*/  MUFU.EX2 R47, R47 ;  /* 0x0000002f002f7308 */ /* 0x000e620000000800 */
[----:B--2---:R-:W-:-:S07]  /*4ac0*/  FADD.FTZ R4, R30, R15 ;  /* 0x0000000f1e047221 */ /* 0x004fce0000010000 */
[----:B------:R-:W2:Y:S01]  /*4ad0*/  MUFU.EX2 R104, R104 ;  /* 0x0000006800687308 */ /* 0x000ea20000000800 */
[C---:B---3--:R-:W-:Y:S01]  /*4ae0*/  F2FP.BF16.F32.PACK_AB R12, R45.reuse, R30 ;  /* 0x0000001e2d0c723e */ /* 0x048fe200000010ff */
[----:B------:R-:W-:Y:S01]  /*4af0*/  FADD.FTZ R4, R45, R4 ;  /* 0x000000042d047221 */ /* 0x000fe20000010000 */
[--C-:B------:R-:W-:Y:S02]  /*4b00*/  IMAD.MOV.U32 R45, RZ, RZ, R71.reuse ;  /* 0x000000ffff2d7224 */ /* 0x100fe400078e0047 */
[----:B------:R-:W-:-:S03]  /*4b10*/  IMAD.MOV.U32 R30, RZ, RZ, R71 ;  /* 0x000000ffff1e7224 */ /* 0x000fc600078e0047 */
[----:B------:R-:W3:Y:S01]  /*4b20*/  MUFU.EX2 R46, R46 ;  /* 0x0000002e002e7308 */ /* 0x000ee20000000800 */
[----:B-1----:R-:W-:-:S07]  /*4b30*/  FADD.FTZ R7, R47, R4 ;  /* 0x000000042f077221 */ /* 0x002fce0000010000 */
[----:B------:R-:W1:Y:S01]  /*4b40*/  MUFU.EX2 R9, R112 ;  /* 0x0000007000097308 */ /* 0x000e620000000800 */
[C---:B--2---:R-:W-:Y:S01]  /*4b50*/  F2FP.BF16.F32.PACK_AB R14, R104.reuse, R47 ;  /* 0x0000002f680e723e */ /* 0x044fe200000010ff */
[----:B------:R-:W-:Y:S01]  /*4b60*/  FADD.FTZ R7, R104, R7 ;  /* 0x0000000768077221 */ /* 0x000fe20000010000 */
[----:B------:R-:W-:-:S05]  /*4b70*/  IMAD.MOV.U32 R47, RZ, RZ, R71 ;  /* 0x000000ffff2f7224 */ /* 0x000fca00078e0047 */
[----:B------:R-:W2:Y:S01]  /*4b80*/  MUFU.EX2 R118, R118 ;  /* 0x0000007600767308 */ /* 0x000ea20000000800 */
[----:B---3--:R-:W-:-:S07]  /*4b90*/  FADD.FTZ R6, R46, R5 ;  /* 0x000000052e067221 */ /* 0x008fce0000010000 */
[----:B------:R-:W3:Y:S01]  /*4ba0*/  MUFU.EX2 R11, R114 ;  /* 0x00000072000b7308 */ /* 0x000ee20000000800 */
[C---:B-1----:R-:W-:Y:S01]  /*4bb0*/  F2FP.BF16.F32.PACK_AB R13, R9.reuse, R46 ;  /* 0x0000002e090d723e */ /* 0x042fe200000010ff */
[----:B------:R-:W-:Y:S01]  /*4bc0*/  FADD.FTZ R5, R9, R6 ;  /* 0x0000000609057221 */ /* 0x000fe20000010000 */
[----:B------:R-:W-:-:S03]  /*4bd0*/  IMAD.MOV.U32 R46, RZ, RZ, R71 ;  /* 0x000000ffff2e7224 */ /* 0x000fc600078e0047 */
[----:B--2---:R-:W-:Y:S01]  /*4be0*/  FADD.FTZ R6, R118, R5 ;  /* 0x0000000576067221 */ /* 0x004fe20000010000 */
[----:B---3--:R-:W-:-:S03]  /*4bf0*/  F2FP.BF16.F32.PACK_AB R15, R11, R118 ;  /* 0x000000760b0f723e */ /* 0x008fc600000010ff */
[----:B------:R-:W-:Y:S02]  /*4c00*/  FADD.FTZ R6, R11, R6 ;  /* 0x000000060b067221 */ /* 0x000fe40000010000 */
[----:B------:R0:W-:Y:S01]  /*4c10*/  STSM.16.M88.4 [R2+0x30300], R12 ;  /* 0x0303000c02007844 */ /* 0x0001e20000000200 */
        /* <DEDUP_REMOVED lines=9> */
[----:B------:R-:W-:Y:S01]  /*4cb0*/  CS2R R66, SRZ ;  /* 0x0000000000427805 */ /* 0x000fe2000001ff00 */
[----:B------:R-:W-:Y:S01]  /*4cc0*/  IMAD.MOV.U32 R9, RZ, RZ, R16 ;  /* 0x000000ffff097224 */ /* 0x000fe200078e0010 */
        /* <DEDUP_REMOVED lines=21> */
[----:B------:R-:W-:-:S06]  /*4e20*/  UMOV UR57, UR39 ;  /* 0x0000002700397c82 */ /* 0x000fcc0008000000 */
.L_x_142:
[----:B------:R-:W-:Y:S01]  /*4e30*/  UIADD3 UR39, UR57, 0x1, URZ ;  /* 0x0000000139277890 */ /* 0x000fe2000fffe03f */
[----:B------:R-:W-:-:S03]  /*4e40*/  ISETP.NE.AND P3, PT, RZ, UR38, PT ;  /* 0x00000026ff007c0c */ /* 0x000fc6000bf65270 */
[----:B------:R-:W-:-:S04]  /*4e50*/  UISETP.NE.AND UP0, UPT, UR39, 0x2, UPT ;  /* 0x000000022700788c */ /* 0x000fc8000bf05270 */
[----:B------:R-:W-:Y:S02]  /*4e60*/  USEL UR6, URZ, 0x1, UP0 ;  /* 0x000000013f067887 */ /* 0x000fe40008000000 */
[----:B------:R-:W-:-:S04]  /*4e70*/  USEL UR39, UR39, URZ, UP0 ;  /* 0x0000003f27277287 */ /* 0x000fc80008000000 */
[----:B------:R-:W-:Y:S01]  /*4e80*/  LOP3.LUT R16, R9, UR6, RZ, 0x3c, !PT ;  /* 0x0000000609107c12 */ /* 0x000fe2000f8e3cff */
[----:B------:R-:W-:Y:S07]  /*4e90*/  @P3 BRA `(.L_x_134) ;  /* 0x0000000000283947 */ /* 0x000fee0003800000 */
[----:B------:R-:W-:Y:S05]  /*4ea0*/  @!P0 BRA `(.L_x_135) ;  /* 0x0000000000048947 */ /* 0x000fea0003800000 */
[----:B------:R-:W-:Y:S01]  /*4eb0*/  BPT.TRAP 0x1 ;  /* 0x000000040000795c */ /* 0x000fe20000300000 */
.L_x_135:
[----:B------:R-:W-:Y:S01]  /*4ec0*/  ULEA UR6, UR39, UR36, 0x3 ;  /* 0x0000002427067291 */ /* 0x000fe2000f8e183f */
[----:B------:R-:W-:-:S08]  /*4ed0*/  SHF.L.U32 R0, R16, 0x1f, RZ ;  /* 0x0000001f10007819 */ /* 0x000fd000000006ff */
[----:B------:R1:W2:Y:S01]  /*4ee0*/  SYNCS.PHASECHK.TRANS64.TRYWAIT P2, [UR6+0x31c30], R0 ;  /* 0x031c3000ff0075a7 */ /* 0x0002a20008040146 */
[----:B------:R-:W-:Y:S05]  /*4ef0*/  @!P0 BRA `(.L_x_136) ;  /* 0x0000000000048947 */ /* 0x000fea0003800000 */
[----:B------:R-:W-:Y:S01]  /*4f00*/  BPT.TRAP 0x1 ;  /* 0x000000040000795c */ /* 0x000fe20000300000 */
.L_x_136:
[----:B--2---:R-:W-:Y:S05]  /*4f10*/  @P2 BRA `(.L_x_134) ;  /* 0x0000000000082947 */ /* 0x004fea0003800000 */
[----:B------:R-:W2:Y:S02]  /*4f20*/  SYNCS.PHASECHK.TRANS64.TRYWAIT P2, [UR6+0x31c30], R0 ;  /* 0x031c3000ff0075a7 */ /* 0x000ea40008040146 */
[----:B--2---:R-:W-:Y:S05]  /*4f30*/  @!P2 BRA `(.L_x_137) ;  /* 0x0000009c005ca947 */ /* 0x004fea0003800000 */
.L_x_134:
[----:B--2---:R-:W2:Y:S01]  /*4f40*/  S2R R3, SR_TID.X ;  /* 0x0000000000037919 */ /* 0x004ea20000002100 */
[----:B------:R-:W-:Y:S01]  /*4f50*/  UIMAD UR26, UR39, 0x6c0, UR56 ;  /* 0x000006c0271a78a4 */ /* 0x000fe2000f8e0238 */
[----:B------:R-:W-:Y:S01]  /*4f60*/  UMOV UR27, 0x80000020 ;  /* 0x80000020001b7882 */ /* 0x000fe20000000000 */
[----:B------:R-:W-:Y:S02]  /*4f70*/  UMOV UR28, UR24 ;  /* 0x00000018001c7c82 */ /* 0x000fe40008000000 */
[----:B------:R-:W-:Y:S01]  /*4f80*/  UIADD3 UR30, UR26, 0x40, URZ ;  /* 0x000000401a1e7890 */ /* 0x000fe2000fffe03f */
        /* <DEDUP_REMOVED lines=20> */
[----:B--2---:R-:W-:Y:S01]  /*50d0*/  SHF.R.U32.HI R3, RZ, 0x7, R3 ;  /* 0x00000007ff037819 */ /* 0x004fe20000011603 */
[----:B------:R-:W-:Y:S01]  /*50e0*/  UMOV UR53, UR25 ;  /* 0x0000001900357c82 */ /* 0x000fe20008000000 */
[----:B------:R-:W-:Y:S01]  /*50f0*/  UMOV UR55, 0x80000020 ;  /* 0x8000002000377882 */ /* 0x000fe20000000000 */
[----:B------:R-:W-:-:S02]  /*5100*/  UIADD3 UR6, UR26, 0x200, URZ ;  /* 0x000002001a067890 */ /* 0x000fc4000fffe03f */
[----:B-1----:R-:W-:Y:S01]  /*5110*/  VIADD R0, R3, 0x8 ;  /* 0x0000000803007836 */ /* 0x002fe20000000000 */
[----:B------:R-:W-:Y:S01]  /*5120*/  UMOV UR7, 0x80000020 ;  /* 0x8000002000077882 */ /* 0x000fe20000000000 */
[----:B------:R-:W-:Y:S01]  /*5130*/  UIADD3 UR10, UR26, 0x202, URZ ;  /* 0x000002021a0a7890 */ /* 0x000fe2000fffe03f */
[----:B------:R-:W-:Y:S02]  /*5140*/  UMOV UR11, 0x80000020 ;  /* 0x80000020000b7882 */ /* 0x000fe40000000000 */
        /* <DEDUP_REMOVED lines=8> */
[----:B------:R-:W-:Y:S03]  /*51d0*/  HGMMA.64x16x16.F32.BF16 R136, gdesc[UR24], RZ, !UPT, gsb0 ;  /* 0x00200000188879f0 */ /* 0x000fe6000c0018ff */
        /* <DEDUP_REMOVED lines=36> */
[----:B0-----:R-:W-:-:S06]  /*5420*/  WARPGROUP.ARRIVE ;  /* 0x00000000000079c5 */ /* 0x001fcc0000000000 */
        /* <DEDUP_REMOVED lines=280> */
.L_x_139:
[----:B------:R-:W-:Y:S01]  /*65b0*/  ULEA UR6, UR57, UR36, 0x3 ;  /* 0x0000002439067291 */ /* 0x000fe2000f8e183f */
[----:B------:R-:W-:-:S08]  /*65c0*/  SHF.L.U32 R0, R9, 0x1f, RZ ;  /* 0x0000001f09007819 */ /* 0x000fd000000006ff */
[----:B------:R0:W1:Y:S01]  /*65d0*/  SYNCS.PHASECHK.TRANS64.TRYWAIT P2, [UR6+0x31c50], R0 ;  /* 0x031c5000ff0075a7 */ /* 0x0000620008040146 */
[----:B------:R-:W-:Y:S05]  /*65e0*/  @!P0 BRA `(.L_x_140) ;  /* 0x0000000000048947 */ /* 0x000fea0003800000 */
[----:B------:R-:W-:Y:S01]  /*65f0*/  BPT.TRAP 0x1 ;  /* 0x000000040000795c */ /* 0x000fe20000300000 */
.L_x_140:
[----:B-1----:R-:W-:Y:S05]  /*6600*/  @P2 BRA `(.L_x_138) ;  /* 0x0000000000082947 */ /* 0x002fea0003800000 */
[----:B------:R-:W1:Y:S02]  /*6610*/  SYNCS.PHASECHK.TRANS64.TRYWAIT P2, [UR6+0x31c50], R0 ;  /* 0x031c5000ff0075a7 */ /* 0x000e640008040146 */
[----:B-1----:R-:W-:Y:S05]  /*6620*/  @!P2 BRA `(.L_x_141) ;  /* 0x0000008400b8a947 */ /* 0x002fea0003800000 */
.L_x_138:
[----:B------:R-:W-:Y:S01]  /*6630*/  UIADD3 UR6, UR36, 0x200, URZ ;  /* 0x0000020024067890 */ /* 0x000fe2000fffe03f */
[----:B------:R-:W-:Y:S01]  /*6640*/  WARPGROUP.ARRIVE ;  /* 0x00000000000079c5 */ /* 0x000fe20000000000 */
[----:B------:R-:W-:Y:S01]  /*6650*/  ULOP3.LUT UR7, UR37, 0x10000, URZ, 0xfc, !UPT ;  /* 0x0001000025077892 */ /* 0x000fe2000f8efc3f */
[----:B01----:R-:W-:Y:S01]  /*6660*/  FMNMX.FTZ R0, R136, R5, !PT ;  /* 0x0000000588007209 */ /* 0x003fe20007810000 */
[----:B------:R-:W-:Y:S01]  /*6670*/  USHF.R.U32.HI UR6, URZ, 0x4, UR6 ;  /* 0x000000043f067899 */ /* 0x000fe20008011606 */
[----:B------:R-:W-:Y:S01]  /*6680*/  FMNMX.FTZ R22, R138, R8, !PT ;  /* 0x000000088a167209 */ /* 0x000fe20007810000 */
[----:B------:R-:W-:Y:S01]  /*6690*/  UMOV UR29, 0xc0000010 ;  /* 0xc0000010001d7882 */ /* 0x000fe20000000000 */
[----:B------:R-:W-:Y:S01]  /*66a0*/  UMOV UR31, 0x80000020 ;  /* 0x80000020001f7882 */ /* 0x000fe20000000000 */
[----:B------:R-:W-:Y:S01]  /*66b0*/  ULOP3.LUT UR6, UR6, 0x3fff, URZ, 0xc0, !UPT ;  /* 0x00003fff06067892 */ /* 0x000fe2000f8ec03f */
[----:B------:R-:W-:Y:S01]  /*66c0*/  FMNMX.FTZ R3, R137, R0, !PT ;  /* 0x0000000089037209 */ /* 0x000fe20007810000 */
[----:B------:R-:W-:Y:S01]  /*66d0*/  UMOV UR28, UR7 ;  /* 0x00000007001c7c82 */ /* 0x000fe20008000000 */
[----:B------:R-:W-:Y:S01]  /*66e0*/  FMNMX.FTZ R23, R139, R22, !PT ;  /* 0x000000168b177209 */ /* 0x000fe20007810000 */
[----:B------:R-:W-:Y:S01]  /*66f0*/  ULOP3.LUT UR6, UR6, 0x2400000, URZ, 0xfc, !UPT ;  /* 0x0240000006067892 */ /* 0x000fe2000f8efc3f */
[----:B------:R-:W-:-:S03]  /*6700*/  FMNMX.FTZ R0, R140, R3, !PT ;  /* 0x000000038c007209 */ /* 0x000fc60007810000 */
[----:B------:R-:W-:Y:S01]  /*6710*/  UIMAD UR6, UR57, 0x6c0, UR6 ;  /* 0x000006c0390678a4 */ /* 0x000fe2000f8e0206 */
[----:B------:R-:W-:-:S04]  /*6720*/  FMNMX.FTZ R3, R141, R0, !PT ;  /* 0x000000008d037209 */ /* 0x000fc80007810000 */
[----:B------:R-:W-:Y:S02]  /*6730*/  FMNMX.FTZ R0, R128, R3, !PT ;  /* 0x0000000380007209 */ /* 0x000fe40007810000 */
[----:B------:R-:W-:Y:S02]  /*6740*/  UMOV UR30, UR6 ;  /* 0x00000006001e7c82 */ /* 0x000fe40008000000 */
[----:B------:R-:W-:Y:S01]  /*6750*/  HGMMA.64x96x16.F32.BF16 R24, gdesc[UR28].tnspB, R24, gsb0 ;  /* 0x416000001c1879f0 */ /* 0x000fe20008001818 */
[----:B------:R-:W-:Y:S01]  /*6760*/  UIADD3 UR28, UR7, 0x180, URZ ;  /* 0x00000180071c7890 */ /* 0x000fe2000fffe03f */
[----:B------:R-:W-:Y:S01]  /*6770*/  FMNMX.FTZ R3, R129, R0, !PT ;  /* 0x0000000081037209 */ /* 0x000fe20007810000 */
[----:B------:R-:W-:Y:S01]  /*6780*/  UIADD3 UR30, UR6, 0x40, URZ ;  /* 0x00000040061e7890 */ /* 0x000fe2000fffe03f */
[----:B------:R-:W-:Y:S01]  /*6790*/  UMOV UR29, 0xc0000010 ;  /* 0xc0000010001d7882 */ /* 0x000fe20000000000 */
[----:B------:R-:W-:Y:S01]  /*67a0*/  UMOV UR31, 0x80000020 ;  /* 0x80000020001f7882 */ /* 0x000fe20000000000 */
        /* <DEDUP_REMOVED lines=36> */
[----:B------:R-:W0:Y:S02]  /*69f0*/  LDC R3, c[0x0][0x988] ;  /* 0x00026200ff037b82 */ /* 0x000e240000000800 */
[----:B------:R-:W-:-:S05]  /*6a00*/  FMNMX.FTZ R9, R77, R0, !PT ;  /* 0x000000004d097209 */ /* 0x000fca0007810000 */
[----:B------:R-:W1:Y:S02]  /*6a10*/  SHFL.BFLY PT, R0, R9, 0x2, 0x1f ;  /* 0x0c401f0009007f89 */ /* 0x000e6400000e0000 */
[----:B-1----:R-:W-:-:S05]  /*6a20*/  FMNMX.FTZ R12, R9, R0, !PT ;  /* 0x00000000090c7209 */ /* 0x002fca0007810000 */
[----:B------:R-:W1:Y:S02]  /*6a30*/  SHFL.BFLY PT, R11, R12, 0x1, 0x1f ;  /* 0x0c201f000c0b7f89 */ /* 0x000e6400000e0000 */
[----:B-1----:R-:W-:-:S05]  /*6a40*/  FMNMX.FTZ R0, R12, R11, !PT ;  /* 0x0000000b0c007209 */ /* 0x002fca0007810000 */
[----:B------:R-:W-:-:S04]  /*6a50*/  FADD.FTZ R10, -R0, R5 ;  /* 0x00000005000a7221 */ /* 0x000fc80000010100 */
[-C--:B0-----:R-:W-:Y:S01]  /*6a60*/  FMUL.FTZ R5, R10, R3.reuse ;  /* 0x000000030a057220 */ /* 0x081fe20000410000 */
[----:B------:R-:W-:-:S04]  /*6a70*/  FMUL.FTZ R10, R0, R3 ;  /* 0x00000003000a7220 */ /* 0x000fc80000410000 */
        /* <DEDUP_REMOVED lines=10> */
[----:B------:R-:W0:Y:S01]  /*6b20*/  S2R R141, SR_TID.X ;  /* 0x00000000008d7919 */ /* 0x000e220000002100 */
[----:B------:R1:W-:Y:S01]  /*6b30*/  MUFU.EX2 R23, R128 ;  /* 0x0000008000177308 */ /* 0x0003e20000000800 */
[----:B------:R-:W-:Y:S01]  /*6b40*/  FFMA.FTZ R9, R136, R3, -R10 ;  /* 0x0000000388097223 */ /* 0x000fe2000001080a */
[----:B------:R-:W-:Y:S01]  /*6b50*/  FMNMX.FTZ R121, R131, R120, !PT ;  /* 0x0000007883797209 */ /* 0x000fe20007810000 */
[----:B------:R-:W-:-:S02]  /*6b60*/  WARPGROUP.DEPBAR.LE gsb0, 0x0 ;  /* 0x00008000000079c5 */ /* 0x000fc40000010000 */
[----:B------:R-:W-:Y:S01]  /*6b70*/  WARPGROUP.ARRIVE ;  /* 0x00000000000079c5 */ /* 0x000fe20000000000 */
[--C-:B------:R-:W-:Y:S01]  /*6b80*/  FFMA.FTZ R120, R124, R3, -R10.reuse ;  /* 0x000000037c787223 */ /* 0x100fe2000001080a */
[----:B------:R-:W-:Y:S01]  /*6b90*/  FMNMX.FTZ R124, R134, R121, !PT ;  /* 0x00000079867c7209 */ /* 0x000fe20007810000 */
[-CC-:B------:R-:W-:Y:S01]  /*6ba0*/  FFMA.FTZ R11, R137, R3.reuse, -R10.reuse ;  /* 0x00000003890b7223 */ /* 0x180fe2000001080a */
[-CC-:B------:R-:W-:Y:S01]  /*6bb0*/  FFMA.FTZ R20, R132, R3.reuse, -R10.reuse ;  /* 0x0000000384147223 */ /* 0x180fe2000001080a */
[-CC-:B------:R-:W-:Y:S01]  /*6bc0*/  FFMA.FTZ R21, R133, R3.reuse, -R10.reuse ;  /* 0x0000000385157223 */ /* 0x180fe2000001080a */
[----:B------:R-:W-:Y:S01]  /*6bd0*/  HGMMA.64x96x16.F32.BF16 R24, gdesc[UR28].tnspB, R24, gsb0 ;  /* 0x416000001c1879f0 */ /* 0x000fe20008001818 */
[----:B------:R-:W-:Y:S01]  /*6be0*/  UIADD3 UR28, UR7, 0x480, URZ ;  /* 0x00000480071c7890 */ /* 0x000fe2000fffe03f */
[----:B------:R-:W-:Y:S01]  /*6bf0*/  FMNMX.FTZ R121, R135, R124, !PT ;  /* 0x0000007c87797209 */ /* 0x000fe20007810000 */
[----:B------:R-:W-:Y:S01]  /*6c00*/  UIADD3 UR30, UR6, 0xc0, URZ ;  /* 0x000000c0061e7890 */ /* 0x000fe2000fffe03f */
[--C-:B------:R-:W-:Y:S01]  /*6c10*/  FFMA.FTZ R112, R112, R3, -R10.reuse ;  /* 0x0000000370707223 */ /* 0x100fe2000001080a */
[----:B------:R-:W-:Y:S01]  /*6c20*/  UMOV UR29, 0xc0000010 ;  /* 0xc0000010001d7882 */ /* 0x000fe20000000000 */
[----:B------:R-:W-:Y:S01]  /*6c30*/  UMOV UR31, 0x80000020 ;  /* 0x80000020001f7882 */ /* 0x000fe20000000000 */
        /* <DEDUP_REMOVED lines=14> */
[----:B0-----:R-:W-:Y:S01]  /*6d20*/  SHF.R.U32.HI R140, RZ, 0x7, R141 ;  /* 0x00000007ff8c7819 */ /* 0x001fe2000001168d */
[--C-:B------:R-:W-:Y:S01]  /*6d30*/  FFMA.FTZ R101, R101, R3, -R10.reuse ;  /* 0x0000000365657223 */ /* 0x100fe2000001080a */
[----:B------:R-:W-:Y:S01]  /*6d40*/  FMNMX.FTZ R124, R114, R125, !PT ;  /* 0x0000007d727c7209 */ /* 0x000fe20007810000 */
[-CC-:B------:R-:W-:Y:S01]  /*6d50*/  FFMA.FTZ R88, R88, R3.reuse, -R10.reuse ;  /* 0x0000000358587223 */ /* 0x180fe2000001080a */
[----:B------:R-:W-:Y:S01]  /*6d60*/  ISETP.GE.U32.AND P2, PT, R141, 0x180, PT ;  /* 0x000001808d00780c */ /* 0x000fe20003f46070 */
        /* <DEDUP_REMOVED lines=12> */
[----:B------:R-:W-:Y:S01]  /*6e30*/  FFMA.FTZ R77, R77, R3, -R10 ;  /* 0x000000034d4d7223 */ /* 0x000fe2000001080a */
[----:B------:R-:W-:Y:S01]  /*6e40*/  FMNMX.FTZ R124, R106, R125, !PT ;  /* 0x0000007d6a7c7209 */ /* 0x000fe20007810000 */
[----:B------:R-:W0:Y:S03]  /*6e50*/  MUFU.EX2 R5, R5 ;  /* 0x0000000500057308 */ /* 0x000e260000000800 */
[----:B------:R-:W-:-:S04]  /*6e60*/  FMNMX.FTZ R125, R107, R124, !PT ;  /* 0x0000007c6b7d7209 */ /* 0x000fc80007810000 */
[----:B------:R-:W-:Y:S01]  /*6e70*/  FMNMX.FTZ R124, R110, R125, !PT ;  /* 0x0000007d6e7c7209 */ /* 0x000fe20007810000 */
[----:B------:R-:W2:Y:S03]  /*6e80*/  MUFU.EX2 R9, R9 ;  /* 0x0000000900097308 */ /* 0x000ea60000000800 */
[----:B------:R-:W-:-:S04]  /*6e90*/  FMNMX.FTZ R125, R111, R124, !PT ;  /* 0x0000007c6f7d7209 */ /* 0x000fc80007810000 */
[----:B------:R-:W-:Y:S01]  /*6ea0*/  FMNMX.FTZ R124, R98, R125, !PT ;  /* 0x0000007d627c7209 */ /* 0x000fe20007810000 */
[----:B------:R3:W-:Y:S03]  /*6eb0*/  MUFU.EX2 R121, R129 ;  /* 0x0000008100797308 */ /* 0x0007e60000000800 */
        /* <DEDUP_REMOVED lines=17> */
[----:B------:R-:W-:Y:S01]  /*6fd0*/  WARPGROUP.ARRIVE ;  /* 0x00000000000079c5 */ /* 0x000fe20000000000 */
[----:B------:R-:W-:Y:S01]  /*6fe0*/  FMNMX.FTZ R124, R74, R125, !PT ;  /* 0x0000007d4a7c7209 */ /* 0x000fe20007810000 */
[----:B------:R-:W-:Y:S03]  /*6ff0*/  MUFU.EX2 R20, R20 ;  /* 0x0000001400147308 */ /* 0x000fe60000000800 */
[----:B------:R-:W-:Y:S01]  /*7000*/  FMNMX.FTZ R125, R75, R124, !PT ;  /* 0x0000007c4b7d7209 */ /* 0x000fe20007810000 */
[----:B------:R-:W-:Y:S01]  /*7010*/  HGMMA.64x96x16.F32.BF16 R24, gdesc[UR28].tnspB, R24, gsb0 ;  /* 0x416000001c1879f0 */ /* 0x000fe20008001818 */
[----:B------:R-:W-:-:S02]  /*7020*/  UIADD3 UR28, UR7, 0x600, URZ ;  /* 0x00000600071c7890 */ /* 0x000fc4000fffe03f */
[----:B------:R-:W-:Y:S01]  /*7030*/  UIADD3 UR30, UR6, 0x100, URZ ;  /* 0x00000100061e7890 */ /* 0x000fe2000fffe03f */
[----:B------:R-:W-:Y:S01]  /*7040*/  FMNMX.FTZ R124, R78, R125, !PT ;  /* 0x0000007d4e7c7209 */ /* 0x000fe20007810000 */
[----:B------:R-:W-:Y:S01]  /*7050*/  UMOV UR29, 0xc0000010 ;  /* 0xc0000010001d7882 */ /* 0x000fe20000000000 */
[----:B------:R-:W-:Y:S01]  /*7060*/  UMOV UR31, 0x80000020 ;  /* 0x80000020001f7882 */ /* 0x000fe20000000000 */
[----:B------:R-:W-:Y:S01]  /*7070*/  MUFU.EX2 R21, R21 ;  /* 0x0000001500157308 */ /* 0x000fe20000000800 */
[----:B------:R-:W-:-:S05]  /*7080*/  FMNMX.FTZ R124, R79, R124, !PT ;  /* 0x0000007c4f7c7209 */ /* 0x000fca0007810000 */
[----:B------:R-:W5:Y:S02]  /*7090*/  SHFL.BFLY PT, R125, R124, 0x2, 0x1f ;  /* 0x0c401f007c7d7f89 */ /* 0x000f6400000e0000 */
[----:B------:R-:W-:Y:S08]  /*70a0*/  MUFU.EX2 R22, R22 ;  /* 0x0000001600167308 */ /* 0x000ff00000000800 */
[----:B------:R-:W-:Y:S08]  /*70b0*/  MUFU.EX2 R120, R120 ;  /* 0x0000007800787308 */ /* 0x000ff00000000800 */
[----:B------:R-:W-:Y:S01]  /*70c0*/  MUFU.EX2 R112, R112 ;  /* 0x0000007000707308 */ /* 0x000fe20000000800 */
[----:B-----5:R-:W-:Y:S01]  /*70d0*/  FMNMX.FTZ R125, R124, R125, !PT ;  /* 0x0000007d7c7d7209 */ /* 0x020fe20007810000 */
[----:B------:R-:W-:Y:S01]  /*70e0*/  FFMA.FTZ R124, R73, R3, -R10 ;  /* 0x00000003497c7223 */ /* 0x000fe2000001080a */
[----:B------:R-:W-:-:S05]  /*70f0*/  IMAD.U32 R10, RZ, RZ, UR39 ;  /* 0x00000027ff0a7e24 */ /* 0x000fca000f8e00ff */
[----:B------:R-:W-:Y:S01]  /*7100*/  MUFU.EX2 R113, R113 ;  /* 0x0000007100717308 */ /* 0x000fe20000000800 */
[----:B-1----:R-:W1:Y:S01]  /*7110*/  SHFL.BFLY PT, R128, R125, 0x1, 0x1f ;  /* 0x0c201f007d807f89 */ /* 0x002e6200000e0000 */
[----:B------:R-:W-:-:S06]  /*7120*/  @!P1 LEA R10, R10, UR36, 0x3 ;  /* 0x000000240a0a9c11 */ /* 0x000fcc000f8e18ff */
[----:B------:R-:W-:Y:S01]  /*7130*/  MUFU.EX2 R116, R116 ;  /* 0x0000007400747308 */ /* 0x000fe20000000800 */
[----:B------:R-:W-:-:S05]  /*7140*/  @!P1 VIADD R10, R10, 0x31c40 ;  /* 0x00031c400a0a9836 */ /* 0x000fca0000000000 */
[----:B------:R-:W-:Y:S02]  /*7150*/  @!P1 PRMT R10, RZ, 0x654, R10 ;  /* 0x00000654ff0a9816 */ /* 0x000fe4000000000a */
[----:B------:R-:W-:Y:S08]  /*7160*/  MUFU.EX2 R117, R117 ;  /* 0x0000007500757308 */ /* 0x000ff00000000800 */
[----:B------:R-:W-:Y:S01]  /*7170*/  MUFU.EX2 R104, R104 ;  /* 0x0000006800687308 */ /* 0x000fe20000000800 */
[----:B-1----:R-:W-:-:S05]  /*7180*/  FMNMX.FTZ R73, R125, R128, !PT ;  /* 0x000000807d497209 */ /* 0x002fca0007810000 */
[C---:B------:R-:W-:Y:S01]  /*7190*/  FADD.FTZ R8, -R73.reuse, R8 ;  /* 0x0000000849087221 */ /* 0x040fe20000010100 */
[-C--:B------:R-:W-:Y:S01]  /*71a0*/  FMUL.FTZ R128, R73, R3.reuse ;  /* 0x0000000349807220 */ /* 0x080fe20000410000 */
[----:B------:R-:W-:Y:S02]  /*71b0*/  MUFU.EX2 R105, R105 ;  /* 0x0000006900697308 */ /* 0x000fe40000000800 */
[-C--:B------:R-:W-:Y:S01]  /*71c0*/  FMUL.FTZ R8, R8, R3.reuse ;  /* 0x0000000308087220 */ /* 0x080fe20000410000 */
[-CC-:B---3--:R-:W-:Y:S01]  /*71d0*/  FFMA.FTZ R129, R138, R3.reuse, -R128.reuse ;  /* 0x000000038a817223 */ /* 0x188fe20000010880 */
[-CC-:B------:R-:W-:Y:S01]  /*71e0*/  FFMA.FTZ R132, R139, R3.reuse, -R128.reuse ;  /* 0x000000038b847223 */ /* 0x180fe20000010880 */
[-CC-:B------:R-:W-:Y:S01]  /*71f0*/  FFMA.FTZ R136, R142, R3.reuse, -R128.reuse ;  /* 0x000000038e887223 */ /* 0x180fe20000010880 */
[-CC-:B------:R-:W-:Y:S01]  /*7200*/  FFMA.FTZ R137, R143, R3.reuse, -R128.reuse ;  /* 0x000000038f897223 */ /* 0x180fe20000010880 */
[-CC-:B------:R-:W-:Y:S01]  /*7210*/  FFMA.FTZ R133, R130, R3.reuse, -R128.reuse ;  /* 0x0000000382857223 */ /* 0x180fe20000010880 */
[----:B------:R1:W-:Y:S01]  /*7220*/  MUFU.EX2 R125, R8 ;  /* 0x00000008007d7308 */ /* 0x0003e20000000800 */
[-CC-:B------:R-:W-:Y:S01]  /*7230*/  FFMA.FTZ R138, R131, R3.reuse, -R128.reuse ;  /* 0x00000003838a7223 */ /* 0x180fe20000010880 */
[-CC-:B------:R-:W-:Y:S01]  /*7240*/  FFMA.FTZ R131, R134, R3.reuse, -R128.reuse ;  /* 0x0000000386837223 */ /* 0x180fe20000010880 */
[-CC-:B------:R-:W-:Y:S01]  /*7250*/  FFMA.FTZ R134, R135, R3.reuse, -R128.reuse ;  /* 0x0000000387867223 */ /* 0x180fe20000010880 */
[-CC-:B------:R-:W-:Y:S01]  /*7260*/  FFMA.FTZ R130, R122, R3.reuse, -R128.reuse ;  /* 0x000000037a827223 */ /* 0x180fe20000010880 */
[-CC-:B------:R-:W-:Y:S01]  /*7270*/  FFMA.FTZ R122, R126, R3.reuse, -R128.reuse ;  /* 0x000000037e7a7223 */ /* 0x180fe20000010880 */
[-CC-:B------:R-:W-:Y:S01]  /*7280*/  FFMA.FTZ R126, R127, R3.reuse, -R128.reuse ;  /* 0x000000037f7e7223 */ /* 0x180fe20000010880 */
[----:B------:R-:W-:Y:S01]  /*7290*/  FFMA.FTZ R127, R115, R3, -R128 ;  /* 0x00000003737f7223 */ /* 0x000fe20000010880 */
[----:B------:R-:W3:Y:S01]  /*72a0*/  MUFU.EX2 R129, R129 ;  /* 0x0000008100817308 */ /* 0x000ee20000000800 */
[----:B-1----:R-:W-:-:S02]  /*72b0*/  VIADD R8, R140, 0x9 ;  /* 0x000000098c087836 */ /* 0x002fc40000000000 */
[-CC-:B------:R-:W-:Y:S01]  /*72c0*/  FFMA.FTZ R123, R123, R3.reuse, -R128.reuse ;  /* 0x000000037b7b7223 */ /* 0x180fe20000010880 */
[-CC-:B------:R-:W-:Y:S01]  /*72d0*/  FFMA.FTZ R115, R118, R3.reuse, -R128.reuse ;  /* 0x0000000376737223 */ /* 0x180fe20000010880 */
[-CC-:B------:R-:W-:Y:S01]  /*72e0*/  FFMA.FTZ R118, R119, R3.reuse, -R128.reuse ;  /* 0x0000000377767223 */ /* 0x180fe20000010880 */
[-CC-:B------:R-:W-:Y:S01]  /*72f0*/  FFMA.FTZ R119, R107, R3.reuse, -R128.reuse ;  /* 0x000000036b777223 */ /* 0x180fe20000010880 */
[----:B------:R-:W-:Y:S01]  /*7300*/  SEL R8, R8, 0x9, !P2 ;  /* 0x0000000908087807 */ /* 0x000fe20005000000 */
[-CC-:B------:R-:W-:Y:S01]  /*7310*/  FFMA.FTZ R107, R110, R3.reuse, -R128.reuse ;  /* 0x000000036e6b7223 */ /* 0x180fe20000010880 */
[----:B------:R-:W1:Y:S01]  /*7320*/  MUFU.EX2 R132, R132 ;  /* 0x0000008400847308 */ /* 0x000e620000000800 */
[-CC-:B------:R-:W-:Y:S01]  /*7330*/  FFMA.FTZ R103, R103, R3.reuse, -R128.reuse ;  /* 0x0000000367677223 */ /* 0x180fe20000010880 */
[-CC-:B------:R-:W-:Y:S01]  /*7340*/  FFMA.FTZ R114, R114, R3.reuse, -R128.reuse ;  /* 0x0000000372727223 */ /* 0x180fe20000010880 */
[-CC-:B------:R-:W-:Y:S01]  /*7350*/  FFMA.FTZ R106, R106, R3.reuse, -R128.reuse ;  /* 0x000000036a6a7223 */ /* 0x180fe20000010880 */
[----:B------:R-:W-:Y:S01]  /*7360*/  FFMA.FTZ R98, R98, R3, -R128 ;  /* 0x0000000362627223 */ /* 0x000fe20000010880 */
[----:B------:R-:W-:-:S02]  /*7370*/  WARPGROUP.DEPBAR.LE gsb0, 0x0 ;  /* 0x00008000000079c5 */ /* 0x000fc40000010000 */
[----:B------:R-:W-:Y:S01]  /*7380*/  WARPGROUP.ARRIVE ;  /* 0x00000000000079c5 */ /* 0x000fe20000000000 */
[----:B------:R-:W5:Y:S01]  /*7390*/  MUFU.EX2 R136, R136 ;  /* 0x0000008800887308 */ /* 0x000f620000000800 */
[-CC-:B------:R-:W-:Y:S01]  /*73a0*/  FFMA.FTZ R86, R86, R3.reuse, -R128.reuse ;  /* 0x0000000356567223 */ /* 0x180fe20000010880 */
[-CC-:B------:R-:W-:Y:S01]  /*73b0*/  FFMA.FTZ R87, R87, R3.reuse, -R128.reuse ;  /* 0x0000000357577223 */ /* 0x180fe20000010880 */
[-CC-:B------:R-:W-:Y:S01]  /*73c0*/  FFMA.FTZ R75, R75, R3.reuse, -R128.reuse ;  /* 0x000000034b4b7223 */ /* 0x180fe20000010880 */
[-CC-:B------:R-:W-:Y:S01]  /*73d0*/  FFMA.FTZ R78, R78, R3.reuse, -R128.reuse ;  /* 0x000000034e4e7223 */ /* 0x180fe20000010880 */
[----:B------:R-:W-:Y:S01]  /*73e0*/  HGMMA.64x96x16.F32.BF16 R24, gdesc[UR28].tnspB, R24, gsb0 ;  /* 0x416000001c1879f0 */ /* 0x000fe20008001818 */
[----:B------:R-:W-:Y:S01]  /*73f0*/  UIADD3 UR28, UR7, 0x780, URZ ;  /* 0x00000780071c7890 */ /* 0x000fe2000fffe03f */
[----:B------:R-:W-:Y:S01]  /*7400*/  FFMA.FTZ R79, R79, R3, -R128 ;  /* 0x000000034f4f7223 */ /* 0x000fe20000010880 */
[----:B------:R-:W-:Y:S01]  /*7410*/  UIADD3 UR30, UR6, 0x140, URZ ;  /* 0x00000140061e7890 */ /* 0x000fe2000fffe03f */
[----:B------:R-:W5:Y:S01]  /*7420*/  MUFU.EX2 R137, R137 ;  /* 0x0000008900897308 */ /* 0x000f620000000800 */
[----:B------:R-:W-:Y:S01]  /*7430*/  UMOV UR29, 0xc0000010 ;  /* 0xc0000010001d7882 */ /* 0x000fe20000000000 */
[----:B------:R-:W-:Y:S01]  /*7440*/  UMOV UR31, 0x80000020 ;  /* 0x80000020001f7882 */ /* 0x000fe20000000000 */
[C---:B------:R-:W-:Y:S01]  /*7450*/  ISETP.GT.AND P2, PT, R4.reuse, RZ, PT ;  /* 0x000000ff0400720c */ /* 0x040fe20003f44270 */
[----:B------:R-:W-:-:S04]  /*7460*/  VIADD R4, R4, 0xffffffff ;  /* 0xffffffff04047836 */ /* 0x000fc80000000000 */
[----:B------:R-:W5:Y:S08]  /*7470*/  MUFU.EX2 R133, R133 ;  /* 0x0000008500857308 */ /* 0x000f700000000800 */
        /* <DEDUP_REMOVED lines=10> */
[----:B------:R-:W5:Y:S01]  /*7520*/  MUFU.EX2 R118, R118 ;  /* 0x0000007600767308 */ /* 0x000f620000000800 */
[----:B------:R-:W-:-:S02]  /*7530*/  WARPGROUP.DEPBAR.LE gsb0, 0x0 ;  /* 0x00008000000079c5 */ /* 0x000fc40000010000 */
[----:B------:R-:W-:-:S05]  /*7540*/  WARPGROUP.ARRIVE ;  /* 0x00000000000079c5 */ /* 0x000fca0000000000 */
[----:B------:R-:W5:Y:S01]  /*7550*/  MUFU.EX2 R106, R106 ;  /* 0x0000006a006a7308 */ /* 0x000f620000000800 */
[----:B------:R-:W-:Y:S01]  /*7560*/  HGMMA.64x96x16.F32.BF16 R24, gdesc[UR28].tnspB, R24, gsb0 ;  /* 0x416000001c1879f0 */ /* 0x000fe20008001818 */
[----:B------:R-:W-:Y:S02]  /*7570*/  UIADD3 UR28, UR7, 0x900, URZ ;  /* 0x00000900071c7890 */ /* 0x000fe4000fffe03f */
[----:B------:R-:W-:Y:S01]  /*7580*/  UIADD3 UR30, UR6, 0x180, URZ ;  /* 0x00000180061e7890 */ /* 0x000fe2000fffe03f */
[----:B------:R-:W-:Y:S01]  /*7590*/  UMOV UR29, 0xc0000010 ;  /* 0xc0000010001d7882 */ /* 0x000fe20000000000 */
[----:B------:R-:W-:Y:S02]  /*75a0*/  UMOV UR31, 0x80000020 ;  /* 0x80000020001f7882 */ /* 0x000fe40000000000 */
[----:B------:R-:W5:Y:S08]  /*75b0*/  MUFU.EX2 R108, R108 ;  /* 0x0000006c006c7308 */ /* 0x000f700000000800 */
[----:B------:R-:W5:Y:S08]  /*75c0*/  MUFU.EX2 R119, R119 ;  /* 0x0000007700777308 */ /* 0x000f700000000800 */
[----:B------:R-:W5:Y:S08]  /*75d0*/  MUFU.EX2 R109, R109 ;  /* 0x0000006d006d7308 */ /* 0x000f700000000800 */
[----:B------:R-:W5:Y:S08]  /*75e0*/  MUFU.EX2 R107, R107 ;  /* 0x0000006b006b7308 */ /* 0x000f700000000800 */
        /* <DEDUP_REMOVED lines=38> */
[----:B------:R-:W-:Y:S03]  /*7850*/  HGMMA.64x96x16.F32.BF16 R24, gdesc[UR28].tnspB, R24, gsb0 ;  /* 0x416000001c1879f0 */ /* 0x000fe60008001818 */
[----:B------:R-:W-:Y:S02]  /*7860*/  WARPGROUP.DEPBAR.LE gsb0, 0x0 ;  /* 0x00008000000079c5 */ /* 0x000fe40000010000 */
[----:B------:R2:W-:Y:S06]  /*7870*/  BAR.ARV R8, 0x100 ;  /* 0x000400080000751d */ /* 0x0005ec0000002000 */
[----:B------:R-:W-:Y:S01]  /*7880*/  @!P1 SYNCS.ARRIVE.TRANS64.RED.A1T0 RZ, [R10+URZ], RZ ;  /* 0x000000ff0aff99a7 */ /* 0x000fe2000810043f */
[-C--:B0-----:R-:W-:Y:S01]  /*7890*/  FMUL.FTZ R24, R24, R5.reuse ;  /* 0x0000000518187220 */ /* 0x081fe20000410000 */
[----:B--2---:R-:W-:Y:S01]  /*78a0*/  IMAD.U32 R8, RZ, RZ, UR57 ;  /* 0x00000039ff087e24 */ /* 0x004fe2000f8e00ff */
[----:B------:R-:W-:Y:S01]  /*78b0*/  UMOV UR57, UR39 ;  /* 0x0000002700397c82 */ /* 0x000fe20008000000 */
[-C--:B------:R-:W-:Y:S01]  /*78c0*/  FMUL.FTZ R25, R25, R5.reuse ;  /* 0x0000000519197220 */ /* 0x080fe20000410000 */
[-C--:B------:R-:W-:Y:S01]  /*78d0*/  FMUL.FTZ R28, R28, R5.reuse ;  /* 0x000000051c1c7220 */ /* 0x080fe20000410000 */
[-C--:B------:R-:W-:Y:S01]  /*78e0*/  FMUL.FTZ R29, R29, R5.reuse ;  /* 0x000000051d1d7220 */ /* 0x080fe20000410000 */
[----:B------:R-:W-:Y:S01]  /*78f0*/  @!P1 LEA R8, R8, UR36, 0x3 ;  /* 0x0000002408089c11 */ /* 0x000fe2000f8e18ff */
[-C--:B------:R-:W-:Y:S01]  /*7900*/  FMUL.FTZ R32, R32, R5.reuse ;  /* 0x0000000520207220 */ /* 0x080fe20000410000 */
[-C--:B------:R-:W-:Y:S01]  /*7910*/  FMUL.FTZ R33, R33, R5.reuse ;  /* 0x0000000521217220 */ /* 0x080fe20000410000 */
[-C--:B------:R-:W-:Y:S01]  /*7920*/  FMUL.FTZ R36, R36, R5.reuse ;  /* 0x0000000524247220 */ /* 0x080fe20000410000 */
[----:B------:R-:W-:Y:S01]  /*7930*/  FMUL.FTZ R37, R37, R5 ;  /* 0x0000000525257220 */ /* 0x000fe20000410000 */
[----:B------:R-:W-:-:S02]  /*7940*/  @!P1 VIADD R8, R8, 0x31c60 ;  /* 0x00031c6008089836 */ /* 0x000fc40000000000 */
[-C--:B------:R-:W-:Y:S01]  /*7950*/  FMUL.FTZ R40, R40, R5.reuse ;  /* 0x0000000528287220 */ /* 0x080fe20000410000 */
[-C--:B------:R-:W-:Y:S01]  /*7960*/  FMUL.FTZ R41, R41, R5.reuse ;  /* 0x0000000529297220 */ /* 0x080fe20000410000 */
[-C--:B------:R-:W-:Y:S01]  /*7970*/  FMUL.FTZ R44, R44, R5.reuse ;  /* 0x000000052c2c7220 */ /* 0x080fe20000410000 */
[-C--:B------:R-:W-:Y:S01]  /*7980*/  FMUL.FTZ R45, R45, R5.reuse ;  /* 0x000000052d2d7220 */ /* 0x080fe20000410000 */
[----:B------:R-:W-:Y:S01]  /*7990*/  @!P1 PRMT R8, RZ, 0x654, R8 ;  /* 0x00000654ff089816 */ /* 0x000fe20000000008 */
[-C--:B------:R-:W-:Y:S01]  /*79a0*/  FMUL.FTZ R48, R48, R5.reuse ;  /* 0x0000000530307220 */ /* 0x080fe20000410000 */
[-C--:B------:R-:W-:Y:S01]  /*79b0*/  FMUL.FTZ R49, R49, R5.reuse ;  /* 0x0000000531317220 */ /* 0x080fe20000410000 */
[-C--:B------:R-:W-:Y:S01]  /*79c0*/  FMUL.FTZ R52, R52, R5.reuse ;  /* 0x0000000534347220 */ /* 0x080fe20000410000 */
[----:B------:R0:W-:Y:S01]  /*79d0*/  @!P1 SYNCS.ARRIVE.TRANS64.RED.A1T0 RZ, [R8+URZ], RZ ;  /* 0x000000ff08ff99a7 */ /* 0x0001e2000810043f */
[-C--:B------:R-:W-:Y:S01]  /*79e0*/  FMUL.FTZ R53, R53, R5.reuse ;  /* 0x0000000535357220 */ /* 0x080fe20000410000 */
[-C--:B------:R-:W-:Y:S01]  /*79f0*/  FMUL.FTZ R56, R56, R5.reuse ;  /* 0x0000000538387220 */ /* 0x080fe20000410000 */
[-C--:B------:R-:W-:Y:S01]  /*7a00*/  FMUL.FTZ R57, R57, R5.reuse ;  /* 0x0000000539397220 */ /* 0x080fe20000410000 */
[-C--:B------:R-:W-:Y:S01]  /*7a10*/  FMUL.FTZ R60, R60, R5.reuse ;  /* 0x000000053c3c7220 */ /* 0x080fe20000410000 */
[-C--:B------:R-:W-:Y:S01]  /*7a20*/  FMUL.FTZ R61, R61, R5.reuse ;  /* 0x000000053d3d7220 */ /* 0x080fe20000410000 */
[-C--:B------:R-:W-:Y:S01]  /*7a30*/  FMUL.FTZ R64, R64, R5.reuse ;  /* 0x0000000540407220 */ /* 0x080fe20000410000 */
[----:B------:R-:W-:Y:S01]  /*7a40*/  FMUL.FTZ R65, R65, R5 ;  /* 0x0000000541417220 */ /* 0x000fe20000410000 */
[----:B0-----:R-:W-:Y:S01]  /*7a50*/  FFMA.FTZ R8, R5, R7, R9 ;  /* 0x0000000705087223 */ /* 0x001fe20000010009 */
[----:B------:R-:W-:Y:S01]  /*7a60*/  FFMA.FTZ R7, R111, R3, -R128 ;  /* 0x000000036f077223 */ /* 0x000fe20000010880 */
[-C--:B------:R-:W-:Y:S01]  /*7a70*/  FMUL.FTZ R68, R68, R5.reuse ;  /* 0x0000000544447220 */ /* 0x080fe20000410000 */
[----:B------:R-:W-:Y:S01]  /*7a80*/  FMUL.FTZ R69, R69, R5 ;  /* 0x0000000545457220 */ /* 0x000fe20000410000 */
[C---:B----4-:R-:W-:Y:S01]  /*7a90*/  FADD.FTZ R111, R11.reuse, R8 ;  /* 0x000000080b6f7221 */ /* 0x050fe20000010000 */
[----:B------:R-:W-:Y:S01]  /*7aa0*/  F2FP.BF16.F32.PACK_AB R8, R11, R9 ;  /* 0x000000090b08723e */ /* 0x000fe200000010ff */
[----:B---3--:R-:W-:Y:S01]  /*7ab0*/  FFMA.FTZ R9, R125, R6, R129 ;  /* 0x000000067d097223 */ /* 0x008fe20000010081 */
[-CC-:B------:R-:W-:Y:S01]  /*7ac0*/  FFMA.FTZ R6, R99, R3.reuse, -R128.reuse ;  /* 0x0000000363067223 */ /* 0x180fe20000010880 */
[----:B------:R-:W-:Y:S01]  /*7ad0*/  FADD.FTZ R10, R12, R111 ;  /* 0x0000006f0c0a7221 */ /* 0x000fe20000010000 */
[----:B------:R-:W-:Y:S01]  /*7ae0*/  FFMA.FTZ R99, R102, R3, -R128 ;  /* 0x0000000366637223 */ /* 0x000fe20000010880 */
[----:B------:R-:W0:Y:S01]  /*7af0*/  MUFU.EX2 R7, R7 ;  /* 0x0000000700077308 */ /* 0x000e220000000800 */
[----:B------:R-:W-:Y:S01]  /*7b00*/  FMUL.FTZ R26, R26, R125 ;  /* 0x0000007d1a1a7220 */ /* 0x000fe20000410000 */
[C---:B------:R-:W-:Y:S01]  /*7b10*/  FADD.FTZ R11, R13.reuse, R10 ;  /* 0x0000000a0d0b7221 */ /* 0x040fe20000010000 */
[----:B------:R-:W-:Y:S01]  /*7b20*/  F2FP.BF16.F32.PACK_AB R10, R13, R12 ;  /* 0x0000000c0d0a723e */ /* 0x000fe200000010ff */
[C---:B-1----:R-:W-:Y:S01]  /*7b30*/  FADD.FTZ R13, R132.reuse, R9 ;  /* 0x00000009840d7221 */ /* 0x042fe20000010000 */
[----:B------:R-:W-:Y:S01]  /*7b40*/  F2FP.BF16.F32.PACK_AB R9, R132, R129 ;  /* 0x000000818409723e */ /* 0x000fe200000010ff */
[-CC-:B------:R-:W-:Y:S01]  /*7b50*/  FFMA.FTZ R12, R91, R3.reuse, -R128.reuse ;  /* 0x000000035b0c7223 */ /* 0x180fe20000010880 */
[-CC-:B------:R-:W-:Y:S01]  /*7b60*/  FFMA.FTZ R91, R94, R3.reuse, -R128.reuse ;  /* 0x000000035e5b7223 */ /* 0x180fe20000010880 */
[----:B-----5:R-:W-:Y:S01]  /*7b70*/  FADD.FTZ R102, R136, R13 ;  /* 0x0000000d88667221 */ /* 0x020fe20000010000 */
[-CC-:B------:R-:W-:Y:S01]  /*7b80*/  FFMA.FTZ R13, R90, R3.reuse, -R128.reuse ;  /* 0x000000035a0d7223 */ /* 0x180fe20000010880 */
[----:B------:R-:W-:Y:S01]  /*7b90*/  FADD.FTZ R90, R14, R11 ;  /* 0x0000000b0e5a7221 */ /* 0x000fe20000010000 */
[----:B------:R-:W-:Y:S01]  /*7ba0*/  FFMA.FTZ R94, R83, R3, -R128 ;  /* 0x00000003535e7223 */ /* 0x000fe20000010880 */
[----:B------:R-:W-:Y:S01]  /*7bb0*/  FADD.FTZ R102, R137, R102 ;  /* 0x0000006689667221 */ /* 0x000fe20000010000 */
[----:B------:R-:W-:Y:S01]  /*7bc0*/  MUFU.EX2 R83, R13 ;  /* 0x0000000d00537308 */ /* 0x000fe20000000800 */
[----:B------:R-:W-:Y:S01]  /*7bd0*/  FADD.FTZ R111, R15, R90 ;  /* 0x0000005a0f6f7221 */ /* 0x000fe20000010000 */
[----:B------:R-:W-:Y:S01]  /*7be0*/  FMUL.FTZ R27, R27, R125 ;  /* 0x0000007d1b1b7220 */ /* 0x000fe20000410000 */
[----:B------:R-:W-:Y:S01]  /*7bf0*/  FADD.FTZ R11, R133, R102 ;  /* 0x00000066850b7221 */ /* 0x000fe20000010000 */
[-CC-:B------:R-:W-:Y:S01]  /*7c00*/  FFMA.FTZ R102, R95, R3.reuse, -R128.reuse ;  /* 0x000000035f667223 */ /* 0x180fe20000010880 */
[----:B------:R-:W-:Y:S01]  /*7c10*/  FADD.FTZ R110, R20, R111 ;  /* 0x0000006f146e7221 */ /* 0x000fe20000010000 */
[----:B------:R-:W-:Y:S01]  /*7c20*/  FFMA.FTZ R95, R82, R3, -R128 ;  /* 0x00000003525f7223 */ /* 0x000fe20000010880 */
[----:B------:R-:W-:Y:S01]  /*7c30*/  FADD.FTZ R90, R138, R11 ;  /* 0x0000000b8a5a7221 */ /* 0x000fe20000010000 */
[----:B------:R1:W-:Y:S01]  /*7c40*/  MUFU.EX2 R82, R103 ;  /* 0x0000006700527308 */ /* 0x0003e20000000800 */
[----:B------:R-:W-:Y:S01]  /*7c50*/  FADD.FTZ R111, R21, R110 ;  /* 0x0000006e156f7221 */ /* 0x000fe20000010000 */
[----:B------:R-:W-:Y:S01]  /*7c60*/  FMUL.FTZ R30, R30, R125 ;  /* 0x0000007d1e1e7220 */ /* 0x000fe20000410000 */
[----:B------:R-:W-:Y:S01]  /*7c70*/  FADD.FTZ R11, R131, R90 ;  /* 0x0000005a830b7221 */ /* 0x000fe20000010000 */
[----:B------:R-:W-:Y:S01]  /*7c80*/  FFMA.FTZ R90, R74, R3, -R128 ;  /* 0x000000034a5a7223 */ /* 0x000fe20000010880 */
[----:B------:R-:W-:Y:S01]  /*7c90*/  FADD.FTZ R110, R22, R111 ;  /* 0x0000006f166e7221 */ /* 0x000fe20000010000 */
[-C--:B------:R-:W-:Y:S01]  /*7ca0*/  FMUL.FTZ R31, R31, R125.reuse ;  /* 0x0000007d1f1f7220 */ /* 0x080fe20000410000 */
[----:B------:R-:W-:Y:S01]  /*7cb0*/  FADD.FTZ R129, R134, R11 ;  /* 0x0000000b86817221 */ /* 0x000fe20000010000 */
[----:B------:R-:W-:Y:S01]  /*7cc0*/  F2FP.BF16.F32.PACK_AB R11, R137, R136 ;  /* 0x00000088890b723e */ /* 0x000fe200000010ff */
[----:B-1----:R-:W-:Y:S01]  /*7cd0*/  FADD.FTZ R103, R23, R110 ;  /* 0x0000006e17677221 */ /* 0x002fe20000010000 */
[----:B------:R1:W-:Y:S01]  /*7ce0*/  MUFU.EX2 R74, R12 ;  /* 0x0000000c004a7308 */ /* 0x0003e20000000800 */
[----:B------:R-:W-:Y:S01]  /*7cf0*/  FADD.FTZ R132, R130, R129 ;  /* 0x0000008182847221 */ /* 0x000fe20000010000 */
[-C--:B------:R-:W-:Y:S01]  /*7d00*/  FMUL.FTZ R34, R34, R125.reuse ;  /* 0x0000007d22227220 */ /* 0x080fe20000410000 */
[----:B------:R-:W-:Y:S01]  /*7d10*/  FADD.FTZ R110, R120, R103 ;  /* 0x00000067786e7221 */ /* 0x000fe20000010000 */
[----:B------:R2:W-:Y:S01]  /*7d20*/  STSM.16.M88.4 [R2+0x24300], R8 ;  /* 0x0243000802007844 */ /* 0x0005e20000000200 */
[----:B------:R-:W-:Y:S01]  /*7d30*/  FADD.FTZ R111, R123, R132 ;  /* 0x000000847b6f7221 */ /* 0x000fe20000010000 */
[-C--:B------:R-:W-:Y:S01]  /*7d40*/  FMUL.FTZ R35, R35, R125.reuse ;  /* 0x0000007d23237220 */ /* 0x080fe20000410000 */
[----:B------:R-:W-:Y:S01]  /*7d50*/  FADD.FTZ R13, R121, R110 ;  /* 0x0000006e790d7221 */ /* 0x000fe20000010000 */
[----:B------:R-:W3:Y:S01]  /*7d60*/  MUFU.EX2 R6, R6 ;  /* 0x0000000600067308 */ /* 0x000ee20000000800 */
[----:B------:R-:W-:Y:S01]  /*7d70*/  FADD.FTZ R111, R122, R111 ;  /* 0x0000006f7a6f7221 */ /* 0x000fe20000010000 */
[-C--:B------:R-:W-:Y:S01]  /*7d80*/  FMUL.FTZ R38, R38, R125.reuse ;  /* 0x0000007d26267220 */ /* 0x080fe20000410000 */
[----:B------:R-:W-:Y:S01]  /*7d90*/  FADD.FTZ R110, R112, R13 ;  /* 0x0000000d706e7221 */ /* 0x000fe20000010000 */
[----:B------:R-:W-:Y:S01]  /*7da0*/  F2FP.BF16.F32.PACK_AB R112, R113, R112 ;  /* 0x000000707170723e */ /* 0x000fe200000010ff */
[----:B------:R-:W-:Y:S01]  /*7db0*/  FADD.FTZ R111, R126, R111 ;  /* 0x0000006f7e6f7221 */ /* 0x000fe20000010000 */
[-C--:B------:R-:W-:Y:S01]  /*7dc0*/  FMUL.FTZ R39, R39, R125.reuse ;  /* 0x0000007d27277220 */ /* 0x080fe20000410000 */
[----:B------:R-:W-:Y:S01]  /*7dd0*/  FADD.FTZ R13, R113, R110 ;  /* 0x0000006e710d7221 */ /* 0x000fe20000010000 */
[----:B------:R-:W4:Y:S01]  /*7de0*/  MUFU.EX2 R99, R99 ;  /* 0x0000006300637308 */ /* 0x000f220000000800 */
[----:B-1----:R-:W-:Y:S01]  /*7df0*/  FADD.FTZ R12, R114, R111 ;  /* 0x0000006f720c7221 */ /* 0x002fe20000010000 */
[----:B------:R-:W-:Y:S01]  /*7e00*/  F2FP.BF16.F32.PACK_AB R113, R127, R114 ;  /* 0x000000727f71723e */ /* 0x000fe200000010ff */
[----:B------:R-:W-:Y:S01]  /*7e10*/  FMUL.FTZ R42, R42, R125 ;  /* 0x0000007d2a2a7220 */ /* 0x000fe20000410000 */
[----:B--2---:R-:W-:Y:S01]  /*7e20*/  F2FP.BF16.F32.PACK_AB R8, R15, R14 ;  /* 0x0000000e0f08723e */ /* 0x004fe200000010ff */
[----:B------:R-:W-:Y:S01]  /*7e30*/  FADD.FTZ R14, R116, R13 ;  /* 0x0000000d740e7221 */ /* 0x000fe20000010000 */
[----:B------:R-:W-:Y:S01]  /*7e40*/  F2FP.BF16.F32.PACK_AB R10, R21, R20 ;  /* 0x00000014150a723e */ /* 0x000fe200000010ff */
[----:B------:R-:W-:Y:S01]  /*7e50*/  FADD.FTZ R12, R127, R12 ;  /* 0x0000000c7f0c7221 */ /* 0x000fe20000010000 */
[----:B------:R-:W-:Y:S01]  /*7e60*/  F2FP.BF16.F32.PACK_AB R9, R138, R133 ;  /* 0x000000858a09723e */ /* 0x000fe200000010ff */
[----:B------:R-:W-:Y:S01]  /*7e70*/  FADD.FTZ R21, R117, R14 ;  /* 0x0000000e75157221 */ /* 0x000fe20000010000 */
[----:B------:R-:W-:Y:S01]  /*7e80*/  F2FP.BF16.F32.PACK_AB R11, R134, R131 ;  /* 0x00000083860b723e */ /* 0x000fe200000010ff */
[----:B------:R-:W-:Y:S01]  /*7e90*/  FADD.FTZ R15, R115, R12 ;  /* 0x0000000c730f7221 */ /* 0x000fe20000010000 */
[----:B------:R-:W-:Y:S01]  /*7ea0*/  F2FP.BF16.F32.PACK_AB R12, R23, R22 ;  /* 0x00000016170c723e */ /* 0x000fe200000010ff */
[----:B------:R-:W-:Y:S01]  /*7eb0*/  FADD.FTZ R20, R104, R21 ;  /* 0x0000001568147221 */ /* 0x000fe20000010000 */
[----:B------:R-:W1:Y:S01]  /*7ec0*/  MUFU.EX2 R91, R91 ;  /* 0x0000005b005b7308 */ /* 0x000e620000000800 */
[----:B------:R-:W-:Y:S01]  /*7ed0*/  FADD.FTZ R15, R118, R15 ;  /* 0x0000000f760f7221 */ /* 0x000fe20000010000 */
[----:B------:R2:W-:Y:S01]  /*7ee0*/  STSM.16.M88.4 [R2+0x25b00], R8 ;  /* 0x025b000802007844 */ /* 0x0005e20000000200 */
[----:B------:R-:W-:Y:S01]  /*7ef0*/  FADD.FTZ R21, R105, R20 ;  /* 0x0000001469157221 */ /* 0x000fe20000010000 */
[----:B------:R-:W-:Y:S01]  /*7f00*/  F2FP.BF16.F32.PACK_AB R13, R123, R130 ;  /* 0x000000827b0d723e */ /* 0x000fe200000010ff */
[----:B------:R-:W-:Y:S01]  /*7f10*/  FADD.FTZ R22, R106, R15 ;  /* 0x0000000f6a167221 */ /* 0x000fe20000010000 */
[----:B------:R-:W-:Y:S01]  /*7f20*/  F2FP.BF16.F32.PACK_AB R14, R121, R120 ;  /* 0x00000078790e723e */ /* 0x000fe200000010ff */
[----:B------:R-:W-:Y:S01]  /*7f30*/  FADD.FTZ R20, R108, R21 ;  /* 0x000000156c147221 */ /* 0x000fe20000010000 */
[----:B------:R-:W5:Y:S01]  /*7f40*/  MUFU.EX2 R102, R102 ;  /* 0x0000006600667308 */ /* 0x000f620000000800 */
[----:B------:R-:W-:Y:S01]  /*7f50*/  FADD.FTZ R22, R119, R22 ;  /* 0x0000001677167221 */ /* 0x000fe20000010000 */
[----:B------:R-:W-:Y:S01]  /*7f60*/  F2FP.BF16.F32.PACK_AB R15, R126, R122 ;  /* 0x0000007a7e0f723e */ /* 0x000fe200000010ff */
[----:B------:R-:W-:Y:S01]  /*7f70*/  FADD.FTZ R21, R109, R20 ;  /* 0x000000146d157221 */ /* 0x000fe20000010000 */
[----:B------:R-:W-:Y:S01]  /*7f80*/  F2FP.BF16.F32.PACK_AB R104, R105, R104 ;  /* 0x000000686968723e */ /* 0x000fe200000010ff */
[----:B------:R-:W-:Y:S01]  /*7f90*/  FADD.FTZ R22, R107, R22 ;  /* 0x000000166b167221 */ /* 0x000fe20000010000 */
[C---:B0-----:R-:W-:Y:S01]  /*7fa0*/  F2FP.BF16.F32.PACK_AB R107, R7.reuse, R107 ;  /* 0x0000006b076b723e */ /* 0x041fe200000010ff */
[----:B------:R-:W-:Y:S01]  /*7fb0*/  FADD.FTZ R20, R96, R21 ;  /* 0x0000001560147221 */ /* 0x000fe20000010000 */
[----:B------:R-:W-:Y:S01]  /*7fc0*/  MUFU.EX2 R95, R95 ;  /* 0x0000005f005f7308 */ /* 0x000fe20000000800 */
[----:B------:R-:W-:Y:S01]  /*7fd0*/  FADD.FTZ R23, R7, R22 ;  /* 0x0000001607177221 */ /* 0x000fe20000010000 */
[C---:B------:R-:W-:Y:S01]  /*7fe0*/  F2FP.BF16.F32.PACK_AB R96, R97.reuse, R96 ;  /* 0x000000606160723e */ /* 0x040fe200000010ff */
[----:B------:R-:W-:Y:S01]  /*7ff0*/  FADD.FTZ R21, R97, R20 ;  /* 0x0000001461157221 */ /* 0x000fe20000010000 */
[----:B---3--:R-:W-:Y:S01]  /*8000*/  F2FP.BF16.F32.PACK_AB R97, R6, R98 ;  /* 0x000000620661723e */ /* 0x008fe200000010ff */
[----:B------:R-:W-:Y:S01]  /*8010*/  FADD.FTZ R23, R98, R23 ;  /* 0x0000001762177221 */ /* 0x000fe20000010000 */
[----:B------:R0:W-:Y:S01]  /*8020*/  STSM.16.M88.4 [R2+0x27300], R12 ;  /* 0x0273000c02007844 */ /* 0x0001e20000000200 */
[----:B------:R-:W-:Y:S01]  /*8030*/  FADD.FTZ R22, R100, R21 ;  /* 0x0000001564167221 */ /* 0x000fe20000010000 */
[----:B------:R-:W3:Y:S01]  /*8040*/  MUFU.EX2 R94, R94 ;  /* 0x0000005e005e7308 */ /* 0x000ee20000000800 */
[----:B------:R-:W-:Y:S01]  /*8050*/  FADD.FTZ R20, R6, R23 ;  /* 0x0000001706147221 */ /* 0x000fe20000010000 */
[----:B------:R-:W-:Y:S01]  /*8060*/  F2FP.BF16.F32.PACK_AB R114, R117, R116 ;  /* 0x000000747572723e */ /* 0x000fe200000010ff */
[----:B--2---:R-:W-:Y:S01]  /*8070*/  FADD.FTZ R9, R101, R22 ;  /* 0x0000001665097221 */ /* 0x004fe20000010000 */
[----:B------:R-:W-:Y:S01]  /*8080*/  F2FP.BF16.F32.PACK_AB R115, R118, R115 ;  /* 0x000000737673723e */ /* 0x000fe200000010ff */
[----:B----4-:R-:W-:Y:S01]  /*8090*/  FADD.FTZ R21, R99, R20 ;  /* 0x0000001463157221 */ /* 0x010fe20000010000 */
[----:B------:R-:W-:Y:S01]  /*80a0*/  F2FP.BF16.F32.PACK_AB R105, R119, R106 ;  /* 0x0000006a7769723e */ /* 0x000fe200000010ff */
[----:B------:R-:W-:Y:S01]  /*80b0*/  FADD.FTZ R10, R88, R9 ;  /* 0x00000009580a7221 */ /* 0x000fe20000010000 */
[----:B------:R-:W-:Y:S01]  /*80c0*/  F2FP.BF16.F32.PACK_AB R106, R109, R108 ;  /* 0x0000006c6d6a723e */ /* 0x000fe200000010ff */
[C---:B------:R-:W-:Y:S01]  /*80d0*/  FADD.FTZ R8, R82.reuse, R21 ;  /* 0x0000001552087221 */ /* 0x040fe20000010000 */
[----:B------:R-:W-:Y:S01]  /*80e0*/  F2FP.BF16.F32.PACK_AB R98, R101, R100 ;  /* 0x000000646562723e */ /* 0x000fe200000010ff */
[----:B------:R-:W-:Y:S01]  /*80f0*/  FADD.FTZ R9, R89, R10 ;  /* 0x0000000a59097221 */ /* 0x000fe20000010000 */
[----:B------:R-:W-:Y:S01]  /*8100*/  F2FP.BF16.F32.PACK_AB R99, R82, R99 ;  /* 0x000000635263723e */ /* 0x000fe200000010ff */
[----:B------:R-:W-:Y:S01]  /*8110*/  FADD.FTZ R7, R83, R8 ;  /* 0x0000000853077221 */ /* 0x000fe20000010000 */
[----:B0-----:R0:W2:Y:S01]  /*8120*/  MUFU.EX2 R12, R90 ;  /* 0x0000005a000c7308 */ /* 0x0010a20000000800 */
[----:B------:R-:W-:Y:S01]  /*8130*/  FADD.FTZ R8, R92, R9 ;  /* 0x000000095c087221 */ /* 0x000fe20000010000 */
[----:B------:R-:W-:Y:S01]  /*8140*/  F2FP.BF16.F32.PACK_AB R88, R89, R88 ;  /* 0x000000585958723e */ /* 0x000fe200000010ff */
[C---:B------:R-:W-:Y:S01]  /*8150*/  FADD.FTZ R6, R74.reuse, R7 ;  /* 0x000000074a067221 */ /* 0x040fe20000010000 */
[----:B------:R-:W-:Y:S01]  /*8160*/  F2FP.BF16.F32.PACK_AB R89, R74, R83 ;  /* 0x000000534a59723e */ /* 0x000fe200000010ff */
[----:B------:R-:W-:Y:S01]  /*8170*/  FADD.FTZ R9, R93, R8 ;  /* 0x000000085d097221 */ /* 0x000fe20000010000 */
[----:B------:R-:W-:Y:S01]  /*8180*/  F2FP.BF16.F32.PACK_AB R82, R85, R84 ;  /* 0x000000545552723e */ /* 0x000fe200000010ff */
[----:B-1----:R-:W-:Y:S01]  /*8190*/  FADD.FTZ R7, R91, R6 ;  /* 0x000000065b077221 */ /* 0x002fe20000010000 */
[----:B-----5:R-:W-:Y:S01]  /*81a0*/  F2FP.BF16.F32.PACK_AB R91, R102, R91 ;  /* 0x0000005b665b723e */ /* 0x020fe200000010ff */
[----:B------:R-:W-:Y:S01]  /*81b0*/  FADD.FTZ R8, R80, R9 ;  /* 0x0000000950087221 */ /* 0x000fe20000010000 */
[----:B0-----:R-:W-:Y:S01]  /*81c0*/  F2FP.BF16.F32.PACK_AB R90, R93, R92 ;  /* 0x0000005c5d5a723e */ /* 0x001fe200000010ff */
[----:B------:R-:W-:Y:S01]  /*81d0*/  FADD.FTZ R6, R102, R7 ;  /* 0x0000000766067221 */ /* 0x000fe20000010000 */
[C---:B------:R-:W-:Y:S01]  /*81e0*/  F2FP.BF16.F32.PACK_AB R80, R81.reuse, R80 ;  /* 0x000000505150723e */ /* 0x040fe200000010ff */
[----:B------:R-:W-:Y:S01]  /*81f0*/  FADD.FTZ R9, R81, R8 ;  /* 0x0000000851097221 */ /* 0x000fe20000010000 */
[----:B---3--:R-:W-:Y:S01]  /*8200*/  F2FP.BF16.F32.PACK_AB R81, R94, R95 ;  /* 0x0000005f5e51723e */ /* 0x008fe200000010ff */
[----:B------:R-:W-:Y:S01]  /*8210*/  FADD.FTZ R7, R95, R6 ;  /* 0x000000065f077221 */ /* 0x000fe20000010000 */
[----:B------:R-:W-:Y:S01]  /*8220*/  F2FP.BF16.F32.PACK_AB R83, R87, R86 ;  /* 0x000000565753723e */ /* 0x000fe200000010ff */
[----:B------:R-:W-:Y:S01]  /*8230*/  FADD.FTZ R6, R84, R9 ;  /* 0x0000000954067221 */ /* 0x000fe20000010000 */
[----:B------:R-:W-:Y:S01]  /*8240*/  STSM.16.M88.4 [R2+0x28b00], R112 ;  /* 0x028b007002007844 */ /* 0x000fe20000000200 */
[----:B------:R-:W-:Y:S01]  /*8250*/  F2FP.BF16.F32.PACK_AB R8, R124, R72 ;  /* 0x000000487c08723e */ /* 0x000fe200000010ff */
[----:B------:R-:W-:Y:S01]  /*8260*/  FADD.FTZ R7, R94, R7 ;  /* 0x000000075e077221 */ /* 0x000fe20000010000 */
[----:B------:R-:W-:Y:S01]  /*8270*/  FADD.FTZ R9, R85, R6 ;  /* 0x0000000655097221 */ /* 0x000fe20000010000 */
[----:B------:R-:W-:Y:S01]  /*8280*/  F2FP.BF16.F32.PACK_AB R10, R77, R76 ;  /* 0x0000004c4d0a723e */ /* 0x000fe200000010ff */
[----:B------:R-:W-:Y:S01]  /*8290*/  STSM.16.M88.4 [R2+0x2a300], R104 ;  /* 0x02a3006802007844 */ /* 0x000fe20000000200 */
[----:B------:R-:W-:Y:S01]  /*82a0*/  F2FP.BF16.F32.PACK_AB R11, R79, R78 ;  /* 0x0000004e4f0b723e */ /* 0x000fe200000010ff */
[----:B------:R-:W-:Y:S01]  /*82b0*/  FADD.FTZ R9, R72, R9 ;  /* 0x0000000948097221 */ /* 0x000fe20000010000 */
[----:B------:R-:W-:Y:S01]  /*82c0*/  FADD.FTZ R7, R86, R7 ;  /* 0x0000000756077221 */ /* 0x000fe20000010000 */
[----:B------:R-:W-:Y:S01]  /*82d0*/  STSM.16.M88.4 [R2+0x2bb00], R96 ;  /* 0x02bb006002007844 */ /* 0x000fe20000000200 */
[-C--:B------:R-:W-:Y:S01]  /*82e0*/  FMUL.FTZ R43, R43, R125.reuse ;  /* 0x0000007d2b2b7220 */ /* 0x080fe20000410000 */
[----:B------:R-:W-:Y:S01]  /*82f0*/  FADD.FTZ R13, R124, R9 ;  /* 0x000000097c0d7221 */ /* 0x000fe20000010000 */
[----:B--2---:R-:W-:Y:S01]  /*8300*/  F2FP.BF16.F32.PACK_AB R9, R75, R12 ;  /* 0x0000000c4b09723e */ /* 0x004fe200000010ff */
[----:B------:R-:W-:Y:S01]  /*8310*/  STSM.16.M88.4 [R2+0x2d300], R88 ;  /* 0x02d3005802007844 */ /* 0x000fe20000000200 */
[----:B------:R-:W-:Y:S01]  /*8320*/  FADD.FTZ R7, R87, R7 ;  /* 0x0000000757077221 */ /* 0x000fe20000010000 */
[----:B------:R-:W-:Y:S01]  /*8330*/  FADD.FTZ R76, R76, R13 ;  /* 0x0000000d4c4c7221 */ /* 0x000fe20000010000 */
[-C--:B------:R-:W-:Y:S01]  /*8340*/  FMUL.FTZ R46, R46, R125.reuse ;  /* 0x0000007d2e2e7220 */ /* 0x080fe20000410000 */
[----:B------:R-:W-:Y:S01]  /*8350*/  STSM.16.M88.4 [R2+0x2eb00], R80 ;  /* 0x02eb005002007844 */ /* 0x000fe20000000200 */
[----:B------:R-:W-:Y:S01]  /*8360*/  FADD.FTZ R7, R12, R7 ;  /* 0x000000070c077221 */ /* 0x000fe20000010000 */
[-C--:B------:R-:W-:Y:S01]  /*8370*/  FMUL.FTZ R47, R47, R125.reuse ;  /* 0x0000007d2f2f7220 */ /* 0x080fe20000410000 */
[-C--:B------:R-:W-:Y:S01]  /*8380*/  FMUL.FTZ R50, R50, R125.reuse ;  /* 0x0000007d32327220 */ /* 0x080fe20000410000 */
[----:B------:R0:W-:Y:S01]  /*8390*/  STSM.16.M88.4 [R2+0x30300], R8 ;  /* 0x0303000802007844 */ /* 0x0001e20000000200 */
[----:B------:R-:W-:Y:S01]  /*83a0*/  FADD.FTZ R7, R75, R7 ;  /* 0x000000074b077221 */ /* 0x000fe20000010000 */
[-C--:B------:R-:W-:Y:S01]  /*83b0*/  FMUL.FTZ R51, R51, R125.reuse ;  /* 0x0000007d33337220 */ /* 0x080fe20000410000 */
[-C--:B------:R-:W-:Y:S01]  /*83c0*/  FMUL.FTZ R54, R54, R125.reuse ;  /* 0x0000007d36367220 */ /* 0x080fe20000410000 */
[----:B------:R-:W-:Y:S01]  /*83d0*/  @!PT LDS RZ, [RZ] ;  /* 0x00000000fffff984 */ /* 0x000fe20000000800 */
[----:B------:R-:W-:Y:S01]  /*83e0*/  @!PT LDS RZ, [RZ] ;  /* 0x00000000fffff984 */ /* 0x000fe20000000800 */
[----:B------:R-:W-:Y:S01]  /*83f0*/  @!PT LDS RZ, [RZ] ;  /* 0x00000000fffff984 */ /* 0x000fe20000000800 */
[----:B------:R-:W-:Y:S01]  /*8400*/  @!PT LDS RZ, [RZ] ;  /* 0x00000000fffff984 */ /* 0x000fe20000000800 */
[----:B------:R1:W-:Y:S06]  /*8410*/  MEMBAR.ALL.CTA ;  /* 0x0000000000007992 */ /* 0x0003ec0000008000 */
[----:B-1----:R-:W1:Y:S01]  /*8420*/  FENCE.VIEW.ASYNC.S ;  /* 0x00000000000073c6 */ /* 0x002e620000000000 */
[----:B------:R-:W-:Y:S01]  /*8430*/  FADD.FTZ R6, R78, R7 ;  /* 0x000000074e067221 */ /* 0x000fe20000010000 */
[----:B------:R-:W-:Y:S01]  /*8440*/  FADD.FTZ R7, R77, R76 ;  /* 0x0000004c4d077221 */ /* 0x000fe20000010000 */
[-C--:B------:R-:W-:Y:S01]  /*8450*/  FMUL.FTZ R55, R55, R125.reuse ;  /* 0x0000007d37377220 */ /* 0x080fe20000410000 */
[-C--:B------:R-:W-:Y:S01]  /*8460*/  FMUL.FTZ R58, R58, R125.reuse ;  /* 0x0000007d3a3a7220 */ /* 0x080fe20000410000 */
[----:B------:R-:W-:Y:S01]  /*8470*/  FADD.FTZ R6, R79, R6 ;  /* 0x000000064f067221 */ /* 0x000fe20000010000 */
[-C--:B------:R-:W-:Y:S01]  /*8480*/  FMUL.FTZ R59, R59, R125.reuse ;  /* 0x0000007d3b3b7220 */ /* 0x080fe20000410000 */
[-C--:B------:R-:W-:Y:S01]  /*8490*/  FMUL.FTZ R62, R62, R125.reuse ;  /* 0x0000007d3e3e7220 */ /* 0x080fe20000410000 */
[-C--:B------:R-:W-:Y:S01]  /*84a0*/  FMUL.FTZ R63, R63, R125.reuse ;  /* 0x0000007d3f3f7220 */ /* 0x080fe20000410000 */
[-C--:B------:R-:W-:Y:S01]  /*84b0*/  FMUL.FTZ R66, R66, R125.reuse ;  /* 0x0000007d42427220 */ /* 0x080fe20000410000 */
[-C--:B------:R-:W-:Y:S01]  /*84c0*/  FMUL.FTZ R67, R67, R125.reuse ;  /* 0x0000007d43437220 */ /* 0x080fe20000410000 */
[-C--:B------:R-:W-:Y:S01]  /*84d0*/  FMUL.FTZ R70, R70, R125.reuse ;  /* 0x0000007d46467220 */ /* 0x080fe20000410000 */
[----:B------:R-:W-:Y:S01]  /*84e0*/  FMUL.FTZ R71, R71, R125 ;  /* 0x0000007d47477220 */ /* 0x000fe20000410000 */
[----:B0-----:R-:W-:-:S02]  /*84f0*/  IMAD.MOV.U32 R9, RZ, RZ, R16 ;  /* 0x000000ffff097224 */ /* 0x001fc400078e0010 */
[----:B------:R-:W-:Y:S02]  /*8500*/  IMAD.MOV.U32 R8, RZ, RZ, R73 ;  /* 0x000000ffff087224 */ /* 0x000fe400078e0049 */
[----:B------:R-:W-:Y:S01]  /*8510*/  IMAD.MOV.U32 R5, RZ, RZ, R0 ;  /* 0x000000ffff057224 */ /* 0x000fe200078e0000 */
[----:B-1----:R-:W-:Y:S01]  /*8520*/  NOP ;  /* 0x0000000000007918 */ /* 0x002fe20000000000 */
[----:B------:R-:W-:Y:S05]  /*8530*/  @P2 BRA `(.L_x_142) ;  /* 0xffffffc8003c2947 */ /* 0x000fea000383ffff */
.L_x_133:
[----:B------:R-:W-:Y:S06]  /*8540*/  BAR.ARV 0x8, 0x1a0 ;  /* 0x0206800000007b1d */ /* 0x000fec0000002000 */
[----:B------:R-:W-:Y:S05]  /*8550*/  @!P0 BRA `(.L_x_143) ;  /* 0x0000000000048947 */ /* 0x000fea0003800000 */
[----:B------:R-:W-:Y:S01]  /*8560*/  BPT.TRAP 0x1 ;  /* 0x000000040000795c */ /* 0x000fe20000300000 */
.L_x_143:
[----:B------:R-:W-:Y:S01]  /*8570*/  ULEA UR9, UR39, UR36, 0x3 ;  /* 0x0000002427097291 */ /* 0x000fe2000f8e183f */
[----:B------:R-:W-:-:S08]  /*8580*/  SHF.L.U32 R4, R16, 0x1f, RZ ;  /* 0x0000001f10047819 */ /* 0x000fd000000006ff */
[----:B------:R1:W2:Y:S01]  /*8590*/  SYNCS.PHASECHK.TRANS64.TRYWAIT P2, [UR9+0x31c50], R4 ;  /* 0x031c5004ff0075a7 */ /* 0x0002a20008040149 */
[----:B------:R-:W-:Y:S05]  /*85a0*/  @!P0 BRA `(.L_x_144) ;  /* 0x0000000000048947 */ /* 0x000fea0003800000 */
[----:B------:R-:W-:Y:S01]  /*85b0*/  BPT.TRAP 0x1 ;  /* 0x000000040000795c */ /* 0x000fe20000300000 */
.L_x_144:
[----:B--2---:R-:W-:Y:S05]  /*85c0*/  @P2 BRA `(.L_x_145) ;  /* 0x0000000000082947 */ /* 0x004fea0003800000 */
[----:B------:R-:W2:Y:S02]  /*85d0*/  SYNCS.PHASECHK.TRANS64.TRYWAIT P0, [UR9+0x31c50], R4 ;  /* 0x031c5004ff0075a7 */ /* 0x000ea40008000149 */
[----:B--2---:R-:W-:Y:S05]  /*85e0*/  @!P0 BRA `(.L_x_146) ;  /* 0x0000006400e08947 */ /* 0x004fea0003800000 */
.L_x_145:
[----:B------:R-:W-:Y:S01]  /*85f0*/  UIADD3 UR36, UR36, 0x200, URZ ;  /* 0x0000020024247890 */ /* 0x000fe2000fffe03f */
[----:B------:R-:W-:Y:S01]  /*8600*/  WARPGROUP.ARRIVE ;  /* 0x00000000000079c5 */ /* 0x000fe20000000000 */
[----:B------:R-:W-:Y:S01]  /*8610*/  ULOP3.LUT UR37, UR37, 0x10000, URZ, 0xfc, !UPT ;  /* 0x0001000025257892 */ /* 0x000fe2000f8efc3f */
[----:B-12---:R-:W1:Y:S01]  /*8620*/  SHFL.BFLY PT, R4, R7, 0x2, 0x1f ;  /* 0x0c401f0007047f89 */ /* 0x006e6200000e0000 */
[----:B------:R-:W-:Y:S01]  /*8630*/  USHF.R.U32.HI UR36, URZ, 0x4, UR36 ;  /* 0x000000043f247899 */ /* 0x000fe20008011624 */
[----:B------:R-:W-:Y:S01]  /*8640*/  IMAD.MOV.U32 R20, RZ, RZ, -0x800000 ;  /* 0xff800000ff147424 */ /* 0x000fe200078e00ff */
[----:B------:R-:W-:Y:S01]  /*8650*/  UMOV UR5, 0xc0000010 ;  /* 0xc000001000057882 */ /* 0x000fe20000000000 */
[----:B------:R-:W-:Y:S01]  /*8660*/  UMOV UR7, 0x80000020 ;  /* 0x8000002000077882 */ /* 0x000fe20000000000 */
[----:B------:R-:W-:Y:S01]  /*8670*/  ULOP3.LUT UR36, UR36, 0x3fff, URZ, 0xc0, !UPT ;  /* 0x00003fff24247892 */ /* 0x000fe2000f8ec03f */
[----:B------:R-:W2:Y:S01]  /*8680*/  SHFL.BFLY PT, R5, R6, 0x2, 0x1f ;  /* 0x0c401f0006057f89 */ /* 0x000ea200000e0000 */
[----:B------:R-:W-:Y:S01]  /*8690*/  UMOV UR4, UR37 ;  /* 0x0000002500047c82 */ /* 0x000fe20008000000 */
[----:B------:R-:W-:Y:S01]  /*86a0*/  IMAD.MOV.U32 R21, RZ, RZ, -0x800000 ;  /* 0xff800000ff157424 */ /* 0x000fe200078e00ff */
[----:B------:R-:W-:Y:S01]  /*86b0*/  ULOP3.LUT UR8, UR36, 0x2400000, URZ, 0xfc, !UPT ;  /* 0x0240000024087892 */ /* 0x000fe2000f8efc3f */
[----:B------:R-:W-:-:S03]  /*86c0*/  VIADD R149, R149, 0x1 ;  /* 0x0000000195957836 */ /* 0x000fc60000000000 */
[----:B------:R-:W-:Y:S02]  /*86d0*/  UIMAD UR8, UR39, 0x6c0, UR8 ;  /* 0x000006c0270878a4 */ /* 0x000fe4000f8e0208 */
[----:B------:R-:W-:-:S04]  /*86e0*/  UIADD3 UR39, UR39, 0x1, URZ ;  /* 0x0000000127277890 */ /* 0x000fc8000fffe03f */
[----:B------:R-:W-:Y:S01]  /*86f0*/  UISETP.NE.AND UP0, UPT, UR39, 0x2, UPT ;  /* 0x000000022700788c */ /* 0x000fe2000bf05270 */
[----:B------:R-:W-:Y:S02]  /*8700*/  UMOV UR6, UR8 ;  /* 0x0000000800067c82 */ /* 0x000fe40008000000 */
[----:B------:R-:W-:Y:S01]  /*8710*/  HGMMA.64x96x16.F32.BF16 R24, gdesc[UR4].tnspB, R24, gsb0 ;  /* 0x41600000041879f0 */ /* 0x000fe20008001818 */
[----:B------:R-:W-:Y:S01]  /*8720*/  UIADD3 UR4, UR37, 0x180, URZ ;  /* 0x0000018025047890 */ /* 0x000fe2000fffe03f */
[----:B-1----:R-:W-:Y:S01]  /*8730*/  FADD.FTZ R4, R4, R7 ;  /* 0x0000000704047221 */ /* 0x002fe20000010000 */
[----:B------:R-:W-:Y:S01]  /*8740*/  UIADD3 UR6, UR8, 0x40, URZ ;  /* 0x0000004008067890 */ /* 0x000fe2000fffe03f */
[----:B------:R-:W-:Y:S01]  /*8750*/  UMOV UR5, 0xc0000010 ;  /* 0xc000001000057882 */ /* 0x000fe20000000000 */
[----:B------:R-:W-:Y:S01]  /*8760*/  UMOV UR7, 0x80000020 ;  /* 0x8000002000077882 */ /* 0x000fe20000000000 */
[----:B--2---:R-:W-:Y:S01]  /*8770*/  FADD.FTZ R8, R5, R6 ;  /* 0x0000000605087221 */ /* 0x004fe20000010000 */
[----:B------:R-:W-:Y:S01]  /*8780*/  USEL UR39, UR39, URZ, UP0 ;  /* 0x0000003f27277287 */ /* 0x000fe20008000000 */
[----:B------:R-:W1:Y:S04]  /*8790*/  SHFL.BFLY PT, R5, R4, 0x1, 0x1f ;  /* 0x0c201f0004057f89 */ /* 0x000e6800000e0000 */
[----:B------:R-:W0:Y:S01]  /*87a0*/  SHFL.BFLY PT, R9, R8, 0x1, 0x1f ;  /* 0x0c201f0008097f89 */ /* 0x000e2200000e0000 */
[----:B-1----:R-:W-:Y:S01]  /*87b0*/  FADD.FTZ R11, R4, R5 ;  /* 0x00000005040b7221 */ /* 0x002fe20000010000 */
[----:B------:R-:W-:-:S02]  /*87c0*/  IMAD.U32 R4, RZ, RZ, UR9 ;  /* 0x00000009ff047e24 */ /* 0x000fc4000f8e00ff */
[----:B------:R-:W-:Y:S02]  /*87d0*/  IMAD.MOV.U32 R5, RZ, RZ, RZ ;  /* 0x000000ffff057224 */ /* 0x000fe400078e00ff */
[----:B0-----:R-:W-:Y:S01]  /*87e0*/  FADD.FTZ R12, R8, R9 ;  /* 0x00000009080c7221 */ /* 0x001fe20000010000 */
[----:B------:R-:W-:Y:S01]  /*87f0*/  FSETP.NE.FTZ.AND P0, PT, R11, RZ, PT ;  /* 0x000000ff0b00720b */ /* 0x000fe20003f15000 */
[----:B------:R-:W-:-:S03]  /*8800*/  IMAD.MOV.U32 R9, RZ, RZ, RZ ;  /* 0x000000ffff097224 */ /* 0x000fc600078e00ff */
[----:B------:R-:W-:-:S09]  /*8810*/  FSETP.NE.FTZ.AND P2, PT, R12, RZ, PT ;  /* 0x000000ff0c00720b */ /* 0x000fd20003f55000 */
[C---:B------:R-:W-:Y:S01]  /*8820*/  @P0 FMUL.FTZ R7, R3.reuse, 0.69314718246459960938 ;  /* 0x3f31721803070820 */ /* 0x040fe20000410000 */
[----:B------:R-:W0:Y:S03]  /*8830*/  @P0 MUFU.LG2 R6, R11 ;  /* 0x0000000b00060308 */ /* 0x000e260000000c00 */
[----:B------:R-:W-:Y:S01]  /*8840*/  @P2 FMUL.FTZ R13, R3, 0.69314718246459960938 ;  /* 0x3f317218030d2820 */ /* 0x000fe20000410000 */
[----:B------:R-:W-:-:S04]  /*8850*/  @!P1 VIADD R3, R4, 0x31c60 ;  /* 0x00031c6004039836 */ /* 0x000fc80000000000 */
[----:B------:R-:W1:Y:S01]  /*8860*/  @P2 MUFU.LG2 R10, R12 ;  /* 0x0000000c000a2308 */ /* 0x000e620000000c00 */
[----:B------:R-:W-:-:S07]  /*8870*/  @!P1 PRMT R4, RZ, 0x654, R3 ;  /* 0x00000654ff049816 */ /* 0x000fce0000000003 */
[----:B------:R-:W2:Y:S01]  /*8880*/  @P0 MUFU.RCP R5, R11 ;  /* 0x0000000b00050308 */ /* 0x000ea20000001000 */
[----:B0-----:R-:W-:-:S04]  /*8890*/  @P0 FMUL.FTZ R6, R6, 0.69314718246459960938 ;  /* 0x3f31721806060820 */ /* 0x001fc80000410000 */
[----:B------:R-:W-:Y:S01]  /*88a0*/  @P0 FFMA.FTZ R21, R7, R0, R6 ;  /* 0x0000000007150223 */ /* 0x000fe20000010006 */
[----:B------:R-:W-:Y:S02]  /*88b0*/  PLOP3.LUT P0, PT, PT, PT, PT, 0x8, 0x0 ;  /* 0x000000000000781c */ /* 0x000fe40003f0e170 */
[----:B------:R-:W0:Y:S01]  /*88c0*/  @P2 MUFU.RCP R9, R12 ;  /* 0x0000000c00092308 */ /* 0x000e220000001000 */
[----:B-1----:R-:W-:-:S04]  /*88d0*/  @P2 FMUL.FTZ R10, R10, 0.69314718246459960938 ;  /* 0x3f3172180a0a2820 */ /* 0x002fc80000410000 */
[----:B------:R-:W-:Y:S01]  /*88e0*/  @P2 FFMA.FTZ R20, R13, R73, R10 ;  /* 0x000000490d142223 */ /* 0x000fe2000001000a */
        /* <DEDUP_REMOVED lines=52> */
[----:B------:R-:W-:-:S06]  /*8c30*/  USEL UR4, URZ, 0x1, UP0 ;  /* 0x000000013f047887 */ /* 0x000fcc0008000000 */
[----:B------:R-:W-:Y:S01]  /*8c40*/  LOP3.LUT R16, R16, UR4, RZ, 0x3c, !PT ;  /* 0x0000000410107c12 */ /* 0x000fe2000f8e3cff */
[----:B------:R-:W-:Y:S02]  /*8c50*/  WARPGROUP.DEPBAR.LE gsb0, 0x0 ;  /* 0x00008000000079c5 */ /* 0x000fe40000010000 */
[----:B------:R1:W-:Y:S01]  /*8c60*/  @!P1 SYNCS.ARRIVE.TRANS64.RED.A1T0 RZ, [R4+URZ], RZ ;  /* 0x000000ff04ff99a7 */ /* 0x0003e2000810043f */
        /* <DEDUP_REMOVED lines=20> */
[-C--:B0-----:R-:W-:Y:S01]  /*8db0*/  FMUL.FTZ R78, R34, R9.reuse ;  /* 0x00000009224e7220 */ /* 0x081fe20000410000 */
        /* <DEDUP_REMOVED lines=9> */
[-C--:B------:R-:W-:Y:S01]  /*8e50*/  FMUL.FTZ R80, R25, R5.reuse ;  /* 0x0000000519507220 */ /* 0x080fe20000410000 */
[-C--:B------:R-:W-:Y:S01]  /*8e60*/  FMUL.FTZ R81, R28, R5.reuse ;  /* 0x000000051c517220 */ /* 0x080fe20000410000 */
[-C--:B------:R-:W-:Y:S01]  /*8e70*/  FMUL.FTZ R6, R29, R5.reuse ;  /* 0x000000051d067220 */ /* 0x080fe20000410000 */
[----:B------:R-:W-:Y:S01]  /*8e80*/  FMUL.FTZ R14, R32, R5 ;  /* 0x00000005200e7220 */ /* 0x000fe20000410000 */
        /* <DEDUP_REMOVED lines=13> */
[----:B-1----:R-:W-:-:S07]  /*8f60*/  FMUL.FTZ R39, R71, R9 ;  /* 0x0000000947277220 */ /* 0x002fce0000410000 */
.L_x_126:
[----:B------:R-:W0:Y:S08]  /*8f70*/  S2UR UR4, SR_CgaCtaId ;  /* 0x00000000000479c3 */ /* 0x000e300000008800 */
[----:B------:R-:W-:Y:S06]  /*8f80*/  BAR.SYNC.DEFER_BLOCKING 0x5, 0x1a0 ;  /* 0x0146800000007b1d */ /* 0x000fec0000010000 */
[----:B------:R-:W-:Y:S01]  /*8f90*/  UMOV UR36, 0x400 ;  /* 0x0000040000247882 */ /* 0x000fe20000000000 */
[----:B------:R-:W-:Y:S01]  /*8fa0*/  BSSY B0, `(.L_x_147) ;  /* 0x0000166000007945 */ /* 0x000fe20003800000 */
[----:B0-----:R-:W-:-:S09]  /*8fb0*/  ULEA UR36, UR4, UR36, 0x18 ;  /* 0x0000002404247291 */ /* 0x001fd2000f8ec03f */
[----:B------:R-:W0:Y:S01]  /*8fc0*/  LDS.128 R28, [UR36+0x31cd0] ;  /* 0x031cd024ff1c7984 */ /* 0x000e220008000c00 */
[----:B------:R-:W-:Y:S06]  /*8fd0*/  BAR.ARV 0x4, 0x1a0 ;  /* 0x0106800000007b1d */ /* 0x000fec0000002000 */
[----:B------:R-:W-:Y:S05]  /*8fe0*/  @P0 BRA `(.L_x_148) ;  /* 0x0000000c00a40947 */ /* 0x000fea0003800000 */
[----:B------:R-:W1:Y:S08]  /*8ff0*/  S2UR UR6, SR_SWINHI ;  /* 0x00000000000679c3 */ /* 0x000e700000002f00 */
[----:B------:R-:W-:Y:S01]  /*9000*/  BAR.SYNC.DEFER_BLOCKING 0x1, 0x180 ;  /* 0x0046000000007b1d */ /* 0x000fe20000010000 */
[----:B------:R-:W-:Y:S02]  /*9010*/  F2FP.BF16.F32.PACK_AB R7, R7, R8 ;  /* 0x000000080707723e */ /* 0x000fe400000010ff */
[----:B------:R-:W-:-:S02]  /*9020*/  F2FP.BF16.F32.PACK_AB R6, R6, R81 ;  /* 0x000000510606723e */ /* 0x000fc400000010ff */
[----:B------:R-:W-:Y:S02]  /*9030*/  F2FP.BF16.F32.PACK_AB R36, R45, R36 ;  /* 0x000000242d24723e */ /* 0x000fe400000010ff */
[----:B------:R-:W-:Y:S01]  /*9040*/  F2FP.BF16.F32.PACK_AB R39, R39, R34 ;  /* 0x000000222727723e */ /* 0x000fe200000010ff */
[----:B------:R-:W-:Y:S01]  /*9050*/  UMOV UR4, UR36 ;  /* 0x0000002400047c82 */ /* 0x000fe20008000000 */
[----:B-1----:R-:W-:Y:S01]  /*9060*/  UMOV UR5, UR6 ;  /* 0x0000000600057c82 */ /* 0x002fe20008000000 */
[----:B------:R-:W-:Y:S02]  /*9070*/  IMAD.U32 R22, RZ, RZ, UR4 ;  /* 0x00000004ff167e24 */ /* 0x000fe4000f8e00ff */
[----:B------:R-:W-:Y:S01]  /*9080*/  IMAD.U32 R23, RZ, RZ, UR5 ;  /* 0x00000005ff177e24 */ /* 0x000fe2000f8e00ff */
[----:B------:R-:W-:Y:S01]  /*9090*/  ULDC.64 UR4, c[0x0][0xbe0] ;  /* 0x0002f80000047ab9 */ /* 0x000fe20000000a00 */
[----:B------:R-:W-:-:S03]  /*90a0*/  IMAD.WIDE R4, R154, 0x2, R22 ;  /* 0x000000029a047825 */ /* 0x000fc600078e0216 */
[C---:B------:R-:W-:Y:S02]  /*90b0*/  LOP3.LUT R25, R4.reuse, 0x180, RZ, 0xc0, !PT ;  /* 0x0000018004197812 */ /* 0x040fe400078ec0ff */
[C---:B------:R-:W-:Y:S02]  /*90c0*/  IADD3 R55, P4, R4.reuse, 0x20, RZ ;  /* 0x0000002004377810 */ /* 0x040fe40007f9e0ff */
[----:B------:R-:W-:Y:S02]  /*90d0*/  SHF.R.U64 R25, R25, 0x3, RZ ;  /* 0x0000000319197819 */ /* 0x000fe400000012ff */
[C---:B------:R-:W-:Y:S01]  /*90e0*/  IADD3 R59, P3, R4.reuse, 0x3000, RZ ;  /* 0x00003000043b7810 */ /* 0x040fe20007f7e0ff */
[--C-:B------:R-:W-:Y:S01]  /*90f0*/  IMAD.X R11, RZ, RZ, R5.reuse, P4 ;  /* 0x000000ffff0b7224 */ /* 0x100fe200020e0605 */
[C---:B------:R-:W-:Y:S02]  /*9100*/  IADD3 R63, P2, R4.reuse, 0x3020, RZ ;  /* 0x00003020043f7810 */ /* 0x040fe40007f5e0ff */
[C---:B------:R-:W-:Y:S01]  /*9110*/  IADD3 R67, P1, R4.reuse, 0x6000, RZ ;  /* 0x0000600004437810 */ /* 0x040fe20007f3e0ff */
[--C-:B------:R-:W-:Y:S01]  /*9120*/  IMAD.X R13, RZ, RZ, R5.reuse, P3 ;  /* 0x000000ffff0d7224 */ /* 0x100fe200018e0605 */
[----:B------:R-:W-:Y:S01]  /*9130*/  IADD3 R71, P0, R4, 0x6020, RZ ;  /* 0x0000602004477810 */ /* 0x000fe20007f1e0ff */
[--C-:B------:R-:W-:Y:S01]  /*9140*/  IMAD.X R9, RZ, RZ, R5.reuse, P2 ;  /* 0x000000ffff097224 */ /* 0x100fe200010e0605 */
[----:B------:R-:W-:Y:S01]  /*9150*/  LOP3.LUT R4, R25, R4, RZ, 0x3c, !PT ;  /* 0x0000000419047212 */ /* 0x000fe200078e3cff */
[--C-:B------:R-:W-:Y:S01]  /*9160*/  IMAD.X R25, RZ, RZ, R5.reuse, P1 ;  /* 0x000000ffff197224 */ /* 0x100fe200008e0605 */
[----:B------:R-:W-:Y:S01]  /*9170*/  LOP3.LUT R26, R67, 0x180, RZ, 0xc0, !PT ;  /* 0x00000180431a7812 */ /* 0x000fe200078ec0ff */
[----:B------:R-:W-:Y:S01]  /*9180*/  IMAD.X R27, RZ, RZ, R5, P0 ;  /* 0x000000ffff1b7224 */ /* 0x000fe200000e0605 */
[----:B0-----:R-:W-:-:S02]  /*9190*/  MOV R28, R4 ;  /* 0x00000004001c7202 */ /* 0x001fc40000000f00 */
[----:B------:R-:W-:Y:S02]  /*91a0*/  F2FP.BF16.F32.PACK_AB R5, R24, R33 ;  /* 0x000000211805723e */ /* 0x000fe400000010ff */
[----:B------:R-:W-:Y:S02]  /*91b0*/  LOP3.LUT R24, R63, 0x180, RZ, 0xc0, !PT ;  /* 0x000001803f187812 */ /* 0x000fe400078ec0ff */
[----:B------:R-:W-:Y:S02]  /*91c0*/  LOP3.LUT R32, R71, 0x180, RZ, 0xc0, !PT ;  /* 0x0000018047207812 */ /* 0x000fe400078ec0ff */
[----:B------:R-:W-:Y:S02]  /*91d0*/  SHF.R.U64 R24, R24, 0x3, RZ ;  /* 0x0000000318187819 */ /* 0x000fe400000012ff */
[----:B------:R-:W-:Y:S02]  /*91e0*/  SHF.R.U64 R26, R26, 0x3, RZ ;  /* 0x000000031a1a7819 */ /* 0x000fe400000012ff */
[----:B------:R-:W-:-:S02]  /*91f0*/  SHF.R.U64 R32, R32, 0x3, RZ ;  /* 0x0000000320207819 */ /* 0x000fc400000012ff */
[----:B------:R-:W-:Y:S02]  /*9200*/  LOP3.LUT R8, R24, R63, RZ, 0x3c, !PT ;  /* 0x0000003f18087212 */ /* 0x000fe400078e3cff */
[----:B------:R-:W-:Y:S02]  /*9210*/  LOP3.LUT R24, R26, R67, RZ, 0x3c, !PT ;  /* 0x000000431a187212 */ /* 0x000fe400078e3cff */
[----:B------:R-:W-:Y:S02]  /*9220*/  LOP3.LUT R26, R32, R71, RZ, 0x3c, !PT ;  /* 0x00000047201a7212 */ /* 0x000fe400078e3cff */
[----:B------:R-:W0:Y:S01]  /*9230*/  LDC.64 R32, c[0x0][0xbd8] ;  /* 0x0002f600ff207b82 */ /* 0x000e220000000a00 */
[----:B------:R-:W-:Y:S02]  /*9240*/  LOP3.LUT R10, R55, 0x180, RZ, 0xc0, !PT ;  /* 0x00000180370a7812 */ /* 0x000fe400078ec0ff */
[----:B------:R-:W-:Y:S02]  /*9250*/  LOP3.LUT R12, R59, 0x180, RZ, 0xc0, !PT ;  /* 0x000001803b0c7812 */ /* 0x000fe400078ec0ff */
[----:B------:R-:W-:-:S02]  /*9260*/  SHF.R.U64 R10, R10, 0x3, RZ ;  /* 0x000000030a0a7819 */ /* 0x000fc400000012ff */
[----:B------:R-:W-:Y:S02]  /*9270*/  SHF.R.U64 R12, R12, 0x3, RZ ;  /* 0x000000030c0c7819 */ /* 0x000fe400000012ff */
[----:B------:R-:W-:Y:S02]  /*9280*/  LOP3.LUT R10, R10, R55, RZ, 0x3c, !PT ;  /* 0x000000370a0a7212 */ /* 0x000fe400078e3cff */
[----:B------:R-:W-:Y:S02]  /*9290*/  LOP3.LUT R12, R12, R59, RZ, 0x3c, !PT ;  /* 0x0000003b0c0c7212 */ /* 0x000fe400078e3cff */
[----:B------:R-:W-:Y:S02]  /*92a0*/  F2FP.BF16.F32.PACK_AB R4, R80, R83 ;  /* 0x000000535004723e */ /* 0x000fe400000010ff */
[----:B------:R-:W-:Y:S02]  /*92b0*/  MOV R59, R10 ;  /* 0x0000000a003b7202 */ /* 0x000fe40000000f00 */
[----:B------:R-:W-:Y:S01]  /*92c0*/  MOV R55, R8 ;  /* 0x0000000800377202 */ /* 0x000fe20000000f00 */
[----:B------:R1:W-:Y:S01]  /*92d0*/  STSM.16.M88.4 [R28], R4 ;  /* 0x000000041c007844 */ /* 0x0003e20000000200 */
[----:B------:R-:W-:-:S02]  /*92e0*/  F2FP.BF16.F32.PACK_AB R8, R75, R14 ;  /* 0x0000000e4b08723e */ /* 0x000fc400000010ff */
[----:B------:R-:W-:Y:S02]  /*92f0*/  F2FP.BF16.F32.PACK_AB R9, R69, R78 ;  /* 0x0000004e4509723e */ /* 0x000fe400000010ff */
[----:B------:R-:W-:Y:S02]  /*9300*/  F2FP.BF16.F32.PACK_AB R10, R77, R74 ;  /* 0x0000004a4d0a723e */ /* 0x000fe400000010ff */
[----:B------:R-:W-:Y:S02]  /*9310*/  F2FP.BF16.F32.PACK_AB R11, R65, R68 ;  /* 0x00000044410b723e */ /* 0x000fe400000010ff */
[----:B------:R-:W-:Y:S02]  /*9320*/  MOV R58, R12 ;  /* 0x0000000c003a7202 */ /* 0x000fe40000000f00 */
[----:B------:R-:W-:Y:S01]  /*9330*/  F2FP.BF16.F32.PACK_AB R14, R76, R15 ;  /* 0x0000000f4c0e723e */ /* 0x000fe200000010ff */
[----:B------:R2:W-:Y:S01]  /*9340*/  STSM.16.M88.4 [R59], R8 ;  /* 0x000000083b007844 */ /* 0x0005e20000000200 */
[----:B------:R-:W-:-:S02]  /*9350*/  F2FP.BF16.F32.PACK_AB R12, R79, R72 ;  /* 0x000000484f0c723e */ /* 0x000fc400000010ff */
[----:B------:R-:W-:Y:S02]  /*9360*/  F2FP.BF16.F32.PACK_AB R13, R61, R64 ;  /* 0x000000403d0d723e */ /* 0x000fe400000010ff */
[----:B------:R-:W-:Y:S02]  /*9370*/  F2FP.BF16.F32.PACK_AB R15, R57, R60 ;  /* 0x0000003c390f723e */ /* 0x000fe400000010ff */
[----:B-1----:R-:W-:Y:S02]  /*9380*/  MOV R28, R26 ;  /* 0x0000001a001c7202 */ /* 0x002fe40000000f00 */
[----:B0-----:R-:W-:Y:S01]  /*9390*/  ISETP.NE.U32.AND P0, PT, R32, RZ, PT ;  /* 0x000000ff2000720c */ /* 0x001fe20003f05070 */
[----:B------:R-:W-:Y:S01]  /*93a0*/  STSM.16.M88.4 [R58], R12 ;  /* 0x0000000c3a007844 */ /* 0x000fe20000000200 */
[----:B------:R-:W-:Y:S02]  /*93b0*/  MOV R54, R24 ;  /* 0x0000001800367202 */ /* 0x000fe40000000f00 */
[----:B------:R-:W-:-:S02]  /*93c0*/  F2FP.BF16.F32.PACK_AB R4, R73, R44 ;  /* 0x0000002c4904723e */ /* 0x000fc400000010ff */
[----:B------:R-:W-:Y:S01]  /*93d0*/  F2FP.BF16.F32.PACK_AB R5, R53, R56 ;  /* 0x000000383505723e */ /* 0x000fe200000010ff */
[C---:B--2---:R-:W-:Y:S01]  /*93e0*/  IMAD.SHL.U32 R9, R145.reuse, 0x4, RZ ;  /* 0x0000000491097824 */ /* 0x044fe200078e00ff */
[----:B------:R-:W-:Y:S02]  /*93f0*/  F2FP.BF16.F32.PACK_AB R6, R52, R41 ;  /* 0x000000293406723e */ /* 0x000fe400000010ff */
[----:B------:R-:W-:Y:S02]  /*9400*/  F2FP.BF16.F32.PACK_AB R7, R50, R51 ;  /* 0x000000333207723e */ /* 0x000fe400000010ff */
[----:B------:R-:W-:Y:S02]  /*9410*/  F2FP.BF16.F32.PACK_AB R26, R48, R37 ;  /* 0x00000025301a723e */ /* 0x000fe400000010ff */
[----:B------:R-:W-:Y:S01]  /*9420*/  SHF.L.U64.HI R10, R145, 0x2, R148 ;  /* 0x00000002910a7819 */ /* 0x000fe20000010294 */
[----:B------:R-:W-:Y:S01]  /*9430*/  STSM.16.M88.4 [R55], R4 ;  /* 0x0000000437007844 */ /* 0x000fe20000000200 */
[----:B------:R-:W-:-:S02]  /*9440*/  IADD3 R32, P1, R9, R32, RZ ;  /* 0x0000002009207210 */ /* 0x000fc40007f3e0ff */
[----:B------:R-:W-:Y:S01]  /*9450*/  F2FP.BF16.F32.PACK_AB R24, R49, R40 ;  /* 0x000000283118723e */ /* 0x000fe200000010ff */
[----:B------:R-:W-:Y:S01]  /*9460*/  IMAD.MOV.U32 R40, RZ, RZ, RZ ;  /* 0x000000ffff287224 */ /* 0x000fe200078e00ff */
[----:B------:R-:W-:Y:S02]  /*9470*/  F2FP.BF16.F32.PACK_AB R25, R46, R47 ;  /* 0x0000002f2e19723e */ /* 0x000fe400000010ff */
[----:B------:R-:W-:Y:S02]  /*9480*/  F2FP.BF16.F32.PACK_AB R27, R42, R43 ;  /* 0x0000002b2a1b723e */ /* 0x000fe400000010ff */
[----:B------:R-:W-:Y:S02]  /*9490*/  F2FP.BF16.F32.PACK_AB R37, R35, R38 ;  /* 0x000000262325723e */ /* 0x000fe400000010ff */
[----:B------:R-:W-:Y:S01]  /*94a0*/  F2FP.BF16.F32.PACK_AB R38, R3, R0 ;  /* 0x000000000326723e */ /* 0x000fe200000010ff */
[----:B------:R-:W-:Y:S01]  /*94b0*/  STSM.16.M88.4 [R54], R24 ;  /* 0x0000001836007844 */ /* 0x000fe20000000200 */
[----:B------:R-:W-:Y:S01]  /*94c0*/  ISETP.NE.AND.EX P0, PT, R33, RZ, PT, P0 ;  /* 0x000000ff2100720c */ /* 0x000fe20003f05300 */
[----:B------:R-:W-:Y:S01]  /*94d0*/  IMAD.X R33, R10, 0x1, R33, P1 ;  /* 0x000000010a217824 */ /* 0x000fe200008e0621 */
[----:B------:R-:W-:Y:S01]  /*94e0*/  ISETP.NE.U32.AND P1, PT, RZ, UR4, PT ;  /* 0x00000004ff007c0c */ /* 0x000fe2000bf25070 */
[----:B------:R0:W-:Y:S01]  /*94f0*/  STSM.16.M88.4 [R28], R36 ;  /* 0x000000241c007844 */ /* 0x0001e20000000200 */
[----:B------:R-:W1:Y:S08]  /*9500*/  LDC R0, c[0x0][0xa88] ;  /* 0x0002a200ff007b82 */ /* 0x000e700000000800 */
[----:B------:R-:W-:Y:S01]  /*9510*/  BAR.SYNC.DEFER_BLOCKING 0x1, 0x180 ;  /* 0x0046000000007b1d */ /* 0x000fe20000010000 */
[----:B------:R-:W-:-:S13]  /*9520*/  ISETP.NE.AND.EX P1, PT, RZ, UR5, PT, P1 ;  /* 0x00000005ff007c0c */ /* 0x000fda000bf25310 */
[----:B------:R-:W-:-:S04]  /*9530*/  @P1 IADD3 R8, P2, R9, UR4, RZ ;  /* 0x0000000409081c10 */ /* 0x000fc8000ff5e0ff */
[----:B------:R-:W-:Y:S01]  /*9540*/  @P1 IADD3.X R9, R10, UR5, RZ, P2, !PT ;  /* 0x000000050a091c10 */ /* 0x000fe200097fe4ff */
[----:B------:R2:W5:Y:S01]  /*9550*/  @P0 LDG.E R40, desc[UR58][R32.64] ;  /* 0x0000003a20280981 */ /* 0x000562000c1e1900 */
[----:B------:R-:W-:Y:S01]  /*9560*/  IMAD R3, R18, 0x20, R17 ;  /* 0x0000002012037824 */ /* 0x000fe200078e0211 */
[----:B0-----:R-:W-:Y:S02]  /*9570*/  SHF.R.S32.HI R28, RZ, 0x1f, R146 ;  /* 0x0000001fff1c7819 */ /* 0x001fe40000011492 */
[----:B-1----:R2:W5:Y:S01]  /*9580*/  @P1 LDG.E R0, desc[UR58][R8.64] ;  /* 0x0000003a08001981 */ /* 0x002562000c1e1900 */
[----:B------:R-:W-:Y:S01]  /*9590*/  IMAD.WIDE R22, R3, 0x2, R22 ;  /* 0x0000000203167825 */ /* 0x000fe200078e0216 */
[----:B------:R-:W-:Y:S06]  /*95a0*/  @P1 BRA `(.L_x_149) ;  /* 0x0000000000101947 */ /* 0x000fec0003800000 */
[----:B------:R-:W-:Y:S05]  /*95b0*/  @!P0 BRA `(.L_x_149) ;  /* 0x00000000000c8947 */ /* 0x000fea0003800000 */
[----:B------:R-:W3:Y:S04]  /*95c0*/  LDG.E R3, desc[UR58][R32.64] ;  /* 0x0000003a20037981 */ /* 0x000ee8000c1e1900 */
[----:B-----5:R-:W3:Y:S02]  /*95d0*/  LDG.E R0, desc[UR58][R32.64+0x4] ;  /* 0x0000043a20007981 */ /* 0x020ee4000c1e1900 */
[----:B---3--:R-:W-:-:S07]  /*95e0*/  IMAD.IADD R0, R0, 0x1, -R3 ;  /* 0x0000000100007824 */ /* 0x008fce00078e0a03 */
.L_x_149:
[----:B------:R-:W-:Y:S01]  /*95f0*/  ULDC.64 UR4, c[0x0][0xb70] ;  /* 0x0002dc0000047ab9 */ /* 0x000fe20000000a00 */
[--C-:B-----5:R-:W-:Y:S01]  /*9600*/  SHF.R.S32.HI R41, RZ, 0x1f, R40.reuse ;  /* 0x0000001fff297819 */ /* 0x120fe20000011428 */
[----:B------:R-:W-:Y:S01]  /*9610*/  IMAD R3, R28, UR4, RZ ;  /* 0x000000041c037c24 */ /* 0x000fe2000f8e02ff */
[----:B------:R-:W-:Y:S01]  /*9620*/  IADD3 R7, P1, R22, 0x1800, RZ ;  /* 0x0000180016077810 */ /* 0x000fe20007f3e0ff */
[----:B--2---:R-:W-:Y:S01]  /*9630*/  IMAD R9, R147, 0xc0, R153 ;  /* 0x000000c093097824 */ /* 0x004fe200078e0299 */
[----:B------:R-:W-:Y:S01]  /*9640*/  SEL R148, R148, RZ, !P0 ;  /* 0x000000ff94947207 */ /* 0x000fe20004000000 */
[C---:B------:R-:W-:Y:S01]  /*9650*/  IMAD R3, R146.reuse, UR5, R3 ;  /* 0x0000000592037c24 */ /* 0x040fe2000f8e0203 */
[----:B------:R-:W-:Y:S01]  /*9660*/  LOP3.LUT R6, R7, 0x180, RZ, 0xc0, !PT ;  /* 0x0000018007067812 */ /* 0x000fe200078ec0ff */
[----:B------:R-:W-:Y:S01]  /*9670*/  IMAD.WIDE.U32 R4, R146, UR4, R40 ;  /* 0x0000000492047c25 */ /* 0x000fe2000f8e0028 */
[----:B------:R-:W-:Y:S01]  /*9680*/  SEL R145, R145, RZ, !P0 ;  /* 0x000000ff91917207 */ /* 0x000fe20004000000 */
[----:B------:R-:W-:Y:S01]  /*9690*/  ULDC.64 UR4, c[0x0][0xb78] ;  /* 0x0002de0000047ab9 */ /* 0x000fe20000000a00 */
[----:B------:R-:W-:Y:S01]  /*96a0*/  SHF.R.U64 R6, R6, 0x3, RZ ;  /* 0x0000000306067819 */ /* 0x000fe200000012ff */
[----:B------:R-:W-:Y:S01]  /*96b0*/  IMAD.IADD R5, R5, 0x1, R3 ;  /* 0x0000000105057824 */ /* 0x000fe200078e0203 */
[----:B------:R-:W-:Y:S01]  /*96c0*/  LOP3.LUT P0, RZ, R150, 0x3, RZ, 0xc0, !PT ;  /* 0x0000000396ff7812 */ /* 0x000fe2000780c0ff */
[----:B------:R-:W-:Y:S01]  /*96d0*/  IMAD R3, R148, UR4, RZ ;  /* 0x0000000494037c24 */ /* 0x000fe2000f8e02ff */
[----:B------:R-:W-:Y:S01]  /*96e0*/  LOP3.LUT R6, R6, R7, RZ, 0x3c, !PT ;  /* 0x0000000706067212 */ /* 0x000fe200078e3cff */
[C---:B------:R-:W-:Y:S01]  /*96f0*/  IMAD.WIDE.U32 R4, R145.reuse, UR4, R4 ;  /* 0x0000000491047c25 */ /* 0x040fe2000f8e0004 */
[C---:B------:R-:W-:Y:S01]  /*9700*/  IADD3 R25, P4, R22.reuse, 0x3000, RZ ;  /* 0x0000300016197810 */ /* 0x040fe20007f9e0ff */
[----:B------:R-:W-:Y:S01]  /*9710*/  ULDC.64 UR6, c[0x0][0xae0] ;  /* 0x0002b80000067ab9 */ /* 0x000fe20000000a00 */
[----:B------:R-:W-:Y:S01]  /*9720*/  IADD3 R13, P3, R22, 0x4800, RZ ;  /* 0x00004800160d7810 */ /* 0x000fe20007f7e0ff */
[----:B------:R-:W-:Y:S01]  /*9730*/  IMAD R7, R145, UR5, R3 ;  /* 0x0000000591077c24 */ /* 0x000fe2000f8e0203 */
[----:B------:R-:W-:Y:S01]  /*9740*/  SHF.R.S32.HI R3, RZ, 0x1f, R9 ;  /* 0x0000001fff037819 */ /* 0x000fe20000011409 */
[----:B------:R-:W-:Y:S01]  /*9750*/  ULDC.64 UR4, c[0x0][0xb40] ;  /* 0x0002d00000047ab9 */ /* 0x000fe20000000a00 */
[----:B------:R-:W-:-:S02]  /*9760*/  IADD3 R4, P5, R9, R4, RZ ;  /* 0x0000000409047210 */ /* 0x000fc40007fbe0ff */
[----:B------:R-:W-:Y:S02]  /*9770*/  IADD3 R37, P2, R22, 0x6000, RZ ;  /* 0x0000600016257810 */ /* 0x000fe40007f5e0ff */
[----:B------:R-:W-:Y:S01]  /*9780*/  IADD3.X R7, R3, R5, R7, P5, !PT ;  /* 0x0000000503077210 */ /* 0x000fe20002ffe407 */
[C---:B------:R-:W-:Y:S01]  /*9790*/  VIADD R3, R9.reuse, 0x8 ;  /* 0x0000000809037836 */ /* 0x040fe20000000000 */
[C---:B------:R-:W-:Y:S02]  /*97a0*/  LEA R44, P6, R4.reuse, UR4, 0x2 ;  /* 0x00000004042c7c11 */ /* 0x040fe4000f8c10ff */
[----:B------:R-:W-:Y:S02]  /*97b0*/  ISETP.GE.OR P5, PT, R9, R0, P0 ;  /* 0x000000000900720c */ /* 0x000fe400007a6670 */
[----:B------:R-:W-:Y:S01]  /*97c0*/  LEA.HI.X R45, R4, UR5, R7, 0x2, P6 ;  /* 0x00000005042d7c11 */ /* 0x000fe2000b0f1407 */
[----:B------:R-:W-:Y:S01]  /*97d0*/  IMAD.X R7, RZ, RZ, R23, P1 ;  /* 0x000000ffff077224 */ /* 0x000fe200008e0617 */
[----:B------:R-:W-:Y:S01]  /*97e0*/  IADD3 R4, P6, R22, 0x7800, RZ ;  /* 0x0000780016047810 */ /* 0x000fe20007fde0ff */
[----:B------:R-:W-:Y:S01]  /*97f0*/  ULDC.64 UR4, c[0x0][0xaa0] ;  /* 0x0002a80000047ab9 */ /* 0x000fe20000000a00 */
[----:B------:R-:W-:-:S02]  /*9800*/  LOP3.LUT R24, R25, 0x180, RZ, 0xc0, !PT ;  /* 0x0000018019187812 */ /* 0x000fc400078ec0ff */
[----:B------:R-:W-:Y:S01]  /*9810*/  LOP3.LUT R12, R13, 0x180, RZ, 0xc0, !PT ;  /* 0x000001800d0c7812 */ /* 0x000fe200078ec0ff */
[----:B------:R-:W-:Y:S01]  /*9820*/  IMAD.X R33, RZ, RZ, R23, P6 ;  /* 0x000000ffff217224 */ /* 0x000fe200030e0617 */
[----:B------:R-:W-:Y:S02]  /*9830*/  LOP3.LUT R36, R37, 0x180, RZ, 0xc0, !PT ;  /* 0x0000018025247812 */ /* 0x000fe400078ec0ff */
[----:B------:R-:W-:Y:S01]  /*9840*/  ISETP.GE.OR P0, PT, R3, R0, P0 ;  /* 0x000000000300720c */ /* 0x000fe20000706670 */
[----:B------:R-:W-:Y:S01]  /*9850*/  @!P5 STG.E desc[UR58][R44.64], R21 ;  /* 0x000000152c00d986 */ /* 0x000fe2000c10193a */
[----:B------:R-:W-:Y:S02]  /*9860*/  LOP3.LUT R3, R4, 0x180, RZ, 0xc0, !PT ;  /* 0x0000018004037812 */ /* 0x000fe400078ec0ff */
[----:B------:R-:W-:Y:S02]  /*9870*/  LOP3.LUT R5, R22, 0x180, RZ, 0xc0, !PT ;  /* 0x0000018016057812 */ /* 0x000fe400078ec0ff */
[----:B------:R-:W-:-:S02]  /*9880*/  SHF.R.U64 R24, R24, 0x3, RZ ;  /* 0x0000000318187819 */ /* 0x000fc400000012ff */
[----:B------:R-:W-:Y:S02]  /*9890*/  SHF.R.U64 R12, R12, 0x3, RZ ;  /* 0x000000030c0c7819 */ /* 0x000fe400000012ff */
[----:B------:R-:W-:Y:S02]  /*98a0*/  SHF.R.U64 R36, R36, 0x3, RZ ;  /* 0x0000000324247819 */ /* 0x000fe400000012ff */
[----:B------:R-:W-:Y:S01]  /*98b0*/  SHF.R.U64 R3, R3, 0x3, RZ ;  /* 0x0000000303037819 */ /* 0x000fe200000012ff */
[----:B------:R0:W-:Y:S01]  /*98c0*/  @!P0 STG.E desc[UR58][R44.64+0x20], R20 ;  /* 0x000020142c008986 */ /* 0x0001e2000c10193a */
[----:B------:R-:W-:Y:S02]  /*98d0*/  SHF.R.U64 R5, R5, 0x3, RZ ;  /* 0x0000000305057819 */ /* 0x000fe400000012ff */
[----:B------:R-:W-:Y:S01]  /*98e0*/  LOP3.LUT R24, R24, R25, RZ, 0x3c, !PT ;  /* 0x0000001918187212 */ /* 0x000fe200078e3cff */
[--C-:B------:R-:W-:Y:S01]  /*98f0*/  IMAD.X R25, RZ, RZ, R23.reuse, P4 ;  /* 0x000000ffff197224 */ /* 0x100fe200020e0617 */
[----:B------:R-:W-:Y:S01]  /*9900*/  LOP3.LUT R12, R12, R13, RZ, 0x3c, !PT ;  /* 0x0000000d0c0c7212 */ /* 0x000fe200078e3cff */
[--C-:B------:R-:W-:Y:S01]  /*9910*/  IMAD.X R13, RZ, RZ, R23.reuse, P3 ;  /* 0x000000ffff0d7224 */ /* 0x100fe200018e0617 */
[----:B------:R-:W-:Y:S01]  /*9920*/  LOP3.LUT R36, R36, R37, RZ, 0x3c, !PT ;  /* 0x0000002524247212 */ /* 0x000fe200078e3cff */
[----:B------:R-:W-:Y:S01]  /*9930*/  IMAD.X R37, RZ, RZ, R23, P2 ;  /* 0x000000ffff257224 */ /* 0x000fe200010e0617 */
[----:B------:R-:W-:Y:S01]  /*9940*/  LOP3.LUT R32, R3, R4, RZ, 0x3c, !PT ;  /* 0x0000000403207212 */ /* 0x000fe200078e3cff */
[----:B------:R-:W5:Y:S01]  /*9950*/  LD.E.128 R24, desc[UR58][R24.64] ;  /* 0x0000003a18187980 */ /* 0x000f62000c101d00 */
[----:B------:R-:W-:-:S03]  /*9960*/  LOP3.LUT R22, R5, R22, RZ, 0x3c, !PT ;  /* 0x0000001605167212 */ /* 0x000fc600078e3cff */
[----:B------:R-:W5:Y:S01]  /*9970*/  LD.E.128 R4, desc[UR58][R6.64] ;  /* 0x0000003a06047980 */ /* 0x000f62000c101d00 */
[----:B------:R-:W-:-:S03]  /*9980*/  SHF.R.S32.HI R43, RZ, 0x1f, R17 ;  /* 0x0000001fff2b7819 */ /* 0x000fc60000011411 */
[----:B------:R1:W5:Y:S01]  /*9990*/  LD.E.128 R8, desc[UR58][R22.64] ;  /* 0x0000003a16087980 */ /* 0x000362000c101d00 */
[----:B------:R-:W-:-:S03]  /*99a0*/  IMAD R3, R41, UR4, RZ ;  /* 0x0000000429037c24 */ /* 0x000fc6000f8e02ff */
[----:B------:R-:W5:Y:S01]  /*99b0*/  LD.E.128 R12, desc[UR58][R12.64] ;  /* 0x0000003a0c0c7980 */ /* 0x000f62000c101d00 */
[----:B------:R-:W-:-:S03]  /*99c0*/  IMAD.MOV.U32 R42, RZ, RZ, R17 ;  /* 0x000000ffff2a7224 */ /* 0x000fc600078e0011 */
[----:B------:R-:W5:Y:S04]  /*99d0*/  LD.E.128 R36, desc[UR58][R36.64] ;  /* 0x0000003a24247980 */ /* 0x000f68000c101d00 */
[----:B------:R-:W5:Y:S01]  /*99e0*/  LD.E.128 R32, desc[UR58][R32.64] ;  /* 0x0000003a20207980 */ /* 0x000f62000c101d00 */
[----:B------:R-:W-:Y:S01]  /*99f0*/  @!PT LDS RZ, [RZ] ;  /* 0x00000000fffff984 */ /* 0x000fe20000000800 */
[----:B------:R-:W-:Y:S01]  /*9a00*/  @!PT LDS RZ, [RZ] ;  /* 0x00000000fffff984 */ /* 0x000fe20000000800 */
[----:B------:R-:W-:Y:S01]  /*9a10*/  @!PT LDS RZ, [RZ] ;  /* 0x00000000fffff984 */ /* 0x000fe20000000800 */
[----:B------:R-:W-:Y:S01]  /*9a20*/  @!PT LDS RZ, [RZ] ;  /* 0x00000000fffff984 */ /* 0x000fe20000000800 */
[----:B------:R2:W-:Y:S06]  /*9a30*/  MEMBAR.ALL.CTA ;  /* 0x0000000000007992 */ /* 0x0005ec0000008000 */
[----:B--2---:R-:W2:Y:S01]  /*9a40*/  FENCE.VIEW.ASYNC.S ;  /* 0x00000000000073c6 */ /* 0x004ea20000000000 */
[----:B0-----:R-:W-:-:S04]  /*9a50*/  IMAD.WIDE.U32 R20, R40, UR4, R42 ;  /* 0x0000000428147c25 */ /* 0x001fc8000f8e002a */
[----:B------:R-:W-:Y:S02]  /*9a60*/  IMAD R3, R40, UR5, R3 ;  /* 0x0000000528037c24 */ /* 0x000fe4000f8e0203 */
[----:B------:R-:W-:Y:S01]  /*9a70*/  IMAD R19, R147, -0xc0, R0 ;  /* 0xffffff4093137824 */ /* 0x000fe200078e0200 */
[----:B------:R-:W-:Y:S01]  /*9a80*/  UIADD3 UR4, UR36, 0x31c20, URZ ;  /* 0x00031c2024047890 */ /* 0x000fe2000fffe03f */
[----:B------:R-:W-:Y:S02]  /*9a90*/  IMAD.IADD R21, R21, 0x1, R3 ;  /* 0x0000000115157824 */ /* 0x000fe400078e0203 */
[----:B------:R-:W-:Y:S01]  /*9aa0*/  IMAD R3, R28, UR6, RZ ;  /* 0x000000061c037c24 */ /* 0x000fe2000f8e02ff */
[C---:B------:R-:W-:Y:S01]  /*9ab0*/  ISETP.GE.AND P0, PT, R18.reuse, R19, PT ;  /* 0x000000131200720c */ /* 0x040fe20003f06270 */
[----:B------:R-:W-:Y:S01]  /*9ac0*/  VIADD R0, R18, 0x60 ;  /* 0x0000006012007836 */ /* 0x000fe20000000000 */
[----:B------:R-:W-:Y:S01]  /*9ad0*/  UPRMT UR4, URZ, 0x654, UR4 ;  /* 0x000006543f047896 */ /* 0x000fe20008000004 */
[----:B------:R-:W-:-:S02]  /*9ae0*/  IMAD R3, R146, UR7, R3 ;  /* 0x0000000792037c24 */ /* 0x000fc4000f8e0203 */
[----:B------:R-:W-:Y:S01]  /*9af0*/  IMAD.WIDE.U32 R20, R146, UR6, R20 ;  /* 0x0000000692147c25 */ /* 0x000fe2000f8e0014 */
[----:B------:R-:W-:Y:S01]  /*9b00*/  ULDC.64 UR6, c[0x0][0xae8] ;  /* 0x0002ba0000067ab9 */ /* 0x000fe20000000a00 */
[----:B------:R-:W-:Y:S02]  /*9b10*/  ISETP.GE.AND P3, PT, R0, R19, PT ;  /* 0x000000130000720c */ /* 0x000fe40003f66270 */
[----:B------:R-:W-:Y:S02]  /*9b20*/  IMAD.IADD R21, R21, 0x1, R3 ;  /* 0x0000000115157824 */ /* 0x000fe400078e0203 */
[----:B------:R-:W-:Y:S01]  /*9b30*/  IMAD R0, R148, UR6, RZ ;  /* 0x0000000694007c24 */ /* 0x000fe2000f8e02ff */
[----:B------:R-:W-:Y:S01]  /*9b40*/  SHF.R.S32.HI R19, RZ, 0x1f, R18 ;  /* 0x0000001fff137819 */ /* 0x000fe20000011412 */
[C---:B------:R-:W-:Y:S01]  /*9b50*/  IMAD.WIDE.U32 R40, R145.reuse, UR6, R20 ;  /* 0x0000000691287c25 */ /* 0x040fe2000f8e0014 */
[----:B--2---:R-:W-:Y:S01]  /*9b60*/  SYNCS.ARRIVE.TRANS64.RED.A1T0 RZ, [UR4], RZ ;  /* 0x000000ffffff79a7 */ /* 0x004fe20008100404 */
[----:B------:R-:W-:Y:S02]  /*9b70*/  BSSY B1, `(.L_x_150) ;  /* 0x0000018000017945 */ /* 0x000fe40003800000 */
[----:B------:R-:W-:-:S02]  /*9b80*/  IMAD R3, R145, UR7, R0 ;  /* 0x0000000791037c24 */ /* 0x000fc4000f8e0200 */
[----:B-1----:R-:W-:-:S04]  /*9b90*/  IMAD.WIDE R22, R147, 0xc0, R18 ;  /* 0x000000c093167825 */ /* 0x002fc800078e0212 */
[----:B------:R-:W-:Y:S01]  /*9ba0*/  IMAD.IADD R45, R41, 0x1, R3 ;  /* 0x00000001292d7824 */ /* 0x000fe200078e0203 */
[----:B------:R-:W-:Y:S06]  /*9bb0*/  @P0 BRA `(.L_x_151) ;  /* 0x00000000004c0947 */ /* 0x000fec0003800000 */
[----:B------:R-:W-:Y:S01]  /*9bc0*/  ULDC.64 UR6, c[0x0][0xad8] ;  /* 0x0002b60000067ab9 */ /* 0x000fe20000000a00 */
[C---:B------:R-:W-:Y:S01]  /*9bd0*/  VIADD R0, R17.reuse, 0x20 ;  /* 0x0000002011007836 */ /* 0x040fe20000000000 */
[----:B------:R-:W-:Y:S01]  /*9be0*/  ULDC UR4, c[0x0][0xa8c] ;  /* 0x0002a30000047ab9 */ /* 0x000fe20000000800 */
[C---:B------:R-:W-:Y:S01]  /*9bf0*/  VIADD R28, R17.reuse, 0x40 ;  /* 0x00000040111c7836 */ /* 0x040fe20000000000 */
[----:B------:R-:W-:Y:S01]  /*9c00*/  ISETP.GE.AND P0, PT, R17, UR4, PT ;  /* 0x0000000411007c0c */ /* 0x000fe2000bf06270 */
[----:B------:R-:W-:Y:S01]  /*9c10*/  IMAD R3, R23, UR6, RZ ;  /* 0x0000000617037c24 */ /* 0x000fe2000f8e02ff */
[----:B------:R-:W-:Y:S01]  /*9c20*/  ISETP.GE.AND P1, PT, R0, UR4, PT ;  /* 0x0000000400007c0c */ /* 0x000fe2000bf26270 */
[----:B------:R-:W-:Y:S01]  /*9c30*/  IMAD.MOV.U32 R20, RZ, RZ, R40 ;  /* 0x000000ffff147224 */ /* 0x000fe200078e0028 */
[----:B------:R-:W-:Y:S01]  /*9c40*/  ISETP.GE.AND P2, PT, R28, UR4, PT ;  /* 0x000000041c007c0c */ /* 0x000fe2000bf46270 */
[----:B------:R-:W-:Y:S02]  /*9c50*/  IMAD.MOV.U32 R21, RZ, RZ, R45 ;  /* 0x000000ffff157224 */ /* 0x000fe400078e002d */
[----:B------:R-:W-:-:S02]  /*9c60*/  IMAD R3, R22, UR7, R3 ;  /* 0x0000000716037c24 */ /* 0x000fc4000f8e0203 */
[----:B------:R-:W-:Y:S01]  /*9c70*/  IMAD.WIDE.U32 R20, R22, UR6, R20 ;  /* 0x0000000616147c25 */ /* 0x000fe2000f8e0014 */
[----:B------:R-:W-:-:S03]  /*9c80*/  ULDC.64 UR6, c[0x0][0xa80] ;  /* 0x0002a00000067ab9 */ /* 0x000fc60000000a00 */
[----:B------:R-:W-:Y:S01]  /*9c90*/  IMAD.IADD R3, R21, 0x1, R3 ;  /* 0x0000000115037824 */ /* 0x000fe200078e0203 */
[----:B------:R-:W-:-:S04]  /*9ca0*/  LEA R42, P4, R20, UR6, 0x1 ;  /* 0x00000006142a7c11 */ /* 0x000fc8000f8808ff */
[----:B------:R-:W-:-:S05]  /*9cb0*/  LEA.HI.X R43, R20, UR7, R3, 0x1, P4 ;  /* 0x00000007142b7c11 */ /* 0x000fca000a0f0c03 */
[----:B-----5:R0:W-:Y:S04]  /*9cc0*/  @!P0 STG.E.128 desc[UR58][R42.64], R8 ;  /* 0x000000082a008986 */ /* 0x0201e8000c101d3a */
[----:B------:R0:W-:Y:S04]  /*9cd0*/  @!P1 STG.E.128 desc[UR58][R42.64+0x40], R24 ;  /* 0x000040182a009986 */ /* 0x0001e8000c101d3a */
[----:B------:R0:W-:Y:S02]  /*9ce0*/  @!P2 STG.E.128 desc[UR58][R42.64+0x80], R36 ;  /* 0x000080242a00a986 */ /* 0x0001e4000c101d3a */
.L_x_151:
[----:B------:R-:W-:Y:S05]  /*9cf0*/  BSYNC B1 ;  /* 0x0000000000017941 */ /* 0x000fea0003800000 */
.L_x_150:
[----:B------:R-:W-:Y:S05]  /*9d00*/  @P3 BRA `(.L_x_152) ;  /* 0x00000008003c3947 */ /* 0x000fea0003800000 */
[----:B------:R-:W-:Y:S01]  /*9d10*/  IADD3 R3, P0, R22, 0x60, RZ ;  /* 0x0000006016037810 */ /* 0x000fe20007f1e0ff */
[----:B------:R-:W-:Y:S01]  /*9d20*/  ULDC.64 UR4, c[0x0][0xad8] ;  /* 0x0002b60000047ab9 */ /* 0x000fe20000000a00 */
[----:B0----5:R-:W-:Y:S01]  /*9d30*/  IMAD.MOV.U32 R8, RZ, RZ, R40 ;  /* 0x000000ffff087224 */ /* 0x021fe200078e0028 */
[----:B------:R-:W-:Y:S01]  /*9d40*/  ULDC.64 UR6, c[0x0][0xa80] ;  /* 0x0002a00000067ab9 */ /* 0x000fe20000000a00 */
[----:B------:R-:W-:Y:S02]  /*9d50*/  IMAD.MOV.U32 R9, RZ, RZ, R45 ;  /* 0x000000ffff097224 */ /* 0x000fe400078e002d */
[----:B------:R-:W-:Y:S02]  /*9d60*/  IMAD.X R22, RZ, RZ, R23, P0 ;  /* 0x000000ffff167224 */ /* 0x000fe400000e0617 */
[----:B------:R-:W-:Y:S02]  /*9d70*/  VIADD R0, R17, 0x20 ;  /* 0x0000002011007836 */ /* 0x000fe40000000000 */
[----:B------:R-:W-:-:S02]  /*9d80*/  IMAD R22, R22, UR4, RZ ;  /* 0x0000000416167c24 */ /* 0x000fc4000f8e02ff */
[----:B------:R-:W-:Y:S01]  /*9d90*/  IMAD.WIDE.U32 R8, R3, UR4, R8 ;  /* 0x0000000403087c25 */ /* 0x000fe2000f8e0008 */
[----:B------:R-:W-:Y:S02]  /*9da0*/  ULDC UR4, c[0x0][0xa8c] ;  /* 0x0002a30000047ab9 */ /* 0x000fe40000000800 */
[----:B------:R-:W-:Y:S01]  /*9db0*/  ISETP.GE.AND P1, PT, R17, UR4, PT ;  /* 0x0000000411007c0c */ /* 0x000fe2000bf26270 */
[----:B------:R-:W-:Y:S01]  /*9dc0*/  IMAD R3, R3, UR5, R22 ;  /* 0x0000000503037c24 */ /* 0x000fe2000f8e0216 */
[----:B------:R-:W-:Y:S01]  /*9dd0*/  ISETP.GE.AND P2, PT, R0, UR4, PT ;  /* 0x0000000400007c0c */ /* 0x000fe2000bf46270 */
[----:B------:R-:W-:Y:S01]  /*9de0*/  VIADD R0, R17, 0x40 ;  /* 0x0000004011007836 */ /* 0x000fe20000000000 */
[----:B------:R-:W-:Y:S01]  /*9df0*/  LEA R10, P0, R8, UR6, 0x1 ;  /* 0x00000006080a7c11 */ /* 0x000fe2000f8008ff */
[----:B------:R-:W-:-:S05]  /*9e00*/  IMAD.IADD R3, R9, 0x1, R3 ;  /* 0x0000000109037824 */ /* 0x000fca00078e0203 */
[----:B------:R-:W-:Y:S02]  /*9e10*/  LEA.HI.X R11, R8, UR7, R3, 0x1, P0 ;  /* 0x00000007080b7c11 */ /* 0x000fe400080f0c03 */
[----:B------:R-:W-:-:S03]  /*9e20*/  ISETP.GE.AND P0, PT, R0, UR4, PT ;  /* 0x0000000400007c0c */ /* 0x000fc6000bf06270 */
[----:B------:R3:W-:Y:S04]  /*9e30*/  @!P1 STG.E.128 desc[UR58][R10.64], R4 ;  /* 0x000000040a009986 */ /* 0x0007e8000c101d3a */
[----:B------:R3:W-:Y:S06]  /*9e40*/  @!P2 STG.E.128 desc[UR58][R10.64+0x40], R12 ;  /* 0x0000400c0a00a986 */ /* 0x0007ec000c101d3a */
[----:B------:R-:W-:Y:S05]  /*9e50*/  @P0 BRA `(.L_x_152) ;  /* 0x0000000400e80947 */ /* 0x000fea0003800000 */
[----:B------:R4:W-:Y:S01]  /*9e60*/  STG.E.128 desc[UR58][R10.64+0x80], R32 ;  /* 0x000080200a007986 */ /* 0x0009e2000c101d3a */
[----:B------:R-:W-:Y:S05]  /*9e70*/  BRA `(.L_x_152) ;  /* 0x0000000400e07947 */ /* 0x000fea0003800000 */
.L_x_148:
[----:B------:R-:W1:Y:S01]  /*9e80*/  LDC.64 R6, c[0x0][0xbd8] ;  /* 0x0002f600ff067b82 */ /* 0x000e620000000a00 */
[C---:B------:R-:W-:Y:S01]  /*9e90*/  IMAD.SHL.U32 R5, R145.reuse, 0x4, RZ ;  /* 0x0000000491057824 */ /* 0x040fe200078e00ff */
[----:B------:R-:W-:Y:S01]  /*9ea0*/  SHF.L.U64.HI R8, R145, 0x2, R148 ;  /* 0x0000000291087819 */ /* 0x000fe20000010294 */
[----:B------:R-:W-:Y:S01]  /*9eb0*/  ULDC.64 UR4, c[0x0][0xbe0] ;  /* 0x0002f80000047ab9 */ /* 0x000fe20000000a00 */
[----:B------:R-:W-:-:S04]  /*9ec0*/  IMAD.MOV.U32 R3, RZ, RZ, RZ ;  /* 0x000000ffff037224 */ /* 0x000fc800078e00ff */
[----:B------:R-:W2:Y:S01]  /*9ed0*/  LDC R0, c[0x0][0xa88] ;  /* 0x0002a200ff007b82 */ /* 0x000ea20000000800 */
[----:B-1----:R-:W-:Y:S02]  /*9ee0*/  ISETP.NE.U32.AND P0, PT, R6, RZ, PT ;  /* 0x000000ff0600720c */ /* 0x002fe40003f05070 */
[----:B------:R-:W-:Y:S02]  /*9ef0*/  IADD3 R6, P1, R5, R6, RZ ;  /* 0x0000000605067210 */ /* 0x000fe40007f3e0ff */
[----:B------:R-:W-:-:S03]  /*9f00*/  ISETP.NE.AND.EX P0, PT, R7, RZ, PT, P0 ;  /* 0x000000ff0700720c */ /* 0x000fc60003f05300 */
[----:B------:R-:W-:Y:S01]  /*9f10*/  IMAD.X R7, R8, 0x1, R7, P1 ;  /* 0x0000000108077824 */ /* 0x000fe200008e0607 */
[----:B------:R-:W-:-:S04]  /*9f20*/  ISETP.NE.U32.AND P1, PT, RZ, UR4, PT ;  /* 0x00000004ff007c0c */ /* 0x000fc8000bf25070 */
[----:B------:R-:W-:-:S05]  /*9f30*/  ISETP.NE.AND.EX P1, PT, RZ, UR5, PT, P1 ;  /* 0x00000005ff007c0c */ /* 0x000fca000bf25310 */
[----:B------:R1:W5:Y:S08]  /*9f40*/  @P0 LDG.E R3, desc[UR58][R6.64] ;  /* 0x0000003a06030981 */ /* 0x000370000c1e1900 */
[----:B------:R-:W-:-:S04]  /*9f50*/  @P1 IADD3 R4, P2, R5, UR4, RZ ;  /* 0x0000000405041c10 */ /* 0x000fc8000ff5e0ff */
[----:B------:R-:W-:-:S05]  /*9f60*/  @P1 IADD3.X R5, R8, UR5, RZ, P2, !PT ;  /* 0x0000000508051c10 */ /* 0x000fca00097fe4ff */
[----:B--2---:R1:W5:Y:S01]  /*9f70*/  @P1 LDG.E R0, desc[UR58][R4.64] ;  /* 0x0000003a04001981 */ /* 0x004362000c1e1900 */
[----:B------:R-:W-:Y:S01]  /*9f80*/  ISETP.GT.AND P2, PT, R155, 0xbf, PT ;  /* 0x000000bf9b00780c */ /* 0x000fe20003f44270 */
[----:B------:R-:W-:-:S12]  /*9f90*/  @P1 BRA `(.L_x_153) ;  /* 0x0000000000101947 */ /* 0x000fd80003800000 */
[----:B------:R-:W-:Y:S05]  /*9fa0*/  @!P0 BRA `(.L_x_153) ;  /* 0x00000000000c8947 */ /* 0x000fea0003800000 */
[----:B-1----:R-:W2:Y:S04]  /*9fb0*/  LDG.E R5, desc[UR58][R6.64] ;  /* 0x0000003a06057981 */ /* 0x002ea8000c1e1900 */
[----:B-----5:R-:W2:Y:S02]  /*9fc0*/  LDG.E R0, desc[UR58][R6.64+0x4] ;  /* 0x0000043a06007981 */ /* 0x020ea4000c1e1900 */
[----:B--2---:R-:W-:-:S07]  /*9fd0*/  IMAD.IADD R0, R0, 0x1, -R5 ;  /* 0x0000000100007824 */ /* 0x004fce00078e0a05 */
.L_x_153:
[----:B------:R-:W-:Y:S01]  /*9fe0*/  BSSY B1, `(.L_x_154) ;  /* 0x000001d000017945 */ /* 0x000fe20003800000 */
[----:B------:R-:W-:Y:S02]  /*9ff0*/  SHF.R.S32.HI R9, RZ, 0x1f, R146 ;  /* 0x0000001fff097819 */ /* 0x000fe40000011492 */
[----:B------:R-:W-:Y:S02]  /*a000*/  SHF.R.S32.HI R10, RZ, 0x1f, R17 ;  /* 0x0000001fff0a7819 */ /* 0x000fe40000011411 */
[----:B------:R-:W-:Y:S02]  /*a010*/  SEL R145, R145, RZ, !P0 ;  /* 0x000000ff91917207 */ /* 0x000fe40004000000 */
[----:B------:R-:W-:Y:S02]  /*a020*/  SEL R148, R148, RZ, !P0 ;  /* 0x000000ff94947207 */ /* 0x000fe40004000000 */
[----:B-----5:R-:W-:Y:S01]  /*a030*/  SHF.R.S32.HI R8, RZ, 0x1f, R3 ;  /* 0x0000001fff087819 */ /* 0x020fe20000011403 */
[----:B------:R-:W-:Y:S06]  /*a040*/  @P2 BRA `(.L_x_155) ;  /* 0x0000000000582947 */ /* 0x000fec0003800000 */
[----:B-1----:R-:W1:Y:S02]  /*a050*/  S2R R4, SR_TID.X ;  /* 0x0000000000047919 */ /* 0x002e640000002100 */
[----:B-1----:R-:W-:-:S04]  /*a060*/  IMAD R4, R147, 0xc0, R4 ;  /* 0x000000c093047824 */ /* 0x002fc800078e0204 */
[----:B------:R-:W-:-:S05]  /*a070*/  VIADD R5, R4, 0xffffff80 ;  /* 0xffffff8004057836 */ /* 0x000fca0000000000 */
[----:B------:R-:W-:-:S13]  /*a080*/  ISETP.GE.AND P0, PT, R5, R0, PT ;  /* 0x000000000500720c */ /* 0x000fda0003f06270 */
[----:B------:R-:W-:Y:S05]  /*a090*/  @P0 BRA `(.L_x_155) ;  /* 0x0000000000440947 */ /* 0x000fea0003800000 */
[----:B------:R-:W-:Y:S01]  /*a0a0*/  IADD3 R4, P0, R5, R3, RZ ;  /* 0x0000000305047210 */ /* 0x000fe20007f1e0ff */
[----:B------:R-:W-:Y:S02]  /*a0b0*/  ULDC.64 UR4, c[0x0][0xb70] ;  /* 0x0002dc0000047ab9 */ /* 0x000fe40000000a00 */
[----:B------:R-:W-:Y:S01]  /*a0c0*/  IMAD R7, R9, UR4, RZ ;  /* 0x0000000409077c24 */ /* 0x000fe2000f8e02ff */
[----:B------:R-:W-:-:S03]  /*a0d0*/  LEA.HI.X.SX32 R5, R5, R8, 0x1, P0 ;  /* 0x0000000805057211 */ /* 0x000fc600000f0eff */
[C---:B------:R-:W-:Y:S02]  /*a0e0*/  IMAD R7, R146.reuse, UR5, R7 ;  /* 0x0000000592077c24 */ /* 0x040fe4000f8e0207 */
[----:B------:R-:W-:Y:S01]  /*a0f0*/  IMAD.WIDE.U32 R4, R146, UR4, R4 ;  /* 0x0000000492047c25 */ /* 0x000fe2000f8e0004 */
[----:B------:R-:W-:-:S03]  /*a100*/  ULDC.64 UR4, c[0x0][0xb78] ;  /* 0x0002de0000047ab9 */ /* 0x000fc60000000a00 */
[----:B------:R-:W-:Y:S02]  /*a110*/  IMAD R6, R148, UR4, RZ ;  /* 0x0000000494067c24 */ /* 0x000fe4000f8e02ff */
[----:B------:R-:W-:Y:S02]  /*a120*/  IMAD.IADD R5, R5, 0x1, R7 ;  /* 0x0000000105057824 */ /* 0x000fe400078e0207 */
[C---:B------:R-:W-:Y:S02]  /*a130*/  IMAD R7, R145.reuse, UR5, R6 ;  /* 0x0000000591077c24 */ /* 0x040fe4000f8e0206 */
[----:B------:R-:W-:Y:S01]  /*a140*/  IMAD.WIDE.U32 R4, R145, UR4, R4 ;  /* 0x0000000491047c25 */ /* 0x000fe2000f8e0004 */
[----:B------:R-:W-:-:S03]  /*a150*/  ULDC.64 UR4, c[0x0][0xb40] ;  /* 0x0002d00000047ab9 */ /* 0x000fc60000000a00 */
[----:B------:R-:W-:Y:S01]  /*a160*/  IMAD.IADD R5, R5, 0x1, R7 ;  /* 0x0000000105057824 */ /* 0x000fe200078e0207 */
[----:B------:R-:W-:-:S04]  /*a170*/  LEA R6, P0, R4, UR4, 0x2 ;  /* 0x0000000404067c11 */ /* 0x000fc8000f8010ff */
[----:B------:R-:W-:Y:S01]  /*a180*/  LEA.HI.X R7, R4, UR5, R5, 0x2, P0 ;  /* 0x0000000504077c11 */ /* 0x000fe200080f1405 */
[----:B------:R-:W-:-:S05]  /*a190*/  IMAD.MOV.U32 R5, RZ, RZ, -0x800000 ;  /* 0xff800000ff057424 */ /* 0x000fca00078e00ff */
[----:B------:R2:W-:Y:S03]  /*a1a0*/  STG.E desc[UR58][R6.64], R5 ;  /* 0x0000000506007986 */ /* 0x0005e6000c10193a */
.L_x_155:
[----:B------:R-:W-:Y:S05]  /*a1b0*/  BSYNC B1 ;  /* 0x0000000000017941 */ /* 0x000fea0003800000 */
.L_x_154:
[----:B------:R-:W-:Y:S01]  /*a1c0*/  ULDC.64 UR4, c[0x0][0xaa0] ;  /* 0x0002a80000047ab9 */ /* 0x000fe20000000a00 */
[----:B-1----:R-:W-:Y:S01]  /*a1d0*/  IMAD.MOV.U32 R4, RZ, RZ, R17 ;  /* 0x000000ffff047224 */ /* 0x002fe200078e0011 */
[----:B------:R-:W-:Y:S01]  /*a1e0*/  BSSY B1, `(.L_x_156) ;  /* 0x000002b000017945 */ /* 0x000fe20003800000 */
[----:B--2---:R-:W-:Y:S02]  /*a1f0*/  IMAD.MOV.U32 R5, RZ, RZ, R10 ;  /* 0x000000ffff057224 */ /* 0x004fe400078e000a */
[----:B------:R-:W-:Y:S02]  /*a200*/  IMAD R6, R8, UR4, RZ ;  /* 0x0000000408067c24 */ /* 0x000fe4000f8e02ff */
[----:B------:R-:W-:-:S04]  /*a210*/  IMAD.WIDE.U32 R4, R3, UR4, R4 ;  /* 0x0000000403047c25 */ /* 0x000fc8000f8e0004 */
[----:B------:R-:W-:Y:S01]  /*a220*/  IMAD R3, R3, UR5, R6 ;  /* 0x0000000503037c24 */ /* 0x000fe2000f8e0206 */
[----:B------:R-:W-:Y:S01]  /*a230*/  ULDC.64 UR4, c[0x0][0xae0] ;  /* 0x0002b80000047ab9 */ /* 0x000fe20000000a00 */
[----:B------:R-:W-:Y:S02]  /*a240*/  IMAD.MOV.U32 R8, RZ, RZ, R18 ;  /* 0x000000ffff087224 */ /* 0x000fe400078e0012 */
[----:B------:R-:W-:Y:S02]  /*a250*/  IMAD.IADD R5, R5, 0x1, R3 ;  /* 0x0000000105057824 */ /* 0x000fe400078e0203 */
[----:B------:R-:W-:Y:S02]  /*a260*/  IMAD R3, R147, -0xc0, R0 ;  /* 0xffffff4093037824 */ /* 0x000fe400078e0200 */
[----:B------:R-:W-:Y:S01]  /*a270*/  IMAD R7, R9, UR4, RZ ;  /* 0x0000000409077c24 */ /* 0x000fe2000f8e02ff */
[----:B------:R-:W-:Y:S01]  /*a280*/  SHF.R.S32.HI R9, RZ, 0x1f, R18 ;  /* 0x0000001fff097819 */ /* 0x000fe20000011412 */
[C---:B------:R-:W-:Y:S01]  /*a290*/  VIADD R0, R18.reuse, 0x60 ;  /* 0x0000006012007836 */ /* 0x040fe20000000000 */
[----:B------:R-:W-:Y:S01]  /*a2a0*/  ISETP.GE.AND P0, PT, R18, R3, PT ;  /* 0x000000031200720c */ /* 0x000fe20003f06270 */
[----:B------:R-:W-:-:S02]  /*a2b0*/  IMAD R7, R146, UR5, R7 ;  /* 0x0000000592077c24 */ /* 0x000fc4000f8e0207 */
[----:B------:R-:W-:Y:S01]  /*a2c0*/  IMAD.WIDE.U32 R4, R146, UR4, R4 ;  /* 0x0000000492047c25 */ /* 0x000fe2000f8e0004 */
[----:B------:R-:W-:Y:S01]  /*a2d0*/  ULDC.64 UR4, c[0x0][0xae8] ;  /* 0x0002ba0000047ab9 */ /* 0x000fe20000000a00 */
[----:B------:R-:W-:Y:S02]  /*a2e0*/  ISETP.GE.AND P1, PT, R0, R3, PT ;  /* 0x000000030000720c */ /* 0x000fe40003f26270 */
[----:B------:R-:W-:Y:S02]  /*a2f0*/  IMAD.IADD R5, R5, 0x1, R7 ;  /* 0x0000000105057824 */ /* 0x000fe400078e0207 */
[----:B------:R-:W-:Y:S02]  /*a300*/  IMAD R0, R148, UR4, RZ ;  /* 0x0000000494007c24 */ /* 0x000fe4000f8e02ff */
[----:B------:R-:W-:-:S04]  /*a310*/  IMAD.WIDE.U32 R6, R145, UR4, R4 ;  /* 0x0000000491067c25 */ /* 0x000fc8000f8e0004 */
[----:B------:R-:W-:Y:S02]  /*a320*/  IMAD R3, R145, UR5, R0 ;  /* 0x0000000591037c24 */ /* 0x000fe4000f8e0200 */
[----:B------:R-:W-:-:S04]  /*a330*/  IMAD.WIDE R8, R147, 0xc0, R8 ;  /* 0x000000c093087825 */ /* 0x000fc800078e0208 */
        /* <DEDUP_REMOVED lines=18> */
[----:B------:R1:W-:Y:S04]  /*a460*/  @!P2 STG.E.128 desc[UR58][R12.64], RZ ;  /* 0x000000ff0c00a986 */ /* 0x0003e8000c101d3a */
[----:B------:R1:W-:Y:S04]  /*a470*/  @!P3 STG.E.128 desc[UR58][R12.64+0x40], RZ ;  /* 0x000040ff0c00b986 */ /* 0x0003e8000c101d3a */
[----:B------:R1:W-:Y:S02]  /*a480*/  @!P4 STG.E.128 desc[UR58][R12.64+0x80], RZ ;  /* 0x000080ff0c00c986 */ /* 0x0003e4000c101d3a */
.L_x_157:
[----:B------:R-:W-:Y:S05]  /*a490*/  BSYNC B1 ;  /* 0x0000000000017941 */ /* 0x000fea0003800000 */
.L_x_156:
[----:B------:R-:W-:Y:S05]  /*a4a0*/  @P1 BRA `(.L_x_152) ;  /* 0x0000000000541947 */ /* 0x000fea0003800000 */
[----:B------:R-:W-:Y:S01]  /*a4b0*/  IADD3 R3, P0, R8, 0x60, RZ ;  /* 0x0000006008037810 */ /* 0x000fe20007f1e0ff */
[C---:B------:R-:W-:Y:S01]  /*a4c0*/  VIADD R0, R17.reuse, 0x20 ;  /* 0x0000002011007836 */ /* 0x040fe20000000000 */
[----:B------:R-:W-:Y:S01]  /*a4d0*/  ULDC UR4, c[0x0][0xa8c] ;  /* 0x0002a30000047ab9 */ /* 0x000fe20000000800 */
[----:B------:R-:W-:Y:S01]  /*a4e0*/  ULDC.64 UR6, c[0x0][0xad8] ;  /* 0x0002b60000067ab9 */ /* 0x000fe20000000a00 */
[----:B------:R-:W-:Y:S01]  /*a4f0*/  IMAD.MOV.U32 R4, RZ, RZ, R6 ;  /* 0x000000ffff047224 */ /* 0x000fe200078e0006 */
[----:B------:R-:W-:Y:S01]  /*a500*/  ISETP.GE.AND P1, PT, R17, UR4, PT ;  /* 0x0000000411007c0c */ /* 0x000fe2000bf26270 */
[----:B------:R-:W-:Y:S01]  /*a510*/  IMAD.X R8, RZ, RZ, R9, P0 ;  /* 0x000000ffff087224 */ /* 0x000fe200000e0609 */
[----:B------:R-:W-:Y:S01]  /*a520*/  ISETP.GE.AND P2, PT, R0, UR4, PT ;  /* 0x0000000400007c0c */ /* 0x000fe2000bf46270 */
[----:B------:R-:W-:Y:S02]  /*a530*/  IMAD.MOV.U32 R5, RZ, RZ, R11 ;  /* 0x000000ffff057224 */ /* 0x000fe400078e000b */
[----:B------:R-:W-:-:S02]  /*a540*/  IMAD R8, R8, UR6, RZ ;  /* 0x0000000608087c24 */ /* 0x000fc4000f8e02ff */
[----:B------:R-:W-:Y:S02]  /*a550*/  VIADD R0, R17, 0x40 ;  /* 0x0000004011007836 */ /* 0x000fe40000000000 */
[----:B------:R-:W-:-:S03]  /*a560*/  IMAD.WIDE.U32 R4, R3, UR6, R4 ;  /* 0x0000000603047c25 */ /* 0x000fc6000f8e0004 */
[----:B------:R-:W-:Y:S01]  /*a570*/  ISETP.GE.AND P3, PT, R0, UR4, PT ;  /* 0x0000000400007c0c */ /* 0x000fe2000bf66270 */
[----:B------:R-:W-:Y:S01]  /*a580*/  IMAD R3, R3, UR7, R8 ;  /* 0x0000000703037c24 */ /* 0x000fe2000f8e0208 */
[----:B------:R-:W-:Y:S02]  /*a590*/  ULDC.64 UR6, c[0x0][0xa80] ;  /* 0x0002a00000067ab9 */ /* 0x000fe40000000a00 */
[----:B------:R-:W-:Y:S01]  /*a5a0*/  LEA R6, P0, R4, UR6, 0x1 ;  /* 0x0000000604067c11 */ /* 0x000fe2000f8008ff */
[----:B------:R-:W-:-:S05]  /*a5b0*/  IMAD.IADD R3, R5, 0x1, R3 ;  /* 0x0000000105037824 */ /* 0x000fca00078e0203 */
[----:B------:R-:W-:-:S05]  /*a5c0*/  LEA.HI.X R7, R4, UR7, R3, 0x1, P0 ;  /* 0x0000000704077c11 */ /* 0x000fca00080f0c03 */
[----:B------:R2:W-:Y:S04]  /*a5d0*/  @!P1 STG.E.128 desc[UR58][R6.64], RZ ;  /* 0x000000ff06009986 */ /* 0x0005e8000c101d3a */
[----:B------:R2:W-:Y:S04]  /*a5e0*/  @!P2 STG.E.128 desc[UR58][R6.64+0x40], RZ ;  /* 0x000040ff0600a986 */ /* 0x0005e8000c101d3a */
[----:B------:R2:W-:Y:S02]  /*a5f0*/  @!P3 STG.E.128 desc[UR58][R6.64+0x80], RZ ;  /* 0x000080ff0600b986 */ /* 0x0005e4000c101d3a */
.L_x_152:
[----:B------:R-:W-:Y:S05]  /*a600*/  BSYNC B0 ;  /* 0x0000000000007941 */ /* 0x000fea0003800000 */
.L_x_147:
[----:B------:R-:W-:Y:S02]  /*a610*/  ULDC UR4, c[0x0][0xc14] ;  /* 0x0003050000047ab9 */ /* 0x000fe40000000800 */
[----:B0-----:R-:W-:-:S13]  /*a620*/  ISETP.GE.AND P0, PT, R31, UR4, PT ;  /* 0x000000041f007c0c */ /* 0x001fda000bf06270 */
[----:B------:R-:W-:Y:S05]  /*a630*/  @!P0 BRA `(.L_x_158) ;  /* 0xffffff68001c8947 */ /* 0x000fea000383ffff */
[----:B------:R-:W-:Y:S05]  /*a640*/  EXIT ;  /* 0x000000000000794d */ /* 0x000fea0003800000 */
.L_x_123:
[----:B------:R-:W-:-:S08]  /*a650*/  NOP ;  /* 0x0000000000007918 */ /* 0x000fd00000000000 */
[----:B--2---:R-:W0:-:S00]  /*a660*/  USETMAXREG.DEALLOC.CTAPOOL 0x20 ;  /* 0x00000020000079c8 */ /* 0x004e0000080e0500 */
[----:B0-----:R-:W-:-:S06]  /*a670*/  LOP3.LUT R0, R0, 0x3, RZ, 0xc0, !PT ;  /* 0x0000000300007812 */ /* 0x001fcc00078ec0ff */
[----:B------:R-:W0:Y:S02]  /*a680*/  SHFL.IDX PT, R0, R0, RZ, 0x1f ;  /* 0x00001fff00007589 */ /* 0x000e2400000e0000 */
[----:B0-----:R-:W-:-:S13]  /*a690*/  ISETP.NE.AND P0, PT, R0, RZ, PT ;  /* 0x000000ff0000720c */ /* 0x001fda0003f05270 */
[----:B------:R-:W-:Y:S05]  /*a6a0*/  @P0 EXIT ;  /* 0x000000000000094d */ /* 0x000fea0003800000 */
[----:B------:R-:W0:Y:S01]  /*a6b0*/  S2R R2, SR_TID.X ;  /* 0x0000000000027919 */ /* 0x000e220000002100 */
[----:B------:R-:W-:Y:S01]  /*a6c0*/  LOP3.LUT R6, R6, 0xffffffdf, RZ, 0xc0, !PT ;  /* 0xffffffdf06067812 */ /* 0x000fe200078ec0ff */
[----:B------:R-:W-:Y:S01]  /*a6d0*/  ULDC UR5, c[0x0][0xc14] ;  /* 0x0003050000057ab9 */ /* 0x000fe20000000800 */
[----:B------:R-:W-:Y:S01]  /*a6e0*/  IMAD.MOV.U32 R0, RZ, RZ, RZ ;  /* 0x000000ffff007224 */ /* 0x000fe200078e00ff */
[----:B------:R-:W1:Y:S01]  /*a6f0*/  S2UR UR6, SR_CTAID.X ;  /* 0x00000000000679c3 */ /* 0x000e620000002500 */
[----:B------:R-:W-:Y:S01]  /*a700*/  ULDC UR4, c[0x0][0xc10] ;  /* 0x0003040000047ab9 */ /* 0x000fe20000000800 */
[----:B0-----:R-:W-:-:S04]  /*a710*/  LOP3.LUT R27, R2, 0x1f, RZ, 0xc0, !PT ;  /* 0x0000001f021b7812 */ /* 0x001fc800078ec0ff */
[----:B------:R-:W-:-:S13]  /*a720*/  ISETP.NE.AND P0, PT, R27, 0x1f, PT ;  /* 0x0000001f1b00780c */ /* 0x000fda0003f05270 */
[----:B------:R-:W-:Y:S02]  /*a730*/  @P0 LOP3.LUT R6, R6, 0x20, RZ, 0xfc, !PT ;  /* 0x0000002006060812 */ /* 0x000fe400078efcff */
[----:B------:R-:W-:-:S13]  /*a740*/  ISETP.GE.OR P0, PT, R27, UR5, !P0 ;  /* 0x000000051b007c0c */ /* 0x000fda000c706670 */
[----:B------:R-:W0:Y:S02]  /*a750*/  @!P0 LDC.64 R2, c[0x0][0xc58] ;  /* 0x00031600ff028b82 */ /* 0x000e240000000a00 */
[----:B0-----:R-:W-:-:S05]  /*a760*/  @!P0 IMAD.WIDE.U32 R2, R27, 0x4, R2 ;  /* 0x000000041b028825 */ /* 0x001fca00078e0002 */
[----:B------:R-:W2:Y:S01]  /*a770*/  @!P0 LDG.E R0, desc[UR58][R2.64] ;  /* 0x0000003a02008981 */ /* 0x000ea2000c1e1900 */
[C---:B------:R-:W-:Y:S01]  /*a780*/  ISETP.NE.AND P1, PT, R27.reuse, RZ, PT ;  /* 0x000000ff1b00720c */ /* 0x040fe20003f25270 */
[----:B------:R-:W-:Y:S01]  /*a790*/  IMAD.MOV.U32 R16, RZ, RZ, RZ ;  /* 0x000000ffff107224 */ /* 0x000fe200078e00ff */
[----:B------:R-:W-:Y:S02]  /*a7a0*/  ISETP.GE.U32.AND P0, PT, R27, 0x2, PT ;  /* 0x000000021b00780c */ /* 0x000fe40003f06070 */
[----:B------:R-:W-:-:S09]  /*a7b0*/  LOP3.LUT R6, R6, 0xfffffffe, RZ, 0xc0, !PT ;  /* 0xfffffffe06067812 */ /* 0x000fd200078ec0ff */
[----:B------:R-:W-:-:S04]  /*a7c0*/  @P1 LOP3.LUT R6, R6, 0x1, RZ, 0xfc, !PT ;  /* 0x0000000106061812 */ /* 0x000fc800078efcff */
[----:B------:R-:W-:-:S04]  /*a7d0*/  LOP3.LUT R6, R6, 0xffffffef, RZ, 0xc0, !PT ;  /* 0xffffffef06067812 */ /* 0x000fc800078ec0ff */
[----:B------:R-:W-:-:S04]  /*a7e0*/  @P0 LOP3.LUT R6, R6, 0x10, RZ, 0xfc, !PT ;  /* 0x0000001006060812 */ /* 0x000fc800078efcff */
[----:B------:R-:W-:Y:S01]  /*a7f0*/  LOP3.LUT R6, R6, 0xfffffff7, RZ, 0xc0, !PT ;  /* 0xfffffff706067812 */ /* 0x000fe200078ec0ff */
[----:B--2---:R-:W0:Y:S02]  /*a800*/  SHFL.UP PT, R4, R0, 0x1, RZ ;  /* 0x0420000000047989 */ /* 0x004e2400000e00ff */
[----:B0-----:R-:W-:-:S05]  /*a810*/  SEL R5, R4, RZ, P1 ;  /* 0x000000ff04057207 */ /* 0x001fca0000800000 */
[----:B------:R-:W-:-:S05]  /*a820*/  IMAD.IADD R5, R0, 0x1, R5 ;  /* 0x0000000100057824 */ /* 0x000fca00078e0205 */
[----:B------:R-:W0:Y:S02]  /*a830*/  SHFL.UP PT, R4, R5, 0x2, RZ ;  /* 0x0440000005047989 */ /* 0x000e2400000e00ff */
[----:B0-----:R-:W-:Y:S02]  /*a840*/  SEL R4, R4, RZ, P0 ;  /* 0x000000ff04047207 */ /* 0x001fe40000000000 */
[----:B------:R-:W-:-:S03]  /*a850*/  ISETP.GE.U32.AND P0, PT, R27, 0x4, PT ;  /* 0x000000041b00780c */ /* 0x000fc60003f06070 */
[----:B------:R-:W-:-:S05]  /*a860*/  IMAD.IADD R4, R5, 0x1, R4 ;  /* 0x0000000105047824 */ /* 0x000fca00078e0204 */
[----:B------:R-:W0:Y:S05]  /*a870*/  SHFL.UP PT, R7, R4, 0x4, RZ ;  /* 0x0480000004077989 */ /* 0x000e2a00000e00ff */
[----:B------:R-:W-:-:S04]  /*a880*/  @P0 LOP3.LUT R6, R6, 0x8, RZ, 0xfc, !PT ;  /* 0x0000000806060812 */ /* 0x000fc800078efcff */
[----:B------:R-:W-:Y:S02]  /*a890*/  LOP3.LUT R6, R6, 0xfffffffb, RZ, 0xc0, !PT ;  /* 0xfffffffb06067812 */ /* 0x000fe400078ec0ff */
[----:B0-----:R-:W-:Y:S02]  /*a8a0*/  SEL R7, R7, RZ, P0 ;  /* 0x000000ff07077207 */ /* 0x001fe40000000000 */
[----:B------:R-:W-:-:S03]  /*a8b0*/  ISETP.GE.U32.AND P0, PT, R27, 0x8, PT ;  /* 0x000000081b00780c */ /* 0x000fc60003f06070 */
[----:B------:R-:W-:Y:S02]  /*a8c0*/  IMAD.IADD R7, R4, 0x1, R7 ;  /* 0x0000000104077824 */ /* 0x000fe400078e0207 */
[----:B------:R-:W-:-:S03]  /*a8d0*/  IMAD.MOV.U32 R4, RZ, RZ, RZ ;  /* 0x000000ffff047224 */ /* 0x000fc600078e00ff */
[----:B------:R-:W0:Y:S05]  /*a8e0*/  SHFL.UP PT, R2, R7, 0x8, RZ ;  /* 0x0500000007027989 */ /* 0x000e2a00000e00ff */
[----:B------:R-:W-:-:S04]  /*a8f0*/  @P0 LOP3.LUT R6, R6, 0x4, RZ, 0xfc, !PT ;  /* 0x0000000406060812 */ /* 0x000fc800078efcff */
[----:B------:R-:W-:Y:S02]  /*a900*/  LOP3.LUT R6, R6, 0xfffffffd, RZ, 0xc0, !PT ;  /* 0xfffffffd06067812 */ /* 0x000fe400078ec0ff */
[----:B0-----:R-:W-:Y:S02]  /*a910*/  SEL R2, R2, RZ, P0 ;  /* 0x000000ff02027207 */ /* 0x001fe40000000000 */
[----:B------:R-:W-:-:S03]  /*a920*/  ISETP.GE.U32.AND P0, PT, R27, 0x10, PT ;  /* 0x000000101b00780c */ /* 0x000fc60003f06070 */
[----:B------:R-:W-:-:S05]  /*a930*/  IMAD.IADD R2, R7, 0x1, R2 ;  /* 0x0000000107027824 */ /* 0x000fca00078e0202 */
[----:B------:R-:W0:Y:S05]  /*a940*/  SHFL.UP PT, R3, R2, 0x10, RZ ;  /* 0x0600000002037989 */ /* 0x000e2a00000e00ff */
[----:B------:R-:W-:Y:S02]  /*a950*/  @P0 LOP3.LUT R6, R6, 0x2, RZ, 0xfc, !PT ;  /* 0x0000000206060812 */ /* 0x000fe400078efcff */
[----:B0-----:R-:W-:-:S05]  /*a960*/  SEL R3, R3, RZ, P0 ;  /* 0x000000ff03037207 */ /* 0x001fca0000000000 */
[----:B------:R-:W-:-:S05]  /*a970*/  IMAD.IADD R8, R2, 0x1, R3 ;  /* 0x0000000102087824 */ /* 0x000fca00078e0203 */
[----:B------:R-:W0:Y:S02]  /*a980*/  SHFL.IDX PT, R5, R8, 0x1f, 0x1f ;  /* 0x03e01f0008057f89 */ /* 0x000e2400000e0000 */
[----:B0-----:R-:W-:-:S04]  /*a990*/  IMAD R5, R5, UR4, RZ ;  /* 0x0000000405057c24 */ /* 0x001fc8000f8e02ff */
[----:B------:R-:W-:Y:S01]  /*a9a0*/  IMAD.MOV.U32 R2, RZ, RZ, R5 ;  /* 0x000000ffff027224 */ /* 0x000fe200078e0005 */
[----:B-1----:R-:W-:-:S13]  /*a9b0*/  ISETP.GT.AND P0, PT, R5, UR6, PT ;  /* 0x0000000605007c0c */ /* 0x002fda000bf04270 */
[----:B------:R-:W-:Y:S05]  /*a9c0*/  @P0 BRA `(.L_x_159) ;  /* 0x0000000000b00947 */ /* 0x000fea0003800000 */
[----:B------:R-:W-:Y:S01]  /*a9d0*/  IMAD.MOV.U32 R5, RZ, RZ, R2 ;  /* 0x000000ffff057224 */ /* 0x000fe200078e0002 */
[----:B------:R-:W-:Y:S01]  /*a9e0*/  ULDC UR5, c[0x0][0xc14] ;  /* 0x0003050000057ab9 */ /* 0x000fe20000000800 */
[----:B------:R-:W-:Y:S01]  /*a9f0*/  IMAD.MOV.U32 R4, RZ, RZ, RZ ;  /* 0x000000ffff047224 */ /* 0x000fe200078e00ff */
[----:B------:R-:W-:Y:S01]  /*aa00*/  ULDC UR7, c[0x0][0xc14] ;  /* 0x0003050000077ab9 */ /* 0x000fe20000000800 */
[----:B------:R-:W-:-:S05]  /*aa10*/  ULDC UR4, c[0x0][0xc10] ;  /* 0x0003040000047ab9 */ /* 0x000fca0000000800 */
.L_x_163:
[----:B------:R-:W-:Y:S02]  /*aa20*/  VIADD R4, R4, 0x1f ;  /* 0x0000001f04047836 */ /* 0x000fe40000000000 */
[----:B------:R-:W-:-:S03]  /*aa30*/  IMAD.U32 R19, RZ, RZ, UR7 ;  /* 0x00000007ff137e24 */ /* 0x000fc6000f8e00ff */
[----:B------:R-:W-:-:S13]  /*aa40*/  ISETP.GE.AND P0, PT, R4, UR5, PT ;  /* 0x0000000504007c0c */ /* 0x000fda000bf06270 */
[----:B------:R-:W-:Y:S05]  /*aa50*/  @P0 BRA `(.L_x_160) ;  /* 0x0000000400380947 */ /* 0x000fea0003800000 */
[C---:B------:R-:W-:Y:S01]  /*aa60*/  IMAD.IADD R7, R27.reuse, 0x1, R4 ;  /* 0x000000011b077824 */ /* 0x040fe200078e0204 */
[----:B------:R-:W-:Y:S01]  /*aa70*/  ISETP.NE.AND P1, PT, R27, 0x1f, PT ;  /* 0x0000001f1b00780c */ /* 0x000fe20003f25270 */
[----:B------:R-:W-:Y:S01]  /*aa80*/  BSSY B0, `(.L_x_161) ;  /* 0x0000007000007945 */ /* 0x000fe20003800000 */
[----:B------:R-:W-:Y:S02]  /*aa90*/  IMAD.MOV.U32 R0, RZ, RZ, RZ ;  /* 0x000000ffff007224 */ /* 0x000fe400078e00ff */
[----:B------:R-:W-:-:S13]  /*aaa0*/  ISETP.GE.OR P0, PT, R7, UR5, !P1 ;  /* 0x0000000507007c0c */ /* 0x000fda000cf06670 */
[----:B------:R-:W-:Y:S05]  /*aab0*/  @P0 BRA `(.L_x_162) ;  /* 0x00000000000c0947 */ /* 0x000fea0003800000 */
[----:B------:R-:W0:Y:S02]  /*aac0*/  LDC.64 R2, c[0x0][0xc58] ;  /* 0x00031600ff027b82 */ /* 0x000e240000000a00 */
[----:B0-----:R-:W-:-:S05]  /*aad0*/  IMAD.WIDE R2, R7, 0x4, R2 ;  /* 0x0000000407027825 */ /* 0x001fca00078e0202 */
[----:B------:R0:W5:Y:S02]  /*aae0*/  LDG.E R0, desc[UR58][R2.64] ;  /* 0x0000003a02007981 */ /* 0x000164000c1e1900 */
.L_x_162:
[----:B------:R-:W-:Y:S05]  /*aaf0*/  BSYNC B0 ;  /* 0x0000000000007941 */ /* 0x000fea0003800000 */
.L_x_161:
[----:B0----5:R-:W0:Y:S01]  /*ab00*/  SHFL.UP PT, R2, R0, 0x1, RZ ;  /* 0x0420000000027989 */ /* 0x021e2200000e00ff */
[C---:B------:R-:W-:Y:S02]  /*ab10*/  ISETP.NE.AND P0, PT, R27.reuse, RZ, PT ;  /* 0x000000ff1b00720c */ /* 0x040fe40003f05270 */
[C---:B------:R-:W-:Y:S02]  /*ab20*/  ISETP.GE.U32.AND P1, PT, R27.reuse, 0x2, PT ;  /* 0x000000021b00780c */ /* 0x040fe40003f26070 */
[----:B0-----:R-:W-:Y:S02]  /*ab30*/  SEL R3, R2, RZ, P0 ;  /* 0x000000ff02037207 */ /* 0x001fe40000000000 */
[----:B------:R-:W-:-:S03]  /*ab40*/  ISETP.GE.U32.AND P0, PT, R27, 0x4, PT ;  /* 0x000000041b00780c */ /* 0x000fc60003f06070 */
[----:B------:R-:W-:-:S05]  /*ab50*/  IMAD.IADD R3, R0, 0x1, R3 ;  /* 0x0000000100037824 */ /* 0x000fca00078e0203 */
[----:B------:R-:W0:Y:S02]  /*ab60*/  SHFL.UP PT, R2, R3, 0x2, RZ ;  /* 0x0440000003027989 */ /* 0x000e2400000e00ff */
        /* <DEDUP_REMOVED lines=8> */
[----:B0-----:R-:W-:-:S05]  /*abf0*/  SEL R8, R8, RZ, P1 ;  /* 0x000000ff08087207 */ /* 0x001fca0000800000 */
[----:B------:R-:W-:-:S05]  /*ac00*/  IMAD.IADD R8, R7, 0x1, R8 ;  /* 0x0000000107087824 */ /* 0x000fca00078e0208 */
[----:B------:R-:W0:Y:S02]  /*ac10*/  SHFL.UP PT, R9, R8, 0x10, RZ ;  /* 0x0600000008097989 */ /* 0x000e2400000e00ff */
[----:B0-----:R-:W-:-:S05]  /*ac20*/  SEL R9, R9, RZ, P0 ;  /* 0x000000ff09097207 */ /* 0x001fca0000000000 */
[----:B------:R-:W-:-:S05]  /*ac30*/  IMAD.IADD R8, R8, 0x1, R9 ;  /* 0x0000000108087824 */ /* 0x000fca00078e0209 */
[----:B------:R-:W0:Y:S02]  /*ac40*/  SHFL.IDX PT, R3, R8, 0x1f, 0x1f ;  /* 0x03e01f0008037f89 */ /* 0x000e2400000e0000 */
[----:B0-----:R-:W-:-:S04]  /*ac50*/  IMAD R2, R3, UR4, RZ ;  /* 0x0000000403027c24 */ /* 0x001fc8000f8e02ff */
[----:B------:R-:W-:-:S05]  /*ac60*/  IMAD.IADD R5, R2, 0x1, R5 ;  /* 0x0000000102057824 */ /* 0x000fca00078e0205 */
[----:B------:R-:W-:-:S13]  /*ac70*/  ISETP.GT.AND P0, PT, R5, UR6, PT ;  /* 0x0000000605007c0c */ /* 0x000fda000bf04270 */
[----:B------:R-:W-:Y:S05]  /*ac80*/  @!P0 BRA `(.L_x_163) ;  /* 0xfffffffc00648947 */ /* 0x000fea000383ffff */
.L_x_159:
[----:B------:R-:W-:-:S04]  /*ac90*/  IMAD.IADD R11, R5, 0x1, -R2 ;  /* 0x00000001050b7824 */ /* 0x000fc800078e0a02 */
[----:B------:R-:W-:-:S05]  /*aca0*/  IMAD R2, R8, UR4, R11 ;  /* 0x0000000408027c24 */ /* 0x000fca000f8e020b */
[----:B------:R-:W-:-:S13]  /*acb0*/  ISETP.GT.AND P0, PT, R2, UR6, PT ;  /* 0x0000000602007c0c */ /* 0x000fda000bf04270 */
[----:B------:R-:W-:-:S04]  /*acc0*/  VOTE.ANY R7, PT, !P0 ;  /* 0x0000000000077806 */ /* 0x000fc800040e0100 */
[----:B------:R-:W0:Y:S01]  /*acd0*/  POPC R19, R7 ;  /* 0x0000000700137309 */ /* 0x000e220000000000 */
[----:B------:R-:W-:Y:S01]  /*ace0*/  ISETP.NE.AND P0, PT, R7, RZ, PT ;  /* 0x000000ff0700720c */ /* 0x000fe20003f05270 */
[----:B0-----:R-:W0:Y:S02]  /*acf0*/  SHFL.IDX PT, R0, R0, R19, 0x1f ;  /* 0x00001f1300007589 */ /* 0x001e2400000e0000 */
[----:B0-----:R-:W-:-:S04]  /*ad00*/  IABS R5, R0 ;  /* 0x0000000000057213 */ /* 0x001fc80000000000 */
[----:B------:R-:W0:Y:S08]  /*ad10*/  I2F.RP R9, R5 ;  /* 0x0000000500097306 */ /* 0x000e300000209400 */
[----:B0-----:R-:W0:Y:S02]  /*ad20*/  MUFU.RCP R9, R9 ;  /* 0x0000000900097308 */ /* 0x001e240000001000 */
[----:B0-----:R-:W-:-:S06]  /*ad30*/  VIADD R2, R9, 0xffffffe ;  /* 0x0ffffffe09027836 */ /* 0x001fcc0000000000 */
[----:B------:R0:W1:Y:S01]  /*ad40*/  F2I.FTZ.U32.TRUNC.NTZ R3, R2 ;  /* 0x0000000200037305 */ /* 0x000062000021f000 */
[----:B------:R-:W-:Y:S05]  /*ad50*/  @!P0 BRA `(.L_x_164) ;  /* 0x0000000000088947 */ /* 0x000fea0003800000 */
[----:B------:R-:W-:-:S05]  /*ad60*/  VIADD R7, R19, 0xffffffff ;  /* 0xffffffff13077836 */ /* 0x000fca0000000000 */
[----:B------:R2:W3:Y:S02]  /*ad70*/  SHFL.IDX PT, R16, R8, R7, 0x1f ;  /* 0x00001f0708107589 */ /* 0x0004e400000e0000 */
.L_x_164:
[----:B---3--:R-:W-:Y:S01]  /*ad80*/  IMAD R16, R16, UR4, R11 ;  /* 0x0000000410107c24 */ /* 0x008fe2000f8e020b */
[----:B------:R-:W-:Y:S01]  /*ad90*/  IABS R10, R0 ;  /* 0x00000000000a7213 */ /* 0x000fe20000000000 */
[----:B01----:R-:W-:Y:S02]  /*ada0*/  IMAD.MOV R2, RZ, RZ, -R3 ;  /* 0x000000ffff027224 */ /* 0x003fe400078e0a03 */
[----:B------:R-:W-:Y:S01]  /*adb0*/  IMAD.IADD R19, R19, 0x1, R4 ;  /* 0x0000000113137824 */ /* 0x000fe200078e0204 */
[----:B------:R-:W-:Y:S01]  /*adc0*/  IADD3 R9, -R16, UR6, RZ ;  /* 0x0000000610097c10 */ /* 0x000fe2000fffe1ff */
[----:B--2---:R-:W-:Y:S02]  /*add0*/  IMAD R7, R2, R5, RZ ;  /* 0x0000000502077224 */ /* 0x004fe400078e02ff */
[----:B------:R-:W-:Y:S01]  /*ade0*/  IMAD.MOV.U32 R2, RZ, RZ, RZ ;  /* 0x000000ffff027224 */ /* 0x000fe200078e00ff */
[----:B------:R-:W-:Y:S01]  /*adf0*/  IABS R8, R9 ;  /* 0x0000000900087213 */ /* 0x000fe20000000000 */
[----:B------:R-:W-:-:S02]  /*ae00*/  IMAD.MOV R10, RZ, RZ, -R10 ;  /* 0x000000ffff0a7224 */ /* 0x000fc400078e0a0a */
[----:B------:R-:W-:-:S04]  /*ae10*/  IMAD.HI.U32 R2, R3, R7, R2 ;  /* 0x0000000703027227 */ /* 0x000fc800078e0002 */
[----:B------:R-:W-:Y:S02]  /*ae20*/  IMAD.MOV.U32 R3, RZ, RZ, R8 ;  /* 0x000000ffff037224 */ /* 0x000fe400078e0008 */
[----:B------:R-:W-:Y:S02]  /*ae30*/  IMAD.MOV.U32 R8, RZ, RZ, R10 ;  /* 0x000000ffff087224 */ /* 0x000fe400078e000a */
[----:B------:R-:W-:-:S04]  /*ae40*/  IMAD.HI.U32 R2, R2, R3, RZ ;  /* 0x0000000302027227 */ /* 0x000fc800078e00ff */
[----:B------:R-:W-:Y:S01]  /*ae50*/  IMAD R8, R2, R8, R3 ;  /* 0x0000000802087224 */ /* 0x000fe200078e0203 */
[----:B------:R-:W-:-:S04]  /*ae60*/  LOP3.LUT R3, R9, R0, RZ, 0x3c, !PT ;  /* 0x0000000009037212 */ /* 0x000fc800078e3cff */
[----:B------:R-:W-:-:S13]  /*ae70*/  ISETP.GT.U32.AND P0, PT, R5, R8, PT ;  /* 0x000000080500720c */ /* 0x000fda0003f04070 */
[----:B------:R-:W-:Y:S02]  /*ae80*/  @!P0 IMAD.IADD R8, R8, 0x1, -R5 ;  /* 0x0000000108088824 */ /* 0x000fe400078e0a05 */
[----:B------:R-:W-:-:S03]  /*ae90*/  @!P0 VIADD R2, R2, 0x1 ;  /* 0x0000000102028836 */ /* 0x000fc60000000000 */
[----:B------:R-:W-:-:S13]  /*aea0*/  ISETP.GE.U32.AND P0, PT, R8, R5, PT ;  /* 0x000000050800720c */ /* 0x000fda0003f06070 */
[----:B------:R-:W-:Y:S01]  /*aeb0*/  @P0 VIADD R2, R2, 0x1 ;  /* 0x0000000102020836 */ /* 0x000fe20000000000 */
[----:B------:R-:W-:-:S13]  /*aec0*/  ISETP.GE.AND P0, PT, R3, RZ, PT ;  /* 0x000000ff0300720c */ /* 0x000fda0003f06270 */
[----:B------:R-:W-:Y:S01]  /*aed0*/  @!P0 IMAD.MOV R2, RZ, RZ, -R2 ;  /* 0x000000ffff028224 */ /* 0x000fe200078e0a02 */
[----:B------:R-:W-:-:S13]  /*aee0*/  ISETP.NE.AND P0, PT, R0, RZ, PT ;  /* 0x000000ff0000720c */ /* 0x000fda0003f05270 */
[----:B------:R-:W-:-:S05]  /*aef0*/  @!P0 LOP3.LUT R2, RZ, R0, RZ, 0x33, !PT ;  /* 0x00000000ff028212 */ /* 0x000fca00078e33ff */
[--C-:B------:R-:W-:Y:S02]  /*af00*/  IMAD.MOV R17, RZ, RZ, -R2.reuse ;  /* 0x000000ffff117224 */ /* 0x100fe400078e0a02 */
[----:B------:R-:W-:Y:S02]  /*af10*/  IMAD.MOV.U32 R18, RZ, RZ, R2 ;  /* 0x000000ffff127224 */ /* 0x000fe400078e0002 */
[----:B------:R-:W-:Y:S01]  /*af20*/  IMAD R17, R0, R17, R9 ;  /* 0x0000001100117224 */ /* 0x000fe200078e0209 */
[----:B------:R-:W-:Y:S06]  /*af30*/  BRA `(.L_x_165) ;  /* 0x00000000000c7947 */ /* 0x000fec0003800000 */
.L_x_160:
[----:B------:R-:W-:Y:S02]  /*af40*/  IMAD.MOV.U32 R17, RZ, RZ, RZ ;  /* 0x000000ffff117224 */ /* 0x000fe400078e00ff */
[----:B------:R-:W-:Y:S02]  /*af50*/  IMAD.U32 R16, RZ, RZ, UR6 ;  /* 0x00000006ff107e24 */ /* 0x000fe4000f8e00ff */
[----:B------:R-:W-:-:S07]  /*af60*/  IMAD.MOV.U32 R18, RZ, RZ, RZ ;  /* 0x000000ffff127224 */ /* 0x000fce00078e00ff */
.L_x_165:
[----:B------:R-:W-:Y:S01]  /*af70*/  ISETP.NE.AND P0, PT, R27, RZ, PT ;  /* 0x000000ff1b00720c */ /* 0x000fe20003f05270 */
[----:B------:R0:W-:Y:S01]  /*af80*/  STL [R1+0xc], RZ ;  /* 0x00000cff01007387 */ /* 0x0001e20000100800 */
[----:B------:R-:W-:Y:S02]  /*af90*/  IMAD.MOV.U32 R24, RZ, RZ, 0x1 ;  /* 0x00000001ff187424 */ /* 0x000fe400078e00ff */
[----:B------:R-:W-:-:S09]  /*afa0*/  IMAD.MOV.U32 R22, RZ, RZ, RZ ;  /* 0x000000ffff167224 */ /* 0x000fd200078e00ff */
[----:B------:R-:W1:Y:S01]  /*afb0*/  @!P0 S2R R3, SR_CgaCtaId ;  /* 0x0000000000038919 */ /* 0x000e620000008800 */
[----:B------:R-:W-:-:S04]  /*afc0*/  @!P0 MOV R0, 0x400 ;  /* 0x0000040000008802 */ /* 0x000fc80000000f00 */
[----:B-1----:R-:W-:-:S05]  /*afd0*/  @!P0 LEA R0, R3, R0, 0x18 ;  /* 0x0000000003008211 */ /* 0x002fca00078ec0ff */
[----:B------:R0:W-:Y:S01]  /*afe0*/  @!P0 STS.128 [R0+0x31cd0], R16 ;  /* 0x031cd01000008388 */ /* 0x0001e20000000c00 */
[----:B------:R-:W-:Y:S06]  /*aff0*/  BAR.ARV 0x5, 0x1a0 ;  /* 0x0146800000007b1d */ /* 0x000fec0000002000 */
[----:B------:R-:W-:-:S13]  /*b000*/  ISETP.GE.AND P0, PT, R19, UR5, PT ;  /* 0x0000000513007c0c */ /* 0x000fda000bf06270 */
[----:B------:R-:W-:Y:S05]  /*b010*/  @P0 BRA `(.L_x_166) ;  /* 0x0000003800100947 */ /* 0x000fea0003800000 */
[----:B------:R1:W-:Y:S01]  /*b020*/  STL [R1+0xc], RZ ;  /* 0x00000cff01007387 */ /* 0x0003e20000100800 */
[----:B------:R-:W-:Y:S01]  /*b030*/  IMAD.MOV.U32 R24, RZ, RZ, 0x1 ;  /* 0x00000001ff187424 */ /* 0x000fe200078e00ff */
[----:B------:R-:W-:Y:S01]  /*b040*/  ULDC UR36, c[0x0][0xc] ;  /* 0x0000030000247ab9 */ /* 0x000fe20000000800 */
[----:B------:R-:W-:Y:S01]  /*b050*/  IMAD.MOV.U32 R22, RZ, RZ, RZ ;  /* 0x000000ffff167224 */ /* 0x000fe200078e00ff */
[----:B------:R-:W-:-:S06]  /*b060*/  ULDC.64 UR38, c[0x0][0x198] ;  /* 0x0000660000267ab9 */ /* 0x000fcc0000000a00 */
.L_x_231:
[----:B--2---:R-:W2:Y:S02]  /*b070*/  LDC.64 R28, c[0x0][0xc60] ;  /* 0x00031800ff1c7b82 */ /* 0x004ea40000000a00 */
[----:B--2---:R-:W-:-:S06]  /*b080*/  IMAD.WIDE R28, R19, 0x4, R28 ;  /* 0x00000004131c7825 */ /* 0x004fcc00078e021c */
[----:B------:R-:W2:Y:S01]  /*b090*/  LDG.E R28, desc[UR58][R28.64] ;  /* 0x0000003a1c1c7981 */ /* 0x000ea2000c1e1900 */
[----:B------:R-:W-:Y:S05]  /*b0a0*/  YIELD ;  /* 0x0000000000007946 */ /* 0x000fea0003800000 */
[----:B------:R-:W-:Y:S01]  /*b0b0*/  ULDC.64 UR4, c[0x0][0xa28] ;  /* 0x00028a0000047ab9 */ /* 0x000fe20000000a00 */
[----:B------:R-:W-:Y:S01]  /*b0c0*/  IMAD.MOV.U32 R23, RZ, RZ, RZ ;  /* 0x000000ffff177224 */ /* 0x000fe200078e00ff */
[----:B------:R-:W-:-:S04]  /*b0d0*/  ISETP.NE.U32.AND P0, PT, RZ, UR4, PT ;  /* 0x00000004ff007c0c */ /* 0x000fc8000bf05070 */
[----:B------:R-:W-:Y:S01]  /*b0e0*/  ISETP.NE.AND.EX P0, PT, RZ, UR5, PT, P0 ;  /* 0x00000005ff007c0c */ /* 0x000fe2000bf05300 */
[----:B0-----:R-:W-:Y:S01]  /*b0f0*/  IMAD.MOV.U32 R0, RZ, RZ, RZ ;  /* 0x000000ffff007224 */ /* 0x001fe200078e00ff */
[----:B--2---:R-:W-:-:S11]  /*b100*/  SHF.R.S32.HI R5, RZ, 0x1f, R28 ;  /* 0x0000001fff057819 */ /* 0x004fd6000001141c */
[----:B------:R-:W-:-:S04]  /*b110*/  @P0 LEA R2, P1, R28, UR4, 0x2 ;  /* 0x000000041c020c11 */ /* 0x000fc8000f8210ff */
[----:B------:R-:W-:Y:S01]  /*b120*/  @P0 LEA.HI.X R3, R28, UR5, R5, 0x2, P1 ;  /* 0x000000051c030c11 */ /* 0x000fe200088f1405 */
[----:B------:R-:W-:-:S04]  /*b130*/  ULDC.64 UR4, c[0x0][0xa00] ;  /* 0x0002800000047ab9 */ /* 0x000fc80000000a00 */
[----:B------:R0:W5:Y:S01]  /*b140*/  @P0 LDG.E R23, desc[UR58][R2.64] ;  /* 0x0000003a02170981 */ /* 0x000162000c1e1900 */
[----:B------:R-:W-:-:S04]  /*b150*/  ISETP.NE.U32.AND P0, PT, RZ, UR4, PT ;  /* 0x00000004ff007c0c */ /* 0x000fc8000bf05070 */
[----:B------:R-:W-:-:S13]  /*b160*/  ISETP.NE.AND.EX P0, PT, RZ, UR5, PT, P0 ;  /* 0x00000005ff007c0c */ /* 0x000fda000bf05300 */
[----:B0-----:R-:W-:-:S04]  /*b170*/  @P0 LEA R2, P1, R28, UR4, 0x2 ;  /* 0x000000041c020c11 */ /* 0x001fc8000f8210ff */
[----:B------:R-:W-:Y:S01]  /*b180*/  @P0 LEA.HI.X R3, R28, UR5, R5, 0x2, P1 ;  /* 0x000000051c030c11 */ /* 0x000fe200088f1405 */
[----:B------:R-:W-:-:S04]  /*b190*/  ULDC.64 UR4, c[0x0][0xa20] ;  /* 0x0002880000047ab9 */ /* 0x000fc80000000a00 */
[----:B------:R-:W2:Y:S01]  /*b1a0*/  @P0 LDG.E R0, desc[UR58][R2.64] ;  /* 0x0000003a02000981 */ /* 0x000ea2000c1e1900 */
[----:B------:R-:W-:Y:S01]  /*b1b0*/  ISETP.NE.U32.AND P0, PT, RZ, UR4, PT ;  /* 0x00000004ff007c0c */ /* 0x000fe2000bf05070 */
[----:B------:R-:W-:-:S03]  /*b1c0*/  IMAD.SHL.U32 R6, R28, 0x4, RZ ;  /* 0x000000041c067824 */ /* 0x000fc600078e00ff */
[----:B------:R-:W-:-:S13]  /*b1d0*/  ISETP.NE.AND.EX P0, PT, RZ, UR5, PT, P0 ;  /* 0x00000005ff007c0c */ /* 0x000fda000bf05300 */
[----:B------:R-:W-:Y:S01]  /*b1e0*/  @P0 IADD3 R4, P1, R6, UR4, RZ ;  /* 0x0000000406040c10 */ /* 0x000fe2000ff3e0ff */
[----:B--2---:R0:W-:Y:S04]  /*b1f0*/  STL [R1+0x10], R0 ;  /* 0x0000100001007387 */ /* 0x0041e80000100800 */
[----:B------:R2:W-:Y:S01]  /*b200*/  STL [R1], R6 ;  /* 0x0000000601007387 */ /* 0x0005e20000100800 */
[----:B0-----:R-:W-:-:S04]  /*b210*/  SHF.L.U64.HI R0, R28, 0x2, R5 ;  /* 0x000000021c007819 */ /* 0x001fc80000010205 */
[----:B------:R-:W-:Y:S01]  /*b220*/  @P0 IADD3.X R5, R0, UR5, RZ, P1, !PT ;  /* 0x0000000500050c10 */ /* 0x000fe20008ffe4ff */
[----:B------:R-:W-:Y:S01]  /*b230*/  ULDC.64 UR4, c[0x0][0xa08] ;  /* 0x0002820000047ab9 */ /* 0x000fe20000000a00 */
[----:B------:R0:W-:Y:S01]  /*b240*/  STL [R1+0x4], R0 ;  /* 0x0000040001007387 */ /* 0x0001e20000100800 */
[----:B------:R-:W-:Y:S01]  /*b250*/  IADD3 R2, P1, R6, UR4, RZ ;  /* 0x0000000406027c10 */ /* 0x000fe2000ff3e0ff */
[----:B--2---:R-:W-:-:S03]  /*b260*/  IMAD.MOV.U32 R6, RZ, RZ, RZ ;  /* 0x000000ffff067224 */ /* 0x004fc600078e00ff */
[----:B------:R-:W-:Y:S02]  /*b270*/  IADD3.X R3, R0, UR5, RZ, P1, !PT ;  /* 0x0000000500037c10 */ /* 0x000fe40008ffe4ff */
[----:B------:R-:W-:-:S04]  /*b280*/  ISETP.NE.U32.AND P1, PT, RZ, UR4, PT ;  /* 0x00000004ff007c0c */ /* 0x000fc8000bf25070 */
[----:B------:R-:W-:Y:S01]  /*b290*/  ISETP.NE.AND.EX P1, PT, RZ, UR5, PT, P1 ;  /* 0x00000005ff007c0c */ /* 0x000fe2000bf25310 */
[----:B------:R-:W-:Y:S02]  /*b2a0*/  ULDC.64 UR4, c[0x0][0x3f8] ;  /* 0x0000fe0000047ab9 */ /* 0x000fe40000000a00 */
[----:B------:R-:W-:-:S03]  /*b2b0*/  UISETP.NE.U32.AND UP0, UPT, UR4, URZ, UPT ;  /* 0x0000003f0400728c */ /* 0x000fc6000bf05070 */
[----:B------:R-:W-:Y:S01]  /*b2c0*/  ULDC UR4, c[0x0][0x404] ;  /* 0x0001010000047ab9 */ /* 0x000fe20000000800 */
[----:B------:R-:W-:-:S03]  /*b2d0*/  UISETP.NE.AND.EX UP0, UPT, UR5, URZ, UPT, UP0 ;  /* 0x0000003f0500728c */ /* 0x000fc6000bf05300 */
[----:B------:R-:W-:Y:S01]  /*b2e0*/  ULDC UR5, c[0x0][0x2e0] ;  /* 0x0000b80000057ab9 */ /* 0x000fe20000000800 */
[----:B------:R-:W-:Y:S02]  /*b2f0*/  USEL UR4, UR4, 0x1, UP0 ;  /* 0x0000000104047887 */ /* 0x000fe40008000000 */
[----:B------:R2:W5:Y:S02]  /*b300*/  @P1 LDG.E R6, desc[UR58][R2.64] ;  /* 0x0000003a02061981 */ /* 0x000564000c1e1900 */
[----:B------:R-:W-:-:S06]  /*b310*/  UIMAD UR4, UR4, UR5, URZ ;  /* 0x00000005040472a4 */ /* 0x000fcc000f8e023f */
[----:B0-----:R-:W-:-:S06]  /*b320*/  IMAD.U32 R0, RZ, RZ, UR4 ;  /* 0x00000004ff007e24 */ /* 0x001fcc000f8e00ff */
[----:B------:R2:W5:Y:S01]  /*b330*/  @P0 LDG.E R0, desc[UR58][R4.64] ;  /* 0x0000003a04000981 */ /* 0x000562000c1e1900 */
[----:B------:R-:W-:Y:S05]  /*b340*/  @P0 BRA `(.L_x_167) ;  /* 0x0000000000100947 */ /* 0x000fea0003800000 */
[----:B------:R-:W-:Y:S05]  /*b350*/  @!P1 BRA `(.L_x_167) ;  /* 0x00000000000c9947 */ /* 0x000fea0003800000 */
[----:B--2---:R-:W2:Y:S04]  /*b360*/  LDG.E R5, desc[UR58][R2.64] ;  /* 0x0000003a02057981 */ /* 0x004ea8000c1e1900 */
[----:B-----5:R-:W2:Y:S02]  /*b370*/  LDG.E R0, desc[UR58][R2.64+0x4] ;  /* 0x0000043a02007981 */ /* 0x020ea4000c1e1900 */
[----:B--2---:R-:W-:-:S07]  /*b380*/  IMAD.IADD R0, R0, 0x1, -R5 ;  /* 0x0000000100007824 */ /* 0x004fce00078e0a05 */
.L_x_167:
[--C-:B--2--5:R-:W-:Y:S01]  /*b390*/  IMAD.IADD R2, R0, 0x1, -R23.reuse ;  /* 0x0000000100027824 */ /* 0x124fe200078e0a17 */
[----:B------:R-:W-:Y:S01]  /*b3a0*/  BSSY B6, `(.L_x_168) ;  /* 0x00002b4000067945 */ /* 0x000fe20003800000 */
[----:B------:R-:W-:Y:S02]  /*b3b0*/  IMAD.IADD R23, R6, 0x1, R23 ;  /* 0x0000000106177824 */ /* 0x000fe400078e0217 */
[C---:B------:R-:W-:Y:S01]  /*b3c0*/  VIADD R0, R2.reuse, 0x8f ;  /* 0x0000008f02007836 */ /* 0x040fe20000000000 */
[----:B------:R0:W-:Y:S01]  /*b3d0*/  STL [R1+0x8], R2 ;  /* 0x0000080201007387 */ /* 0x0001e20000100800 */
[----:B------:R-:W-:Y:S02]  /*b3e0*/  ISETP.GT.AND P0, PT, R2, RZ, PT ;  /* 0x000000ff0200720c */ /* 0x000fe40003f04270 */
[----:B------:R-:W-:-:S05]  /*b3f0*/  IMAD.HI R0, R0, 0x38e38e39, RZ ;  /* 0x38e38e3900007827 */ /* 0x000fca00078e02ff */
[----:B------:R-:W-:-:S04]  /*b400*/  SHF.R.U32.HI R29, RZ, 0x1f, R0 ;  /* 0x0000001fff1d7819 */ /* 0x000fc80000011600 */
[----:B------:R-:W-:Y:S02]  /*b410*/  LEA.HI.SX32 R29, R0, R29, 0x1b ;  /* 0x0000001d001d7211 */ /* 0x000fe400078fdaff */
[----:B0-----:R-:W-:Y:S05]  /*b420*/  @P0 BRA `(.L_x_169) ;  /* 0x00000000003c0947 */ /* 0x001fea0003800000 */
[----:B------:R-:W-:-:S13]  /*b430*/  ISETP.NE.AND P1, PT, R27, RZ, PT ;  /* 0x000000ff1b00720c */ /* 0x000fda0003f25270 */
[----:B------:R-:W-:Y:S05]  /*b440*/  @P1 BRA `(.L_x_170) ;  /* 0x0000002800a41947 */ /* 0x000fea0003800000 */
[----:B------:R-:W0:Y:S01]  /*b450*/  S2R R7, SR_LANEID ;  /* 0x0000000000077919 */ /* 0x000e220000000000 */
[----:B------:R-:W-:Y:S01]  /*b460*/  VOTEU.ANY UR4, UPT, PT ;  /* 0x0000000000047886 */ /* 0x000fe200038e0100 */
[----:B------:R-:W2:Y:S01]  /*b470*/  LDC.64 R2, c[0x0][0xc38] ;  /* 0x00030e00ff027b82 */ /* 0x000ea20000000a00 */
[----:B------:R-:W0:Y:S08]  /*b480*/  FLO.U32 R0, UR4 ;  /* 0x0000000400007d00 */ /* 0x000e3000080e0000 */
[----:B------:R-:W2:Y:S01]  /*b490*/  POPC R5, UR4 ;  /* 0x0000000400057d09 */ /* 0x000ea20008000000 */
[----:B0-----:R-:W-:-:S13]  /*b4a0*/  ISETP.EQ.U32.AND P0, PT, R0, R7, PT ;  /* 0x000000070000720c */ /* 0x001fda0003f02070 */
[----:B--2---:R-:W2:Y:S01]  /*b4b0*/  @P0 ATOMG.E.ADD.STRONG.GPU PT, R3, desc[UR58][R2.64], R5 ;  /* 0x00000005020309a8 */ /* 0x004ea200081ee1fa */
[----:B------:R-:W0:Y:S02]  /*b4c0*/  S2R R4, SR_LTMASK ;  /* 0x0000000000047919 */ /* 0x000e240000003900 */
[----:B0-----:R-:W-:-:S04]  /*b4d0*/  LOP3.LUT R4, R4, UR4, RZ, 0xc0, !PT ;  /* 0x0000000404047c12 */ /* 0x001fc8000f8ec0ff */
[----:B------:R-:W0:Y:S01]  /*b4e0*/  POPC R7, R4 ;  /* 0x0000000400077309 */ /* 0x000e220000000000 */
[----:B--2---:R-:W0:Y:S02]  /*b4f0*/  SHFL.IDX PT, R0, R3, R0, 0x1f ;  /* 0x00001f0003007589 */ /* 0x004e2400000e0000 */
[----:B0-----:R-:W-:Y:S01]  /*b500*/  IADD3 R16, R0, UR36, R7 ;  /* 0x0000002400107c10 */ /* 0x001fe2000fffe007 */
[----:B------:R-:W-:Y:S06]  /*b510*/  BRA `(.L_x_170) ;  /* 0x0000002800707947 */ /* 0x000fec0003800000 */
.L_x_169:
[----:B------:R-:W0:Y:S01]  /*b520*/  S2R R3, SR_CgaCtaId ;  /* 0x0000000000037919 */ /* 0x000e220000008800 */
[----:B------:R-:W-:-:S04]  /*b530*/  MOV R26, 0x400 ;  /* 0x00000400001a7802 */ /* 0x000fc80000000f00 */
[----:B0-----:R-:W-:-:S05]  /*b540*/  LEA R26, R3, R26, 0x18 ;  /* 0x0000001a031a7211 */ /* 0x001fca00078ec0ff */
[----:B------:R-:W-:-:S05]  /*b550*/  VIADD R0, R26, 0x16a00 ;  /* 0x00016a001a007836 */ /* 0x000fca0000000000 */
[----:B------:R-:W-:-:S13]  /*b560*/  LOP3.LUT P0, RZ, R0, 0x1bf, RZ, 0xc0, !PT ;  /* 0x000001bf00ff7812 */ /* 0x000fda000780c0ff */
[----:B------:R-:W-:Y:S05]  /*b570*/  @!P0 BRA `(.L_x_171) ;  /* 0x0000000000408947 */ /* 0x000fea0003800000 */
[----:B------:R-:W-:Y:S01]  /*b580*/  MOV R2, 0x0 ;  /* 0x0000000000027802 */ /* 0x000fe20000000f00 */
[----:B------:R-:W-:Y:S01]  /*b590*/  ULDC.64 UR6, c[0x4][0xa8] ;  /* 0x01002a0000067ab9 */ /* 0x000fe20000000a00 */
[----:B------:R-:W-:Y:S01]  /*b5a0*/  ULDC.64 UR8, c[0x4][0xb0] ;  /* 0x01002c0000087ab9 */ /* 0x000fe20000000a00 */
[----:B------:R-:W-:Y:S01]  /*b5b0*/  ULDC.64 UR4, c[0x4][0x8] ;  /* 0x0100020000047ab9 */ /* 0x000fe20000000a00 */
[----:B------:R-:W-:Y:S02]  /*b5c0*/  IMAD.U32 R4, RZ, RZ, UR6 ;  /* 0x00000006ff047e24 */ /* 0x000fe4000f8e00ff */
[----:B------:R-:W0:Y:S01]  /*b5d0*/  LDC.64 R2, c[0x4][R2] ;  /* 0x0100000002027b82 */ /* 0x000e220000000a00 */
        /* <DEDUP_REMOVED lines=9> */
[----:B01----:R-:W-:Y:S05]  /*b670*/  CALL.ABS.NOINC R2 ;  /* 0x0000000002007343 */ /* 0x003fea0003c00000 */
.L_x_171:
        /* <DEDUP_REMOVED lines=16> */
[----:B0-----:R-:W-:-:S07]  /*b780*/  IMAD.MOV.U32 R13, RZ, RZ, RZ ;  /* 0x000000ffff0d7224 */ /* 0x001fce00078e00ff */
[----:B------:R-:W-:-:S07]  /*b790*/  LEPC R20, `(.L_x_173) ;  /* 0x000000001014794e */ /* 0x000fce0000000000 */
[----:B-12---:R-:W-:Y:S05]  /*b7a0*/  CALL.ABS.NOINC R2 ;  /* 0x0000000002007343 */ /* 0x006fea0003c00000 */
.L_x_173:
        /* <DEDUP_REMOVED lines=15> */
[----:B0-----:R-:W-:Y:S05]  /*b8a0*/  CALL.ABS.NOINC R2 ;  /* 0x0000000002007343 */ /* 0x001fea0003c00000 */
.L_x_172:
[----:B------:R-:W2:Y:S01]  /*b8b0*/  LDL.LU R2, [R1] ;  /* 0x0000000001027983 */ /* 0x000ea20000300800 */
[----:B------:R-:W-:Y:S01]  /*b8c0*/  ULDC.64 UR4, c[0x0][0x9f8] ;  /* 0x00027e0000047ab9 */ /* 0x000fe20000000a00 */
[----:B------:R-:W0:Y:S02]  /*b8d0*/  LDC R0, c[0x0][0x428] ;  /* 0x00010a00ff007b82 */ /* 0x000e240000000800 */
[----:B------:R-:W3:Y:S04]  /*b8e0*/  LDL.LU R21, [R1+0x4] ;  /* 0x0000040001157983 */ /* 0x000ee80000300800 */
[----:B------:R-:W4:Y:S01]  /*b8f0*/  LDL.LU R20, [R1+0x10] ;  /* 0x0000100001147983 */ /* 0x000f220000300800 */
[----:B------:R-:W-:Y:S01]  /*b900*/  ISETP.NE.U32.AND P0, PT, RZ, UR4, PT ;  /* 0x00000004ff007c0c */ /* 0x000fe2000bf05070 */
[----:B------:R-:W-:-:S03]  /*b910*/  IMAD.MOV.U32 R6, RZ, RZ, R28 ;  /* 0x000000ffff067224 */ /* 0x000fc600078e001c */
[----:B------:R-:W-:Y:S02]  /*b920*/  ISETP.NE.AND.EX P0, PT, RZ, UR5, PT, P0 ;  /* 0x00000005ff007c0c */ /* 0x000fe4000bf05300 */
[----:B------:R-:W-:-:S13]  /*b930*/  ISETP.NE.AND P6, PT, R27, RZ, PT ;  /* 0x000000ff1b00720c */ /* 0x000fda0003fc5270 */
[----:B------:R-:W-:-:S05]  /*b940*/  VOTEU.ALL UP1, P6 ;  /* 0x00000000003f7886 */ /* 0x000fca0003020000 */
[----:B------:R-:W-:-:S04]  /*b950*/  @!UP1 UIADD3 UR8, UP0, UR38, 0x270, URZ ;  /* 0x0000027026089890 */ /* 0x000fc8000ff1e03f */
[----:B------:R-:W-:-:S03]  /*b960*/  @!UP1 UIADD3.X UR9, URZ, UR39, URZ, UP0, !UPT ;  /* 0x000000273f099290 */ /* 0x000fc600087fe43f */
[----:B------:R-:W-:Y:S01]  /*b970*/  VOTEU.ALL UP0, P6 ;  /* 0x00000000003f7886 */ /* 0x000fe20003000000 */
[----:B--2---:R-:W-:-:S04]  /*b980*/  @P0 IADD3 R2, P1, R2, UR4, RZ ;  /* 0x0000000402020c10 */ /* 0x004fc8000ff3e0ff */
[----:B---3--:R-:W-:Y:S01]  /*b990*/  @P0 IADD3.X R3, R21, UR5, RZ, P1, !PT ;  /* 0x0000000515030c10 */ /* 0x008fe20008ffe4ff */
[----:B------:R-:W-:-:S04]  /*b9a0*/  ULDC.64 UR4, c[0x0][0xa00] ;  /* 0x0002800000047ab9 */ /* 0x000fc80000000a00 */
[----:B------:R2:W5:Y:S01]  /*b9b0*/  @P0 LDG.E R6, desc[UR58][R2.64] ;  /* 0x0000003a02060981 */ /* 0x000562000c1e1900 */
[----:B0-----:R-:W-:Y:S01]  /*b9c0*/  ISETP.NE.AND P0, PT, R0, 0x1, PT ;  /* 0x000000010000780c */ /* 0x001fe20003f05270 */
[----:B------:R-:W-:Y:S01]  /*b9d0*/  IMAD.MOV.U32 R0, RZ, RZ, R18 ;  /* 0x000000ffff007224 */ /* 0x000fe200078e0012 */
[----:B------:R-:W-:Y:S01]  /*b9e0*/  PLOP3.LUT P1, PT, P6, PT, PT, 0x8, 0x0 ;  /* 0x000000000000781c */ /* 0x000fe2000372e170 */
[----:B----4-:R-:W-:-:S10]  /*b9f0*/  IMAD R17, R17, 0xc0, R20 ;  /* 0x000000c011117824 */ /* 0x010fd400078e0214 */
[----:B------:R-:W0:Y:S08]  /*ba00*/  @P0 LDC R5, c[0x0][0x42c] ;  /* 0x00010b00ff050b82 */ /* 0x000e300000000800 */
[----:B------:R-:W3:Y:S01]  /*ba10*/  @P0 LDC R7, c[0x0][0x430] ;  /* 0x00010c00ff070b82 */ /* 0x000ee20000000800 */
[----:B0-----:R-:W-:-:S05]  /*ba20*/  @P0 IMAD.HI.U32 R4, R18, R5, RZ ;  /* 0x0000000512040227 */ /* 0x001fca00078e00ff */
[----:B---3--:R-:W-:Y:S02]  /*ba30*/  @P0 SHF.R.U32.HI R0, RZ, R7, R4 ;  /* 0x00000007ff000219 */ /* 0x008fe40000011604 */
[----:B------:R-:W-:-:S04]  /*ba40*/  ISETP.NE.U32.AND P0, PT, RZ, UR4, PT ;  /* 0x00000004ff007c0c */ /* 0x000fc8000bf05070 */
[----:B------:R-:W-:-:S04]  /*ba50*/  ISETP.NE.AND.EX P0, PT, RZ, UR5, PT, P0 ;  /* 0x00000005ff007c0c */ /* 0x000fc8000bf05300 */
[----:B--2---:R-:W-:-:S09]  /*ba60*/  SEL R9, R28, RZ, !P0 ;  /* 0x000000ff1c097207 */ /* 0x004fd20004000000 */
.L_x_174:
        /* <DEDUP_REMOVED lines=9> */
[----:B0-----:R-:W-:Y:S05]  /*bb00*/  @P1 BRA.U.ANY `(.L_x_174) ;  /* 0xfffffffd00d81947 */ /* 0x001fea000393ffff */
[----:B------:R-:W-:Y:S01]  /*bb10*/  ISETP.NE.AND P2, PT, R27, RZ, PT ;  /* 0x000000ff1b00720c */ /* 0x000fe20003f45270 */
[----:B------:R-:W-:-:S03]  /*bb20*/  UMOV UR4, 0x20 ;  /* 0x0000002000047882 */ /* 0x000fc60000000000 */
[----:B------:R-:W-:-:S09]  /*bb30*/  PLOP3.LUT P1, PT, P2, PT, PT, 0x8, 0x0 ;  /* 0x000000000000781c */ /* 0x000fd2000172e170 */
[----:B------:R-:W-:-:S05]  /*bb40*/  VOTEU.ALL UP0, P2 ;  /* 0x00000000003f7886 */ /* 0x000fca0001000000 */
.L_x_175:
        /* <DEDUP_REMOVED lines=13> */
.L_x_176:
        /* <DEDUP_REMOVED lines=9> */
[----:B------:R-:W0:Y:S01]  /*bcb0*/  LDC.64 R2, c[0x0][0x3f8] ;  /* 0x0000fe00ff027b82 */ /* 0x000e220000000a00 */
[----:B------:R-:W-:Y:S02]  /*bcc0*/  ULDC.64 UR4, c[0x0][0xa08] ;  /* 0x0002820000047ab9 */ /* 0x000fe40000000a00 */
[----:B0-----:R-:W-:Y:S01]  /*bcd0*/  LOP3.LUT P0, RZ, R2, UR4, RZ, 0xfc, !PT ;  /* 0x0000000402ff7c12 */ /* 0x001fe2000f80fcff */
[----:B------:R-:W-:-:S03]  /*bce0*/  UMOV UR4, 0xffffffff ;  /* 0xffffffff00047882 */ /* 0x000fc60000000000 */
[----:B------:R-:W-:-:S04]  /*bcf0*/  LOP3.LUT P0, RZ, R3, UR5, RZ, 0xfc, P0 ;  /* 0x0000000503ff7c12 */ /* 0x000fc8000800fcff */
[----:B-----5:R-:W-:Y:S01]  /*bd00*/  SEL R7, R6, RZ, !P0 ;  /* 0x000000ff06077207 */ /* 0x020fe20004000000 */
[----:B------:R-:W-:Y:S08]  /*bd10*/  BRA.DIV UR4, `(.L_x_177) ;  /* 0x00000032042c7947 */ /* 0x000ff0000b800000 */
.L_x_247:
[----:B------:R-:W-:Y:S01]  /*bd20*/  UMOV UR4, 0xffffffff ;  /* 0xffffffff00047882 */ /* 0x000fe20000000000 */
[----:B------:R-:W-:Y:S01]  /*bd30*/  SHF.R.S32.HI R8, RZ, 0x1f, R6 ;  /* 0x0000001fff087819 */ /* 0x000fe20000011406 */
[----:B------:R-:W-:Y:S01]  /*bd40*/  VIADD R10, R29, 0xffffffff ;  /* 0xffffffff1d0a7836 */ /* 0x000fe20000000000 */
[----:B------:R-:W-:Y:S06]  /*bd50*/  BRA.DIV UR4, `(.L_x_178) ;  /* 0x0000003204507947 */ /* 0x000fec000b800000 */
[----:B------:R-:W-:-:S13]  /*bd60*/  ELECT P6, URZ, PT ;  /* 0x00000000003f782f */ /* 0x000fda00038c0000 */
.L_x_250:
[----:B------:R-:W-:Y:S05]  /*bd70*/  @!P6 BRA `(.L_x_179) ;  /* 0x0000000000fce947 */ /* 0x000fea0003800000 */
[----:B------:R-:W-:Y:S01]  /*bd80*/  ISETP.NE.U32.AND P0, PT, R2, RZ, PT ;  /* 0x000000ff0200720c */ /* 0x000fe20003f05070 */
[----:B------:R-:W-:-:S03]  /*bd90*/  IMAD.MOV.U32 R25, RZ, RZ, R10 ;  /* 0x000000ffff197224 */ /* 0x000fc600078e000a */
[----:B------:R-:W-:-:S13]  /*bda0*/  ISETP.NE.AND.EX P0, PT, R3, RZ, PT, P0 ;  /* 0x000000ff0300720c */ /* 0x000fda0003f05300 */
[----:B------:R-:W-:Y:S05]  /*bdb0*/  @!P0 BRA `(.L_x_180) ;  /* 0x0000000000488947 */ /* 0x000fea0003800000 */
[----:B------:R-:W0:Y:S01]  /*bdc0*/  LDC R25, c[0x0][0x41c] ;  /* 0x00010700ff197b82 */ /* 0x000e220000000800 */
[----:B------:R-:W-:Y:S01]  /*bdd0*/  IMAD.MOV.U32 R7, RZ, RZ, R10 ;  /* 0x000000ffff077224 */ /* 0x000fe200078e000a */
[----:B------:R-:W-:Y:S02]  /*bde0*/  ULDC.64 UR4, c[0x0][0x408] ;  /* 0x0001020000047ab9 */ /* 0x000fe40000000a00 */
[----:B------:R-:W-:-:S04]  /*bdf0*/  IMAD R11, R8, UR4, RZ ;  /* 0x00000004080b7c24 */ /* 0x000fc8000f8e02ff */
[----:B------:R-:W-:Y:S01]  /*be00*/  IMAD R11, R6, UR5, R11 ;  /* 0x00000005060b7c24 */ /* 0x000fe2000f8e020b */
[----:B0-----:R-:W-:-:S13]  /*be10*/  ISETP.NE.AND P0, PT, R25, 0x1, PT ;  /* 0x000000011900780c */ /* 0x001fda0003f05270 */
[----:B------:R-:W0:Y:S02]  /*be20*/  @P0 LDC.64 R4, c[0x0][0x420] ;  /* 0x00010800ff040b82 */ /* 0x000e240000000a00 */
[----:B0-----:R-:W-:-:S05]  /*be30*/  @P0 IMAD.HI.U32 R4, R10, R4, RZ ;  /* 0x000000040a040227 */ /* 0x001fca00078e00ff */
[----:B------:R-:W-:-:S04]  /*be40*/  @P0 SHF.R.U32.HI R7, RZ, R5, R4 ;  /* 0x00000005ff070219 */ /* 0x000fc80000011604 */
[--C-:B------:R-:W-:Y:S01]  /*be50*/  SHF.R.S32.HI R5, RZ, 0x1f, R7.reuse ;  /* 0x0000001fff057819 */ /* 0x100fe20000011407 */
[----:B------:R-:W-:-:S04]  /*be60*/  IMAD.MOV.U32 R4, RZ, RZ, R7 ;  /* 0x000000ffff047224 */ /* 0x000fc800078e0007 */
[----:B------:R-:W-:-:S04]  /*be70*/  IMAD.WIDE.U32 R4, R6, UR4, R4 ;  /* 0x0000000406047c25 */ /* 0x000fc8000f8e0004 */
[----:B------:R-:W-:Y:S01]  /*be80*/  IMAD.IADD R5, R5, 0x1, R11 ;  /* 0x0000000105057824 */ /* 0x000fe200078e020b */
[----:B------:R-:W-:-:S04]  /*be90*/  LEA R12, P0, R4, R2, 0x2 ;  /* 0x00000002040c7211 */ /* 0x000fc800078010ff */
[----:B------:R-:W-:Y:S01]  /*bea0*/  LEA.HI.X R13, R4, R3, R5, 0x2, P0 ;  /* 0x00000003040d7211 */ /* 0x000fe200000f1405 */
[----:B------:R-:W-:-:S04]  /*beb0*/  IMAD.MOV R4, RZ, RZ, -R7 ;  /* 0x000000ffff047224 */ /* 0x000fc800078e0a07 */
[----:B------:R0:W5:Y:S01]  /*bec0*/  LDG.E R7, desc[UR58][R12.64] ;  /* 0x0000003a0c077981 */ /* 0x000162000c1e1900 */
[----:B------:R-:W-:-:S07]  /*bed0*/  IMAD R25, R25, R4, R10 ;  /* 0x0000000419197224 */ /* 0x000fce00078e020a */
.L_x_180:
[----:B------:R-:W-:Y:S01]  /*bee0*/  IMAD R5, R22, 0x8, R26 ;  /* 0x0000000816057824 */ /* 0x000fe200078e021a */
[----:B------:R-:W-:-:S04]  /*bef0*/  SHF.L.U32 R4, R24, 0x1f, RZ ;  /* 0x0000001f18047819 */ /* 0x000fc800000006ff */
[----:B------:R-:W2:Y:S02]  /*bf00*/  SYNCS.PHASECHK.TRANS64.TRYWAIT P0, [R5+URZ+0x31c40], R4 ;  /* 0x031c4004050075a7 */ /* 0x000ea4000800017f */
[----:B--2---:R-:W-:Y:S05]  /*bf10*/  @!P0 BRA `(.L_x_181) ;  /* 0x0000003000008947 */ /* 0x004fea0003800000 */
.L_x_251:
[----:B------:R-:W3:Y:S02]  /*bf20*/  S2R R11, SR_TID.X ;  /* 0x00000000000b7919 */ /* 0x000ee40000002100 */
[----:B---3--:R-:W-:-:S04]  /*bf30*/  LOP3.LUT R11, R11, 0x7f, RZ, 0xc0, !PT ;  /* 0x0000007f0b0b7812 */ /* 0x008fc800078ec0ff */
[----:B------:R-:W-:-:S13]  /*bf40*/  ISETP.NE.AND P0, PT, R11, RZ, PT ;  /* 0x000000ff0b00720c */ /* 0x000fda0003f05270 */
[----:B------:R-:W-:Y:S05]  /*bf50*/  @P0 BRA `(.L_x_182) ;  /* 0x0000000000140947 */ /* 0x000fea0003800000 */
[----:B------:R-:W-:Y:S01]  /*bf60*/  ISETP.NE.AND P1, PT, R27, RZ, PT ;  /* 0x000000ff1b00720c */ /* 0x000fe20003f25270 */
[----:B--2---:R-:W-:-:S04]  /*bf70*/  IMAD.MOV.U32 R4, RZ, RZ, 0x6c00 ;  /* 0x00006c00ff047424 */ /* 0x004fc800078e00ff */
[----:B------:R3:W-:Y:S08]  /*bf80*/  SYNCS.ARRIVE.TRANS64 RZ, [R5+URZ+0x31c30], R4 ;  /* 0x031c300405ff79a7 */ /* 0x0007f0000800003f */
[----:B------:R-:W-:Y:S05]  /*bf90*/  @!P1 BRA `(.L_x_182) ;  /* 0x0000000000049947 */ /* 0x000fea0003800000 */
[----:B------:R-:W-:Y:S01]  /*bfa0*/  BPT.TRAP 0x1 ;  /* 0x000000040000795c */ /* 0x000fe20000300000 */
.L_x_182:
[----:B--23--:R-:W-:Y:S01]  /*bfb0*/  IMAD R4, R22, 0x6c00, R26 ;  /* 0x00006c0016047824 */ /* 0x00cfe200078e021a */
[----:B------:R-:W-:Y:S01]  /*bfc0*/  R2UR UR11, R25 ;  /* 0x00000000190b72ca */ /* 0x000fe200000e0000 */
[----:B------:R-:W-:Y:S01]  /*bfd0*/  UIADD3 UR4, UP0, UR38, 0x370, URZ ;  /* 0x0000037026047890 */ /* 0x000fe2000ff1e03f */
[----:B------:R-:W-:Y:S01]  /*bfe0*/  R2UR UR5, R23 ;  /* 0x00000000170572ca */ /* 0x000fe200000e0000 */
[----:B------:R-:W-:Y:S01]  /*bff0*/  UMOV UR10, URZ ;  /* 0x0000003f000a7c82 */ /* 0x000fe20008000000 */
[----:B------:R-:W-:Y:S01]  /*c000*/  R2UR UR9, R5 ;  /* 0x00000000050972ca */ /* 0x000fe200000e0000 */
[----:B------:R-:W-:Y:S01]  /*c010*/  UMOV UR6, 0x0 ;  /* 0x0000000000067882 */ /* 0x000fe20000000000 */
[----:B------:R-:W-:Y:S01]  /*c020*/  R2UR UR8, R4 ;  /* 0x00000000040872ca */ /* 0x000fe200000e0000 */
[----:B------:R-:W-:Y:S01]  /*c030*/  UMOV UR7, 0x14f00000 ;  /* 0x14f0000000077882 */ /* 0x000fe20000000000 */
[----:B------:R-:W-:Y:S01]  /*c040*/  R2UR UR12, R0 ;  /* 0x00000000000c72ca */ /* 0x000fe200000e0000 */
[----:B------:R-:W-:Y:S01]  /*c050*/  UMOV UR16, 0x20 ;  /* 0x0000002000107882 */ /* 0x000fe20000000000 */
[----:B-----5:R-:W-:-:S05]  /*c060*/  R2UR UR13, R7 ;  /* 0x00000000070d72ca */ /* 0x020fca00000e0000 */
[----:B------:R-:W-:Y:S02]  /*c070*/  UIMAD UR11, UR11, 0x90, UR5 ;  /* 0x000000900b0b78a4 */ /* 0x000fe4000f8e0205 */
[----:B------:R-:W-:Y:S02]  /*c080*/  UIADD3 UR9, UR9, 0x31c30, URZ ;  /* 0x00031c3009097890 */ /* 0x000fe4000fffe03f */
[----:B------:R-:W-:Y:S02]  /*c090*/  UIADD3 UR14, UR8, 0x16a00, URZ ;  /* 0x00016a00080e7890 */ /* 0x000fe4000fffe03f */
[----:B------:R-:W-:Y:S02]  /*c0a0*/  UIADD3.X UR5, URZ, UR39, URZ, UP0, !UPT ;  /* 0x000000273f057290 */ /* 0x000fe400087fe43f */
        /* <DEDUP_REMOVED lines=12> */
.L_x_179:
[----:B------:R-:W2:Y:S01]  /*c170*/  LDL.LU R11, [R1+0xc] ;  /* 0x00000c00010b7983 */ /* 0x000ea20000300800 */
[----:B------:R-:W-:Y:S05]  /*c180*/  WARPSYNC.ALL ;  /* 0x0000000000007948 */ /* 0x000fea0003800000 */
        /* <DEDUP_REMOVED lines=15> */
[----:B------:R-:W-:Y:S01]  /*c280*/  BAR.SYNC.DEFER_BLOCKING 0x8, 0x1a0 ;  /* 0x0206800000007b1d */ /* 0x000fe20000010000 */
[----:B------:R-:W-:Y:S01]  /*c290*/  UIADD3 UR9, UR24, 0x31c00, URZ ;  /* 0x00031c0018097890 */ /* 0x000fe2000fffe03f */
[----:B------:R-:W-:Y:S01]  /*c2a0*/  @P0 R2UR UR19, R17 ;  /* 0x00000000111302ca */ /* 0x000fe200000e0000 */
[----:B------:R-:W-:-:S03]  /*c2b0*/  UIADD3 UR16, UR24, 0x10a00, URZ ;  /* 0x00010a0018107890 */ /* 0x000fc6000fffe03f */
[----:B------:R-:W-:Y:S01]  /*c2c0*/  UMOV UR15, 0x12f00000 ;  /* 0x12f00000000f7882 */ /* 0x000fe20000000000 */
[----:B------:R-:W-:Y:S01]  /*c2d0*/  UMOV UR18, 0x20 ;  /* 0x0000002000127882 */ /* 0x000fe20000000000 */
[----:B------:R-:W-:Y:S01]  /*c2e0*/  UMOV UR17, UR9 ;  /* 0x0000000900117c82 */ /* 0x000fe20008000000 */
[----:B------:R-:W-:Y:S01]  /*c2f0*/  UMOV UR22, 0x0 ;  /* 0x0000000000167882 */ /* 0x000fe20000000000 */
[----:B------:R-:W-:Y:S01]  /*c300*/  UMOV UR23, 0x12f00000 ;  /* 0x12f0000000177882 */ /* 0x000fe20000000000 */
[----:B------:R-:W-:Y:S01]  /*c310*/  BSSY B0, `(.L_x_183) ;  /* 0x0000012000007945 */ /* 0x000fe20003800000 */
[----:B------:R3:W-:Y:S01]  /*c320*/  @P0 SYNCS.ARRIVE.TRANS64 RZ, [R26+URZ+0x31c00], R5 ;  /* 0x031c00051aff09a7 */ /* 0x0007e2000800003f */
[----:B------:R4:W-:Y:S02]  /*c330*/  UTMALDG.4D [UR8], [UR4], desc[UR6] ;  /* 0x00000608040075b4 */ /* 0x0009e40008019000 */
[----:B------:R0:W-:Y:S01]  /*c340*/  UTMALDG.4D [UR16], [UR4], desc[UR14] ;  /* 0x00000e10040075b4 */ /* 0x0001e20008019000 */
[----:B----4-:R-:W-:Y:S01]  /*c350*/  @P0 R2UR UR13, R9 ;  /* 0x00000000090d02ca */ /* 0x010fe200000e0000 */
[----:B------:R-:W-:Y:S01]  /*c360*/  UIADD3 UR8, UR24, 0x13a00, URZ ;  /* 0x00013a0018087890 */ /* 0x000fe2000fffe03f */
[----:B------:R-:W-:Y:S01]  /*c370*/  @P0 R2UR UR12, R18 ;  /* 0x00000000120c02ca */ /* 0x000fe200000e0000 */
[----:B------:R-:W-:Y:S01]  /*c380*/  UMOV UR10, 0x40 ;  /* 0x00000040000a7882 */ /* 0x000fe20000000000 */
[----:B------:R-:W-:-:S13]  /*c390*/  @P0 R2UR UR11, R17 ;  /* 0x00000000110b02ca */ /* 0x000fda00000e0000 */
[----:B------:R0:W-:Y:S01]  /*c3a0*/  UTMALDG.4D [UR8], [UR4], desc[UR22] ;  /* 0x00001608040075b4 */ /* 0x0001e20008019000 */
[----:B--2---:R-:W-:-:S05]  /*c3b0*/  VIADD R11, R11, 0x1 ;  /* 0x000000010b0b7836 */ /* 0x004fca0000000000 */
[----:B------:R-:W-:Y:S01]  /*c3c0*/  LEA.HI R4, R11, R11, RZ, 0x1 ;  /* 0x0000000b0b047211 */ /* 0x000fe200078f08ff */
[----:B------:R0:W-:Y:S03]  /*c3d0*/  STL [R1+0xc], R11 ;  /* 0x00000c0b01007387 */ /* 0x0001e60000100800 */
[----:B------:R-:W-:-:S05]  /*c3e0*/  LOP3.LUT R4, R4, 0xfffffffe, RZ, 0xc0, !PT ;  /* 0xfffffffe04047812 */ /* 0x000fca00078ec0ff */
[----:B------:R-:W-:-:S05]  /*c3f0*/  IMAD.IADD R4, R11, 0x1, -R4 ;  /* 0x000000010b047824 */ /* 0x000fca00078e0a04 */
[----:B---3--:R-:W-:-:S04]  /*c400*/  SHF.L.U32 R5, R4, 0x1f, RZ ;  /* 0x0000001f04057819 */ /* 0x008fc800000006ff */
[----:B------:R-:W2:Y:S02]  /*c410*/  SYNCS.PHASECHK.TRANS64.TRYWAIT P0, [R26+URZ+0x31c20], R5 ;  /* 0x031c20051a0075a7 */ /* 0x000ea4000800017f */
[----:B0-2---:R-:W-:Y:S05]  /*c420*/  @!P0 BRA `(.L_x_184) ;  /* 0x0000002800d08947 */ /* 0x005fea0003800000 */
.L_x_252:
[----:B------:R-:W-:Y:S05]  /*c430*/  BSYNC B0 ;  /* 0x0000000000007941 */ /* 0x000fea0003800000 */
.L_x_183:
[----:B------:R-:W2:Y:S01]  /*c440*/  LDL.LU R4, [R1+0x8] ;  /* 0x0000080001047983 */ /* 0x000ea20000300800 */
[----:B------:R-:W-:Y:S01]  /*c450*/  BSSY B0, `(.L_x_185) ;  /* 0x0000167000007945 */ /* 0x000fe20003800000 */
[----:B--2---:R-:W-:-:S13]  /*c460*/  ISETP.GE.AND P0, PT, R4, 0x91, PT ;  /* 0x000000910400780c */ /* 0x004fda0003f06270 */
[----:B------:R-:W-:Y:S05]  /*c470*/  @!P0 BRA `(.L_x_186) ;  /* 0x0000001400908947 */ /* 0x000fea0003800000 */
[----:B------:R-:W-:Y:S01]  /*c480*/  IMAD.MOV R11, RZ, RZ, -R29 ;  /* 0x000000ffff0b7224 */ /* 0x000fe200078e0a1d */
[----:B------:R-:W-:Y:S01]  /*c490*/  BSSY B1, `(.L_x_187) ;  /* 0x000007a000017945 */ /* 0x000fe20003800000 */
[----:B------:R-:W-:Y:S02]  /*c4a0*/  IMAD.MOV.U32 R4, RZ, RZ, 0x1 ;  /* 0x00000001ff047424 */ /* 0x000fe400078e00ff */
[----:B------:R-:W-:-:S03]  /*c4b0*/  VIADD R9, R29, 0xfffffffe ;  /* 0xfffffffe1d097836 */ /* 0x000fc60000000000 */
[----:B------:R-:W-:-:S05]  /*c4c0*/  VIADDMNMX R11, R11, R4, 0xffffffff, !PT ;  /* 0xffffffff0b0b7446 */ /* 0x000fca0007800104 */
[----:B------:R-:W-:-:S05]  /*c4d0*/  IMAD.IADD R4, R29, 0x1, R11 ;  /* 0x000000011d047824 */ /* 0x000fca00078e020b */
[----:B------:R-:W-:-:S04]  /*c4e0*/  LOP3.LUT R4, R4, 0x1, RZ, 0xc0, !PT ;  /* 0x0000000104047812 */ /* 0x000fc800078ec0ff */
[----:B------:R-:W-:-:S13]  /*c4f0*/  ISETP.NE.U32.AND P0, PT, R4, 0x1, PT ;  /* 0x000000010400780c */ /* 0x000fda0003f05070 */
[----:B------:R-:W-:Y:S05]  /*c500*/  @P0 BRA `(.L_x_188) ;  /* 0x0000000400c80947 */ /* 0x000fea0003800000 */
[----:B------:R-:W-:Y:S01]  /*c510*/  VIADD R12, R22, 0x1 ;  /* 0x00000001160c7836 */ /* 0x000fe20000000000 */
[----:B------:R-:W-:Y:S04]  /*c520*/  BSSY B2, `(.L_x_189) ;  /* 0x000006d000027945 */ /* 0x000fe80003800000 */
[----:B------:R-:W-:-:S04]  /*c530*/  ISETP.NE.AND P0, PT, R12, 0x2, PT ;  /* 0x000000020c00780c */ /* 0x000fc80003f05270 */
[----:B------:R-:W-:Y:S02]  /*c540*/  SEL R13, RZ, 0x1, P0 ;  /* 0x00000001ff0d7807 */ /* 0x000fe40000000000 */
[----:B------:R-:W-:Y:S02]  /*c550*/  SEL R12, R12, RZ, P0 ;  /* 0x000000ff0c0c7207 */ /* 0x000fe40000000000 */
[----:B------:R-:W-:Y:S01]  /*c560*/  LOP3.LUT R13, R24, R13, RZ, 0x3c, !PT ;  /* 0x0000000d180d7212 */ /* 0x000fe200078e3cff */
[----:B------:R-:W-:Y:S06]  /*c570*/  @!P6 BRA `(.L_x_190) ;  /* 0x00000004009ce947 */ /* 0x000fec0003800000 */
[----:B------:R-:W-:Y:S01]  /*c580*/  ISETP.NE.U32.AND P0, PT, R2, RZ, PT ;  /* 0x000000ff0200720c */ /* 0x000fe20003f05070 */
[----:B------:R-:W-:-:S03]  /*c590*/  IMAD.MOV.U32 R4, RZ, RZ, R7 ;  /* 0x000000ffff047224 */ /* 0x000fc600078e0007 */
[----:B------:R-:W-:-:S13]  /*c5a0*/  ISETP.NE.AND.EX P0, PT, R3, RZ, PT, P0 ;  /* 0x000000ff0300720c */ /* 0x000fda0003f05300 */
[----:B------:R-:W-:Y:S05]  /*c5b0*/  @!P0 BRA `(.L_x_191) ;  /* 0x0000000000488947 */ /* 0x000fea0003800000 */
[----:B------:R-:W2:Y:S01]  /*c5c0*/  LDC R17, c[0x0][0x41c] ;  /* 0x00010700ff117b82 */ /* 0x000ea20000000800 */
[----:B------:R-:W-:Y:S01]  /*c5d0*/  IMAD.MOV.U32 R14, RZ, RZ, R9 ;  /* 0x000000ffff0e7224 */ /* 0x000fe200078e0009 */
[----:B------:R-:W-:Y:S02]  /*c5e0*/  ULDC.64 UR4, c[0x0][0x408] ;  /* 0x0001020000047ab9 */ /* 0x000fe40000000a00 */
[----:B------:R-:W-:-:S04]  /*c5f0*/  IMAD R15, R8, UR4, RZ ;  /* 0x00000004080f7c24 */ /* 0x000fc8000f8e02ff */
[----:B------:R-:W-:Y:S01]  /*c600*/  IMAD R15, R6, UR5, R15 ;  /* 0x00000005060f7c24 */ /* 0x000fe2000f8e020f */
[----:B--2---:R-:W-:-:S13]  /*c610*/  ISETP.NE.AND P0, PT, R17, 0x1, PT ;  /* 0x000000011100780c */ /* 0x004fda0003f05270 */
[----:B0-----:R-:W0:Y:S02]  /*c620*/  @P0 LDC.64 R4, c[0x0][0x420] ;  /* 0x00010800ff040b82 */ /* 0x001e240000000a00 */
        /* <DEDUP_REMOVED lines=9> */
[----:B------:R-:W-:Y:S02]  /*c6c0*/  IMAD R9, R17, R4, R9 ;  /* 0x0000000411097224 */ /* 0x000fe400078e0209 */
[----:B------:R2:W5:Y:S05]  /*c6d0*/  LDG.E R4, desc[UR58][R2.64] ;  /* 0x0000003a02047981 */ /* 0x00056a000c1e1900 */
.L_x_191:
[----:B--2---:R-:W-:Y:S01]  /*c6e0*/  IMAD R3, R12, 0x8, R26 ;  /* 0x000000080c037824 */ /* 0x004fe200078e021a */
[----:B------:R-:W-:-:S04]  /*c6f0*/  SHF.L.U32 R2, R13, 0x1f, RZ ;  /* 0x0000001f0d027819 */ /* 0x000fc800000006ff */
[----:B------:R-:W2:Y:S02]  /*c700*/  SYNCS.PHASECHK.TRANS64.TRYWAIT P0, [R3+URZ+0x31c40], R2 ;  /* 0x031c4002030075a7 */ /* 0x000ea4000800017f */
[----:B--2---:R-:W-:Y:S05]  /*c710*/  @!P0 BRA `(.L_x_192) ;  /* 0x0000002800288947 */ /* 0x004fea0003800000 */
.L_x_253:
[----:B0-----:R-:W0:Y:S02]  /*c720*/  S2R R5, SR_TID.X ;  /* 0x0000000000057919 */ /* 0x001e240000002100 */
[----:B0-----:R-:W-:-:S04]  /*c730*/  LOP3.LUT R5, R5, 0x7f, RZ, 0xc0, !PT ;  /* 0x0000007f05057812 */ /* 0x001fc800078ec0ff */
[----:B------:R-:W-:-:S13]  /*c740*/  ISETP.NE.AND P1, PT, R5, RZ, PT ;  /* 0x000000ff0500720c */ /* 0x000fda0003f25270 */
[----:B------:R-:W-:Y:S05]  /*c750*/  @P1 BRA `(.L_x_193) ;  /* 0x0000000000141947 */ /* 0x000fea0003800000 */
[----:B------:R-:W-:Y:S01]  /*c760*/  ISETP.NE.AND P0, PT, R27, RZ, PT ;  /* 0x000000ff1b00720c */ /* 0x000fe20003f05270 */
[----:B--2---:R-:W-:-:S04]  /*c770*/  IMAD.MOV.U32 R2, RZ, RZ, 0x6c00 ;  /* 0x00006c00ff027424 */ /* 0x004fc800078e00ff */
[----:B------:R0:W-:Y:S08]  /*c780*/  SYNCS.ARRIVE.TRANS64 RZ, [R3+URZ+0x31c30], R2 ;  /* 0x031c300203ff79a7 */ /* 0x0001f0000800003f */
[----:B------:R-:W-:Y:S05]  /*c790*/  @!P0 BRA `(.L_x_193) ;  /* 0x0000000000048947 */ /* 0x000fea0003800000 */
[----:B------:R-:W-:Y:S01]  /*c7a0*/  BPT.TRAP 0x1 ;  /* 0x000000040000795c */ /* 0x000fe20000300000 */
.L_x_193:
[----:B0-2---:R-:W-:Y:S01]  /*c7b0*/  IMAD R2, R12, 0x6c00, R26 ;  /* 0x00006c000c027824 */ /* 0x005fe200078e021a */
        /* <DEDUP_REMOVED lines=10> */
[----:B-----5:R-:W-:Y:S01]  /*c860*/  R2UR UR13, R4 ;  /* 0x00000000040d72ca */ /* 0x020fe200000e0000 */
[----:B------:R-:W-:Y:S01]  /*c870*/  VIADD R3, R26, 0x31c00 ;  /* 0x00031c001a037836 */ /* 0x000fe20000000000 */
[----:B------:R-:W-:Y:S01]  /*c880*/  UMOV UR17, 0x40 ;  /* 0x0000004000117882 */ /* 0x000fe20000000000 */
[----:B------:R-:W-:-:S02]  /*c890*/  SHF.L.U32 R5, R24, 0x1f, RZ ;  /* 0x0000001f18057819 */ /* 0x000fc400000006ff */
[----:B------:R-:W-:Y:S01]  /*c8a0*/  UIMAD UR11, UR11, 0x90, UR5 ;  /* 0x000000900b0b78a4 */ /* 0x000fe2000f8e0205 */
[----:B------:R-:W-:Y:S01]  /*c8b0*/  IMAD R2, R22, 0x8, R3 ;  /* 0x0000000816027824 */ /* 0x000fe200078e0203 */
[----:B------:R-:W-:Y:S02]  /*c8c0*/  UIADD3 UR9, UR9, 0x31c30, URZ ;  /* 0x00031c3009097890 */ /* 0x000fe4000fffe03f */
[----:B------:R-:W-:Y:S02]  /*c8d0*/  UIADD3 UR8, UR14, 0x16a00, URZ ;  /* 0x00016a000e087890 */ /* 0x000fe4000fffe03f */
[----:B------:R-:W-:Y:S02]  /*c8e0*/  UIADD3.X UR5, URZ, UR39, URZ, UP0, !UPT ;  /* 0x000000273f057290 */ /* 0x000fe400087fe43f */
[----:B------:R-:W-:Y:S02]  /*c8f0*/  UIADD3 UR15, UR14, 0x18e00, URZ ;  /* 0x00018e000e0f7890 */ /* 0x000fe4000fffe03f */
[----:B------:R-:W-:-:S05]  /*c900*/  UIADD3 UR14, UR14, 0x1b200, URZ ;  /* 0x0001b2000e0e7890 */ /* 0x000fca000fffe03f */
[----:B------:R0:W-:Y:S02]  /*c910*/  UTMALDG.4D [UR8], [UR4], desc[UR6] ;  /* 0x00000608040075b4 */ /* 0x0001e40008019000 */
[----:B0-----:R-:W-:Y:S01]  /*c920*/  UMOV UR8, UR15 ;  /* 0x0000000f00087c82 */ /* 0x001fe20008000000 */
[----:B------:R-:W-:Y:S02]  /*c930*/  UMOV UR10, UR16 ;  /* 0x00000010000a7c82 */ /* 0x000fe40008000000 */
[----:B------:R0:W-:Y:S02]  /*c940*/  UTMALDG.4D [UR8], [UR4], desc[UR6] ;  /* 0x00000608040075b4 */ /* 0x0001e40008019000 */
[----:B0-----:R-:W-:Y:S01]  /*c950*/  UMOV UR8, UR14 ;  /* 0x0000000e00087c82 */ /* 0x001fe20008000000 */
[----:B------:R-:W-:Y:S02]  /*c960*/  UMOV UR10, UR17 ;  /* 0x00000011000a7c82 */ /* 0x000fe40008000000 */
[----:B------:R0:W-:Y:S01]  /*c970*/  UTMALDG.4D [UR8], [UR4], desc[UR6] ;  /* 0x00000608040075b4 */ /* 0x0001e20008019000 */
[----:B------:R-:W2:Y:S02]  /*c980*/  SYNCS.PHASECHK.TRANS64.TRYWAIT P0, [R2+URZ+0x60], R5 ;  /* 0x00006005020075a7 */ /* 0x000ea4000800017f */
[----:B0-2---:R-:W-:Y:S05]  /*c990*/  @!P0 BRA `(.L_x_194) ;  /* 0x00000024009c8947 */ /* 0x005fea0003800000 */
.L_x_254:
[----:B------:R-:W-:Y:S05]  /*c9a0*/  @P1 BRA `(.L_x_195) ;  /* 0x0000000000181947 */ /* 0x000fea0003800000 */
[----:B------:R-:W-:Y:S01]  /*c9b0*/  ISETP.NE.AND P0, PT, R27, RZ, PT ;  /* 0x000000ff1b00720c */ /* 0x000fe20003f05270 */
[----:B0-----:R-:W-:Y:S02]  /*c9c0*/  IMAD R2, R22, 0x8, R26 ;  /* 0x0000000816027824 */ /* 0x001fe400078e021a */
[----:B------:R-:W-:-:S04]  /*c9d0*/  IMAD.MOV.U32 R3, RZ, RZ, 0x6c00 ;  /* 0x00006c00ff037424 */ /* 0x000fc800078e00ff */
[----:B------:R2:W-:Y:S06]  /*c9e0*/  SYNCS.ARRIVE.TRANS64 RZ, [R2+URZ+0x31c50], R3 ;  /* 0x031c500302ff79a7 */ /* 0x0005ec000800003f */
[----:B------:R-:W-:Y:S05]  /*c9f0*/  @!P0 BRA `(.L_x_195) ;  /* 0x0000000000048947 */ /* 0x000fea0003800000 */
[----:B------:R-:W-:Y:S01]  /*ca00*/  BPT.TRAP 0x1 ;  /* 0x000000040000795c */ /* 0x000fe20000300000 */
.L_x_195:
[C-C-:B0-2---:R-:W-:Y:S01]  /*ca10*/  IMAD R2, R22.reuse, 0x8, R26.reuse ;  /* 0x0000000816027824 */ /* 0x145fe200078e021a */
[----:B------:R-:W-:Y:S01]  /*ca20*/  R2UR UR11, R25 ;  /* 0x00000000190b72ca */ /* 0x000fe200000e0000 */
[----:B------:R-:W-:Y:S01]  /*ca30*/  IMAD R3, R22, 0x6c00, R26 ;  /* 0x00006c0016037824 */ /* 0x000fe200078e021a */
        /* <DEDUP_REMOVED lines=10> */
[----:B------:R-:W-:-:S02]  /*cae0*/  IMAD.MOV.U32 R7, RZ, RZ, R4 ;  /* 0x000000ffff077224 */ /* 0x000fc400078e0004 */
[----:B------:R-:W-:Y:S01]  /*caf0*/  IMAD.MOV.U32 R25, RZ, RZ, R9 ;  /* 0x000000ffff197224 */ /* 0x000fe200078e0009 */
[----:B------:R-:W-:Y:S02]  /*cb00*/  UIMAD UR11, UR11, 0x90, UR5 ;  /* 0x000000900b0b78a4 */ /* 0x000fe4000f8e0205 */
[----:B------:R-:W-:Y:S02]  /*cb10*/  UIADD3 UR9, UR9, 0x31c50, URZ ;  /* 0x00031c5009097890 */ /* 0x000fe4000fffe03f */
[----:B------:R-:W-:Y:S02]  /*cb20*/  UIADD3 UR8, UR15, 0x200, URZ ;  /* 0x000002000f087890 */ /* 0x000fe4000fffe03f */
[----:B------:R-:W-:Y:S02]  /*cb30*/  UIADD3.X UR5, URZ, UR39, URZ, UP0, !UPT ;  /* 0x000000273f057290 */ /* 0x000fe400087fe43f */
[----:B------:R-:W-:Y:S02]  /*cb40*/  UIADD3 UR14, UR15, 0x2600, URZ ;  /* 0x000026000f0e7890 */ /* 0x000fe4000fffe03f */
[----:B------:R-:W-:-:S05]  /*cb50*/  UIADD3 UR15, UR15, 0x4a00, URZ ;  /* 0x00004a000f0f7890 */ /* 0x000fca000fffe03f */
[----:B------:R0:W-:Y:S02]  /*cb60*/  UTMALDG.4D [UR8], [UR4], desc[UR6] ;  /* 0x00000608040075b4 */ /* 0x0001e40008019000 */
[----:B0-----:R-:W-:Y:S01]  /*cb70*/  UMOV UR8, UR14 ;  /* 0x0000000e00087c82 */ /* 0x001fe20008000000 */
[----:B------:R-:W-:Y:S01]  /*cb80*/  UMOV UR10, UR16 ;  /* 0x00000010000a7c82 */ /* 0x000fe20008000000 */
[----:B------:R-:W-:Y:S01]  /*cb90*/  UMOV UR14, 0x40 ;  /* 0x00000040000e7882 */ /* 0x000fe20000000000 */
[----:B------:R0:W-:Y:S02]  /*cba0*/  UTMALDG.4D [UR8], [UR4], desc[UR6] ;  /* 0x00000608040075b4 */ /* 0x0001e40008019000 */
[----:B0-----:R-:W-:Y:S01]  /*cbb0*/  UMOV UR8, UR15 ;  /* 0x0000000f00087c82 */ /* 0x001fe20008000000 */
[----:B------:R-:W-:Y:S02]  /*cbc0*/  UMOV UR10, UR14 ;  /* 0x0000000e000a7c82 */ /* 0x000fe40008000000 */
[----:B------:R2:W-:Y:S02]  /*cbd0*/  UTMALDG.4D [UR8], [UR4], desc[UR6] ;  /* 0x00000608040075b4 */ /* 0x0005e40008019000 */
[----:B--2---:R-:W-:Y:S01]  /*cbe0*/  NOP ;  /* 0x0000000000007918 */ /* 0x004fe20000000000 */
.L_x_190:
[----:B------:R-:W-:Y:S05]  /*cbf0*/  BSYNC B2 ;  /* 0x0000000000027941 */ /* 0x000fea0003800000 */
.L_x_189:
[----:B------:R-:W-:Y:S02]  /*cc00*/  VIADD R9, R29, 0xfffffffd ;  /* 0xfffffffd1d097836 */ /* 0x000fe40000000000 */
[----:B------:R-:W-:Y:S02]  /*cc10*/  IMAD.MOV.U32 R22, RZ, RZ, R12 ;  /* 0x000000ffff167224 */ /* 0x000fe400078e000c */
[----:B------:R-:W-:-:S07]  /*cc20*/  IMAD.MOV.U32 R24, RZ, RZ, R13 ;  /* 0x000000ffff187224 */ /* 0x000fce00078e000d */
.L_x_188:
[----:B------:R-:W-:Y:S05]  /*cc30*/  BSYNC B1 ;  /* 0x0000000000017941 */ /* 0x000fea0003800000 */
.L_x_187:
[----:B------:R-:W-:-:S05]  /*cc40*/  IMAD.MOV R11, RZ, RZ, -R11 ;  /* 0x000000ffff0b7224 */ /* 0x000fca00078e0a0b */
[----:B------:R-:W-:-:S13]  /*cc50*/  ISETP.NE.AND P0, PT, R10, R11, PT ;  /* 0x0000000b0a00720c */ /* 0x000fda0003f05270 */
[----:B------:R-:W-:Y:S05]  /*cc60*/  @!P0 BRA `(.L_x_186) ;  /* 0x0000000c00948947 */ /* 0x000fea0003800000 */
[----:B------:R-:W-:-:S07]  /*cc70*/  IMAD.MOV.U32 R4, RZ, RZ, R7 ;  /* 0x000000ffff047224 */ /* 0x000fce00078e0007 */
.L_x_210:
[----:B------:R-:W-:Y:S01]  /*cc80*/  VIADD R10, R22, 0x1 ;  /* 0x00000001160a7836 */ /* 0x000fe20000000000 */
[----:B------:R-:W-:Y:S05]  /*cc90*/  YIELD ;  /* 0x0000000000007946 */ /* 0x000fea0003800000 */
[----:B------:R-:W-:Y:S01]  /*cca0*/  ISETP.NE.AND P0, PT, R10, 0x2, PT ;  /* 0x000000020a00780c */ /* 0x000fe20003f05270 */
[----:B------:R-:W-:Y:S03]  /*ccb0*/  BSSY B1, `(.L_x_196) ;  /* 0x000006c000017945 */ /* 0x000fe60003800000 */
[----:B------:R-:W-:-:S02]  /*ccc0*/  SEL R11, RZ, 0x1, P0 ;  /* 0x00000001ff0b7807 */ /* 0x000fc40000000000 */
[----:B------:R-:W-:Y:S02]  /*ccd0*/  SEL R10, R10, RZ, P0 ;  /* 0x000000ff0a0a7207 */ /* 0x000fe40000000000 */
[----:B------:R-:W-:Y:S01]  /*cce0*/  LOP3.LUT R11, R24, R11, RZ, 0x3c, !PT ;  /* 0x0000000b180b7212 */ /* 0x000fe200078e3cff */
[----:B------:R-:W-:Y:S06]  /*ccf0*/  @!P6 BRA `(.L_x_197) ;  /* 0x00000004009ce947 */ /* 0x000fec0003800000 */
[----:B------:R-:W-:Y:S01]  /*cd00*/  ULDC.64 UR4, c[0x0][0x3f8] ;  /* 0x0000fe0000047ab9 */ /* 0x000fe20000000a00 */
[----:B------:R-:W-:Y:S01]  /*cd10*/  IMAD.MOV.U32 R12, RZ, RZ, R9 ;  /* 0x000000ffff0c7224 */ /* 0x000fe200078e0009 */
[----:B------:R-:W-:-:S04]  /*cd20*/  ISETP.NE.U32.AND P0, PT, RZ, UR4, PT ;  /* 0x00000004ff007c0c */ /* 0x000fc8000bf05070 */
[----:B------:R-:W-:-:S13]  /*cd30*/  ISETP.NE.AND.EX P0, PT, RZ, UR5, PT, P0 ;  /* 0x00000005ff007c0c */ /* 0x000fda000bf05300 */
[----:B------:R-:W-:Y:S05]  /*cd40*/  @!P0 BRA `(.L_x_198) ;  /* 0x0000000000488947 */ /* 0x000fea0003800000 */
[----:B------:R-:W2:Y:S01]  /*cd50*/  LDC R12, c[0x0][0x41c] ;  /* 0x00010700ff0c7b82 */ /* 0x000ea20000000800 */
[----:B------:R-:W-:Y:S01]  /*cd60*/  IMAD.MOV.U32 R13, RZ, RZ, R9 ;  /* 0x000000ffff0d7224 */ /* 0x000fe200078e0009 */
[----:B------:R-:W-:Y:S02]  /*cd70*/  ULDC.64 UR6, c[0x0][0x408] ;  /* 0x0001020000067ab9 */ /* 0x000fe40000000a00 */
[----:B0-----:R-:W-:-:S04]  /*cd80*/  IMAD R5, R8, UR6, RZ ;  /* 0x0000000608057c24 */ /* 0x001fc8000f8e02ff */
[----:B------:R-:W-:Y:S01]  /*cd90*/  IMAD R5, R6, UR7, R5 ;  /* 0x0000000706057c24 */ /* 0x000fe2000f8e0205 */
[----:B--2---:R-:W-:-:S13]  /*cda0*/  ISETP.NE.AND P0, PT, R12, 0x1, PT ;  /* 0x000000010c00780c */ /* 0x004fda0003f05270 */
[----:B------:R-:W0:Y:S02]  /*cdb0*/  @P0 LDC.64 R2, c[0x0][0x420] ;  /* 0x00010800ff020b82 */ /* 0x000e240000000a00 */
[----:B0-----:R-:W-:-:S05]  /*cdc0*/  @P0 IMAD.HI.U32 R2, R9, R2, RZ ;  /* 0x0000000209020227 */ /* 0x001fca00078e00ff */
[----:B------:R-:W-:-:S04]  /*cdd0*/  @P0 SHF.R.U32.HI R13, RZ, R3, R2 ;  /* 0x00000003ff0d0219 */ /* 0x000fc80000011602 */
[--C-:B------:R-:W-:Y:S01]  /*cde0*/  SHF.R.S32.HI R3, RZ, 0x1f, R13.reuse ;  /* 0x0000001fff037819 */ /* 0x100fe2000001140d */
[----:B------:R-:W-:-:S04]  /*cdf0*/  IMAD.MOV.U32 R2, RZ, RZ, R13 ;  /* 0x000000ffff027224 */ /* 0x000fc800078e000d */
[----:B------:R-:W-:-:S04]  /*ce00*/  IMAD.WIDE.U32 R2, R6, UR6, R2 ;  /* 0x0000000606027c25 */ /* 0x000fc8000f8e0002 */
[----:B------:R-:W-:Y:S01]  /*ce10*/  IMAD.IADD R3, R5, 0x1, R3 ;  /* 0x0000000105037824 */ /* 0x000fe200078e0203 */
[----:B------:R-:W-:-:S04]  /*ce20*/  LEA R4, P0, R2, UR4, 0x2 ;  /* 0x0000000402047c11 */ /* 0x000fc8000f8010ff */
[----:B------:R-:W-:-:S05]  /*ce30*/  LEA.HI.X R5, R2, UR5, R3, 0x2, P0 ;  /* 0x0000000502057c11 */ /* 0x000fca00080f1403 */
[----:B------:R2:W5:Y:S01]  /*ce40*/  LDG.E R4, desc[UR58][R4.64] ;  /* 0x0000003a04047981 */ /* 0x000562000c1e1900 */
[----:B------:R-:W-:-:S04]  /*ce50*/  IMAD.MOV R2, RZ, RZ, -R13 ;  /* 0x000000ffff027224 */ /* 0x000fc800078e0a0d */
[----:B------:R-:W-:-:S07]  /*ce60*/  IMAD R12, R12, R2, R9 ;  /* 0x000000020c0c7224 */ /* 0x000fce00078e0209 */
.L_x_198:
[----:B------:R-:W-:Y:S01]  /*ce70*/  IMAD R3, R10, 0x8, R26 ;  /* 0x000000080a037824 */ /* 0x000fe200078e021a */
[----:B------:R-:W-:-:S04]  /*ce80*/  SHF.L.U32 R2, R11, 0x1f, RZ ;  /* 0x0000001f0b027819 */ /* 0x000fc800000006ff */
[----:B------:R-:W3:Y:S02]  /*ce90*/  SYNCS.PHASECHK.TRANS64.TRYWAIT P0, [R3+URZ+0x31c40], R2 ;  /* 0x031c4002030075a7 */ /* 0x000ee4000800017f */
[----:B---3--:R-:W-:Y:S05]  /*cea0*/  @!P0 BRA `(.L_x_199) ;  /* 0x00000020006c8947 */ /* 0x008fea0003800000 */
.L_x_255:
[----:B0-2---:R-:W0:Y:S02]  /*ceb0*/  S2R R5, SR_TID.X ;  /* 0x0000000000057919 */ /* 0x005e240000002100 */
[----:B0-----:R-:W-:-:S04]  /*cec0*/  LOP3.LUT R5, R5, 0x7f, RZ, 0xc0, !PT ;  /* 0x0000007f05057812 */ /* 0x001fc800078ec0ff */
[----:B------:R-:W-:-:S13]  /*ced0*/  ISETP.NE.AND P0, PT, R5, RZ, PT ;  /* 0x000000ff0500720c */ /* 0x000fda0003f05270 */
[----:B------:R-:W-:Y:S05]  /*cee0*/  @P0 BRA `(.L_x_200) ;  /* 0x0000000000140947 */ /* 0x000fea0003800000 */
[----:B------:R-:W-:Y:S01]  /*cef0*/  ISETP.NE.AND P1, PT, R27, RZ, PT ;  /* 0x000000ff1b00720c */ /* 0x000fe20003f25270 */
[----:B---3--:R-:W-:-:S04]  /*cf00*/  IMAD.MOV.U32 R2, RZ, RZ, 0x6c00 ;  /* 0x00006c00ff027424 */ /* 0x008fc800078e00ff */
[----:B------:R0:W-:Y:S08]  /*cf10*/  SYNCS.ARRIVE.TRANS64 RZ, [R3+URZ+0x31c30], R2 ;  /* 0x031c300203ff79a7 */ /* 0x0001f0000800003f */
[----:B------:R-:W-:Y:S05]  /*cf20*/  @!P1 BRA `(.L_x_200) ;  /* 0x0000000000049947 */ /* 0x000fea0003800000 */
[----:B------:R-:W-:Y:S01]  /*cf30*/  BPT.TRAP 0x1 ;  /* 0x000000040000795c */ /* 0x000fe20000300000 */
.L_x_200:
[----:B0--3--:R-:W-:Y:S01]  /*cf40*/  IMAD R2, R10, 0x6c00, R26 ;  /* 0x00006c000a027824 */ /* 0x009fe200078e021a */
        /* <DEDUP_REMOVED lines=30> */
.L_x_256:
[----:B------:R-:W-:Y:S05]  /*d130*/  @P0 BRA `(.L_x_202) ;  /* 0x0000000000140947 */ /* 0x000fea0003800000 */
[----:B------:R-:W-:Y:S01]  /*d140*/  ISETP.NE.AND P1, PT, R27, RZ, PT ;  /* 0x000000ff1b00720c */ /* 0x000fe20003f25270 */
[----:B------:R-:W-:-:S04]  /*d150*/  IMAD.MOV.U32 R2, RZ, RZ, 0x6c00 ;  /* 0x00006c00ff027424 */ /* 0x000fc800078e00ff */
[----:B------:R2:W-:Y:S08]  /*d160*/  SYNCS.ARRIVE.TRANS64 RZ, [R3+URZ+0x50], R2 ;  /* 0x0000500203ff79a7 */ /* 0x0005f0000800003f */
[----:B------:R-:W-:Y:S05]  /*d170*/  @!P1 BRA `(.L_x_202) ;  /* 0x0000000000049947 */ /* 0x000fea0003800000 */
[----:B------:R-:W-:Y:S01]  /*d180*/  BPT.TRAP 0x1 ;  /* 0x000000040000795c */ /* 0x000fe20000300000 */
.L_x_202:
        /* <DEDUP_REMOVED lines=11> */
[----:B------:R-:W-:Y:S01]  /*d240*/  R2UR UR12, R0 ;  /* 0x00000000000c72ca */ /* 0x000fe200000e0000 */
[----:B------:R-:W-:-:S02]  /*d250*/  IMAD.MOV.U32 R25, RZ, RZ, R12 ;  /* 0x000000ffff197224 */ /* 0x000fc400078e000c */
[----:B------:R-:W-:Y:S02]  /*d260*/  IMAD.MOV.U32 R7, RZ, RZ, R4 ;  /* 0x000000ffff077224 */ /* 0x000fe400078e0004 */
[----:B------:R-:W-:Y:S02]  /*d270*/  UIMAD UR11, UR11, 0x90, UR5 ;  /* 0x000000900b0b78a4 */ /* 0x000fe4000f8e0205 */
[----:B------:R-:W-:Y:S02]  /*d280*/  UIADD3 UR9, UR9, 0x50, URZ ;  /* 0x0000005009097890 */ /* 0x000fe4000fffe03f */
[----:B------:R-:W-:Y:S02]  /*d290*/  UIADD3 UR14, UR8, 0x200, URZ ;  /* 0x00000200080e7890 */ /* 0x000fe4000fffe03f */
[----:B------:R-:W-:Y:S02]  /*d2a0*/  UIADD3.X UR5, URZ, UR39, URZ, UP0, !UPT ;  /* 0x000000273f057290 */ /* 0x000fe400087fe43f */
[----:B------:R-:W-:-:S02]  /*d2b0*/  UIADD3 UR15, UR8, 0x2600, URZ ;  /* 0x00002600080f7890 */ /* 0x000fc4000fffe03f */
        /* <DEDUP_REMOVED lines=11> */
.L_x_197:
[----:B------:R-:W-:Y:S05]  /*d370*/  BSYNC B1 ;  /* 0x0000000000017941 */ /* 0x000fea0003800000 */
.L_x_196:
[----:B------:R-:W-:Y:S01]  /*d380*/  VIADD R22, R10, 0x1 ;  /* 0x000000010a167836 */ /* 0x000fe20000000000 */
[----:B------:R-:W-:Y:S04]  /*d390*/  BSSY B1, `(.L_x_203) ;  /* 0x000006e000017945 */ /* 0x000fe80003800000 */
[----:B------:R-:W-:-:S04]  /*d3a0*/  ISETP.NE.AND P0, PT, R22, 0x2, PT ;  /* 0x000000021600780c */ /* 0x000fc80003f05270 */
[----:B0-----:R-:W-:Y:S02]  /*d3b0*/  SEL R24, RZ, 0x1, P0 ;  /* 0x00000001ff187807 */ /* 0x001fe40000000000 */
[----:B------:R-:W-:Y:S02]  /*d3c0*/  SEL R22, R22, RZ, P0 ;  /* 0x000000ff16167207 */ /* 0x000fe40000000000 */
[----:B------:R-:W-:Y:S01]  /*d3d0*/  LOP3.LUT R24, R11, R24, RZ, 0x3c, !PT ;  /* 0x000000180b187212 */ /* 0x000fe200078e3cff */
[----:B------:R-:W-:Y:S06]  /*d3e0*/  @!P6 BRA `(.L_x_204) ;  /* 0x0000000400a0e947 */ /* 0x000fec0003800000 */
[----:B------:R-:W-:Y:S01]  /*d3f0*/  ULDC.64 UR4, c[0x0][0x3f8] ;  /* 0x0000fe0000047ab9 */ /* 0x000fe20000000a00 */
[----:B------:R-:W-:Y:S01]  /*d400*/  VIADD R13, R9, 0xffffffff ;  /* 0xffffffff090d7836 */ /* 0x000fe20000000000 */
[----:B------:R-:W-:-:S04]  /*d410*/  ISETP.NE.U32.AND P0, PT, RZ, UR4, PT ;  /* 0x00000004ff007c0c */ /* 0x000fc8000bf05070 */
[----:B------:R-:W-:-:S13]  /*d420*/  ISETP.NE.AND.EX P0, PT, RZ, UR5, PT, P0 ;  /* 0x00000005ff007c0c */ /* 0x000fda000bf05300 */
[----:B------:R-:W-:Y:S05]  /*d430*/  @!P0 BRA `(.L_x_205) ;  /* 0x0000000000488947 */ /* 0x000fea0003800000 */
[----:B------:R-:W0:Y:S01]  /*d440*/  LDC R12, c[0x0][0x41c] ;  /* 0x00010700ff0c7b82 */ /* 0x000e220000000800 */
[----:B------:R-:W-:Y:S01]  /*d450*/  IMAD.MOV.U32 R15, RZ, RZ, R13 ;  /* 0x000000ffff0f7224 */ /* 0x000fe200078e000d */
[----:B------:R-:W-:Y:S02]  /*d460*/  ULDC.64 UR6, c[0x0][0x408] ;  /* 0x0001020000067ab9 */ /* 0x000fe40000000a00 */
[----:B------:R-:W-:-:S04]  /*d470*/  IMAD R5, R8, UR6, RZ ;  /* 0x0000000608057c24 */ /* 0x000fc8000f8e02ff */
[----:B------:R-:W-:Y:S01]  /*d480*/  IMAD R5, R6, UR7, R5 ;  /* 0x0000000706057c24 */ /* 0x000fe2000f8e0205 */
[----:B0-----:R-:W-:-:S13]  /*d490*/  ISETP.NE.AND P0, PT, R12, 0x1, PT ;  /* 0x000000010c00780c */ /* 0x001fda0003f05270 */
[----:B--2---:R-:W0:Y:S02]  /*d4a0*/  @P0 LDC.64 R2, c[0x0][0x420] ;  /* 0x00010800ff020b82 */ /* 0x004e240000000a00 */
        /* <DEDUP_REMOVED lines=11> */
.L_x_205:
[----:B--2---:R-:W-:Y:S01]  /*d560*/  IMAD R2, R22, 0x8, R26 ;  /* 0x0000000816027824 */ /* 0x004fe200078e021a */
[----:B------:R-:W-:-:S04]  /*d570*/  SHF.L.U32 R3, R24, 0x1f, RZ ;  /* 0x0000001f18037819 */ /* 0x000fc800000006ff */
[----:B------:R-:W2:Y:S02]  /*d580*/  SYNCS.PHASECHK.TRANS64.TRYWAIT P0, [R2+URZ+0x31c40], R3 ;  /* 0x031c4003020075a7 */ /* 0x000ea4000800017f */
[----:B--2---:R-:W-:Y:S05]  /*d590*/  @!P0 BRA `(.L_x_206) ;  /* 0x0000001800d88947 */ /* 0x004fea0003800000 */
.L_x_257:
        /* <DEDUP_REMOVED lines=9> */
.L_x_207:
[----:B0-2---:R-:W-:Y:S01]  /*d630*/  IMAD R2, R22, 0x6c00, R26 ;  /* 0x00006c0016027824 */ /* 0x005fe200078e021a */
[----:B------:R-:W-:Y:S01]  /*d640*/  R2UR UR11, R13 ;  /* 0x000000000d0b72ca */ /* 0x000fe200000e0000 */
[----:B------:R-:W-:Y:S01]  /*d650*/  VIADD R3, R26, 0x31c00 ;  /* 0x00031c001a037836 */ /* 0x000fe20000000000 */
[----:B------:R-:W-:Y:S01]  /*d660*/  R2UR UR5, R23 ;  /* 0x00000000170572ca */ /* 0x000fe200000e0000 */
[----:B------:R-:W-:Y:S01]  /*d670*/  UIADD3 UR4, UP0, UR38, 0x370, URZ ;  /* 0x0000037026047890 */ /* 0x000fe2000ff1e03f */
[----:B------:R-:W-:Y:S01]  /*d680*/  R2UR UR8, R2 ;  /* 0x00000000020872ca */ /* 0x000fe200000e0000 */
[--C-:B------:R-:W-:Y:S01]  /*d690*/  IMAD R2, R22, 0x8, R3.reuse ;  /* 0x0000000816027824 */ /* 0x100fe200078e0203 */
[----:B------:R-:W-:Y:S01]  /*d6a0*/  R2UR UR12, R0 ;  /* 0x00000000000c72ca */ /* 0x000fe200000e0000 */
[----:B------:R-:W-:Y:S01]  /*d6b0*/  UMOV UR10, URZ ;  /* 0x0000003f000a7c82 */ /* 0x000fe20008000000 */
[----:B-----5:R-:W-:Y:S01]  /*d6c0*/  R2UR UR13, R4 ;  /* 0x00000000040d72ca */ /* 0x020fe200000e0000 */
[----:B------:R-:W-:Y:S01]  /*d6d0*/  UMOV UR6, 0x0 ;  /* 0x0000000000067882 */ /* 0x000fe20000000000 */
[----:B------:R-:W-:Y:S01]  /*d6e0*/  R2UR UR9, R2 ;  /* 0x00000000020972ca */ /* 0x000fe200000e0000 */
[----:B------:R-:W-:Y:S01]  /*d6f0*/  UMOV UR7, 0x14f00000 ;  /* 0x14f0000000077882 */ /* 0x000fe20000000000 */
[----:B------:R-:W-:Y:S01]  /*d700*/  UMOV UR17, 0x20 ;  /* 0x0000002000117882 */ /* 0x000fe20000000000 */
[----:B------:R-:W-:Y:S01]  /*d710*/  UMOV UR18, 0x40 ;  /* 0x0000004000127882 */ /* 0x000fe20000000000 */
[----:B------:R-:W-:Y:S01]  /*d720*/  SHF.L.U32 R11, R11, 0x1f, RZ ;  /* 0x0000001f0b0b7819 */ /* 0x000fe200000006ff */
[----:B------:R-:W-:Y:S01]  /*d730*/  UIMAD UR11, UR11, 0x90, UR5 ;  /* 0x000000900b0b78a4 */ /* 0x000fe2000f8e0205 */
[----:B------:R-:W-:Y:S01]  /*d740*/  IMAD R2, R10, 0x8, R3 ;  /* 0x000000080a027824 */ /* 0x000fe200078e0203 */
[----:B------:R-:W-:-:S02]  /*d750*/  UIADD3 UR14, UR8, 0x16a00, URZ ;  /* 0x00016a00080e7890 */ /* 0x000fc4000fffe03f */
[----:B------:R-:W-:Y:S02]  /*d760*/  UIADD3.X UR5, URZ, UR39, URZ, UP0, !UPT ;  /* 0x000000273f057290 */ /* 0x000fe400087fe43f */
[----:B------:R-:W-:Y:S02]  /*d770*/  UIADD3 UR15, UR8, 0x18e00, URZ ;  /* 0x00018e00080f7890 */ /* 0x000fe4000fffe03f */
[----:B------:R-:W-:Y:S02]  /*d780*/  UIADD3 UR9, UR9, 0x30, URZ ;  /* 0x0000003009097890 */ /* 0x000fe4000fffe03f */
[----:B------:R-:W-:-:S03]  /*d790*/  UIADD3 UR16, UR8, 0x1b200, URZ ;  /* 0x0001b20008107890 */ /* 0x000fc6000fffe03f */
[----:B------:R-:W-:-:S04]  /*d7a0*/  UMOV UR8, UR14 ;  /* 0x0000000e00087c82 */ /* 0x000fc80008000000 */
        /* <DEDUP_REMOVED lines=9> */
.L_x_258:
[----:B------:R-:W-:Y:S05]  /*d840*/  @P0 BRA `(.L_x_209) ;  /* 0x0000000000140947 */ /* 0x000fea0003800000 */
[----:B------:R-:W-:Y:S01]  /*d850*/  ISETP.NE.AND P1, PT, R27, RZ, PT ;  /* 0x000000ff1b00720c */ /* 0x000fe20003f25270 */
[----:B------:R-:W-:-:S04]  /*d860*/  IMAD.MOV.U32 R3, RZ, RZ, 0x6c00 ;  /* 0x00006c00ff037424 */ /* 0x000fc800078e00ff */
[----:B------:R2:W-:Y:S08]  /*d870*/  SYNCS.ARRIVE.TRANS64 RZ, [R2+URZ+0x50], R3 ;  /* 0x0000500302ff79a7 */ /* 0x0005f0000800003f */
[----:B------:R-:W-:Y:S05]  /*d880*/  @!P1 BRA `(.L_x_209) ;  /* 0x0000000000049947 */ /* 0x000fea0003800000 */
[----:B------:R-:W-:Y:S01]  /*d890*/  BPT.TRAP 0x1 ;  /* 0x000000040000795c */ /* 0x000fe20000300000 */
.L_x_209:
        /* <DEDUP_REMOVED lines=29> */
.L_x_204:
[----:B------:R-:W-:Y:S05]  /*da70*/  BSYNC B1 ;  /* 0x0000000000017941 */ /* 0x000fea0003800000 */
.L_x_203:
[C---:B------:R-:W-:Y:S01]  /*da80*/  ISETP.GT.AND P0, PT, R9.reuse, 0x1, PT ;  /* 0x000000010900780c */ /* 0x040fe20003f04270 */
[----:B0-2---:R-:W-:-:S04]  /*da90*/  VIADD R2, R9, 0xfffffffe ;  /* 0xfffffffe09027836 */ /* 0x005fc80000000000 */
[----:B------:R-:W-:-:S08]  /*daa0*/  IMAD.MOV.U32 R9, RZ, RZ, R2 ;  /* 0x000000ffff097224 */ /* 0x000fd000078e0002 */
[----:B------:R-:W-:Y:S05]  /*dab0*/  @P0 BRA `(.L_x_210) ;  /* 0xfffffff000700947 */ /* 0x000fea000383ffff */
.L_x_186:
[----:B------:R-:W-:Y:S05]  /*dac0*/  BSYNC B0 ;  /* 0x0000000000007941 */ /* 0x000fea0003800000 */
.L_x_185:
[----:B------:R-:W-:Y:S01]  /*dad0*/  ISETP.NE.AND P0, PT, R27, RZ, PT ;  /* 0x000000ff1b00720c */ /* 0x000fe20003f05270 */
[----:B------:R-:W-:-:S12]  /*dae0*/  BSSY B0, `(.L_x_211) ;  /* 0x000000e000007945 */ /* 0x000fd80003800000 */
[----:B------:R-:W-:Y:S05]  /*daf0*/  @P0 BRA `(.L_x_212) ;  /* 0x0000000000300947 */ /* 0x000fea0003800000 */
[----:B------:R-:W2:Y:S01]  /*db00*/  S2R R9, SR_LANEID ;  /* 0x0000000000097919 */ /* 0x000ea20000000000 */
[----:B------:R-:W-:Y:S01]  /*db10*/  VOTEU.ANY UR4, UPT, PT ;  /* 0x0000000000047886 */ /* 0x000fe200038e0100 */
[----:B------:R-:W3:Y:S01]  /*db20*/  LDC.64 R2, c[0x0][0xc38] ;  /* 0x00030e00ff027b82 */ /* 0x000ee20000000a00 */
[----:B------:R-:W2:Y:S08]  /*db30*/  FLO.U32 R4, UR4 ;  /* 0x0000000400047d00 */ /* 0x000eb000080e0000 */
[----:B0-----:R-:W3:Y:S01]  /*db40*/  POPC R5, UR4 ;  /* 0x0000000400057d09 */ /* 0x001ee20008000000 */
[----:B--2---:R-:W-:-:S13]  /*db50*/  ISETP.EQ.U32.AND P0, PT, R4, R9, PT ;  /* 0x000000090400720c */ /* 0x004fda0003f02070 */
[----:B---3--:R-:W2:Y:S01]  /*db60*/  @P0 ATOMG.E.ADD.STRONG.GPU PT, R3, desc[UR58][R2.64], R5 ;  /* 0x00000005020309a8 */ /* 0x008ea200081ee1fa */
[----:B------:R-:W0:Y:S02]  /*db70*/  S2R R6, SR_LTMASK ;  /* 0x0000000000067919 */ /* 0x000e240000003900 */
[----:B0-----:R-:W-:-:S04]  /*db80*/  LOP3.LUT R6, R6, UR4, RZ, 0xc0, !PT ;  /* 0x0000000406067c12 */ /* 0x001fc8000f8ec0ff */
[----:B------:R-:W0:Y:S01]  /*db90*/  POPC R9, R6 ;  /* 0x0000000600097309 */ /* 0x000e220000000000 */
[----:B--2---:R-:W0:Y:S02]  /*dba0*/  SHFL.IDX PT, R4, R3, R4, 0x1f ;  /* 0x00001f0403047589 */ /* 0x004e2400000e0000 */
[----:B0-----:R-:W-:-:S07]  /*dbb0*/  IADD3 R16, R4, UR36, R9 ;  /* 0x0000002404107c10 */ /* 0x001fce000fffe009 */
.L_x_212:
[----:B------:R-:W-:Y:S05]  /*dbc0*/  BSYNC B0 ;  /* 0x0000000000007941 */ /* 0x000fea0003800000 */
.L_x_211:
[----:B------:R-:W-:Y:S04]  /*dbd0*/  BSSY B0, `(.L_x_213) ;  /* 0x000002b000007945 */ /* 0x000fe80003800000 */
[----:B------:R-:W-:Y:S05]  /*dbe0*/  @!P6 BRA `(.L_x_214) ;  /* 0x0000000000a4e947 */ /* 0x000fea0003800000 */
[----:B------:R-:W-:Y:S01]  /*dbf0*/  IMAD R3, R22, 0x8, R26 ;  /* 0x0000000816037824 */ /* 0x000fe200078e021a */
[----:B------:R-:W-:-:S04]  /*dc00*/  SHF.L.U32 R2, R24, 0x1f, RZ ;  /* 0x0000001f18027819 */ /* 0x000fc800000006ff */
[----:B------:R-:W2:Y:S02]  /*dc10*/  SYNCS.PHASECHK.TRANS64.TRYWAIT P0, [R3+URZ+0x31c60], R2 ;  /* 0x031c6002030075a7 */ /* 0x000ea4000800017f */
[----:B--2---:R-:W-:Y:S05]  /*dc20*/  @!P0 BRA `(.L_x_215) ;  /* 0x00000014005c8947 */ /* 0x004fea0003800000 */
.L_x_259:
        /* <DEDUP_REMOVED lines=9> */
.L_x_216:
[----:B0-----:R-:W-:Y:S01]  /*dcc0*/  IMAD R26, R22, 0x6c00, R26 ;  /* 0x00006c00161a7824 */ /* 0x001fe200078e021a */
        /* <DEDUP_REMOVED lines=10> */
[----:B------:R-:W-:-:S05]  /*dd70*/  R2UR UR13, R7 ;  /* 0x00000000070d72ca */ /* 0x000fca00000e0000 */
        /* <DEDUP_REMOVED lines=9> */
[----:B0-----:R-:W-:Y:S01]  /*de10*/  UMOV UR8, UR15 ;  /* 0x0000000f00087c82 */ /* 0x001fe20008000000 */
[----:B------:R-:W-:Y:S02]  /*de20*/  UMOV UR10, UR17 ;  /* 0x00000011000a7c82 */ /* 0x000fe40008000000 */
[----:B------:R0:W-:Y:S02]  /*de30*/  UTMALDG.4D [UR8], [UR4], desc[UR6] ;  /* 0x00000608040075b4 */ /* 0x0001e40008019000 */
[----:B0-----:R-:W-:Y:S01]  /*de40*/  UMOV UR8, UR16 ;  /* 0x0000001000087c82 */ /* 0x001fe20008000000 */
[----:B------:R-:W-:-:S02]  /*de50*/  UMOV UR10, UR14 ;  /* 0x0000000e000a7c82 */ /* 0x000fc40008000000 */
[----:B------:R4:W-:Y:S02]  /*de60*/  UTMALDG.4D [UR8], [UR4], desc[UR6] ;  /* 0x00000608040075b4 */ /* 0x0009e40008019000 */
[----:B----4-:R-:W-:Y:S01]  /*de70*/  NOP ;  /* 0x0000000000007918 */ /* 0x010fe20000000000 */
.L_x_214:
[----:B------:R-:W-:Y:S05]  /*de80*/  BSYNC B0 ;  /* 0x0000000000007941 */ /* 0x000fea0003800000 */
.L_x_213:
[----:B------:R-:W-:-:S05]  /*de90*/  VIADD R22, R22, 0x1 ;  /* 0x0000000116167836 */ /* 0x000fca0000000000 */
[----:B------:R-:W-:-:S04]  /*dea0*/  ISETP.NE.AND P0, PT, R22, 0x2, PT ;  /* 0x000000021600780c */ /* 0x000fc80003f05270 */
[----:B--23--:R-:W-:Y:S02]  /*deb0*/  SEL R3, RZ, 0x1, P0 ;  /* 0x00000001ff037807 */ /* 0x00cfe40000000000 */
[----:B------:R-:W-:Y:S02]  /*dec0*/  SEL R22, R22, RZ, P0 ;  /* 0x000000ff16167207 */ /* 0x000fe40000000000 */
[----:B------:R-:W-:-:S07]  /*ded0*/  LOP3.LUT R24, R24, R3, RZ, 0x3c, !PT ;  /* 0x0000000318187212 */ /* 0x000fce00078e3cff */
.L_x_170:
[----:B------:R-:W-:Y:S05]  /*dee0*/  BSYNC B6 ;  /* 0x0000000000067941 */ /* 0x000fea0003800000 */
.L_x_168:
[----:B------:R-:W-:-:S03]  /*def0*/  UMOV UR4, 0xffffffff ;  /* 0xffffffff00047882 */ /* 0x000fc60000000000 */
[----:B------:R-:W-:Y:S05]  /*df00*/  BRA.DIV UR4, `(.L_x_217) ;  /* 0x0000001204b87947 */ /* 0x000fea000b800000 */
[----:B0-----:R0:W2:Y:S04]  /*df10*/  SHFL.IDX PT, R5, R16, RZ, 0x1f ;  /* 0x00001fff10057589 */ /* 0x0010a800000e0000 */
[----:B------:R0:W3:Y:S02]  /*df20*/  SHFL.IDX PT, R4, R16, 0x1, 0x1f ;  /* 0x00201f0010047f89 */ /* 0x0000e400000e0000 */
.L_x_263:
[----:B------:R-:W-:Y:S01]  /*df30*/  ULDC UR4, c[0x0][0xc14] ;  /* 0x0003050000047ab9 */ /* 0x000fe20000000800 */
[C---:B------:R-:W-:Y:S01]  /*df40*/  IMAD.IADD R7, R27.reuse, 0x1, R19 ;  /* 0x000000011b077824 */ /* 0x040fe200078e0213 */
[----:B------:R-:W-:Y:S01]  /*df50*/  ISETP.NE.AND P0, PT, R27, 0x1f, PT ;  /* 0x0000001f1b00780c */ /* 0x000fe20003f05270 */
[----:B------:R-:W-:Y:S01]  /*df60*/  IMAD.U32 R0, RZ, RZ, UR4 ;  /* 0x00000004ff007e24 */ /* 0x000fe2000f8e00ff */
[----:B------:R-:W-:Y:S01]  /*df70*/  BSSY B0, `(.L_x_218) ;  /* 0x0000007000007945 */ /* 0x000fe20003800000 */
[----:B------:R-:W-:-:S03]  /*df80*/  IMAD.MOV.U32 R2, RZ, RZ, RZ ;  /* 0x000000ffff027224 */ /* 0x000fc600078e00ff */
[----:B------:R-:W-:-:S13]  /*df90*/  ISETP.GE.OR P0, PT, R7, R0, !P0 ;  /* 0x000000000700720c */ /* 0x000fda0004706670 */
[----:B------:R-:W-:Y:S05]  /*dfa0*/  @P0 BRA `(.L_x_219) ;  /* 0x00000000000c0947 */ /* 0x000fea0003800000 */
[----:B------:R-:W4:Y:S02]  /*dfb0*/  LDC.64 R2, c[0x0][0xc58] ;  /* 0x00031600ff027b82 */ /* 0x000f240000000a00 */
[----:B----4-:R-:W-:-:S06]  /*dfc0*/  IMAD.WIDE R2, R7, 0x4, R2 ;  /* 0x0000000407027825 */ /* 0x010fcc00078e0202 */
[----:B------:R4:W5:Y:S02]  /*dfd0*/  LDG.E R2, desc[UR58][R2.64] ;  /* 0x0000003a02027981 */ /* 0x000964000c1e1900 */
.L_x_219:
[----:B------:R-:W-:Y:S05]  /*dfe0*/  BSYNC B0 ;  /* 0x0000000000007941 */ /* 0x000fea0003800000 */
.L_x_218:
[----:B------:R-:W-:-:S03]  /*dff0*/  UMOV UR4, 0xffffffff ;  /* 0xffffffff00047882 */ /* 0x000fc60000000000 */
[----:B------:R-:W-:Y:S05]  /*e000*/  BRA.DIV UR4, `(.L_x_220) ;  /* 0x0000001204c47947 */ /* 0x000fea000b800000 */
[----:B-----5:R-:W0:Y:S01]  /*e010*/  SHFL.UP PT, R14, R2, 0x1, RZ ;  /* 0x04200000020e7989 */ /* 0x020e2200000e00ff */
        /* <DEDUP_REMOVED lines=8> */
[----:B----4-:R-:W-:-:S05]  /*e0a0*/  IMAD.IADD R3, R13, 0x1, R14 ;  /* 0x000000010d037824 */ /* 0x010fca00078e020e */
        /* <DEDUP_REMOVED lines=10> */
[----:B------:R0:W4:Y:S02]  /*e150*/  SHFL.IDX PT, R14, R8, 0x1f, 0x1f ;  /* 0x03e01f00080e7f89 */ /* 0x00012400000e0000 */
.L_x_271:
[----:B------:R-:W-:Y:S02]  /*e160*/  ULDC UR4, c[0x0][0xc10] ;  /* 0x0003040000047ab9 */ /* 0x000fe40000000800 */
[----:B------:R-:W-:-:S04]  /*e170*/  IMAD.U32 R7, RZ, RZ, UR4 ;  /* 0x00000004ff077e24 */ /* 0x000fc8000f8e00ff */
[----:B----4-:R-:W-:-:S04]  /*e180*/  IMAD R3, R14, R7, RZ ;  /* 0x000000070e037224 */ /* 0x010fc800078e02ff */
[----:B---3--:R-:W-:-:S05]  /*e190*/  IMAD.IADD R4, R4, 0x1, R3 ;  /* 0x0000000104047824 */ /* 0x008fca00078e0203 */
[----:B--2---:R-:W-:-:S13]  /*e1a0*/  ISETP.GT.AND P0, PT, R4, R5, PT ;  /* 0x000000050400720c */ /* 0x004fda0003f04270 */
[----:B------:R-:W-:Y:S05]  /*e1b0*/  @P0 BRA `(.L_x_221) ;  /* 0x0000000000ac0947 */ /* 0x000fea0003800000 */
[----:B------:R-:W2:Y:S02]  /*e1c0*/  LDC R0, c[0x0][0xc14] ;  /* 0x00030500ff007b82 */ /* 0x000ea40000000800 */
.L_x_226:
[----:B------:R-:W-:-:S05]  /*e1d0*/  VIADD R19, R19, 0x1f ;  /* 0x0000001f13137836 */ /* 0x000fca0000000000 */
[----:B--2---:R-:W-:-:S13]  /*e1e0*/  ISETP.GE.AND P0, PT, R19, R0, PT ;  /* 0x000000001300720c */ /* 0x004fda0003f06270 */
[----:B------:R-:W-:Y:S05]  /*e1f0*/  @P0 BRA `(.L_x_222) ;  /* 0x0000000400540947 */ /* 0x000fea0003800000 */
[C---:B------:R-:W-:Y:S01]  /*e200*/  IMAD.IADD R7, R27.reuse, 0x1, R19 ;  /* 0x000000011b077824 */ /* 0x040fe200078e0213 */
[----:B------:R-:W-:Y:S01]  /*e210*/  ISETP.NE.AND P1, PT, R27, 0x1f, PT ;  /* 0x0000001f1b00780c */ /* 0x000fe20003f25270 */
[----:B------:R-:W-:Y:S01]  /*e220*/  BSSY B0, `(.L_x_223) ;  /* 0x0000007000007945 */ /* 0x000fe20003800000 */
[----:B------:R-:W-:Y:S02]  /*e230*/  IMAD.MOV.U32 R2, RZ, RZ, RZ ;  /* 0x000000ffff027224 */ /* 0x000fe400078e00ff */
[----:B------:R-:W-:-:S13]  /*e240*/  ISETP.GE.OR P0, PT, R7, R0, !P1 ;  /* 0x000000000700720c */ /* 0x000fda0004f06670 */
[----:B------:R-:W-:Y:S05]  /*e250*/  @P0 BRA `(.L_x_224) ;  /* 0x00000000000c0947 */ /* 0x000fea0003800000 */
[----:B------:R-:W2:Y:S02]  /*e260*/  LDC.64 R2, c[0x0][0xc58] ;  /* 0x00031600ff027b82 */ /* 0x000ea40000000a00 */
[----:B--2---:R-:W-:-:S06]  /*e270*/  IMAD.WIDE R2, R7, 0x4, R2 ;  /* 0x0000000407027825 */ /* 0x004fcc00078e0202 */
[----:B------:R2:W5:Y:S02]  /*e280*/  LDG.E R2, desc[UR58][R2.64] ;  /* 0x0000003a02027981 */ /* 0x000564000c1e1900 */
.L_x_224:
[----:B------:R-:W-:Y:S05]  /*e290*/  BSYNC B0 ;  /* 0x0000000000007941 */ /* 0x000fea0003800000 */
.L_x_223:
[----:B------:R-:W-:-:S03]  /*e2a0*/  UMOV UR4, 0xffffffff ;  /* 0xffffffff00047882 */ /* 0x000fc60000000000 */
[----:B------:R-:W-:Y:S05]  /*e2b0*/  BRA.DIV UR4, `(.L_x_225) ;  /* 0x0000001204e87947 */ /* 0x000fea000b800000 */
[----:B-----5:R-:W3:Y:S01]  /*e2c0*/  SHFL.UP PT, R14, R2, 0x1, RZ ;  /* 0x04200000020e7989 */ /* 0x020ee200000e00ff */
[C---:B------:R-:W-:Y:S02]  /*e2d0*/  ISETP.NE.AND P0, PT, R27.reuse, RZ, PT ;  /* 0x000000ff1b00720c */ /* 0x040fe40003f05270 */
[C---:B------:R-:W-:Y:S02]  /*e2e0*/  ISETP.GE.U32.AND P1, PT, R27.reuse, 0x2, PT ;  /* 0x000000021b00780c */ /* 0x040fe40003f26070 */
[----:B---3--:R-:W-:Y:S02]  /*e2f0*/  SEL R13, R14, RZ, P0 ;  /* 0x000000ff0e0d7207 */ /* 0x008fe40000000000 */
[----:B------:R-:W-:-:S03]  /*e300*/  ISETP.GE.U32.AND P0, PT, R27, 0x4, PT ;  /* 0x000000041b00780c */ /* 0x000fc60003f06070 */
[----:B------:R-:W-:-:S05]  /*e310*/  IMAD.IADD R13, R2, 0x1, R13 ;  /* 0x00000001020d7824 */ /* 0x000fca00078e020d */
[----:B------:R-:W3:Y:S02]  /*e320*/  SHFL.UP PT, R14, R13, 0x2, RZ ;  /* 0x044000000d0e7989 */ /* 0x000ee400000e00ff */
[----:B---3--:R-:W-:Y:S02]  /*e330*/  SEL R14, R14, RZ, P1 ;  /* 0x000000ff0e0e7207 */ /* 0x008fe40000800000 */
[----:B------:R-:W-:-:S03]  /*e340*/  ISETP.GE.U32.AND P1, PT, R27, 0x8, PT ;  /* 0x000000081b00780c */ /* 0x000fc60003f26070 */
[----:B--2---:R-:W-:-:S05]  /*e350*/  IMAD.IADD R3, R13, 0x1, R14 ;  /* 0x000000010d037824 */ /* 0x004fca00078e020e */
[----:B------:R-:W2:Y:S02]  /*e360*/  SHFL.UP PT, R14, R3, 0x4, RZ ;  /* 0x04800000030e7989 */ /* 0x000ea400000e00ff */
[----:B--2---:R-:W-:Y:S02]  /*e370*/  SEL R6, R14, RZ, P0 ;  /* 0x000000ff0e067207 */ /* 0x004fe40000000000 */
[----:B------:R-:W-:-:S03]  /*e380*/  ISETP.GE.U32.AND P0, PT, R27, 0x10, PT ;  /* 0x000000101b00780c */ /* 0x000fc60003f06070 */
[----:B------:R-:W-:-:S05]  /*e390*/  IMAD.IADD R6, R3, 0x1, R6 ;  /* 0x0000000103067824 */ /* 0x000fca00078e0206 */
[----:B------:R-:W2:Y:S02]  /*e3a0*/  SHFL.UP PT, R14, R6, 0x8, RZ ;  /* 0x05000000060e7989 */ /* 0x000ea400000e00ff */
[----:B--2---:R-:W-:-:S05]  /*e3b0*/  SEL R7, R14, RZ, P1 ;  /* 0x000000ff0e077207 */ /* 0x004fca0000800000 */
[----:B------:R-:W-:-:S05]  /*e3c0*/  IMAD.IADD R7, R6, 0x1, R7 ;  /* 0x0000000106077824 */ /* 0x000fca00078e0207 */
[----:B------:R-:W0:Y:S02]  /*e3d0*/  SHFL.UP PT, R14, R7, 0x10, RZ ;  /* 0x06000000070e7989 */ /* 0x000e2400000e00ff */
[----:B0-----:R-:W-:-:S05]  /*e3e0*/  SEL R8, R14, RZ, P0 ;  /* 0x000000ff0e087207 */ /* 0x001fca0000000000 */
[----:B------:R-:W-:-:S05]  /*e3f0*/  IMAD.IADD R8, R7, 0x1, R8 ;  /* 0x0000000107087824 */ /* 0x000fca00078e0208 */
[----:B------:R0:W2:Y:S02]  /*e400*/  SHFL.IDX PT, R14, R8, 0x1f, 0x1f ;  /* 0x03e01f00080e7f89 */ /* 0x0000a400000e0000 */
.L_x_279:
[----:B------:R-:W-:Y:S02]  /*e410*/  ULDC UR4, c[0x0][0xc10] ;  /* 0x0003040000047ab9 */ /* 0x000fe40000000800 */
[----:B------:R-:W-:-:S04]  /*e420*/  IMAD.U32 R7, RZ, RZ, UR4 ;  /* 0x00000004ff077e24 */ /* 0x000fc8000f8e00ff */
[----:B--2---:R-:W-:-:S04]  /*e430*/  IMAD R3, R14, R7, RZ ;  /* 0x000000070e037224 */ /* 0x004fc800078e02ff */
[----:B------:R-:W-:-:S05]  /*e440*/  IMAD.IADD R4, R3, 0x1, R4 ;  /* 0x0000000103047824 */ /* 0x000fca00078e0204 */
[----:B------:R-:W-:-:S13]  /*e450*/  ISETP.GT.AND P0, PT, R4, R5, PT ;  /* 0x000000050400720c */ /* 0x000fda0003f04270 */
[----:B------:R-:W-:Y:S05]  /*e460*/  @!P0 BRA `(.L_x_226) ;  /* 0xfffffffc00588947 */ /* 0x000fea000383ffff */
.L_x_221:
[----:B------:R-:W-:Y:S01]  /*e470*/  IMAD.IADD R16, R4, 0x1, -R3 ;  /* 0x0000000104107824 */ /* 0x000fe200078e0a03 */
[----:B------:R-:W-:-:S03]  /*e480*/  UMOV UR4, 0xffffffff ;  /* 0xffffffff00047882 */ /* 0x000fc60000000000 */
[----:B------:R-:W-:-:S05]  /*e490*/  IMAD R4, R8, R7, R16 ;  /* 0x0000000708047224 */ /* 0x000fca00078e0210 */
[----:B------:R-:W-:Y:S01]  /*e4a0*/  ISETP.GT.AND P6, PT, R4, R5, PT ;  /* 0x000000050400720c */ /* 0x000fe20003fc4270 */
[----:B------:R-:W-:-:S12]  /*e4b0*/  BRA.DIV UR4, `(.L_x_227) ;  /* 0x0000001604387947 */ /* 0x000fd8000b800000 */
[----:B------:R-:W-:-:S04]  /*e4c0*/  VOTE.ANY R3, PT, !P6 ;  /* 0x0000000000037806 */ /* 0x000fc800070e0100 */
[----:B------:R-:W2:Y:S02]  /*e4d0*/  POPC R4, R3 ;  /* 0x0000000300047309 */ /* 0x000ea40000000000 */
[----:B--2---:R2:W3:Y:S02]  /*e4e0*/  SHFL.IDX PT, R17, R2, R4, 0x1f ;  /* 0x00001f0402117589 */ /* 0x0044e400000e0000 */
.L_x_283:
[----:B------:R-:W-:Y:S01]  /*e4f0*/  ISETP.NE.AND P0, PT, R3, RZ, PT ;  /* 0x000000ff0300720c */ /* 0x000fe20003f05270 */
[----:B------:R-:W-:-:S12]  /*e500*/  IMAD.MOV.U32 R14, RZ, RZ, RZ ;  /* 0x000000ffff0e7224 */ /* 0x000fd800078e00ff */
[----:B------:R-:W-:Y:S05]  /*e510*/  @!P0 BRA `(.L_x_228) ;  /* 0x0000000000108947 */ /* 0x000fea0003800000 */
[----:B------:R-:W-:Y:S01]  /*e520*/  UMOV UR4, 0xffffffff ;  /* 0xffffffff00047882 */ /* 0x000fe20000000000 */
[----:B------:R-:W-:Y:S02]  /*e530*/  VIADD R12, R4, 0xffffffff ;  /* 0xffffffff040c7836 */ /* 0x000fe40000000000 */
[----:B------:R-:W-:Y:S05]  /*e540*/  BRA.DIV UR4, `(.L_x_229) ;  /* 0x00000016045c7947 */ /* 0x000fea000b800000 */
[----:B------:R4:W0:Y:S02]  /*e550*/  SHFL.IDX PT, R14, R8, R12, 0x1f ;  /* 0x00001f0c080e7589 */ /* 0x00082400000e0000 */
.L_x_228:
[----:B---3--:R-:W-:Y:S01]  /*e560*/  IABS R6, R17 ;  /* 0x0000001100067213 */ /* 0x008fe20000000000 */
[----:B0-----:R-:W-:Y:S02]  /*e570*/  IMAD R16, R14, R7, R16 ;  /* 0x000000070e107224 */ /* 0x001fe400078e0210 */
[----:B------:R-:W-:Y:S01]  /*e580*/  IMAD.IADD R19, R4, 0x1, R19 ;  /* 0x0000000104137824 */ /* 0x000fe200078e0213 */
[----:B----4-:R-:W0:Y:S01]  /*e590*/  I2F.RP R8, R6 ;  /* 0x0000000600087306 */ /* 0x010e220000209400 */
[----:B------:R-:W-:Y:S01]  /*e5a0*/  IMAD.IADD R10, R5, 0x1, -R16 ;  /* 0x00000001050a7824 */ /* 0x000fe200078e0a10 */
[----:B------:R-:W-:-:S05]  /*e5b0*/  IABS R5, R17 ;  /* 0x0000001100057213 */ /* 0x000fca0000000000 */
[----:B------:R-:W-:Y:S01]  /*e5c0*/  IMAD.MOV R5, RZ, RZ, -R5 ;  /* 0x000000ffff057224 */ /* 0x000fe200078e0a05 */
[----:B0-----:R-:W2:Y:S02]  /*e5d0*/  MUFU.RCP R8, R8 ;  /* 0x0000000800087308 */ /* 0x001ea40000001000 */
[----:B--2---:R-:W-:-:S06]  /*e5e0*/  VIADD R2, R8, 0xffffffe ;  /* 0x0ffffffe08027836 */ /* 0x004fcc0000000000 */
[----:B------:R0:W2:Y:S02]  /*e5f0*/  F2I.FTZ.U32.TRUNC.NTZ R3, R2 ;  /* 0x0000000200037305 */ /* 0x0000a4000021f000 */
[----:B0-----:R-:W-:Y:S02]  /*e600*/  IMAD.MOV.U32 R2, RZ, RZ, RZ ;  /* 0x000000ffff027224 */ /* 0x001fe400078e00ff */
[----:B--2---:R-:W-:-:S04]  /*e610*/  IMAD.MOV R7, RZ, RZ, -R3 ;  /* 0x000000ffff077224 */ /* 0x004fc800078e0a03 */
[----:B------:R-:W-:-:S04]  /*e620*/  IMAD R7, R7, R6, RZ ;  /* 0x0000000607077224 */ /* 0x000fc800078e02ff */
[----:B------:R-:W-:Y:S01]  /*e630*/  IMAD.HI.U32 R3, R3, R7, R2 ;  /* 0x0000000703037227 */ /* 0x000fe200078e0002 */
[----:B------:R-:W-:-:S05]  /*e640*/  IABS R2, R10 ;  /* 0x0000000a00027213 */ /* 0x000fca0000000000 */
        /* <DEDUP_REMOVED lines=16> */
.L_x_222:
[----:B------:R-:W-:Y:S01]  /*e750*/  UMOV UR4, URZ ;  /* 0x0000003f00047c82 */ /* 0x000fe20008000000 */
[----:B------:R-:W-:Y:S01]  /*e760*/  UMOV UR5, URZ ;  /* 0x0000003f00057c82 */ /* 0x000fe20008000000 */
[----:B------:R-:W-:Y:S01]  /*e770*/  ULDC UR6, c[0x0][0xc14] ;  /* 0x0003050000067ab9 */ /* 0x000fe20000000800 */
[----:B------:R-:W-:Y:S02]  /*e780*/  IMAD.MOV.U32 R16, RZ, RZ, R5 ;  /* 0x000000ffff107224 */ /* 0x000fe400078e0005 */
[----:B------:R-:W-:Y:S02]  /*e790*/  IMAD.U32 R17, RZ, RZ, UR4 ;  /* 0x00000004ff117e24 */ /* 0x000fe4000f8e00ff */
[----:B------:R-:W-:Y:S02]  /*e7a0*/  IMAD.U32 R18, RZ, RZ, UR5 ;  /* 0x00000005ff127e24 */ /* 0x000fe4000f8e00ff */
[----:B------:R-:W-:-:S07]  /*e7b0*/  IMAD.U32 R19, RZ, RZ, UR6 ;  /* 0x00000006ff137e24 */ /* 0x000fce000f8e00ff */
.L_x_230:
[----:B------:R-:W-:Y:S01]  /*e7c0*/  ISETP.NE.AND P0, PT, R27, RZ, PT ;  /* 0x000000ff1b00720c */ /* 0x000fe20003f05270 */
[----:B------:R-:W-:Y:S05]  /*e7d0*/  WARPSYNC.ALL ;  /* 0x0000000000007948 */ /* 0x000fea0003800000 */
[----:B------:R-:W-:Y:S07]  /*e7e0*/  BAR.SYNC.DEFER_BLOCKING 0x4, 0x1a0 ;  /* 0x0106800000007b1d */ /* 0x000fee0000010000 */
[----:B------:R-:W-:Y:S01]  /*e7f0*/  @!P0 MOV R2, 0x400 ;  /* 0x0000040000028802 */ /* 0x000fe20000000f00 */
[----:B------:R-:W2:Y:S03]  /*e800*/  @!P0 S2R R3, SR_CgaCtaId ;  /* 0x0000000000038919 */ /* 0x000ea60000008800 */
[----:B--2---:R-:W-:-:S05]  /*e810*/  @!P0 LEA R2, R3, R2, 0x18 ;  /* 0x0000000203028211 */ /* 0x004fca00078ec0ff */
[----:B------:R2:W-:Y:S01]  /*e820*/  @!P0 STS.128 [R2+0x31cd0], R16 ;  /* 0x031cd01002008388 */ /* 0x0005e20000000c00 */
[----:B------:R-:W-:Y:S06]  /*e830*/  BAR.ARV 0x5, 0x1a0 ;  /* 0x0146800000007b1d */ /* 0x000fec0000002000 */
[----:B------:R-:W-:-:S13]  /*e840*/  ISETP.GE.AND P0, PT, R19, R0, PT ;  /* 0x000000001300720c */ /* 0x000fda0003f06270 */
[----:B------:R-:W-:Y:S05]  /*e850*/  @!P0 BRA `(.L_x_231) ;  /* 0xffffffc800048947 */ /* 0x000fea000383ffff */
.L_x_166:
[----:B0-----:R-:W3:Y:S01]  /*e860*/  LDL.LU R0, [R1+0xc] ;  /* 0x00000c0001007983 */ /* 0x001ee20000300800 */
[----:B------:R-:W-:Y:S01]  /*e870*/  BSSY B0, `(.L_x_232) ;  /* 0x000000b000007945 */ /* 0x000fe20003800000 */
[----:B------:R-:W0:Y:S01]  /*e880*/  S2R R5, SR_CgaCtaId ;  /* 0x0000000000057919 */ /* 0x000e220000008800 */
[----:B---3--:R-:W-:-:S05]  /*e890*/  VIADD R0, R0, 0x1 ;  /* 0x0000000100007836 */ /* 0x008fca0000000000 */
[----:B--2---:R-:W-:-:S04]  /*e8a0*/  LEA.HI R2, R0, R0, RZ, 0x1 ;  /* 0x0000000000027211 */ /* 0x004fc800078f08ff */
[----:B------:R-:W-:Y:S02]  /*e8b0*/  LOP3.LUT R3, R2, 0xfffffffe, RZ, 0xc0, !PT ;  /* 0xfffffffe02037812 */ /* 0x000fe400078ec0ff */
[----:B------:R-:W-:-:S03]  /*e8c0*/  MOV R2, 0x400 ;  /* 0x0000040000027802 */ /* 0x000fc60000000f00 */
[----:B------:R-:W-:Y:S01]  /*e8d0*/  IMAD.IADD R0, R0, 0x1, -R3 ;  /* 0x0000000100007824 */ /* 0x000fe200078e0a03 */
[----:B0-----:R-:W-:-:S04]  /*e8e0*/  LEA R9, R5, R2, 0x18 ;  /* 0x0000000205097211 */ /* 0x001fc800078ec0ff */
[----:B------:R-:W-:-:S04]  /*e8f0*/  SHF.L.U32 R0, R0, 0x1f, RZ ;  /* 0x0000001f00007819 */ /* 0x000fc800000006ff */
[----:B------:R-:W0:Y:S02]  /*e900*/  SYNCS.PHASECHK.TRANS64.TRYWAIT P0, [R9+URZ+0x31c20], R0 ;  /* 0x031c2000090075a7 */ /* 0x000e24000800017f */
[----:B0-----:R-:W-:Y:S05]  /*e910*/  @!P0 BRA `(.L_x_233) ;  /* 0x00000010008c8947 */ /* 0x001fea0003800000 */
.L_x_286:
[----:B------:R-:W-:Y:S05]  /*e920*/  BSYNC B0 ;  /* 0x0000000000007941 */ /* 0x000fea0003800000 */
.L_x_232:
[----:B------:R-:W-:-:S03]  /*e930*/  UMOV UR4, 0xffffffff ;  /* 0xffffffff00047882 */ /* 0x000fc60000000000 */
[----:B------:R-:W-:Y:S05]  /*e940*/  BRA.DIV UR4, `(.L_x_234) ;  /* 0x0000001204947947 */ /* 0x000fea000b800000 */
[----:B0-----:R-:W0:Y:S02]  /*e950*/  S2R R0, SR_TID.X ;  /* 0x0000000000007919 */ /* 0x001e240000002100 */
[----:B0-----:R-:W-:-:S04]  /*e960*/  SHF.R.U32.HI R0, RZ, 0x5, R0 ;  /* 0x00000005ff007819 */ /* 0x001fc80000011600 */
[----:B------:R-:W-:-:S05]  /*e970*/  LOP3.LUT R0, R0, 0x3, RZ, 0xc0, !PT ;  /* 0x0000000300007812 */ /* 0x000fca00078ec0ff */
[----:B------:R0:W2:Y:S02]  /*e980*/  SHFL.IDX PT, R14, R0, RZ, 0x1f ;  /* 0x00001fff000e7589 */ /* 0x0000a400000e0000 */
.L_x_289:
[----:B--2---:R-:W-:Y:S01]  /*e990*/  ISETP.NE.AND P0, PT, R14, RZ, PT ;  /* 0x000000ff0e00720c */ /* 0x004fe20003f05270 */
[----:B------:R-:W-:-:S12]  /*e9a0*/  BSSY B0, `(.L_x_235) ;  /* 0x0000024000007945 */ /* 0x000fd80003800000 */
[----:B------:R-:W-:Y:S05]  /*e9b0*/  @P0 BRA `(.L_x_236) ;  /* 0x0000000000880947 */ /* 0x000fea0003800000 */
[----:B------:R-:W-:-:S03]  /*e9c0*/  UMOV UR4, 0xffffffff ;  /* 0xffffffff00047882 */ /* 0x000fc60000000000 */
[----:B------:R-:W-:Y:S05]  /*e9d0*/  BRA.DIV UR4, `(.L_x_237) ;  /* 0x0000001204a47947 */ /* 0x000fea000b800000 */
[----:B------:R-:W-:-:S13]  /*e9e0*/  ELECT P6, URZ, PT ;  /* 0x00000000003f782f */ /* 0x000fda00038c0000 */
.L_x_292:
[----:B------:R-:W-:Y:S05]  /*e9f0*/  @!P6 BRA `(.L_x_236) ;  /* 0x000000000078e947 */ /* 0x000fea0003800000 */
[----:B0-----:R-:W2:Y:S02]  /*ea00*/  LDL.LU R0, [R1+0x14] ;  /* 0x0000140001007983 */ /* 0x001ea40000300800 */
[----:B--2---:R-:W-:-:S04]  /*ea10*/  LOP3.LUT R0, R0, 0x2, RZ, 0xfc, !PT ;  /* 0x0000000200007812 */ /* 0x004fc800078efcff */
[----:B------:R-:W-:-:S13]  /*ea20*/  ISETP.NE.AND P2, PT, R0, 0x3, PT ;  /* 0x000000030000780c */ /* 0x000fda0003f45270 */
[----:B------:R-:W-:Y:S05]  /*ea30*/  @!P2 BRA `(.L_x_238) ;  /* 0x000000000004a947 */ /* 0x000fea0003800000 */
[----:B------:R-:W-:Y:S01]  /*ea40*/  BPT.TRAP 0x1 ;  /* 0x000000040000795c */ /* 0x000fe20000300000 */
.L_x_238:
[----:B------:R-:W-:Y:S01]  /*ea50*/  VIADD R3, R9, 0x31c40 ;  /* 0x00031c4009037836 */ /* 0x000fe20000000000 */
[----:B------:R-:W-:Y:S01]  /*ea60*/  SHF.L.U32 R2, R24, 0x1f, RZ ;  /* 0x0000001f18027819 */ /* 0x000fe200000006ff */
[C---:B------:R-:W-:Y:S02]  /*ea70*/  VIADD R0, R22.reuse, 0x1 ;  /* 0x0000000116007836 */ /* 0x040fe40000000000 */
[----:B------:R-:W-:-:S03]  /*ea80*/  IMAD R7, R22, 0x8, R3 ;  /* 0x0000000816077824 */ /* 0x000fc600078e0203 */
[C---:B------:R-:W-:Y:S01]  /*ea90*/  ISETP.NE.AND P1, PT, R0.reuse, 0x2, PT ;  /* 0x000000020000780c */ /* 0x040fe20003f25270 */
[----:B------:R-:W0:Y:S03]  /*eaa0*/  SYNCS.PHASECHK.TRANS64.TRYWAIT P0, [R7+URZ], R2 ;  /* 0x00000002070075a7 */ /* 0x000e26000800017f */
[----:B------:R-:W-:Y:S02]  /*eab0*/  SEL R5, RZ, 0x1, P1 ;  /* 0x00000001ff057807 */ /* 0x000fe40000800000 */
[----:B------:R-:W-:Y:S02]  /*eac0*/  SEL R4, R0, RZ, P1 ;  /* 0x000000ff00047207 */ /* 0x000fe40000800000 */
[----:B------:R-:W-:-:S03]  /*ead0*/  LOP3.LUT R0, R24, R5, RZ, 0x3c, !PT ;  /* 0x0000000518007212 */ /* 0x000fc600078e3cff */
[----:B------:R-:W-:Y:S01]  /*eae0*/  IMAD R3, R4, 0x8, R3 ;  /* 0x0000000804037824 */ /* 0x000fe200078e0203 */
[----:B------:R-:W-:Y:S01]  /*eaf0*/  SHF.L.U32 R0, R0, 0x1f, RZ ;  /* 0x0000001f00007819 */ /* 0x000fe200000006ff */
[----:B0-----:R-:W-:Y:S06]  /*eb00*/  @!P0 BRA `(.L_x_239) ;  /* 0x0000001000788947 */ /* 0x001fec0003800000 */
.L_x_293:
[----:B------:R-:W2:Y:S02]  /*eb10*/  SYNCS.PHASECHK.TRANS64.TRYWAIT P0, [R3+URZ], R0 ;  /* 0x00000000030075a7 */ /* 0x000ea4000800017f */
[----:B--2---:R-:W-:Y:S05]  /*eb20*/  @!P0 BRA `(.L_x_240) ;  /* 0x0000001000848947 */ /* 0x004fea0003800000 */
.L_x_294:
[----:B------:R-:W-:Y:S05]  /*eb30*/  @!P2 BRA `(.L_x_241) ;  /* 0x000000000004a947 */ /* 0x000fea0003800000 */
[----:B------:R-:W-:Y:S01]  /*eb40*/  BPT.TRAP 0x1 ;  /* 0x000000040000795c */ /* 0x000fe20000300000 */
.L_x_241:
[----:B--2---:R-:W-:-:S04]  /*eb50*/  VIADD R3, R9, 0x31c60 ;  /* 0x00031c6009037836 */ /* 0x004fc80000000000 */
[----:B------:R-:W-:-:S04]  /*eb60*/  IMAD R5, R22, 0x8, R3 ;  /* 0x0000000816057824 */ /* 0x000fc800078e0203 */
[----:B------:R-:W2:Y:S02]  /*eb70*/  SYNCS.PHASECHK.TRANS64.TRYWAIT P0, [R5+URZ], R2 ;  /* 0x00000002050075a7 */ /* 0x000ea4000800017f */
[----:B--2---:R-:W-:Y:S05]  /*eb80*/  @!P0 BRA `(.L_x_242) ;  /* 0x0000001000808947 */ /* 0x004fea0003800000 */
.L_x_295:
[----:B------:R-:W-:-:S07]  /*eb90*/  IMAD R3, R4, 0x8, R3 ;  /* 0x0000000804037824 */ /* 0x000fce00078e0203 */
.L_x_243:
[----:B---3--:R3:W4:Y:S02]  /*eba0*/  SYNCS.PHASECHK.TRANS64.TRYWAIT P0, [R3+URZ], R0 ;  /* 0x00000000030075a7 */ /* 0x008724000800017f */
[----:B----4-:R-:W-:Y:S05]  /*ebb0*/  @!P0 NANOSLEEP.SYNCS 0x989680 ;  /* 0x009896800000895d */ /* 0x010fea0003900000 */
[----:B------:R-:W4:Y:S02]  /*ebc0*/  @!P0 SYNCS.PHASECHK.TRANS64 P0, [R3+URZ], R0 ;  /* 0x00000000030085a7 */ /* 0x000f24000800007f */
[----:B----4-:R-:W-:Y:S05]  /*ebd0*/  @!P0 BRA `(.L_x_243) ;  /* 0xfffffffc00f08947 */ /* 0x010fea000383ffff */
.L_x_236:
[----:B------:R-:W-:Y:S05]  /*ebe0*/  BSYNC B0 ;  /* 0x0000000000007941 */ /* 0x000fea0003800000 */
.L_x_235:
[----:B------:R-:W-:Y:S05]  /*ebf0*/  EXIT ;  /* 0x000000000000794d */ /* 0x000fea0003800000 */
.L_x_128:
[----:B0-----:R-:W-:-:S04]  /*ec00*/  IMAD.U32 R3, RZ, RZ, UR36 ;  /* 0x00000024ff037e24 */ /* 0x001fc8000f8e00ff */
[----:B------:R0:W1:Y:S03]  /*ec10*/  SYNCS.PHASECHK.TRANS64.TRYWAIT P1, [R3+URZ+0x31c00], R0 ;  /* 0x031c0000030075a7 */ /* 0x000066000802017f */
[----:B-1----:R-:W-:Y:S05]  /*ec20*/  @!P1 NANOSLEEP.SYNCS 0x989680 ;  /* 0x009896800000995d */ /* 0x002fea0003900000 */
[----:B------:R-:W1:Y:S02]  /*ec30*/  @!P1 SYNCS.PHASECHK.TRANS64 P1, [R3+URZ+0x31c00], R0 ;  /* 0x031c0000030095a7 */ /* 0x000e64000802007f */
[----:B-1----:R-:W-:Y:S05]  /*ec40*/  @!P1 BRA `(.L_x_128) ;  /* 0xfffffffc00ec9947 */ /* 0x002fea000383ffff */
[----:B------:R-:W-:Y:S05]  /*ec50*/  BRA `(.L_x_244) ;  /* 0xffffff2800447947 */ /* 0x000fea000383ffff */
.L_x_132:
[----:B-1----:R1:W2:Y:S02]  /*ec60*/  SYNCS.PHASECHK.TRANS64.TRYWAIT P2, [R4+URZ+0x31c30], R3 ;  /* 0x031c3003040075a7 */ /* 0x0022a4000804017f */
[----:B--2---:R-:W-:Y:S05]  /*ec70*/  @!P2 NANOSLEEP.SYNCS 0x989680 ;  /* 0x009896800000a95d */ /* 0x004fea0003900000 */
[----:B------:R-:W2:Y:S02]  /*ec80*/  @!P2 SYNCS.PHASECHK.TRANS64 P2, [R4+URZ+0x31c30], R3 ;  /* 0x031c30030400a5a7 */ /* 0x000ea4000804007f */
[----:B--2---:R-:W-:Y:S05]  /*ec90*/  @!P2 BRA `(.L_x_132) ;  /* 0xfffffffc00f0a947 */ /* 0x004fea000383ffff */
[----:B------:R-:W-:Y:S05]  /*eca0*/  BRA `(.L_x_131) ;  /* 0xffffff2800687947 */ /* 0x000fea000383ffff */
.L_x_137:
[----:B--2---:R-:W-:-:S04]  /*ecb0*/  IMAD.U32 R3, RZ, RZ, UR6 ;  /* 0x00000006ff037e24 */ /* 0x004fc8000f8e00ff */
[----:B------:R2:W3:Y:S03]  /*ecc0*/  SYNCS.PHASECHK.TRANS64.TRYWAIT P2, [R3+URZ+0x31c30], R0 ;  /* 0x031c3000030075a7 */ /* 0x0004e6000804017f */
[----:B---3--:R-:W-:Y:S05]  /*ecd0*/  @!P2 NANOSLEEP.SYNCS 0x989680 ;  /* 0x009896800000a95d */ /* 0x008fea0003900000 */
[----:B------:R-:W3:Y:S02]  /*ece0*/  @!P2 SYNCS.PHASECHK.TRANS64 P2, [R3+URZ+0x31c30], R0 ;  /* 0x031c30000300a5a7 */ /* 0x000ee4000804007f */
[----:B---3--:R-:W-:Y:S05]  /*ecf0*/  @!P2 BRA `(.L_x_137) ;  /* 0xfffffffc00eca947 */ /* 0x008fea000383ffff */
[----:B------:R-:W-:Y:S05]  /*ed00*/  BRA `(.L_x_134) ;  /* 0xffffff60008c7947 */ /* 0x000fea000383ffff */
.L_x_141:
[----:B-1----:R-:W-:-:S04]  /*ed10*/  IMAD.U32 R3, RZ, RZ, UR6 ;  /* 0x00000006ff037e24 */ /* 0x002fc8000f8e00ff */
[----:B------:R1:W2:Y:S03]  /*ed20*/  SYNCS.PHASECHK.TRANS64.TRYWAIT P2, [R3+URZ+0x31c50], R0 ;  /* 0x031c5000030075a7 */ /* 0x0002a6000804017f */
[----:B--2---:R-:W-:Y:S05]  /*ed30*/  @!P2 NANOSLEEP.SYNCS 0x989680 ;  /* 0x009896800000a95d */ /* 0x004fea0003900000 */
[----:B------:R-:W2:Y:S02]  /*ed40*/  @!P2 SYNCS.PHASECHK.TRANS64 P2, [R3+URZ+0x31c50], R0 ;  /* 0x031c50000300a5a7 */ /* 0x000ea4000804007f */
[----:B--2---:R-:W-:Y:S05]  /*ed50*/  @!P2 BRA `(.L_x_141) ;  /* 0xfffffffc00eca947 */ /* 0x004fea000383ffff */
[----:B------:R-:W-:Y:S05]  /*ed60*/  BRA `(.L_x_138) ;  /* 0xffffff7800307947 */ /* 0x000fea000383ffff */
.L_x_146:
[----:B--2---:R-:W-:-:S04]  /*ed70*/  IMAD.U32 R5, RZ, RZ, UR9 ;  /* 0x00000009ff057e24 */ /* 0x004fc8000f8e00ff */
[----:B------:R2:W3:Y:S03]  /*ed80*/  SYNCS.PHASECHK.TRANS64.TRYWAIT P0, [R5+URZ+0x31c50], R4 ;  /* 0x031c5004050075a7 */ /* 0x0004e6000800017f */
[----:B---3--:R-:W-:Y:S05]  /*ed90*/  @!P0 NANOSLEEP.SYNCS 0x989680 ;  /* 0x009896800000895d */ /* 0x008fea0003900000 */
[----:B------:R-:W3:Y:S02]  /*eda0*/  @!P0 SYNCS.PHASECHK.TRANS64 P0, [R5+URZ+0x31c50], R4 ;  /* 0x031c5004050085a7 */ /* 0x000ee4000800007f */
[----:B---3--:R-:W-:Y:S05]  /*edb0*/  @!P0 BRA `(.L_x_146) ;  /* 0xfffffffc00ec8947 */ /* 0x008fea000383ffff */
[----:B------:R-:W-:Y:S05]  /*edc0*/  BRA `(.L_x_145) ;  /* 0xffffff9800087947 */ /* 0x000fea000383ffff */
.L_x_177:
[----:B------:R-:W0:Y:S01]  /*edd0*/  S2R R4, SR_TID.X ;  /* 0x0000000000047919 */ /* 0x000e220000002100 */
[----:B------:R-:W-:Y:S01]  /*ede0*/  BSSY B0, `(.L_x_245) ;  /* 0x000000a000007945 */ /* 0x000fe20003800000 */
[----:B------:R-:W-:Y:S02]  /*edf0*/  IMAD.MOV.U32 R12, RZ, RZ, RZ ;  /* 0x000000ffff0c7224 */ /* 0x000fe400078e00ff */
[----:B------:R-:W-:Y:S02]  /*ee00*/  IMAD.MOV.U32 R11, RZ, RZ, 0x1f ;  /* 0x0000001fff0b7424 */ /* 0x000fe400078e00ff */
[----:B------:R-:W-:Y:S01]  /*ee10*/  IMAD.MOV.U32 R15, RZ, RZ, -0x1 ;  /* 0xffffffffff0f7424 */ /* 0x000fe200078e00ff */
[----:B0-----:R-:W-:-:S04]  /*ee20*/  SHF.R.U32.HI R4, RZ, 0x5, R4 ;  /* 0x00000005ff047819 */ /* 0x001fc80000011604 */
[----:B------:R-:W-:-:S05]  /*ee30*/  LOP3.LUT R4, R4, 0x3, RZ, 0xc0, !PT ;  /* 0x0000000304047812 */ /* 0x000fca00078ec0ff */
[----:B------:R-:W-:-:S07]  /*ee40*/  IMAD.MOV.U32 R13, RZ, RZ, R4 ;  /* 0x000000ffff0d7224 */ /* 0x000fce00078e0004 */
[----:B-1----:R-:W-:Y:S05]  /*ee50*/  WARPSYNC.COLLECTIVE R15, `(.L_x_246) ;  /* 0x000000000f087348 */ /* 0x002fea0003c00000 */
[----:B------:R0:W2:Y:S02]  /*ee60*/  SHFL.IDX P6, R14, R13, R12, R11 ;  /* 0x0000000c0d0e7389 */ /* 0x0000a400000c000b */
[----:B012---:R-:W-:Y:S01]  /*ee70*/  ENDCOLLECTIVE ;  /* 0x000000000000791b */ /* 0x007fe20003800000 */
.L_x_246:
[----:B------:R-:W-:Y:S05]  /*ee80*/  BSYNC B0 ;  /* 0x0000000000007941 */ /* 0x000fea0003800000 */
.L_x_245:
[----:B------:R-:W-:Y:S05]  /*ee90*/  BRA `(.L_x_247) ;  /* 0xffffffcc00a07947 */ /* 0x000fea000383ffff */
.L_x_178:
[----:B------:R-:W-:Y:S01]  /*eea0*/  BSSY B0, `(.L_x_248) ;  /* 0x0000006000007945 */ /* 0x000fe20003800000 */
[----:B------:R-:W-:-:S07]  /*eeb0*/  IMAD.MOV.U32 R15, RZ, RZ, -0x1 ;  /* 0xffffffffff0f7424 */ /* 0x000fce00078e00ff */
[----:B-1----:R-:W-:Y:S05]  /*eec0*/  WARPSYNC.COLLECTIVE R15, `(.L_x_249) ;  /* 0x000000000f0c7348 */ /* 0x002fea0003c00000 */
[----:B------:R-:W-:Y:S02]  /*eed0*/  ELECT P6, UR62, PT ;  /* 0x00000000003e782f */ /* 0x000fe400038c0000 */
[----:B------:R-:W-:Y:S01]  /*eee0*/  MOV R14, UR62 ;  /* 0x0000003e000e7c02 */ /* 0x000fe20008000f00 */
[----:B-1----:R-:W-:Y:S10]  /*eef0*/  ENDCOLLECTIVE ;  /* 0x000000000000791b */ /* 0x002ff40003800000 */
.L_x_249:
[----:B------:R-:W-:Y:S05]  /*ef00*/  BSYNC B0 ;  /* 0x0000000000007941 */ /* 0x000fea0003800000 */
.L_x_248:
[----:B------:R-:W-:Y:S05]  /*ef10*/  BRA `(.L_x_250) ;  /* 0xffffffcc00947947 */ /* 0x000fea000383ffff */
.L_x_181:
[----:B--2---:R2:W3:Y:S02]  /*ef20*/  SYNCS.PHASECHK.TRANS64.TRYWAIT P0, [R5+URZ+0x31c40], R4 ;  /* 0x031c4004050075a7 */ /* 0x0044e4000800017f */
[----:B---3--:R-:W-:Y:S05]  /*ef30*/  @!P0 NANOSLEEP.SYNCS 0x989680 ;  /* 0x009896800000895d */ /* 0x008fea0003900000 */
[----:B------:R-:W3:Y:S02]  /*ef40*/  @!P0 SYNCS.PHASECHK.TRANS64 P0, [R5+URZ+0x31c40], R4 ;  /* 0x031c4004050085a7 */ /* 0x000ee4000800007f */
[----:B---3--:R-:W-:Y:S05]  /*ef50*/  @!P0 BRA `(.L_x_181) ;  /* 0xfffffffc00f08947 */ /* 0x008fea000383ffff */
[----:B------:R-:W-:Y:S05]  /*ef60*/  BRA `(.L_x_251) ;  /* 0xffffffcc00ec7947 */ /* 0x000fea000383ffff */
.L_x_184:
[----:B0-----:R0:W2:Y:S02]  /*ef70*/  SYNCS.PHASECHK.TRANS64.TRYWAIT P0, [R26+URZ+0x31c20], R5 ;  /* 0x031c20051a0075a7 */ /* 0x0010a4000800017f */
[----:B--2---:R-:W-:Y:S05]  /*ef80*/  @!P0 NANOSLEEP.SYNCS 0x989680 ;  /* 0x009896800000895d */ /* 0x004fea0003900000 */
[----:B------:R-:W2:Y:S02]  /*ef90*/  @!P0 SYNCS.PHASECHK.TRANS64 P0, [R26+URZ+0x31c20], R5 ;  /* 0x031c20051a0085a7 */ /* 0x000ea4000800007f */
[----:B--2---:R-:W-:Y:S05]  /*efa0*/  @!P0 BRA `(.L_x_184) ;  /* 0xfffffffc00f08947 */ /* 0x004fea000383ffff */
[----:B------:R-:W-:Y:S05]  /*efb0*/  BRA `(.L_x_252) ;  /* 0xffffffd4001c7947 */ /* 0x000fea000383ffff */
.L_x_192:
[----:B--2---:R2:W3:Y:S02]  /*efc0*/  SYNCS.PHASECHK.TRANS64.TRYWAIT P0, [R3+URZ+0x31c40], R2 ;  /* 0x031c4002030075a7 */ /* 0x0044e4000800017f */
[----:B---3--:R-:W-:Y:S05]  /*efd0*/  @!P0 NANOSLEEP.SYNCS 0x989680 ;  /* 0x009896800000895d */ /* 0x008fea0003900000 */
[----:B------:R-:W3:Y:S02]  /*efe0*/  @!P0 SYNCS.PHASECHK.TRANS64 P0, [R3+URZ+0x31c40], R2 ;  /* 0x031c4002030085a7 */ /* 0x000ee4000800007f */
[----:B---3--:R-:W-:Y:S05]  /*eff0*/  @!P0 BRA `(.L_x_192) ;  /* 0xfffffffc00f08947 */ /* 0x008fea000383ffff */
[----:B------:R-:W-:Y:S05]  /*f000*/  BRA `(.L_x_253) ;  /* 0xffffffd400c47947 */ /* 0x000fea000383ffff */
.L_x_194:
[----:B0-----:R0:W2:Y:S02]  /*f010*/  SYNCS.PHASECHK.TRANS64.TRYWAIT P0, [R2+URZ+0x60], R5 ;  /* 0x00006005020075a7 */ /* 0x0010a4000800017f */
[----:B--2---:R-:W-:Y:S05]  /*f020*/  @!P0 NANOSLEEP.SYNCS 0x989680 ;  /* 0x009896800000895d */ /* 0x004fea0003900000 */
[----:B------:R-:W2:Y:S02]  /*f030*/  @!P0 SYNCS.PHASECHK.TRANS64 P0, [R2+URZ+0x60], R5 ;  /* 0x00006005020085a7 */ /* 0x000ea4000800007f */
[----:B--2---:R-:W-:Y:S05]  /*f040*/  @!P0 BRA `(.L_x_194) ;  /* 0xfffffffc00f08947 */ /* 0x004fea000383ffff */
[----:B------:R-:W-:Y:S05]  /*f050*/  BRA `(.L_x_254) ;  /* 0xffffffd800507947 */ /* 0x000fea000383ffff */
.L_x_199:
[----:B---3--:R3:W4:Y:S02]  /*f060*/  SYNCS.PHASECHK.TRANS64.TRYWAIT P0, [R3+URZ+0x31c40], R2 ;  /* 0x031c4002030075a7 */ /* 0x008724000800017f */
[----:B----4-:R-:W-:Y:S05]  /*f070*/  @!P0 NANOSLEEP.SYNCS 0x989680 ;  /* 0x009896800000895d */ /* 0x010fea0003900000 */
[----:B------:R-:W4:Y:S02]  /*f080*/  @!P0 SYNCS.PHASECHK.TRANS64 P0, [R3+URZ+0x31c40], R2 ;  /* 0x031c4002030085a7 */ /* 0x000f24000800007f */
[----:B----4-:R-:W-:Y:S05]  /*f090*/  @!P0 BRA `(.L_x_199) ;  /* 0xfffffffc00f08947 */ /* 0x010fea000383ffff */
[----:B------:R-:W-:Y:S05]  /*f0a0*/  BRA `(.L_x_255) ;  /* 0xffffffdc00807947 */ /* 0x000fea000383ffff */
.L_x_201:
[----:B0-----:R0:W2:Y:S02]  /*f0b0*/  SYNCS.PHASECHK.TRANS64.TRYWAIT P1, [R3+URZ+0x60], R24 ;  /* 0x00006018030075a7 */ /* 0x0010a4000802017f */
[----:B--2---:R-:W-:Y:S05]  /*f0c0*/  @!P1 NANOSLEEP.SYNCS 0x989680 ;  /* 0x009896800000995d */ /* 0x004fea0003900000 */
[----:B------:R-:W2:Y:S02]  /*f0d0*/  @!P1 SYNCS.PHASECHK.TRANS64 P1, [R3+URZ+0x60], R24 ;  /* 0x00006018030095a7 */ /* 0x000ea4000802007f */
[----:B--2---:R-:W-:Y:S05]  /*f0e0*/  @!P1 BRA `(.L_x_201) ;  /* 0xfffffffc00f09947 */ /* 0x004fea000383ffff */
[----:B------:R-:W-:Y:S05]  /*f0f0*/  BRA `(.L_x_256) ;  /* 0xffffffe0000c7947 */ /* 0x000fea000383ffff */
.L_x_206:
[----:B--2---:R2:W3:Y:S02]  /*f100*/  SYNCS.PHASECHK.TRANS64.TRYWAIT P0, [R2+URZ+0x31c40], R3 ;  /* 0x031c4003020075a7 */ /* 0x0044e4000800017f */
[----:B---3--:R-:W-:Y:S05]  /*f110*/  @!P0 NANOSLEEP.SYNCS 0x989680 ;  /* 0x009896800000895d */ /* 0x008fea0003900000 */
[----:B------:R-:W3:Y:S02]  /*f120*/  @!P0 SYNCS.PHASECHK.TRANS64 P0, [R2+URZ+0x31c40], R3 ;  /* 0x031c4003020085a7 */ /* 0x000ee4000800007f */
[----:B---3--:R-:W-:Y:S05]  /*f130*/  @!P0 BRA `(.L_x_206) ;  /* 0xfffffffc00f08947 */ /* 0x008fea000383ffff */
[----:B------:R-:W-:Y:S05]  /*f140*/  BRA `(.L_x_257) ;  /* 0xffffffe400147947 */ /* 0x000fea000383ffff */
.L_x_208:
[----:B0-----:R0:W2:Y:S02]  /*f150*/  SYNCS.PHASECHK.TRANS64.TRYWAIT P1, [R2+URZ+0x60], R11 ;  /* 0x0000600b020075a7 */ /* 0x0010a4000802017f */
[----:B--2---:R-:W-:Y:S05]  /*f160*/  @!P1 NANOSLEEP.SYNCS 0x989680 ;  /* 0x009896800000995d */ /* 0x004fea0003900000 */
[----:B------:R-:W2:Y:S02]  /*f170*/  @!P1 SYNCS.PHASECHK.TRANS64 P1, [R2+URZ+0x60], R11 ;  /* 0x0000600b020095a7 */ /* 0x000ea4000802007f */
[----:B--2---:R-:W-:Y:S05]  /*f180*/  @!P1 BRA `(.L_x_208) ;  /* 0xfffffffc00f09947 */ /* 0x004fea000383ffff */
[----:B------:R-:W-:Y:S05]  /*f190*/  BRA `(.L_x_258) ;  /* 0xffffffe400a87947 */ /* 0x000fea000383ffff */
.L_x_215:
[----:B--2---:R2:W3:Y:S02]  /*f1a0*/  SYNCS.PHASECHK.TRANS64.TRYWAIT P0, [R3+URZ+0x31c60], R2 ;  /* 0x031c6002030075a7 */ /* 0x0044e4000800017f */
[----:B---3--:R-:W-:Y:S05]  /*f1b0*/  @!P0 NANOSLEEP.SYNCS 0x989680 ;  /* 0x009896800000895d */ /* 0x008fea0003900000 */
[----:B------:R-:W3:Y:S02]  /*f1c0*/  @!P0 SYNCS.PHASECHK.TRANS64 P0, [R3+URZ+0x31c60], R2 ;  /* 0x031c6002030085a7 */ /* 0x000ee4000800007f */
[----:B---3--:R-:W-:Y:S05]  /*f1d0*/  @!P0 BRA `(.L_x_215) ;  /* 0xfffffffc00f08947 */ /* 0x008fea000383ffff */
[----:B------:R-:W-:Y:S05]  /*f1e0*/  BRA `(.L_x_259) ;  /* 0xffffffe800907947 */ /* 0x000fea000383ffff */
.L_x_217:
[----:B------:R-:W-:Y:S01]  /*f1f0*/  BSSY B0, `(.L_x_260) ;  /* 0x0000008000007945 */ /* 0x000fe20003800000 */
[----:B------:R-:W-:Y:S02]  /*f200*/  IMAD.MOV.U32 R13, RZ, RZ, R16 ;  /* 0x000000ffff0d7224 */ /* 0x000fe400078e0010 */
[----:B------:R-:W-:Y:S02]  /*f210*/  IMAD.MOV.U32 R12, RZ, RZ, RZ ;  /* 0x000000ffff0c7224 */ /* 0x000fe400078e00ff */
[----:B------:R-:W-:Y:S02]  /*f220*/  IMAD.MOV.U32 R11, RZ, RZ, 0x1f ;  /* 0x0000001fff0b7424 */ /* 0x000fe400078e00ff */
[----:B------:R-:W-:-:S07]  /*f230*/  IMAD.MOV.U32 R15, RZ, RZ, -0x1 ;  /* 0xffffffffff0f7424 */ /* 0x000fce00078e00ff */
[----:B01----:R-:W-:Y:S05]  /*f240*/  WARPSYNC.COLLECTIVE R15, `(.L_x_261) ;  /* 0x000000000f087348 */ /* 0x003fea0003c00000 */
[----:B------:R2:W3:Y:S02]  /*f250*/  SHFL.IDX P6, R14, R13, R12, R11 ;  /* 0x0000000c0d0e7389 */ /* 0x0004e400000c000b */
[----:B0123--:R-:W-:Y:S01]  /*f260*/  ENDCOLLECTIVE ;  /* 0x000000000000791b */ /* 0x00ffe20003800000 */
.L_x_261:
[----:B------:R-:W-:Y:S05]  /*f270*/  BSYNC B0 ;  /* 0x0000000000007941 */ /* 0x000fea0003800000 */
.L_x_260:
[----:B------:R-:W-:Y:S02]  /*f280*/  IMAD.MOV.U32 R13, RZ, RZ, R16 ;  /* 0x000000ffff0d7224 */ /* 0x000fe400078e0010 */
[----:B------:R-:W-:Y:S02]  /*f290*/  IMAD.MOV.U32 R12, RZ, RZ, 0x1 ;  /* 0x00000001ff0c7424 */ /* 0x000fe400078e00ff */
[----:B------:R-:W-:Y:S02]  /*f2a0*/  IMAD.MOV.U32 R11, RZ, RZ, 0x1f ;  /* 0x0000001fff0b7424 */ /* 0x000fe400078e00ff */
[----:B------:R-:W-:Y:S02]  /*f2b0*/  IMAD.MOV.U32 R15, RZ, RZ, -0x1 ;  /* 0xffffffffff0f7424 */ /* 0x000fe400078e00ff */
[----:B------:R-:W-:-:S07]  /*f2c0*/  IMAD.MOV.U32 R5, RZ, RZ, R14 ;  /* 0x000000ffff057224 */ /* 0x000fce00078e000e */
[----:B------:R-:W-:Y:S05]  /*f2d0*/  WARPSYNC.COLLECTIVE R15, `(.L_x_262) ;  /* 0x000000000f087348 */ /* 0x000fea0003c00000 */
[----:B------:R0:W1:Y:S02]  /*f2e0*/  SHFL.IDX P6, R14, R13, R12, R11 ;  /* 0x0000000c0d0e7389 */ /* 0x00006400000c000b */
[----:B01----:R-:W-:Y:S01]  /*f2f0*/  ENDCOLLECTIVE ;  /* 0x000000000000791b */ /* 0x003fe20003800000 */
.L_x_262:
[----:B------:R-:W-:Y:S01]  /*f300*/  IMAD.MOV.U32 R4, RZ, RZ, R14 ;  /* 0x000000ffff047224 */ /* 0x000fe200078e000e */
[----:B------:R-:W-:Y:S06]  /*f310*/  BRA `(.L_x_263) ;  /* 0xffffffec00047947 */ /* 0x000fec000383ffff */
.L_x_220:
[----:B------:R-:W-:Y:S01]  /*f320*/  BSSY B0, `(.L_x_264) ;  /* 0x0000008000007945 */ /* 0x000fe20003800000 */
[----:B-----5:R-:W-:Y:S02]  /*f330*/  IMAD.MOV.U32 R13, RZ, RZ, R2 ;  /* 0x000000ffff0d7224 */ /* 0x020fe400078e0002 */
[----:B------:R-:W-:Y:S02]  /*f340*/  IMAD.MOV.U32 R12, RZ, RZ, 0x1 ;  /* 0x00000001ff0c7424 */ /* 0x000fe400078e00ff */
[----:B------:R-:W-:Y:S02]  /*f350*/  IMAD.MOV.U32 R11, RZ, RZ, RZ ;  /* 0x000000ffff0b7224 */ /* 0x000fe400078e00ff */
[----:B------:R-:W-:-:S07]  /*f360*/  IMAD.MOV.U32 R15, RZ, RZ, -0x1 ;  /* 0xffffffffff0f7424 */ /* 0x000fce00078e00ff */
[----:B01234-:R-:W-:Y:S05]  /*f370*/  WARPSYNC.COLLECTIVE R15, `(.L_x_265) ;  /* 0x000000000f087348 */ /* 0x01ffea0003c00000 */
[----:B------:R0:W0:Y:S02]  /*f380*/  SHFL.UP P6, R14, R13, R12, R11 ;  /* 0x0400000c0d0e7389 */ /* 0x00002400000c000b */
[----:B01234-:R-:W-:Y:S01]  /*f390*/  ENDCOLLECTIVE ;  /* 0x000000000000791b */ /* 0x01ffe20003800000 */
.L_x_265:
[----:B------:R-:W-:Y:S05]  /*f3a0*/  BSYNC B0 ;  /* 0x0000000000007941 */ /* 0x000fea0003800000 */
.L_x_264:
[C---:B------:R-:W-:Y:S01]  /*f3b0*/  ISETP.NE.AND P0, PT, R27.reuse, RZ, PT ;  /* 0x000000ff1b00720c */ /* 0x040fe20003f05270 */
[----:B------:R-:W-:Y:S02]  /*f3c0*/  IMAD.MOV.U32 R12, RZ, RZ, 0x2 ;  /* 0x00000002ff0c7424 */ /* 0x000fe400078e00ff */
[----:B------:R-:W-:Y:S01]  /*f3d0*/  IMAD.MOV.U32 R11, RZ, RZ, RZ ;  /* 0x000000ffff0b7224 */ /* 0x000fe200078e00ff */
[----:B------:R-:W-:Y:S01]  /*f3e0*/  SEL R13, R14, RZ, P0 ;  /* 0x000000ff0e0d7207 */ /* 0x000fe20000000000 */
[----:B------:R-:W-:Y:S01]  /*f3f0*/  IMAD.MOV.U32 R15, RZ, RZ, -0x1 ;  /* 0xffffffffff0f7424 */ /* 0x000fe200078e00ff */
[----:B------:R-:W-:-:S03]  /*f400*/  ISETP.GE.U32.AND P0, PT, R27, 0x2, PT ;  /* 0x000000021b00780c */ /* 0x000fc60003f06070 */
[----:B------:R-:W-:-:S10]  /*f410*/  IMAD.IADD R13, R2, 0x1, R13 ;  /* 0x00000001020d7824 */ /* 0x000fd400078e020d */
[----:B------:R-:W-:Y:S05]  /*f420*/  WARPSYNC.COLLECTIVE R15, `(.L_x_266) ;  /* 0x000000000f087348 */ /* 0x000fea0003c00000 */
[----:B------:R0:W1:Y:S02]  /*f430*/  SHFL.UP P6, R14, R13, R12, R11 ;  /* 0x0400000c0d0e7389 */ /* 0x00006400000c000b */
[----:B01----:R-:W-:Y:S01]  /*f440*/  ENDCOLLECTIVE ;  /* 0x000000000000791b */ /* 0x003fe20003800000 */
.L_x_266:
[----:B------:R-:W-:Y:S01]  /*f450*/  IMAD.MOV.U32 R12, RZ, RZ, 0x4 ;  /* 0x00000004ff0c7424 */ /* 0x000fe200078e00ff */
[----:B------:R-:W-:Y:S02]  /*f460*/  SEL R14, R14, RZ, P0 ;  /* 0x000000ff0e0e7207 */ /* 0x000fe40000000000 */
[----:B------:R-:W-:-:S03]  /*f470*/  ISETP.GE.U32.AND P0, PT, R27, 0x4, PT ;  /* 0x000000041b00780c */ /* 0x000fc60003f06070 */
[----:B------:R-:W-:-:S04]  /*f480*/  IMAD.IADD R3, R13, 0x1, R14 ;  /* 0x000000010d037824 */ /* 0x000fc800078e020e */
[----:B------:R-:W-:-:S07]  /*f490*/  IMAD.MOV.U32 R13, RZ, RZ, R3 ;  /* 0x000000ffff0d7224 */ /* 0x000fce00078e0003 */
[----:B------:R-:W-:Y:S05]  /*f4a0*/  WARPSYNC.COLLECTIVE R15, `(.L_x_267) ;  /* 0x000000000f087348 */ /* 0x000fea0003c00000 */
[----:B------:R0:W1:Y:S02]  /*f4b0*/  SHFL.UP P6, R14, R13, R12, R11 ;  /* 0x0400000c0d0e7389 */ /* 0x00006400000c000b */
[----:B01----:R-:W-:Y:S01]  /*f4c0*/  ENDCOLLECTIVE ;  /* 0x000000000000791b */ /* 0x003fe20003800000 */
.L_x_267:
        /* <DEDUP_REMOVED lines=8> */
.L_x_268:
        /* <DEDUP_REMOVED lines=8> */
.L_x_269:
[----:B------:R-:W-:Y:S02]  /*f5d0*/  IMAD.MOV.U32 R12, RZ, RZ, 0x1f ;  /* 0x0000001fff0c7424 */ /* 0x000fe400078e00ff */
[----:B------:R-:W-:Y:S01]  /*f5e0*/  IMAD.MOV.U32 R11, RZ, RZ, 0x1f ;  /* 0x0000001fff0b7424 */ /* 0x000fe200078e00ff */
[----:B------:R-:W-:-:S05]  /*f5f0*/  SEL R8, R14, RZ, P0 ;  /* 0x000000ff0e087207 */ /* 0x000fca0000000000 */
[----:B------:R-:W-:-:S04]  /*f600*/  IMAD.IADD R8, R7, 0x1, R8 ;  /* 0x0000000107087824 */ /* 0x000fc800078e0208 */
[----:B------:R-:W-:-:S07]  /*f610*/  IMAD.MOV.U32 R13, RZ, RZ, R8 ;  /* 0x000000ffff0d7224 */ /* 0x000fce00078e0008 */
[----:B------:R-:W-:Y:S05]  /*f620*/  WARPSYNC.COLLECTIVE R15, `(.L_x_270) ;  /* 0x000000000f087348 */ /* 0x000fea0003c00000 */
[----:B------:R0:W1:Y:S02]  /*f630*/  SHFL.IDX P6, R14, R13, R12, R11 ;  /* 0x0000000c0d0e7389 */ /* 0x00006400000c000b */
[----:B01----:R-:W-:Y:S01]  /*f640*/  ENDCOLLECTIVE ;  /* 0x000000000000791b */ /* 0x003fe20003800000 */
.L_x_270:
[----:B------:R-:W-:Y:S05]  /*f650*/  BRA `(.L_x_271) ;  /* 0xffffffe800c07947 */ /* 0x000fea000383ffff */
.L_x_225:
[----:B------:R-:W-:Y:S01]  /*f660*/  BSSY B0, `(.L_x_272) ;  /* 0x0000008000007945 */ /* 0x000fe20003800000 */
[----:B-----5:R-:W-:Y:S02]  /*f670*/  IMAD.MOV.U32 R13, RZ, RZ, R2 ;  /* 0x000000ffff0d7224 */ /* 0x020fe400078e0002 */
[----:B------:R-:W-:Y:S02]  /*f680*/  IMAD.MOV.U32 R12, RZ, RZ, 0x1 ;  /* 0x00000001ff0c7424 */ /* 0x000fe400078e00ff */
[----:B------:R-:W-:Y:S02]  /*f690*/  IMAD.MOV.U32 R11, RZ, RZ, RZ ;  /* 0x000000ffff0b7224 */ /* 0x000fe400078e00ff */
[----:B------:R-:W-:-:S07]  /*f6a0*/  IMAD.MOV.U32 R15, RZ, RZ, -0x1 ;  /* 0xffffffffff0f7424 */ /* 0x000fce00078e00ff */
[----:B012---:R-:W-:Y:S05]  /*f6b0*/  WARPSYNC.COLLECTIVE R15, `(.L_x_273) ;  /* 0x000000000f087348 */ /* 0x007fea0003c00000 */
[----:B------:R3:W4:Y:S02]  /*f6c0*/  SHFL.UP P6, R14, R13, R12, R11 ;  /* 0x0400000c0d0e7389 */ /* 0x00072400000c000b */
[----:B01234-:R-:W-:Y:S01]  /*f6d0*/  ENDCOLLECTIVE ;  /* 0x000000000000791b */ /* 0x01ffe20003800000 */
.L_x_273:
[----:B------:R-:W-:Y:S05]  /*f6e0*/  BSYNC B0 ;  /* 0x0000000000007941 */ /* 0x000fea0003800000 */
.L_x_272:
        /* <DEDUP_REMOVED lines=10> */
.L_x_274:
        /* <DEDUP_REMOVED lines=8> */
.L_x_275:
        /* <DEDUP_REMOVED lines=8> */
.L_x_276:
        /* <DEDUP_REMOVED lines=8> */
.L_x_277:
        /* <DEDUP_REMOVED lines=8> */
.L_x_278:
[----:B------:R-:W-:Y:S05]  /*f990*/  BRA `(.L_x_279) ;  /* 0xffffffe8009c7947 */ /* 0x000fea000383ffff */
.L_x_227:
[----:B------:R-:W-:Y:S01]  /*f9a0*/  BSSY B0, `(.L_x_280) ;  /* 0x0000006000007945 */ /* 0x000fe20003800000 */
[----:B------:R-:W-:Y:S01]  /*f9b0*/  PLOP3.LUT P6, PT, P6, PT, PT, 0x8, 0x0 ;  /* 0x000000000000781c */ /* 0x000fe200037ce170 */
[----:B------:R-:W-:-:S12]  /*f9c0*/  IMAD.MOV.U32 R15, RZ, RZ, -0x1 ;  /* 0xffffffffff0f7424 */ /* 0x000fd800078e00ff */
[----:B01----:R-:W-:Y:S05]  /*f9d0*/  WARPSYNC.COLLECTIVE R15, `(.L_x_281) ;  /* 0x000000000f087348 */ /* 0x003fea0003c00000 */
[----:B------:R-:W-:Y:S01]  /*f9e0*/  VOTE.ANY R14, PT, P6 ;  /* 0x00000000000e7806 */ /* 0x000fe200030e0100 */
[----:B01----:R-:W-:Y:S06]  /*f9f0*/  ENDCOLLECTIVE ;  /* 0x000000000000791b */ /* 0x003fec0003800000 */
.L_x_281:
[----:B------:R-:W-:Y:S05]  /*fa00*/  BSYNC B0 ;  /* 0x0000000000007941 */ /* 0x000fea0003800000 */
.L_x_280:
[----:B------:R-:W-:Y:S02]  /*fa10*/  IMAD.MOV.U32 R3, RZ, RZ, R14 ;  /* 0x000000ffff037224 */ /* 0x000fe400078e000e */
[----:B------:R-:W-:Y:S02]  /*fa20*/  IMAD.MOV.U32 R13, RZ, RZ, R2 ;  /* 0x000000ffff0d7224 */ /* 0x000fe400078e0002 */
[----:B------:R-:W0:Y:S01]  /*fa30*/  POPC R4, R3 ;  /* 0x0000000300047309 */ /* 0x000e220000000000 */
[----:B------:R-:W-:Y:S02]  /*fa40*/  IMAD.MOV.U32 R11, RZ, RZ, 0x1f ;  /* 0x0000001fff0b7424 */ /* 0x000fe400078e00ff */
[----:B------:R-:W-:Y:S02]  /*fa50*/  IMAD.MOV.U32 R15, RZ, RZ, -0x1 ;  /* 0xffffffffff0f7424 */ /* 0x000fe400078e00ff */
[----:B0-----:R-:W-:-:S07]  /*fa60*/  IMAD.MOV.U32 R12, RZ, RZ, R4 ;  /* 0x000000ffff0c7224 */ /* 0x001fce00078e0004 */
[----:B------:R-:W-:Y:S05]  /*fa70*/  WARPSYNC.COLLECTIVE R15, `(.L_x_282) ;  /* 0x000000000f087348 */ /* 0x000fea0003c00000 */
[----:B------:R0:W1:Y:S02]  /*fa80*/  SHFL.IDX P6, R14, R13, R12, R11 ;  /* 0x0000000c0d0e7389 */ /* 0x00006400000c000b */
[----:B01----:R-:W-:Y:S01]  /*fa90*/  ENDCOLLECTIVE ;  /* 0x000000000000791b */ /* 0x003fe20003800000 */
.L_x_282:
[----:B------:R-:W-:Y:S01]  /*faa0*/  IMAD.MOV.U32 R17, RZ, RZ, R14 ;  /* 0x000000ffff117224 */ /* 0x000fe200078e000e */
[----:B------:R-:W-:Y:S06]  /*fab0*/  BRA `(.L_x_283) ;  /* 0xffffffe8008c7947 */ /* 0x000fec000383ffff */
.L_x_229:
[----:B------:R-:W-:Y:S01]  /*fac0*/  BSSY B0, `(.L_x_284) ;  /* 0x0000007000007945 */ /* 0x000fe20003800000 */
[----:B------:R-:W-:Y:S02]  /*fad0*/  IMAD.MOV.U32 R13, RZ, RZ, R8 ;  /* 0x000000ffff0d7224 */ /* 0x000fe400078e0008 */
[----:B------:R-:W-:Y:S02]  /*fae0*/  IMAD.MOV.U32 R11, RZ, RZ, 0x1f ;  /* 0x0000001fff0b7424 */ /* 0x000fe400078e00ff */
[----:B------:R-:W-:-:S07]  /*faf0*/  IMAD.MOV.U32 R15, RZ, RZ, -0x1 ;  /* 0xffffffffff0f7424 */ /* 0x000fce00078e00ff */
[----:B0123--:R-:W-:Y:S05]  /*fb00*/  WARPSYNC.COLLECTIVE R15, `(.L_x_285) ;  /* 0x000000000f087348 */ /* 0x00ffea0003c00000 */
[----:B------:R4:W0:Y:S02]  /*fb10*/  SHFL.IDX P6, R14, R13, R12, R11 ;  /* 0x0000000c0d0e7389 */ /* 0x00082400000c000b */
[----:B01234-:R-:W-:Y:S01]  /*fb20*/  ENDCOLLECTIVE ;  /* 0x000000000000791b */ /* 0x01ffe20003800000 */
.L_x_285:
[----:B------:R-:W-:Y:S05]  /*fb30*/  BSYNC B0 ;  /* 0x0000000000007941 */ /* 0x000fea0003800000 */
.L_x_284:
[----:B------:R-:W-:Y:S05]  /*fb40*/  BRA `(.L_x_228) ;  /* 0xffffffe800847947 */ /* 0x000fea000383ffff */
.L_x_233:
[----:B0-----:R0:W2:Y:S02]  /*fb50*/  SYNCS.PHASECHK.TRANS64.TRYWAIT P0, [R9+URZ+0x31c20], R0 ;  /* 0x031c2000090075a7 */ /* 0x0010a4000800017f */
[----:B--2---:R-:W-:Y:S05]  /*fb60*/  @!P0 NANOSLEEP.SYNCS 0x989680 ;  /* 0x009896800000895d */ /* 0x004fea0003900000 */
[----:B------:R-:W2:Y:S02]  /*fb70*/  @!P0 SYNCS.PHASECHK.TRANS64 P0, [R9+URZ+0x31c20], R0 ;  /* 0x031c2000090085a7 */ /* 0x000ea4000800007f */
[----:B--2---:R-:W-:Y:S05]  /*fb80*/  @!P0 BRA `(.L_x_233) ;  /* 0xfffffffc00f08947 */ /* 0x004fea000383ffff */
[----:B------:R-:W-:Y:S05]  /*fb90*/  BRA `(.L_x_286) ;  /* 0xffffffec00607947 */ /* 0x000fea000383ffff */
.L_x_234:
        /* <DEDUP_REMOVED lines=8> */
[----:B01----:R-:W-:Y:S05]  /*fc20*/  WARPSYNC.COLLECTIVE R15, `(.L_x_288) ;  /* 0x000000000f087348 */ /* 0x003fea0003c00000 */
[----:B------:R2:W3:Y:S02]  /*fc30*/  SHFL.IDX P6, R14, R13, R12, R11 ;  /* 0x0000000c0d0e7389 */ /* 0x0004e400000c000b */
[----:B0123--:R-:W-:Y:S01]  /*fc40*/  ENDCOLLECTIVE ;  /* 0x000000000000791b */ /* 0x00ffe20003800000 */
.L_x_288:
[----:B------:R-:W-:Y:S05]  /*fc50*/  BSYNC B0 ;  /* 0x0000000000007941 */ /* 0x000fea0003800000 */
.L_x_287:
[----:B------:R-:W-:Y:S05]  /*fc60*/  BRA `(.L_x_289) ;  /* 0xffffffec00487947 */ /* 0x000fea000383ffff */
.L_x_237:
[----:B------:R-:W-:Y:S01]  /*fc70*/  BSSY B1, `(.L_x_290) ;  /* 0x0000006000017945 */ /* 0x000fe20003800000 */
[----:B------:R-:W-:-:S07]  /*fc80*/  IMAD.MOV.U32 R15, RZ, RZ, -0x1 ;  /* 0xffffffffff0f7424 */ /* 0x000fce00078e00ff */
[----:B01----:R-:W-:Y:S05]  /*fc90*/  WARPSYNC.COLLECTIVE R15, `(.L_x_291) ;  /* 0x000000000f0c7348 */ /* 0x003fea0003c00000 */
[----:B------:R-:W-:Y:S02]  /*fca0*/  ELECT P6, UR62, PT ;  /* 0x00000000003e782f */ /* 0x000fe400038c0000 */
[----:B------:R-:W-:Y:S01]  /*fcb0*/  MOV R14, UR62 ;  /* 0x0000003e000e7c02 */ /* 0x000fe20008000f00 */
[----:B01----:R-:W-:Y:S10]  /*fcc0*/  ENDCOLLECTIVE ;  /* 0x000000000000791b */ /* 0x003ff40003800000 */
.L_x_291:
[----:B------:R-:W-:Y:S05]  /*fcd0*/  BSYNC B1 ;  /* 0x0000000000017941 */ /* 0x000fea0003800000 */
.L_x_290:
[----:B------:R-:W-:Y:S05]  /*fce0*/  BRA `(.L_x_292) ;  /* 0xffffffec00407947 */ /* 0x000fea000383ffff */
.L_x_239:
[----:B0-----:R0:W2:Y:S02]  /*fcf0*/  SYNCS.PHASECHK.TRANS64.TRYWAIT P0, [R7+URZ], R2 ;  /* 0x00000002070075a7 */ /* 0x0010a4000800017f */
[----:B--2---:R-:W-:Y:S05]  /*fd00*/  @!P0 NANOSLEEP.SYNCS 0x989680 ;  /* 0x009896800000895d */ /* 0x004fea0003900000 */
[----:B------:R-:W2:Y:S02]  /*fd10*/  @!P0 SYNCS.PHASECHK.TRANS64 P0, [R7+URZ], R2 ;  /* 0x00000002070085a7 */ /* 0x000ea4000800007f */
[----:B--2---:R-:W-:Y:S05]  /*fd20*/  @!P0 BRA `(.L_x_239) ;  /* 0xfffffffc00f08947 */ /* 0x004fea000383ffff */
[----:B------:R-:W-:Y:S05]  /*fd30*/  BRA `(.L_x_293) ;  /* 0xffffffec00747947 */ /* 0x000fea000383ffff */
.L_x_240:
[----:B--2---:R2:W3:Y:S02]  /*fd40*/  SYNCS.PHASECHK.TRANS64.TRYWAIT P0, [R3+URZ], R0 ;  /* 0x00000000030075a7 */ /* 0x0044e4000800017f */
[----:B---3--:R-:W-:Y:S05]  /*fd50*/  @!P0 NANOSLEEP.SYNCS 0x989680 ;  /* 0x009896800000895d */ /* 0x008fea0003900000 */
[----:B------:R-:W3:Y:S02]  /*fd60*/  @!P0 SYNCS.PHASECHK.TRANS64 P0, [R3+URZ], R0 ;  /* 0x00000000030085a7 */ /* 0x000ee4000800007f */
[----:B---3--:R-:W-:Y:S05]  /*fd70*/  @!P0 BRA `(.L_x_240) ;  /* 0xfffffffc00f08947 */ /* 0x008fea000383ffff */
[----:B------:R-:W-:Y:S05]  /*fd80*/  BRA `(.L_x_294) ;  /* 0xffffffec00687947 */ /* 0x000fea000383ffff */
.L_x_242:
[----:B--2---:R2:W3:Y:S02]  /*fd90*/  SYNCS.PHASECHK.TRANS64.TRYWAIT P0, [R5+URZ], R2 ;  /* 0x00000002050075a7 */ /* 0x0044e4000800017f */
[----:B---3--:R-:W-:Y:S05]  /*fda0*/  @!P0 NANOSLEEP.SYNCS 0x989680 ;  /* 0x009896800000895d */ /* 0x008fea0003900000 */
[----:B------:R-:W3:Y:S02]  /*fdb0*/  @!P0 SYNCS.PHASECHK.TRANS64 P0, [R5+URZ], R2 ;  /* 0x00000002050085a7 */ /* 0x000ee4000800007f */
[----:B---3--:R-:W-:Y:S05]  /*fdc0*/  @!P0 BRA `(.L_x_242) ;  /* 0xfffffffc00f08947 */ /* 0x008fea000383ffff */
[----:B------:R-:W-:Y:S05]  /*fdd0*/  BRA `(.L_x_295) ;  /* 0xffffffec006c7947 */ /* 0x000fea000383ffff */
.L_x_296:
        /* <DEDUP_REMOVED lines=10> */
.L_x_2208:


//--------------------- .text._ZN7cutlass13device_kernelIN5flash11enable_sm90INS1_16FlashAttnFwdSm90INS1_25CollectiveMainloopFwdSm90ILi2EN4cute5tupleIJNS5_1CILi1EEES8_S8_EEENS6_IJNS7_ILi192EEENS7_ILi144EEENS7_ILi96EEEEEELi96ENS_10bfloat16_tEfNS_4arch4Sm90ELb0ELb0ELb0ELb1ELb0ELb1ELb0ELb0ELb1ELb0ELb0ELb0EEENS1_21CollectiveEpilogueFwdINS6_IJSA_SC_SB_EEES9_SE_SG_Li384ELb1ELb0ELb0ELb0EEENS1_36VarlenDynamicPersistentTileSchedulerILi192ELi144ELi384ELi32ELb0ELb0ELb1ELb0ELb1ELb1EEEEEEEEEvNT_6ParamsE --------------------------
	.section	.text._ZN7cutlass13device_kernelIN5flash11enable_sm90INS1_16FlashAttnFwdSm90INS1_25CollectiveMainloopFwdSm90ILi2EN4cute5tupleIJNS5_1CILi1EEES8_S8_EEENS6_IJNS7_ILi192EEENS7_ILi144EEENS7_ILi96EEEEEELi96ENS_10bfloat16_tEfNS_4arch4Sm90ELb0ELb0ELb0ELb1ELb0ELb1ELb0ELb0ELb1ELb0ELb0ELb0EEENS1_21CollectiveEpilogueFwdINS6_IJSA_SC_SB_EEES9_SE_SG_Li384ELb1ELb0ELb0ELb0EEENS1_36VarlenDynamicPersistentTileSchedulerILi192ELi144ELi384ELi32ELb0ELb0ELb1ELb0ELb1ELb1EEEEEEEEEvNT_6ParamsE,"ax",@progbits
	.align	128
.text._ZN7cutlass13device_kernelIN5flash11enable_sm90INS1_16FlashAttnFwdSm90INS1_25CollectiveMainloopFwdSm90ILi2EN4cute5tupleIJNS5_1CILi1EEES8_S8_EEENS6_IJNS7_ILi192EEENS7_ILi144EEENS7_ILi96EEEEEELi96ENS_10bfloat16_tEfNS_4arch4Sm90ELb0ELb0ELb0ELb1ELb0ELb1ELb0ELb0ELb1ELb0ELb0ELb0EEENS1_21CollectiveEpilogueFwdINS6_IJSA_SC_SB_EEES9_SE_SG_Li384ELb1ELb0ELb0ELb0EEENS1_36VarlenDynamicPersistentTileSchedulerILi192ELi144ELi384ELi32ELb0ELb0ELb1ELb0ELb1ELb1EEEEEEEEEvNT_6ParamsE:
        .type           _ZN7cutlass13device_kernelIN5flash11enable_sm90INS1_16FlashAttnFwdSm90INS1_25CollectiveMainloopFwdSm90ILi2EN4cute5tupleIJNS5_1CILi1EEES8_S8_EEENS6_IJNS7_ILi192EEENS7_ILi144EEENS7_ILi96EEEEEELi96ENS_10bfloat16_tEfNS_4arch4Sm90ELb0ELb0ELb0ELb1ELb0ELb1ELb0ELb0ELb1ELb0ELb0ELb0EEENS1_21CollectiveEpilogueFwdINS6_IJSA_SC_SB_EEES9_SE_SG_Li384ELb1ELb0ELb0ELb0EEENS1_36VarlenDynamicPersistentTileSchedulerILi192ELi144ELi384ELi32ELb0ELb0ELb1ELb0ELb1ELb1EEEEEEEEEvNT_6ParamsE,@function
        .size           _ZN7cutlass13device_kernelIN5flash11enable_sm90INS1_16FlashAttnFwdSm90INS1_25CollectiveMainloopFwdSm90ILi2EN4cute5tupleIJNS5_1CILi1EEES8_S8_EEENS6_IJNS7_ILi192EEENS7_ILi144EEENS7_ILi96EEEEEELi96ENS_10bfloat16_tEfNS_4arch4Sm90ELb0ELb0ELb0ELb1ELb0ELb1ELb0ELb0ELb1ELb0ELb0ELb0EEENS1_21CollectiveEpilogueFwdINS6_IJSA_SC_SB_EEES9_SE_SG_Li384ELb1ELb0ELb0ELb0EEENS1_36VarlenDynamicPersistentTileSchedulerILi192ELi144ELi384ELi32ELb0ELb0ELb1ELb0ELb1ELb1EEEEEEEEEvNT_6ParamsE,(.L_x_2209 - _ZN7cutlass13device_kernelIN5flash11enable_sm90INS1_16FlashAttnFwdSm90INS1_25CollectiveMainloopFwdSm90ILi2EN4cute5tupleIJNS5_1CILi1EEES8_S8_EEENS6_IJNS7_ILi192EEENS7_ILi144EEENS7_ILi96EEEEEELi96ENS_10bfloat16_tEfNS_4arch4Sm90ELb0ELb0ELb0ELb1ELb0ELb1ELb0ELb0ELb1ELb0ELb0ELb0EEENS1_21CollectiveEpilogueFwdINS6_IJSA_SC_SB_EEES9_SE_SG_Li384ELb1ELb0ELb0ELb0EEENS1_36VarlenDynamicPersistentTileSchedulerILi192ELi144ELi384ELi32ELb0ELb0ELb1ELb0ELb1ELb1EEEEEEEEEvNT_6ParamsE)
        .other          _ZN7cutlass13device_kernelIN5flash11enable_sm90INS1_16FlashAttnFwdSm90INS1_25CollectiveMainloopFwdSm90ILi2EN4cute5tupleIJNS5_1CILi1EEES8_S8_EEENS6_IJNS7_ILi192EEENS7_ILi144EEENS7_ILi96EEEEEELi96ENS_10bfloat16_tEfNS_4arch4Sm90ELb0ELb0ELb0ELb1ELb0ELb1ELb0ELb0ELb1ELb0ELb0ELb0EEENS1_21CollectiveEpilogueFwdINS6_IJSA_SC_SB_EEES9_SE_SG_Li384ELb1ELb0ELb0ELb0EEENS1_36VarlenDynamicPersistentTileSchedulerILi192ELi144ELi384ELi32ELb0ELb0ELb1ELb0ELb1ELb1EEEEEEEEEvNT_6ParamsE,@"STO_CUDA_ENTRY STV_DEFAULT"
_ZN7cutlass13device_kernelIN5flash11enable_sm90INS1_16FlashAttnFwdSm90INS1_25CollectiveMainloopFwdSm90ILi2EN4cute5tupleIJNS5_1CILi1EEES8_S8_EEENS6_IJNS7_ILi192EEENS7_ILi144EEENS7_ILi96EEEEEELi96ENS_10bfloat16_tEfNS_4arch4Sm90ELb0ELb0ELb0ELb1ELb0ELb1ELb0ELb0ELb1ELb0ELb0ELb0EEENS1_21CollectiveEpilogueFwdINS6_IJSA_SC_SB_EEES9_SE_SG_Li384ELb1ELb0ELb0ELb0EEENS1_36VarlenDynamicPersistentTileSchedulerILi192ELi144ELi384ELi32ELb0ELb0ELb1ELb0ELb1ELb1EEEEEEEEEvNT_6ParamsE:
[----:B------:R-:W0:Y:S02]  /*0000*/  LDC R1, c[0x0][0x28] ;  /* 0x00000a00ff017b82 */ /* 0x000e240000000800 */
[----:B0-----:R-:W-:Y:S01]  /*0010*/  VIADD R1, R1, 0xffffff48 ;  /* 0xffffff4801017836 */ /* 0x001fe20000000000 */
[----:B------:R-:W0:Y:S01]  /*0020*/  S2R R3, SR_TID.X ;  /* 0x0000000000037919 */ /* 0x000e220000002100 */
[----:B------:R-:W-:Y:S01]  /*0030*/  ELECT P0, URZ, PT ;  /* 0x00000000003f782f */ /* 0x000fe20003800000 */
[----:B------:R-:W-:Y:S01]  /*0040*/  BSSY B0, `(.L_x_297) ;  /* 0x0000017000007945 */ /* 0x000fe20003800000 */
[--C-:B0-----:R-:W-:Y:S02]  /*0050*/  SHF.R.U32.HI R0, RZ, 0x5, R3.reuse ;  /* 0x00000005ff007819 */ /* 0x101fe40000011603 */
[----:B------:R-:W-:-:S03]  /*0060*/  SHF.R.U32.HI R3, RZ, 0x7, R3 ;  /* 0x00000007ff037819 */ /* 0x000fc60000011603 */
[----:B------:R-:W0:Y:S02]  /*0070*/  SHFL.IDX PT, R2, R0, RZ, 0x1f ;  /* 0x00001fff00027589 */ /* 0x000e2400000e0000 */
[----:B0-----:R-:W-:-:S13]  /*0080*/  ISETP.EQ.AND P0, PT, R2, RZ, P0 ;  /* 0x000000ff0200720c */ /* 0x001fda0000702270 */
[----:B------:R-:W-:Y:S05]  /*0090*/  @!P0 BRA `(.L_x_298) ;  /* 0x0000000000448947 */ /* 0x000fea0003800000 */
[----:B------:R-:W-:Y:S02]  /*00a0*/  ULDC.64 UR4, c[0x0][0x198] ;  /* 0x0000660000047ab9 */ /* 0x000fe40000000a00 */
[----:B------:R-:W-:Y:S02]  /*00b0*/  UIADD3 UR6, UP0, UR4, 0x270, URZ ;  /* 0x0000027004067890 */ /* 0x000fe4000ff1e03f */
[----:B------:R-:W-:Y:S02]  /*00c0*/  UIADD3 UR8, UP1, UR4, 0x370, URZ ;  /* 0x0000037004087890 */ /* 0x000fe4000ff3e03f */
[----:B------:R-:W-:Y:S02]  /*00d0*/  UIADD3 UR10, UP2, UR4, 0x470, URZ ;  /* 0x00000470040a7890 */ /* 0x000fe4000ff5e03f */
[----:B------:R-:W-:Y:S02]  /*00e0*/  UIADD3 UR12, UP3, UR4, 0x570, URZ ;  /* 0x00000570040c7890 */ /* 0x000fe4000ff7e03f */
[----:B------:R-:W-:-:S02]  /*00f0*/  UIADD3 UR4, UP4, UR4, 0x670, URZ ;  /* 0x0000067004047890 */ /* 0x000fc4000ff9e03f */
[----:B------:R-:W-:Y:S02]  /*0100*/  UIADD3.X UR7, URZ, UR5, URZ, UP0, !UPT ;  /* 0x000000053f077290 */ /* 0x000fe400087fe43f */
[----:B------:R-:W-:Y:S02]  /*0110*/  UIADD3.X UR9, URZ, UR5, URZ, UP1, !UPT ;  /* 0x000000053f097290 */ /* 0x000fe40008ffe43f */
[----:B------:R-:W-:Y:S02]  /*0120*/  UIADD3.X UR11, URZ, UR5, URZ, UP2, !UPT ;  /* 0x000000053f0b7290 */ /* 0x000fe400097fe43f */
[----:B------:R-:W-:Y:S02]  /*0130*/  UIADD3.X UR13, URZ, UR5, URZ, UP3, !UPT ;  /* 0x000000053f0d7290 */ /* 0x000fe40009ffe43f */
[----:B------:R-:W-:Y:S01]  /*0140*/  UIADD3.X UR5, URZ, UR5, URZ, UP4, !UPT ;  /* 0x000000053f057290 */ /* 0x000fe2000a7fe43f */
[----:B------:R0:W-:Y:S02]  /*0150*/  UTMACCTL.PF [UR6] ;  /* 0x00000000060079b9 */ /* 0x0001e40008040000 */
[----:B------:R0:W-:Y:S02]  /*0160*/  UTMACCTL.PF [UR8] ;  /* 0x00000000080079b9 */ /* 0x0001e40008040000 */
[----:B------:R0:W-:Y:S02]  /*0170*/  UTMACCTL.PF [UR10] ;  /* 0x000000000a0079b9 */ /* 0x0001e40008040000 */
[----:B------:R0:W-:Y:S02]  /*0180*/  UTMACCTL.PF [UR12] ;  /* 0x000000000c0079b9 */ /* 0x0001e40008040000 */
[----:B------:R0:W-:Y:S02]  /*0190*/  UTMACCTL.PF [UR4] ;  /* 0x00000000040079b9 */ /* 0x0001e40008040000 */
[----:B0-----:R-:W-:Y:S01]  /*01a0*/  NOP ;  /* 0x0000000000007918 */ /* 0x001fe20000000000 */
.L_x_298:
[----:B------:R-:W-:Y:S05]  /*01b0*/  BSYNC B0 ;  /* 0x0000000000007941 */ /* 0x000fea0003800000 */
.L_x_297:
[----:B------:R-:W-:Y:S01]  /*01c0*/  VOTEU.ANY UP0, P0 ;  /* 0x00000000003f7886 */ /* 0x000fe20000000100 */
[----:B------:R-:W0:Y:S01]  /*01d0*/  SHFL.IDX PT, R3, R3, RZ, 0x1f ;  /* 0x00001fff03037589 */ /* 0x000e2200000e0000 */
[----:B------:R-:W-:Y:S01]  /*01e0*/  UMOV UR4, 0x1 ;  /* 0x0000000100047882 */ /* 0x000fe20000000000 */
[----:B------:R-:W-:Y:S01]  /*01f0*/  UMOV UR7, 0x180 ;  /* 0x0000018000077882 */ /* 0x000fe20000000000 */
[----:B------:R-:W-:Y:S01]  /*0200*/  VOTEU.ANY UP1, P0 ;  /* 0x00000000003f7886 */ /* 0x000fe20000020100 */
[----:B------:R-:W1:Y:S01]  /*0210*/  @UP0 S2UR UR8, SR_CgaCtaId ;  /* 0x00000000000809c3 */ /* 0x000e620000008800 */
[----:B------:R-:W2:Y:S01]  /*0220*/  SHFL.IDX PT, R2, R0, RZ, 0x1f ;  /* 0x00001fff00027589 */ /* 0x000ea200000e0000 */
[----:B------:R-:W-:Y:S01]  /*0230*/  @UP0 UMOV UR6, 0x400 ;  /* 0x0000040000060882 */ /* 0x000fe20000000000 */
[----:B------:R-:W-:-:S04]  /*0240*/  @UP0 UIADD3 UR4, -UR4, 0x100000, URZ ;  /* 0x0010000004040890 */ /* 0x000fc8000fffe13f */
[----:B------:R-:W-:Y:S02]  /*0250*/  @UP0 USHF.L.U32 UR5, UR4, 0xb, URZ ;  /* 0x0000000b04050899 */ /* 0x000fe4000800063f */
[----:B------:R-:W-:Y:S01]  /*0260*/  @UP0 USHF.L.U32 UR4, UR4, 0x1, URZ ;  /* 0x0000000104040899 */ /* 0x000fe2000800063f */
[----:B------:R-:W-:Y:S01]  /*0270*/  VOTEU.ANY UP2, P0 ;  /* 0x00000000003f7886 */ /* 0x000fe20000040100 */
[----:B0-----:R-:W-:Y:S01]  /*0280*/  R2UR UR9, R3 ;  /* 0x00000000030972ca */ /* 0x001fe200000e0000 */
[----:B-1----:R-:W-:Y:S01]  /*0290*/  @UP0 ULEA UR8, UR8, UR6, 0x18 ;  /* 0x0000000608080291 */ /* 0x002fe2000f8ec03f */
[----:B--2---:R-:W-:Y:S01]  /*02a0*/  ISETP.NE.AND P1, PT, R2, RZ, PT ;  /* 0x000000ff0200720c */ /* 0x004fe20003f25270 */
[----:B------:R-:W-:-:S04]  /*02b0*/  @UP0 UIADD3 UR6, -UR7, 0x100000, URZ ;  /* 0x0010000007060890 */ /* 0x000fc8000fffe13f */
[----:B------:R-:W-:Y:S02]  /*02c0*/  @UP0 USHF.L.U32 UR7, UR6, 0xb, URZ ;  /* 0x0000000b06070899 */ /* 0x000fe4000800063f */
[----:B------:R-:W-:-:S04]  /*02d0*/  @UP0 USHF.L.U32 UR6, UR6, 0x1, URZ ;  /* 0x0000000106060899 */ /* 0x000fc8000800063f */
[----:B------:R-:W-:Y:S01]  /*02e0*/  UISETP.NE.AND UP0, UPT, UR9, URZ, UPT ;  /* 0x0000003f0900728c */ /* 0x000fe2000bf05270 */
[----:B------:R-:W0:Y:S02]  /*02f0*/  FENCE.VIEW.ASYNC.S ;  /* 0x00000000000073c6 */ /* 0x000e240000000000 */
[----:B0-----:R0:W1:Y:S05]  /*0300*/  @UP1 SYNCS.EXCH.64 URZ, [UR8+0x31c00], UR4 ;  /* 0x031c0004083f15b2 */ /* 0x00106a0008000100 */
[----:B------:R0:W2:Y:S01]  /*0310*/  @UP2 SYNCS.EXCH.64 URZ, [UR8+0x31c20], UR6 ;  /* 0x031c2006083f25b2 */ /* 0x0000a20008000100 */
[----:B------:R-:W-:Y:S05]  /*0320*/  @P1 BRA `(.L_x_299) ;  /* 0x0000000000481947 */ /* 0x000fea0003800000 */
[----:B0-----:R-:W0:Y:S01]  /*0330*/  S2UR UR5, SR_CgaCtaId ;  /* 0x00000000000579c3 */ /* 0x001e220000008800 */
        /* <DEDUP_REMOVED lines=15> */
[----:B------:R3:W0:Y:S02]  /*0430*/  SYNCS.EXCH.64 URZ, [UR8+0x31c48], UR4 ;  /* 0x031c4804083f75b2 */ /* 0x0006240008000100 */
[----:B---3--:R-:W-:Y:S01]  /*0440*/  NOP ;  /* 0x0000000000007918 */ /* 0x008fe20000000000 */
.L_x_299:
[----:B------:R-:W3:Y:S01]  /*0450*/  SHFL.IDX PT, R2, R0, RZ, 0x1f ;  /* 0x00001fff00027589 */ /* 0x000ee200000e0000 */
[----:B------:R-:W-:Y:S01]  /*0460*/  NOP ;  /* 0x0000000000007918 */ /* 0x000fe20000000000 */
[----:B---3--:R-:W-:-:S13]  /*0470*/  ISETP.NE.AND P0, PT, R2, RZ, PT ;  /* 0x000000ff0200720c */ /* 0x008fda0003f05270 */
        /* <DEDUP_REMOVED lines=17> */
[----:B------:R3:W0:Y:S02]  /*0590*/  SYNCS.EXCH.64 URZ, [UR8+0x31c68], UR6 ;  /* 0x031c6806083f75b2 */ /* 0x0006240008000100 */
[----:B---3--:R-:W-:Y:S01]  /*05a0*/  NOP ;  /* 0x0000000000007918 */ /* 0x008fe20000000000 */
.L_x_300:
[----:B------:R-:W3:Y:S01]  /*05b0*/  SHFL.IDX PT, R2, R0, RZ, 0x1f ;  /* 0x00001fff00027589 */ /* 0x000ee200000e0000 */
[----:B------:R-:W-:Y:S01]  /*05c0*/  NOP ;  /* 0x0000000000007918 */ /* 0x000fe20000000000 */
[----:B---3--:R-:W-:-:S13]  /*05d0*/  ISETP.NE.AND P0, PT, R2, RZ, PT ;  /* 0x000000ff0200720c */ /* 0x008fda0003f05270 */
        /* <DEDUP_REMOVED lines=13> */
[----:B------:R3:W0:Y:S02]  /*06b0*/  SYNCS.EXCH.64 URZ, [UR6+0x31c88], UR4 ;  /* 0x031c8804063f75b2 */ /* 0x0006240008000100 */
[----:B---3--:R-:W-:Y:S01]  /*06c0*/  NOP ;  /* 0x0000000000007918 */ /* 0x008fe20000000000 */
.L_x_301:
        /* <DEDUP_REMOVED lines=22> */
.L_x_302:
        /* <DEDUP_REMOVED lines=22> */
.L_x_303:
[----:B0-----:R-:W-:Y:S01]  /*0990*/  UMOV UR4, 0x1 ;  /* 0x0000000100047882 */ /* 0x001fe20000000000 */
[----:B------:R-:W-:Y:S01]  /*09a0*/  PLOP3.LUT P0, PT, PT, PT, UP0, 0x80, 0x0 ;  /* 0x000000000000781c */ /* 0x000fe20003f0f008 */
[----:B------:R-:W-:Y:S01]  /*09b0*/  USEL UR4, UR4, 0x2, !UP0 ;  /* 0x0000000204047887 */ /* 0x000fe2000c000000 */
[----:B------:R-:W-:Y:S01]  /*09c0*/  NOP ;  /* 0x0000000000007918 */ /* 0x000fe20000000000 */
[----:B------:R-:W-:Y:S01]  /*09d0*/  ULDC.64 UR60, c[0x0][0x208] ;  /* 0x00008200003c7ab9 */ /* 0x000fe20000000a00 */
[----:B------:R-:W-:Y:S03]  /*09e0*/  BSSY B7, `(.L_x_304) ;  /* 0x0001aa6000077945 */ /* 0x000fe60003800000 */
[----:B------:R-:W-:-:S05]  /*09f0*/  IMAD.U32 R2, RZ, RZ, UR4 ;  /* 0x00000004ff027e24 */ /* 0x000fca000f8e00ff */
[----:B------:R0:W-:Y:S01]  /*0a00*/  STL [R1+0x98], R2 ;  /* 0x0000980201007387 */ /* 0x0001e20000100800 */
[----:B-12-4-:R-:W-:Y:S06]  /*0a10*/  BAR.SYNC.DEFER_BLOCKING 0x0 ;  /* 0x0000000000007b1d */ /* 0x016fec0000010000 */
[----:B------:R-:W-:Y:S05]  /*0a20*/  @!P0 BRA `(.L_x_305) ;  /* 0x0000015400788947 */ /* 0x000fea0003800000 */
.L_x_306:
[----:B------:R-:W-:-:S08]  /*0a30*/  NOP ;  /* 0x0000000000007918 */ /* 0x000fd00000000000 */
[----:B------:R-:W1:Y:S02]  /*0a40*/  USETMAXREG.TRY_ALLOC.CTAPOOL UP0, 0xa0 ;  /* 0x000000a0000079c8 */ /* 0x000e640008000600 */
[----:B-1----:R-:W-:-:S13]  /*0a50*/  PLOP3.LUT P0, PT, PT, PT, UP0, 0x80, 0x0 ;  /* 0x000000000000781c */ /* 0x002fda0003f0f008 */
[----:B------:R-:W-:Y:S05]  /*0a60*/  @!P0 BRA `(.L_x_306) ;  /* 0xfffffffc00f08947 */ /* 0x000fea000383ffff */
[----:B------:R-:W2:Y:S01]  /*0a70*/  LDL.LU R0, [R1+0x44] ;  /* 0x0000440001007983 */ /* 0x000ea20000300800 */
[----:B0-----:R-:W0:Y:S01]  /*0a80*/  S2R R2, SR_TID.X ;  /* 0x0000000000027919 */ /* 0x001e220000002100 */
[----:B------:R-:W1:Y:S01]  /*0a90*/  S2UR UR5, SR_CgaCtaId ;  /* 0x00000000000579c3 */ /* 0x000e620000008800 */
[----:B------:R-:W-:Y:S01]  /*0aa0*/  UMOV UR4, 0x400 ;  /* 0x0000040000047882 */ /* 0x000fe20000000000 */
[----:B0-----:R-:W-:-:S06]  /*0ab0*/  SHF.R.U32.HI R2, RZ, 0x7, R2 ;  /* 0x00000007ff027819 */ /* 0x001fcc0000011602 */
[----:B------:R-:W-:Y:S06]  /*0ac0*/  BAR.ARV 0x8, 0x1a0 ;  /* 0x0206800000007b1d */ /* 0x000fec0000002000 */
[----:B------:R-:W-:-:S13]  /*0ad0*/  ISETP.NE.AND P0, PT, R2, 0x1, PT ;  /* 0x000000010200780c */ /* 0x000fda0003f05270 */
[----:B------:R-:W-:Y:S08]  /*0ae0*/  @!P0 BAR.ARV 0x9, 0x100 ;  /* 0x0244000000008b1d */ /* 0x000ff00000002000 */
[----:B------:R-:W-:Y:S01]  /*0af0*/  BAR.SYNC.DEFER_BLOCKING 0x5, 0x1a0 ;  /* 0x0146800000007b1d */ /* 0x000fe20000010000 */
[----:B-1----:R-:W-:-:S06]  /*0b00*/  ULEA UR4, UR5, UR4, 0x18 ;  /* 0x0000000405047291 */ /* 0x002fcc000f8ec03f */
[----:B------:R-:W-:Y:S01]  /*0b10*/  IMAD.U32 R18, RZ, RZ, UR4 ;  /* 0x00000004ff127e24 */ /* 0x000fe2000f8e00ff */
[----:B------:R-:W-:-:S04]  /*0b20*/  ULDC UR4, c[0x0][0xc14] ;  /* 0x0003050000047ab9 */ /* 0x000fc80000000800 */
[----:B------:R-:W0:Y:S01]  /*0b30*/  LDS.128 R104, [R18+0x31cd0] ;  /* 0x031cd00012687984 */ /* 0x000e220000000c00 */
[----:B------:R-:W-:Y:S06]  /*0b40*/  BAR.ARV 0x4, 0x1a0 ;  /* 0x0106800000007b1d */ /* 0x000fec0000002000 */
[----:B--2---:R-:W-:-:S04]  /*0b50*/  LOP3.LUT R0, R0, 0xffffffef, RZ, 0xc0, !PT ;  /* 0xffffffef00007812 */ /* 0x004fc800078ec0ff */
[----:B------:R-:W-:-:S05]  /*0b60*/  @P0 LOP3.LUT R0, R0, 0x10, RZ, 0xfc, !PT ;  /* 0x0000001000000812 */ /* 0x000fca00078efcff */
[----:B------:R4:W-:Y:S01]  /*0b70*/  STL [R1+0x44], R0 ;  /* 0x0000440001007387 */ /* 0x0009e20000100800 */
[----:B0-----:R-:W-:-:S13]  /*0b80*/  ISETP.GE.AND P0, PT, R107, UR4, PT ;  /* 0x000000046b007c0c */ /* 0x001fda000bf06270 */
[----:B----4-:R-:W-:Y:S05]  /*0b90*/  @P0 BRA `(.L_x_307) ;  /* 0x000001a800280947 */ /* 0x010fea0003800000 */
[----:B------:R-:W2:Y:S01]  /*0ba0*/  LDL R2, [R1+0x98] ;  /* 0x0000980001027983 */ /* 0x000ea20000100800 */
[----:B------:R-:W-:Y:S01]  /*0bb0*/  IMAD.MOV.U32 R15, RZ, RZ, -0x2 ;  /* 0xfffffffeff0f7424 */ /* 0x000fe200078e00ff */
[----:B------:R-:W-:Y:S02]  /*0bc0*/  R2UR UR4, R18 ;  /* 0x00000000120472ca */ /* 0x000fe400000e0000 */
[----:B------:R-:W-:Y:S01]  /*0bd0*/  CS2R R148, SRZ ;  /* 0x0000000000947805 */ /* 0x000fe2000001ff00 */
[----:B------:R-:W0:Y:S10]  /*0be0*/  S2R R0, SR_TID.X ;  /* 0x0000000000007919 */ /* 0x000e340000002100 */
[----:B------:R-:W-:Y:S01]  /*0bf0*/  UIADD3 UR4, UR4, 0xda00, URZ ;  /* 0x0000da0004047890 */ /* 0x000fe2000fffe03f */
[----:B0-----:R-:W-:-:S05]  /*0c00*/  VIADD R20, R0, 0xffffff80 ;  /* 0xffffff8000147836 */ /* 0x001fca0000000000 */
[-C--:B------:R-:W-:Y:S02]  /*0c10*/  LEA.HI R14, R20, R20.reuse, RZ, 0x1 ;  /* 0x00000014140e7211 */ /* 0x080fe400078f08ff */
[----:B------:R-:W-:Y:S02]  /*0c20*/  SHF.R.S32.HI R0, RZ, 0x1f, R20 ;  /* 0x0000001fff007819 */ /* 0x000fe40000011414 */
[----:B------:R-:W-:Y:S02]  /*0c30*/  SHF.R.S32.HI R145, RZ, 0x1, R14 ;  /* 0x00000001ff917819 */ /* 0x000fe4000001140e */
[----:B------:R-:W-:Y:S02]  /*0c40*/  LEA.HI R3, R0, R20, RZ, 0x4 ;  /* 0x0000001400037211 */ /* 0x000fe400078f20ff */
[----:B------:R-:W-:Y:S02]  /*0c50*/  LEA.HI R6, R14, R145, RZ, 0x1 ;  /* 0x000000910e067211 */ /* 0x000fe400078f08ff */
[----:B------:R-:W-:-:S02]  /*0c60*/  SHF.R.S32.HI R4, RZ, 0x4, R3 ;  /* 0x00000004ff047819 */ /* 0x000fc40000011403 */
[----:B------:R-:W-:Y:S02]  /*0c70*/  LOP3.LUT R8, R6, 0x7fffffe, RZ, 0xc0, !PT ;  /* 0x07fffffe06087812 */ /* 0x000fe400078ec0ff */
[C---:B------:R-:W-:Y:S02]  /*0c80*/  LEA.HI R5, R3.reuse, R4, RZ, 0x1 ;  /* 0x0000000403057211 */ /* 0x040fe400078f08ff */
[----:B------:R-:W-:Y:S01]  /*0c90*/  LOP3.LUT R3, R3, 0xfffffff0, RZ, 0xc0, !PT ;  /* 0xfffffff003037812 */ /* 0x000fe200078ec0ff */
[----:B------:R-:W-:Y:S01]  /*0ca0*/  IMAD.IADD R7, R145, 0x1, -R8 ;  /* 0x0000000191077824 */ /* 0x000fe200078e0a08 */
[----:B------:R-:W-:Y:S02]  /*0cb0*/  LOP3.LUT R5, R5, 0x1ffffffe, RZ, 0xc0, !PT ;  /* 0x1ffffffe05057812 */ /* 0x000fe400078ec0ff */
[----:B------:R-:W-:Y:S01]  /*0cc0*/  LOP3.LUT R14, R14, 0xfffffffe, RZ, 0xc0, !PT ;  /* 0xfffffffe0e0e7812 */ /* 0x000fe200078ec0ff */
[----:B------:R-:W-:Y:S02]  /*0cd0*/  IMAD.IADD R3, R20, 0x1, -R3 ;  /* 0x0000000114037824 */ /* 0x000fe400078e0a03 */
[----:B------:R-:W-:-:S02]  /*0ce0*/  IMAD.IADD R5, R4, 0x1, -R5 ;  /* 0x0000000104057824 */ /* 0x000fc400078e0a05 */
[----:B------:R-:W-:Y:S01]  /*0cf0*/  IMAD R13, R4, 0x8, R7 ;  /* 0x00000008040d7824 */ /* 0x000fe200078e0207 */
[----:B------:R-:W-:Y:S01]  /*0d00*/  SHF.R.S32.HI R4, RZ, 0x1f, R3 ;  /* 0x0000001fff047819 */ /* 0x000fe20000011403 */
[----:B------:R-:W-:Y:S01]  /*0d10*/  IMAD.SHL.U32 R5, R5, 0x8, RZ ;  /* 0x0000000805057824 */ /* 0x000fe200078e00ff */
[----:B------:R-:W-:Y:S01]  /*0d20*/  LEA.HI R7, R0, R20, RZ, 0x5 ;  /* 0x0000001400077211 */ /* 0x000fe200078f28ff */
[----:B------:R-:W-:-:S03]  /*0d30*/  IMAD.IADD R14, R20, 0x1, -R14 ;  /* 0x00000001140e7824 */ /* 0x000fc600078e0a0e */
[----:B------:R-:W-:Y:S01]  /*0d40*/  SHF.R.S32.HI R8, RZ, 0x5, R7 ;  /* 0x00000005ff087819 */ /* 0x000fe20000011407 */
[----:B------:R-:W-:-:S04]  /*0d50*/  IMAD.SHL.U32 R146, R14, 0x8, RZ ;  /* 0x000000080e927824 */ /* 0x000fc800078e00ff */
[----:B------:R-:W-:Y:S01]  /*0d60*/  IMAD R16, R8, 0x10, R3 ;  /* 0x0000001008107824 */ /* 0x000fe200078e0203 */
[----:B--2---:R-:W-:Y:S02]  /*0d70*/  R2UR UR5, R2 ;  /* 0x00000000020572ca */ /* 0x004fe400000e0000 */
[CC--:B------:R-:W-:Y:S02]  /*0d80*/  LEA.HI R2, R0.reuse, R20.reuse, RZ, 0x7 ;  /* 0x0000001400027211 */ /* 0x0c0fe400078f38ff */
[----:B------:R-:W-:Y:S02]  /*0d90*/  LEA.HI R0, R0, R20, RZ, 0x2 ;  /* 0x0000001400007211 */ /* 0x000fe400078f10ff */
[----:B------:R-:W-:Y:S02]  /*0da0*/  LOP3.LUT R6, R2, 0xffffff80, RZ, 0xc0, !PT ;  /* 0xffffff8002067812 */ /* 0x000fe400078ec0ff */
[----:B------:R-:W-:-:S03]  /*0db0*/  SHF.R.S32.HI R22, RZ, 0x2, R0 ;  /* 0x00000002ff167819 */ /* 0x000fc60000011400 */
[----:B------:R-:W-:Y:S01]  /*0dc0*/  IMAD.IADD R19, R20, 0x1, -R6 ;  /* 0x0000000114137824 */ /* 0x000fe200078e0a06 */
[CC--:B------:R-:W-:Y:S01]  /*0dd0*/  LEA.HI R6, R4.reuse, R3.reuse, RZ, 0x3 ;  /* 0x0000000304067211 */ /* 0x0c0fe200078f18ff */
[----:B------:R-:W-:Y:S01]  /*0de0*/  ULOP3.LUT UR5, UR5, 0x1, URZ, 0xfc, !UPT ;  /* 0x0000000105057892 */ /* 0x000fe2000f8efc3f */
[----:B------:R-:W-:Y:S02]  /*0df0*/  LEA.HI R4, R4, R3, RZ, 0x2 ;  /* 0x0000000304047211 */ /* 0x000fe400078f10ff */
[----:B------:R-:W-:Y:S01]  /*0e00*/  SHF.R.S32.HI R9, RZ, 0x1f, R19 ;  /* 0x0000001fff097819 */ /* 0x000fe20000011413 */
[----:B------:R-:W-:Y:S01]  /*0e10*/  IMAD.SHL.U32 R7, R6, 0x10, RZ ;  /* 0x0000001006077824 */ /* 0x000fe200078e00ff */
[----:B------:R-:W-:Y:S02]  /*0e20*/  LOP3.LUT R6, R4, 0x7fffffc, RZ, 0xc0, !PT ;  /* 0x07fffffc04067812 */ /* 0x000fe400078ec0ff */
[----:B------:R-:W-:Y:S02]  /*0e30*/  LEA.HI R10, R9, R19, RZ, 0x2 ;  /* 0x00000013090a7211 */ /* 0x000fe400078f10ff */
[----:B------:R-:W-:Y:S01]  /*0e40*/  SHF.R.S32.HI R4, RZ, 0x2, R4 ;  /* 0x00000002ff047819 */ /* 0x000fe20000011404 */
[----:B------:R-:W-:Y:S01]  /*0e50*/  IMAD.IADD R6, R3, 0x1, -R6 ;  /* 0x0000000103067824 */ /* 0x000fe200078e0a06 */
[----:B------:R-:W-:-:S02]  /*0e60*/  SHF.R.S32.HI R11, RZ, 0x2, R10 ;  /* 0x00000002ff0b7819 */ /* 0x000fc4000001140a */
[----:B------:R-:W-:Y:S01]  /*0e70*/  SHF.R.S32.HI R12, RZ, 0x1f, R10 ;  /* 0x0000001fff0c7819 */ /* 0x000fe2000001140a */
[----:B------:R-:W-:Y:S01]  /*0e80*/  IMAD.SHL.U32 R4, R4, 0x40, RZ ;  /* 0x0000004004047824 */ /* 0x000fe200078e00ff */
[----:B------:R-:W-:Y:S02]  /*0e90*/  LOP3.LUT R10, R10, 0x7ffffffc, RZ, 0xc0, !PT ;  /* 0x7ffffffc0a0a7812 */ /* 0x000fe400078ec0ff */
[----:B------:R-:W-:Y:S02]  /*0ea0*/  LOP3.LUT R7, R7, 0x7fffff80, RZ, 0xc0, !PT ;  /* 0x7fffff8007077812 */ /* 0x000fe400078ec0ff */
[----:B------:R-:W-:Y:S01]  /*0eb0*/  LOP3.LUT R4, R4, 0x40, RZ, 0xc0, !PT ;  /* 0x0000004004047812 */ /* 0x000fe200078ec0ff */
[----:B------:R-:W-:Y:S01]  /*0ec0*/  IMAD.IADD R10, R19, 0x1, -R10 ;  /* 0x00000001130a7824 */ /* 0x000fe200078e0a0a */
[----:B------:R-:W-:Y:S01]  /*0ed0*/  LEA.HI R12, R12, R11, RZ, 0x3 ;  /* 0x0000000b0c0c7211 */ /* 0x000fe200078f18ff */
[----:B------:R-:W-:Y:S01]  /*0ee0*/  IMAD R7, R8, 0x100, R7 ;  /* 0x0000010008077824 */ /* 0x000fe200078e0207 */
[----:B------:R-:W-:Y:S01]  /*0ef0*/  LEA.HI R9, R9, R19, RZ, 0x5 ;  /* 0x0000001309097211 */ /* 0x000fe200078f28ff */
[----:B------:R-:W-:Y:S01]  /*0f00*/  IMAD R3, R10, R15, 0x90 ;  /* 0x000000900a037424 */ /* 0x000fe200078e020f */
[----:B------:R-:W-:Y:S01]  /*0f10*/  SHF.R.S32.HI R15, RZ, 0x7, R2 ;  /* 0x00000007ff0f7819 */ /* 0x000fe20000011402 */
[----:B------:R-:W-:Y:S01]  /*0f20*/  IMAD R7, R6, 0x10, R7 ;  /* 0x0000001006077824 */ /* 0x000fe200078e0207 */
[----:B------:R-:W-:Y:S01]  /*0f30*/  LOP3.LUT R12, R12, 0xfffffff8, RZ, 0xc0, !PT ;  /* 0xfffffff80c0c7812 */ /* 0x000fe200078ec0ff */
[----:B------:R-:W-:Y:S01]  /*0f40*/  VIADD R10, R146, 0x10 ;  /* 0x00000010920a7836 */ /* 0x000fe20000000000 */
[----:B------:R0:W-:Y:S01]  /*0f50*/  STL [R1+0x88], R3 ;  /* 0x0000880301007387 */ /* 0x0001e20000100800 */
[----:B------:R-:W-:Y:S01]  /*0f60*/  IMAD.HI R2, R15, 0x55555556, RZ ;  /* 0x555555560f027827 */ /* 0x000fe200078e02ff */
[----:B------:R-:W-:-:S03]  /*0f70*/  SHF.R.S32.HI R9, RZ, 0x5, R9 ;  /* 0x00000005ff097819 */ /* 0x000fc60000011409 */
[----:B------:R-:W-:Y:S01]  /*0f80*/  IMAD.IADD R12, R11, 0x1, -R12 ;  /* 0x000000010b0c7824 */ /* 0x000fe200078e0a0c */
[----:B------:R-:W-:Y:S01]  /*0f90*/  LEA.HI R2, R2, R2, RZ, 0x1 ;  /* 0x0000000202027211 */ /* 0x000fe200078f08ff */
[----:B------:R-:W-:Y:S02]  /*0fa0*/  IMAD.SHL.U32 R11, R13, 0x20, RZ ;  /* 0x000000200d0b7824 */ /* 0x000fe400078e00ff */
[----:B------:R-:W-:Y:S02]  /*0fb0*/  IMAD R9, R9, 0x10, R12 ;  /* 0x0000001009097824 */ /* 0x000fe400078e020c */
[--C-:B0-----:R-:W-:Y:S01]  /*0fc0*/  IMAD.U32 R3, R16, 0x20, R5.reuse ;  /* 0x0000002010037824 */ /* 0x101fe200078e0005 */
[----:B------:R-:W-:Y:S01]  /*0fd0*/  LOP3.LUT R5, R4, 0x8, R5, 0xf8, !PT ;  /* 0x0000000804057812 */ /* 0x000fe200078ef805 */
[----:B------:R-:W-:Y:S01]  /*0fe0*/  VIADD R16, R146, 0x20 ;  /* 0x0000002092107836 */ /* 0x000fe20000000000 */
[----:B------:R-:W-:Y:S01]  /*0ff0*/  SHF.R.U32.HI R4, RZ, 0x3, R4 ;  /* 0x00000003ff047819 */ /* 0x000fe20000011604 */
[----:B------:R-:W-:Y:S01]  /*1000*/  IMAD R2, R2, -0x3, R15 ;  /* 0xfffffffd02027824 */ /* 0x000fe200078e020f */
[----:B------:R0:W-:Y:S01]  /*1010*/  STL [R1+0x90], R3 ;  /* 0x0000900301007387 */ /* 0x0001e20000100800 */
[----:B------:R-:W-:Y:S01]  /*1020*/  IMAD.MOV.U32 R19, RZ, RZ, RZ ;  /* 0x000000ffff137224 */ /* 0x000fe200078e00ff */
[----:B------:R-:W-:Y:S01]  /*1030*/  LOP3.LUT R4, R5, R4, RZ, 0x3c, !PT ;  /* 0x0000000405047212 */ /* 0x000fe200078e3cff */
[----:B------:R-:W-:Y:S01]  /*1040*/  IMAD R2, R2, 0x40, R9 ;  /* 0x0000004002027824 */ /* 0x000fe200078e0209 */
[----:B------:R-:W-:Y:S01]  /*1050*/  STL [R1+0x60], R22 ;  /* 0x0000601601007387 */ /* 0x000fe20000100800 */
[----:B------:R-:W-:-:S02]  /*1060*/  SHF.R.S32.HI R5, RZ, 0x1f, R10 ;  /* 0x0000001fff057819 */ /* 0x000fc4000001140a */
[----:B------:R-:W-:Y:S01]  /*1070*/  SHF.R.S32.HI R8, RZ, 0x1f, R16 ;  /* 0x0000001fff087819 */ /* 0x000fe20000011410 */
[----:B------:R-:W-:Y:S01]  /*1080*/  STL [R1+0x28], R10 ;  /* 0x0000280a01007387 */ /* 0x000fe20000100800 */
[----:B------:R-:W-:Y:S01]  /*1090*/  IMAD.IADD R7, R4, 0x1, R7 ;  /* 0x0000000104077824 */ /* 0x000fe200078e0207 */
[----:B0-----:R-:W-:Y:S02]  /*10a0*/  SHF.R.S32.HI R3, RZ, 0x1f, R0 ;  /* 0x0000001fff037819 */ /* 0x001fe40000011400 */
[----:B------:R-:W-:Y:S01]  /*10b0*/  STL [R1+0x2c], R16 ;  /* 0x00002c1001007387 */ /* 0x000fe20000100800 */
[----:B------:R-:W-:Y:S01]  /*10c0*/  LOP3.LUT R0, R0, 0x1ffffffc, RZ, 0xc0, !PT ;  /* 0x1ffffffc00007812 */ /* 0x000fe200078ec0ff */
[----:B------:R-:W-:Y:S01]  /*10d0*/  IMAD R144, R7, 0x2, R18 ;  /* 0x0000000207907824 */ /* 0x000fe200078e0212 */
[----:B------:R-:W-:Y:S02]  /*10e0*/  LEA.HI R3, R3, R22, RZ, 0x2 ;  /* 0x0000001603037211 */ /* 0x000fe400078f10ff */
[----:B------:R-:W-:Y:S01]  /*10f0*/  SHF.R.S32.HI R4, RZ, 0x1f, R145 ;  /* 0x0000001fff047819 */ /* 0x000fe20000011491 */
[----:B------:R-:W-:Y:S01]  /*1100*/  IMAD.IADD R0, R20, 0x1, -R0 ;  /* 0x0000000114007824 */ /* 0x000fe200078e0a00 */
[----:B------:R-:W-:-:S03]  /*1110*/  LOP3.LUT R3, R3, 0xfffffffc, RZ, 0xc0, !PT ;  /* 0xfffffffc03037812 */ /* 0x000fc600078ec0ff */
[----:B------:R-:W-:Y:S02]  /*1120*/  IMAD.SHL.U32 R4, R0, 0x8, RZ ;  /* 0x0000000800047824 */ /* 0x000fe400078e00ff */
[----:B------:R-:W-:-:S04]  /*1130*/  IMAD.IADD R6, R22, 0x1, -R3 ;  /* 0x0000000116067824 */ /* 0x000fc800078e0a03 */
[----:B------:R-:W-:Y:S01]  /*1140*/  IMAD.SHL.U32 R3, R6, 0x40, RZ ;  /* 0x0000004006037824 */ /* 0x000fe200078e00ff */
[----:B------:R0:W-:Y:S04]  /*1150*/  STL [R1+0x78], R6 ;  /* 0x0000780601007387 */ /* 0x0001e80000100800 */
[----:B------:R-:W-:Y:S01]  /*1160*/  LOP3.LUT R13, R3, 0xc0, RZ, 0xc0, !PT ;  /* 0x000000c0030d7812 */ /* 0x000fe200078ec0ff */
[----:B------:R-:W-:Y:S03]  /*1170*/  STL [R1+0x38], R11 ;  /* 0x0000380b01007387 */ /* 0x000fe60000100800 */
[----:B------:R-:W-:Y:S01]  /*1180*/  SHF.R.U32.HI R12, RZ, 0x3, R13 ;  /* 0x00000003ff0c7819 */ /* 0x000fe2000001160d */
[----:B------:R-:W-:Y:S01]  /*1190*/  STL [R1+0x30], R13 ;  /* 0x0000300d01007387 */ /* 0x000fe20000100800 */
[----:B0-----:R-:W-:-:S02]  /*11a0*/  LEA.HI R6, R5, R10, RZ, 0x3 ;  /* 0x0000000a05067211 */ /* 0x001fc400078f18ff */
[----:B------:R-:W-:Y:S01]  /*11b0*/  LEA.HI R5, R5, R10, RZ, 0x5 ;  /* 0x0000000a05057211 */ /* 0x000fe200078f28ff */
[----:B------:R-:W-:Y:S01]  /*11c0*/  STL [R1+0x34], R12 ;  /* 0x0000340c01007387 */ /* 0x000fe20000100800 */
[CC--:B------:R-:W-:Y:S02]  /*11d0*/  LEA.HI R10, R8.reuse, R16.reuse, RZ, 0x5 ;  /* 0x00000010080a7211 */ /* 0x0c0fe400078f28ff */
[----:B------:R-:W-:Y:S01]  /*11e0*/  LEA.HI R8, R8, R16, RZ, 0x3 ;  /* 0x0000001008087211 */ /* 0x000fe200078f18ff */
[----:B------:R0:W-:Y:S01]  /*11f0*/  STL [R1+0x8c], R2 ;  /* 0x00008c0201007387 */ /* 0x0001e20000100800 */
[----:B------:R-:W-:Y:S01]  /*1200*/  SHF.R.S32.HI R10, RZ, 0x5, R10 ;  /* 0x00000005ff0a7819 */ /* 0x000fe2000001140a */
[----:B------:R-:W-:Y:S01]  /*1210*/  IMAD.SHL.U32 R16, R14, 0x4, RZ ;  /* 0x000000040e107824 */ /* 0x000fe200078e00ff */
[C---:B------:R-:W-:Y:S01]  /*1220*/  LOP3.LUT R8, R13.reuse, 0x18, R8, 0xf8, !PT ;  /* 0x000000180d087812 */ /* 0x040fe200078ef808 */
[----:B------:R-:W-:Y:S01]  /*1230*/  STL [R1+0x70], RZ ;  /* 0x000070ff01007387 */ /* 0x000fe20000100800 */
[----:B------:R-:W-:Y:S01]  /*1240*/  SHF.R.S32.HI R5, RZ, 0x5, R5 ;  /* 0x00000005ff057819 */ /* 0x000fe20000011405 */
[----:B------:R-:W-:Y:S01]  /*1250*/  IMAD R10, R10, 0x1800, R11 ;  /* 0x000018000a0a7824 */ /* 0x000fe200078e020b */
[----:B------:R-:W-:Y:S01]  /*1260*/  LOP3.LUT R3, R8, R12, RZ, 0x3c, !PT ;  /* 0x0000000c08037212 */ /* 0x000fe200078e3cff */
[----:B------:R-:W-:Y:S01]  /*1270*/  STL [R1+0x3c], RZ ;  /* 0x00003cff01007387 */ /* 0x000fe20000100800 */
[----:B------:R-:W-:Y:S01]  /*1280*/  LOP3.LUT R6, R13, 0x18, R6, 0xf8, !PT ;  /* 0x000000180d067812 */ /* 0x000fe200078ef806 */
[----:B0-----:R-:W-:-:S02]  /*1290*/  IMAD.U32 R2, RZ, RZ, UR5 ;  /* 0x00000005ff027e24 */ /* 0x001fc4000f8e00ff */
[----:B------:R-:W-:Y:S01]  /*12a0*/  IMAD.IADD R10, R10, 0x1, R3 ;  /* 0x000000010a0a7824 */ /* 0x000fe200078e0203 */
[-C--:B------:R-:W-:Y:S01]  /*12b0*/  LOP3.LUT R6, R6, R12.reuse, RZ, 0x3c, !PT ;  /* 0x0000000c06067212 */ /* 0x080fe200078e3cff */
[----:B------:R-:W-:Y:S01]  /*12c0*/  IMAD R5, R5, 0x1800, R11 ;  /* 0x0000180005057824 */ /* 0x000fe200078e020b */
[----:B------:R0:W-:Y:S01]  /*12d0*/  STL [R1+0x40], R2 ;  /* 0x0000400201007387 */ /* 0x0001e20000100800 */
[----:B------:R-:W-:Y:S02]  /*12e0*/  LOP3.LUT R3, R13, 0x18, R146, 0xf8, !PT ;  /* 0x000000180d037812 */ /* 0x000fe400078ef892 */
[----:B------:R-:W-:Y:S02]  /*12f0*/  IMAD.IADD R5, R5, 0x1, R6 ;  /* 0x0000000105057824 */ /* 0x000fe400078e0206 */
[----:B------:R-:W-:Y:S01]  /*1300*/  LOP3.LUT R3, R3, R12, RZ, 0x3c, !PT ;  /* 0x0000000c03037212 */ /* 0x000fe200078e3cff */
[----:B------:R-:W-:Y:S01]  /*1310*/  IMAD.U32 R6, RZ, RZ, UR4 ;  /* 0x00000004ff067e24 */ /* 0x000fe2000f8e00ff */
[----:B0-----:R-:W-:-:S03]  /*1320*/  LOP3.LUT R2, R13, 0x8, R146, 0xf8, !PT ;  /* 0x000000080d027812 */ /* 0x001fc600078ef892 */
[----:B------:R-:W-:Y:S01]  /*1330*/  IMAD.IADD R3, R11, 0x1, R3 ;  /* 0x000000010b037824 */ /* 0x000fe200078e0203 */
[----:B------:R-:W-:Y:S01]  /*1340*/  STL [R1+0x94], R6 ;  /* 0x0000940601007387 */ /* 0x000fe20000100800 */
[----:B------:R-:W-:-:S03]  /*1350*/  LOP3.LUT R2, R2, R12, RZ, 0x3c, !PT ;  /* 0x0000000c02027212 */ /* 0x000fc600078e3cff */
[----:B------:R0:W-:Y:S02]  /*1360*/  STL [R1+0x54], R4 ;  /* 0x0000540401007387 */ /* 0x0001e40000100800 */
[----:B------:R-:W-:Y:S01]  /*1370*/  IMAD.IADD R0, R11, 0x1, R2 ;  /* 0x000000010b007824 */ /* 0x000fe200078e0202 */
[----:B------:R-:W-:-:S04]  /*1380*/  LEA R2, R10, UR4, 0x1 ;  /* 0x000000040a027c11 */ /* 0x000fc8000f8e08ff */
[----:B------:R1:W-:Y:S01]  /*1390*/  STL [R1+0x58], R0 ;  /* 0x0000580001007387 */ /* 0x0003e20000100800 */
[----:B0-----:R-:W-:-:S05]  /*13a0*/  LEA R4, R5, UR4, 0x1 ;  /* 0x0000000405047c11 */ /* 0x001fca000f8e08ff */
[----:B------:R0:W-:Y:S01]  /*13b0*/  STL [R1+0x80], R4 ;  /* 0x0000800401007387 */ /* 0x0001e20000100800 */
[----:B-1----:R-:W-:-:S03]  /*13c0*/  LEA R0, R3, UR4, 0x1 ;  /* 0x0000000403007c11 */ /* 0x002fc6000f8e08ff */
[----:B------:R0:W-:Y:S04]  /*13d0*/  STL [R1+0x7c], R2 ;  /* 0x00007c0201007387 */ /* 0x0001e80000100800 */
[----:B------:R0:W-:Y:S02]  /*13e0*/  STL [R1+0x84], R0 ;  /* 0x0000840001007387 */ /* 0x0001e40000100800 */
.L_x_447:
[----:B0-----:R-:W0:Y:S02]  /*13f0*/  LDC.64 R2, c[0x0][0xc60] ;  /* 0x00031800ff027b82 */ /* 0x001e240000000a00 */
[----:B0-----:R-:W-:-:S05]  /*1400*/  IMAD.WIDE R2, R107, 0x4, R2 ;  /* 0x000000046b027825 */ /* 0x001fca00078e0202 */
[----:B-12--5:R0:W2:Y:S01]  /*1410*/  LDG.E R10, desc[UR60][R2.64] ;  /* 0x0000003c020a7981 */ /* 0x0260a2000c1e1900 */
[----:B------:R-:W-:Y:S05]  /*1420*/  YIELD ;  /* 0x0000000000007946 */ /* 0x000fea0003800000 */
[----:B------:R-:W-:Y:S01]  /*1430*/  ULDC.64 UR4, c[0x0][0xa28] ;  /* 0x00028a0000047ab9 */ /* 0x000fe20000000a00 */
[----:B------:R-:W-:Y:S01]  /*1440*/  ULDC.64 UR8, c[0x0][0xa18] ;  /* 0x0002860000087ab9 */ /* 0x000fe20000000a00 */
[----:B------:R-:W-:Y:S01]  /*1450*/  ISETP.NE.U32.AND P1, PT, RZ, UR4, PT ;  /* 0x00000004ff007c0c */ /* 0x000fe2000bf25070 */
[----:B------:R-:W-:Y:S01]  /*1460*/  ULDC.64 UR6, c[0x0][0xa08] ;  /* 0x0002820000067ab9 */ /* 0x000fe20000000a00 */
[----:B0-----:R-:W-:Y:S01]  /*1470*/  IMAD.MOV.U32 R3, RZ, RZ, RZ ;  /* 0x000000ffff037224 */ /* 0x001fe200078e00ff */
[----:B------:R-:W-:Y:S01]  /*1480*/  ISETP.NE.U32.AND P0, PT, RZ, UR6, PT ;  /* 0x00000006ff007c0c */ /* 0x000fe2000bf05070 */
[----:B------:R-:W-:Y:S01]  /*1490*/  IMAD.MOV.U32 R27, RZ, RZ, RZ ;  /* 0x000000ffff1b7224 */ /* 0x000fe200078e00ff */
[----:B------:R-:W-:-:S02]  /*14a0*/  ISETP.NE.AND.EX P1, PT, RZ, UR5, PT, P1 ;  /* 0x00000005ff007c0c */ /* 0x000fc4000bf25310 */
[----:B------:R-:W-:Y:S02]  /*14b0*/  ISETP.NE.AND.EX P0, PT, RZ, UR7, PT, P0 ;  /* 0x00000007ff007c0c */ /* 0x000fe4000bf05300 */
[----:B--2---:R-:W-:Y:S01]  /*14c0*/  SHF.R.S32.HI R0, RZ, 0x1f, R10 ;  /* 0x0000001fff007819 */ /* 0x004fe2000001140a */
[----:B------:R-:W-:-:S08]  /*14d0*/  IMAD.SHL.U32 R26, R10, 0x4, RZ ;  /* 0x000000040a1a7824 */ /* 0x000fd000078e00ff */
[C---:B---3--:R-:W-:Y:S01]  /*14e0*/  @P1 LEA R4, P2, R10.reuse, UR4, 0x2 ;  /* 0x000000040a041c11 */ /* 0x048fe2000f8410ff */
[----:B------:R0:W-:Y:S01]  /*14f0*/  STL [R1+0x68], R10 ;  /* 0x0000680a01007387 */ /* 0x0001e20000100800 */
[C-C-:B------:R-:W-:Y:S02]  /*1500*/  SHF.L.U64.HI R28, R10.reuse, 0x2, R0.reuse ;  /* 0x000000020a1c7819 */ /* 0x140fe40000010200 */
[----:B------:R-:W-:Y:S02]  /*1510*/  @P1 LEA.HI.X R5, R10, UR5, R0, 0x2, P2 ;  /* 0x000000050a051c11 */ /* 0x000fe400090f1400 */
[----:B------:R-:W-:Y:S01]  /*1520*/  ISETP.NE.U32.AND P2, PT, RZ, UR8, PT ;  /* 0x00000008ff007c0c */ /* 0x000fe2000bf45070 */
[----:B------:R-:W-:Y:S01]  /*1530*/  ULDC UR4, c[0x0][0x288] ;  /* 0x0000a20000047ab9 */ /* 0x000fe20000000800 */
[----:B------:R-:W-:Y:S01]  /*1540*/  IADD3 R8, P3, R26, UR6, RZ ;  /* 0x000000061a087c10 */ /* 0x000fe2000ff7e0ff */
[----:B------:R0:W5:Y:S01]  /*1550*/  @P1 LDG.E R3, desc[UR60][R4.64] ;  /* 0x0000003c04031981 */ /* 0x000162000c1e1900 */
[----:B------:R-:W-:Y:S01]  /*1560*/  ISETP.NE.AND.EX P2, PT, RZ, UR9, PT, P2 ;  /* 0x00000009ff007c0c */ /* 0x000fe2000bf45320 */
[----:B------:R-:W-:Y:S01]  /*1570*/  IMAD.U32 R107, RZ, RZ, UR4 ;  /* 0x00000004ff6b7e24 */ /* 0x000fe2000f8e00ff */
[----:B------:R-:W-:Y:S01]  /*1580*/  IADD3.X R9, R28, UR7, RZ, P3, !PT ;  /* 0x000000071c097c10 */ /* 0x000fe20009ffe4ff */
[----:B------:R-:W-:-:S04]  /*1590*/  ULDC.64 UR4, c[0x0][0x3f8] ;  /* 0x0000fe0000047ab9 */ /* 0x000fc80000000a00 */
[----:B------:R0:W5:Y:S06]  /*15a0*/  @P0 LDG.E R27, desc[UR60][R8.64] ;  /* 0x0000003c081b0981 */ /* 0x00016c000c1e1900 */
[----:B------:R-:W-:-:S04]  /*15b0*/  @P2 IADD3 R6, P1, R26, UR8, RZ ;  /* 0x000000081a062c10 */ /* 0x000fc8000ff3e0ff */
[----:B------:R-:W-:-:S05]  /*15c0*/  @P2 IADD3.X R7, R28, UR9, RZ, P1, !PT ;  /* 0x000000091c072c10 */ /* 0x000fca0008ffe4ff */
[----:B------:R0:W5:Y:S01]  /*15d0*/  @P2 LDG.E R107, desc[UR60][R6.64] ;  /* 0x0000003c066b2981 */ /* 0x000162000c1e1900 */
[----:B------:R-:W-:-:S03]  /*15e0*/  UISETP.NE.U32.AND UP0, UPT, UR4, URZ, UPT ;  /* 0x0000003f0400728c */ /* 0x000fc6000bf05070 */
[----:B------:R-:W-:Y:S01]  /*15f0*/  ULDC UR4, c[0x0][0x404] ;  /* 0x0001010000047ab9 */ /* 0x000fe20000000800 */
[----:B------:R-:W-:-:S03]  /*1600*/  UISETP.NE.AND.EX UP0, UPT, UR5, URZ, UPT, UP0 ;  /* 0x0000003f0500728c */ /* 0x000fc6000bf05300 */
[----:B------:R-:W-:Y:S01]  /*1610*/  ULDC UR5, c[0x0][0x2e0] ;  /* 0x0000b80000057ab9 */ /* 0x000fe20000000800 */
[----:B------:R-:W-:-:S04]  /*1620*/  USEL UR4, UR4, 0x1, UP0 ;  /* 0x0000000104047887 */ /* 0x000fc80008000000 */
[----:B------:R-:W-:-:S03]  /*1630*/  UIMAD UR4, UR4, UR5, URZ ;  /* 0x00000005040472a4 */ /* 0x000fc6000f8e023f */
[----:B------:R-:W-:Y:S02]  /*1640*/  ULDC UR5, c[0x0][0x338] ;  /* 0x0000ce0000057ab9 */ /* 0x000fe40000000800 */
[----:B------:R-:W-:Y:S02]  /*1650*/  IMAD.U32 R2, RZ, RZ, UR5 ;  /* 0x00000005ff027e24 */ /* 0x000fe4000f8e00ff */
[----:B------:R-:W-:Y:S02]  /*1660*/  IMAD.U32 R24, RZ, RZ, UR4 ;  /* 0x00000004ff187e24 */ /* 0x000fe4000f8e00ff */
[----:B------:R-:W-:Y:S01]  /*1670*/  IMAD.MOV.U32 R25, RZ, RZ, R10 ;  /* 0x000000ffff197224 */ /* 0x000fe200078e000a */
[----:B0-----:R-:W-:Y:S06]  /*1680*/  @P2 BRA `(.L_x_308) ;  /* 0x0000000000242947 */ /* 0x001fec0003800000 */
[----:B------:R-:W-:Y:S02]  /*1690*/  ULDC.64 UR4, c[0x0][0xa00] ;  /* 0x0002800000047ab9 */ /* 0x000fe40000000a00 */
[----:B------:R-:W-:-:S04]  /*16a0*/  ISETP.NE.U32.AND P1, PT, RZ, UR4, PT ;  /* 0x00000004ff007c0c */ /* 0x000fc8000bf25070 */
[----:B------:R-:W-:-:S13]  /*16b0*/  ISETP.NE.AND.EX P1, PT, RZ, UR5, PT, P1 ;  /* 0x00000005ff007c0c */ /* 0x000fda000bf25310 */
[----:B------:R-:W-:Y:S05]  /*16c0*/  @!P1 BRA `(.L_x_308) ;  /* 0x0000000000149947 */ /* 0x000fea0003800000 */
[----:B------:R-:W0:Y:S02]  /*16d0*/  LDC.64 R4, c[0x0][0xa00] ;  /* 0x00028000ff047b82 */ /* 0x000e240000000a00 */
[----:B0-----:R-:W-:-:S05]  /*16e0*/  IMAD.WIDE R4, R25, 0x4, R4 ;  /* 0x0000000419047825 */ /* 0x001fca00078e0204 */
[----:B-----5:R-:W2:Y:S04]  /*16f0*/  LDG.E R107, desc[UR60][R4.64] ;  /* 0x0000003c046b7981 */ /* 0x020ea8000c1e1900 */
[----:B------:R-:W2:Y:S02]  /*1700*/  LDG.E R0, desc[UR60][R4.64+0x4] ;  /* 0x0000043c04007981 */ /* 0x000ea4000c1e1900 */
[----:B--2---:R-:W-:-:S07]  /*1710*/  IMAD.IADD R107, R0, 0x1, -R107 ;  /* 0x00000001006b7824 */ /* 0x004fce00078e0a6b */
.L_x_308:
[----:B------:R-:W-:Y:S01]  /*1720*/  ULDC.64 UR4, c[0x0][0xa20] ;  /* 0x0002880000047ab9 */ /* 0x000fe20000000a00 */
[----:B------:R0:W-:Y:S01]  /*1730*/  STL [R1+0x74], R105 ;  /* 0x0000746901007387 */ /* 0x0001e20000100800 */
[----:B------:R-:W-:-:S03]  /*1740*/  ISETP.NE.U32.AND P1, PT, RZ, UR4, PT ;  /* 0x00000004ff007c0c */ /* 0x000fc6000bf25070 */
[----:B------:R0:W-:Y:S01]  /*1750*/  STL [R1+0x6c], R106 ;  /* 0x00006c6a01007387 */ /* 0x0001e20000100800 */
[----:B------:R-:W-:-:S13]  /*1760*/  ISETP.NE.AND.EX P1, PT, RZ, UR5, PT, P1 ;  /* 0x00000005ff007c0c */ /* 0x000fda000bf25310 */
[----:B0-----:R-:W-:Y:S05]  /*1770*/  @!P1 BRA `(.L_x_309) ;  /* 0x0000000000109947 */ /* 0x001fea0003800000 */
[----:B------:R-:W-:-:S04]  /*1780*/  IADD3 R4, P0, R26, UR4, RZ ;  /* 0x000000041a047c10 */ /* 0x000fc8000ff1e0ff */
[----:B------:R-:W-:-:S05]  /*1790*/  IADD3.X R5, R28, UR5, RZ, P0, !PT ;  /* 0x000000051c057c10 */ /* 0x000fca00087fe4ff */
[----:B------:R0:W5:Y:S01]  /*17a0*/  LDG.E R24, desc[UR60][R4.64] ;  /* 0x0000003c04187981 */ /* 0x000162000c1e1900 */
[----:B------:R-:W-:Y:S05]  /*17b0*/  BRA `(.L_x_310) ;  /* 0x0000000000107947 */ /* 0x000fea0003800000 */
.L_x_309:
[----:B------:R-:W-:Y:S05]  /*17c0*/  @!P0 BRA `(.L_x_310) ;  /* 0x00000000000c8947 */ /* 0x000fea0003800000 */
[----:B------:R-:W2:Y:S04]  /*17d0*/  LDG.E R5, desc[UR60][R8.64] ;  /* 0x0000003c08057981 */ /* 0x000ea8000c1e1900 */
[----:B------:R-:W2:Y:S02]  /*17e0*/  LDG.E R24, desc[UR60][R8.64+0x4] ;  /* 0x0000043c08187981 */ /* 0x000ea4000c1e1900 */
[----:B--2---:R-:W-:-:S07]  /*17f0*/  IMAD.IADD R24, R24, 0x1, -R5 ;  /* 0x0000000118187824 */ /* 0x004fce00078e0a05 */
.L_x_310:
[----:B------:R-:W-:Y:S02]  /*1800*/  ULDC.64 UR4, c[0x0][0xa10] ;  /* 0x0002840000047ab9 */ /* 0x000fe40000000a00 */
[----:B------:R-:W-:-:S04]  /*1810*/  ISETP.NE.U32.AND P0, PT, RZ, UR4, PT ;  /* 0x00000004ff007c0c */ /* 0x000fc8000bf05070 */
[----:B------:R-:W-:Y:S01]  /*1820*/  ISETP.NE.AND.EX P0, PT, RZ, UR5, PT, P0 ;  /* 0x00000005ff007c0c */ /* 0x000fe2000bf05300 */
[----:B-----5:R-:W-:Y:S01]  /*1830*/  IMAD.IADD R11, R24, 0x1, -R3 ;  /* 0x00000001180b7824 */ /* 0x020fe200078e0a03 */
[----:B------:R-:W-:-:S11]  /*1840*/  ULDC.64 UR4, c[0x0][0xa30] ;  /* 0x00028c0000047ab9 */ /* 0x000fd60000000a00 */
[----:B0-----:R-:W0:Y:S02]  /*1850*/  @P0 LDC.64 R4, c[0x0][0xa10] ;  /* 0x00028400ff040b82 */ /* 0x001e240000000a00 */
[----:B0-----:R-:W-:-:S05]  /*1860*/  @P0 IMAD.WIDE R4, R25, 0x4, R4 ;  /* 0x0000000419040825 */ /* 0x001fca00078e0204 */
[----:B------:R-:W2:Y:S04]  /*1870*/  @P0 LDG.E R0, desc[UR60][R4.64] ;  /* 0x0000003c04000981 */ /* 0x000ea8000c1e1900 */
[----:B------:R-:W2:Y:S01]  /*1880*/  @P0 LDG.E R9, desc[UR60][R4.64+0x4] ;  /* 0x0000043c04090981 */ /* 0x000ea2000c1e1900 */
[----:B------:R-:W-:Y:S01]  /*1890*/  IMAD.MOV R78, RZ, RZ, -R11 ;  /* 0x000000ffff4e7224 */ /* 0x000fe200078e0a0b */
[----:B------:R-:W-:Y:S01]  /*18a0*/  ISETP.NE.U32.AND P1, PT, RZ, UR4, PT ;  /* 0x00000004ff007c0c */ /* 0x000fe2000bf25070 */
[----:B------:R-:W-:-:S03]  /*18b0*/  IMAD.MOV.U32 R102, RZ, RZ, R24 ;  /* 0x000000ffff667224 */ /* 0x000fc600078e0018 */
[----:B------:R-:W-:Y:S02]  /*18c0*/  VIMNMX R78, RZ, R78, !PT ;  /* 0x0000004eff4e7248 */ /* 0x000fe40007fe0100 */
[----:B------:R-:W-:-:S13]  /*18d0*/  ISETP.NE.AND.EX P1, PT, RZ, UR5, PT, P1 ;  /* 0x00000005ff007c0c */ /* 0x000fda000bf25310 */
[----:B------:R-:W-:-:S04]  /*18e0*/  @P1 IADD3 R6, P2, R26, UR4, RZ ;  /* 0x000000041a061c10 */ /* 0x000fc8000ff5e0ff */
[----:B------:R-:W-:-:S05]  /*18f0*/  @P1 IADD3.X R7, R28, UR5, RZ, P2, !PT ;  /* 0x000000051c071c10 */ /* 0x000fca00097fe4ff */
[----:B------:R0:W5:Y:S01]  /*1900*/  @P1 LDG.E R102, desc[UR60][R6.64] ;  /* 0x0000003c06661981 */ /* 0x000162000c1e1900 */
[----:B--2---:R-:W-:-:S04]  /*1910*/  @P0 IMAD.IADD R2, R9, 0x1, -R0 ;  /* 0x0000000109020824 */ /* 0x004fc800078e0a00 */
[----:B------:R-:W-:-:S04]  /*1920*/  IMAD.IADD R108, R11, 0x1, R2 ;  /* 0x000000010b6c7824 */ /* 0x000fc800078e0202 */
[----:B------:R-:W-:-:S04]  /*1930*/  VIADD R0, R108, 0x8f ;  /* 0x0000008f6c007836 */ /* 0x000fc80000000000 */
[----:B------:R-:W-:-:S05]  /*1940*/  IMAD.HI R0, R0, 0x38e38e39, RZ ;  /* 0x38e38e3900007827 */ /* 0x000fca00078e02ff */
[----:B------:R-:W-:-:S04]  /*1950*/  SHF.R.U32.HI R3, RZ, 0x1f, R0 ;  /* 0x0000001fff037819 */ /* 0x000fc80000011600 */
[----:B------:R-:W-:-:S05]  /*1960*/  LEA.HI.SX32 R110, R0, R3, 0x1b ;  /* 0x00000003006e7211 */ /* 0x000fca00078fdaff */
[----:B------:R-:W-:-:S05]  /*1970*/  IMAD R3, R110, 0x90, -R11 ;  /* 0x000000906e037824 */ /* 0x000fca00078e0a0b */
[----:B------:R-:W-:-:S04]  /*1980*/  VIMNMX R3, R3, R2, PT ;  /* 0x0000000203037248 */ /* 0x000fc80003fe0100 */
[----:B------:R-:W-:Y:S01]  /*1990*/  ISETP.GT.AND P0, PT, R3, R78, PT ;  /* 0x0000004e0300720c */ /* 0x000fe20003f04270 */
[----:B------:R-:W-:-:S05]  /*19a0*/  IMAD.WIDE.U32 R78, R78, 0x38e38e39, RZ ;  /* 0x38e38e394e4e7825 */ /* 0x000fca00078e00ff */
[----:B------:R-:W-:-:S05]  /*19b0*/  SHF.R.U32.HI R78, RZ, 0x5, R79 ;  /* 0x00000005ff4e7819 */ /* 0x000fca000001164f */
[----:B------:R-:W-:Y:S02]  /*19c0*/  IMAD.MOV.U32 R22, RZ, RZ, R78 ;  /* 0x000000ffff167224 */ /* 0x000fe400078e004e */
[----:B------:R-:W-:-:S04]  /*19d0*/  @P0 VIADD R0, R3, 0x8f ;  /* 0x0000008f03000836 */ /* 0x000fc80000000000 */
[----:B------:R-:W-:-:S05]  /*19e0*/  @P0 IMAD.HI R0, R0, 0x38e38e39, RZ ;  /* 0x38e38e3900000827 */ /* 0x000fca00078e02ff */
[----:B------:R-:W-:-:S04]  /*19f0*/  @P0 SHF.R.U32.HI R3, RZ, 0x1f, R0 ;  /* 0x0000001fff030819 */ /* 0x000fc80000011600 */
[----:B------:R-:W-:Y:S02]  /*1a00*/  @P0 LEA.HI.SX32 R22, R0, R3, 0x1b ;  /* 0x0000000300160211 */ /* 0x000fe400078fdaff */
[----:B------:R-:W-:Y:S02]  /*1a10*/  PLOP3.LUT P0, PT, PT, PT, PT, 0x80, 0x0 ;  /* 0x000000000000781c */ /* 0x000fe40003f0f070 */
[----:B------:R-:W-:-:S13]  /*1a20*/  ISETP.GT.AND P1, PT, R22, R78, PT ;  /* 0x0000004e1600720c */ /* 0x000fda0003f24270 */
[----:B0-----:R-:W-:Y:S05]  /*1a30*/  @!P1 BRA `(.L_x_311) ;  /* 0x0000005400389947 */ /* 0x001fea0003800000 */
[----:B------:R-:W-:Y:S01]  /*1a40*/  VIADD R0, R18, 0x16a00 ;  /* 0x00016a0012007836 */ /* 0x000fe20000000000 */
[----:B------:R-:W-:Y:S04]  /*1a50*/  BSSY B6, `(.L_x_312) ;  /* 0x0000013000067945 */ /* 0x000fe80003800000 */
[----:B------:R-:W-:-:S13]  /*1a60*/  LOP3.LUT P0, RZ, R0, 0x1bf, RZ, 0xc0, !PT ;  /* 0x000001bf00ff7812 */ /* 0x000fda000780c0ff */
[----:B------:R-:W-:Y:S05]  /*1a70*/  @!P0 BRA `(.L_x_313) ;  /* 0x0000000000408947 */ /* 0x000fea0003800000 */
        /* <DEDUP_REMOVED lines=15> */
[----:B-1---5:R-:W-:Y:S05]  /*1b70*/  CALL.ABS.NOINC R14 ;  /* 0x000000000e007343 */ /* 0x022fea0003c00000 */
.L_x_313:
[----:B------:R-:W-:Y:S05]  /*1b80*/  BSYNC B6 ;  /* 0x0000000000067941 */ /* 0x000fea0003800000 */
.L_x_312:
        /* <DEDUP_REMOVED lines=20> */
.L_x_315:
[----:B------:R-:W-:Y:S05]  /*1cd0*/  BSYNC B6 ;  /* 0x0000000000067941 */ /* 0x000fea0003800000 */
.L_x_314:
[----:B------:R-:W-:Y:S01]  /*1ce0*/  ULDC.64 UR4, c[0x0][0x9f8] ;  /* 0x00027e0000047ab9 */ /* 0x000fe20000000a00 */
[----:B------:R-:W2:Y:S01]  /*1cf0*/  LDL R20, [R1+0x28] ;  /* 0x0000280001147983 */ /* 0x000ea20000100800 */
[----:B------:R-:W-:Y:S01]  /*1d00*/  ISETP.NE.U32.AND P0, PT, RZ, UR4, PT ;  /* 0x00000004ff007c0c */ /* 0x000fe2000bf05070 */
[----:B------:R-:W0:Y:S01]  /*1d10*/  LDC R0, c[0x0][0x428] ;  /* 0x00010a00ff007b82 */ /* 0x000e220000000800 */
[----:B------:R-:W-:Y:S01]  /*1d20*/  IMAD.IADD R74, R27, 0x1, R24 ;  /* 0x000000011b4a7824 */ /* 0x000fe200078e0218 */
[----:B------:R-:W3:Y:S01]  /*1d30*/  LDL R14, [R1+0x2c] ;  /* 0x00002c00010e7983 */ /* 0x000ee20000100800 */
[----:B------:R-:W-:Y:S01]  /*1d40*/  ISETP.NE.AND.EX P0, PT, RZ, UR5, PT, P0 ;  /* 0x00000005ff007c0c */ /* 0x000fe2000bf05300 */
[----:B------:R-:W-:Y:S02]  /*1d50*/  ULDC.64 UR6, c[0x0][0xa08] ;  /* 0x0002820000067ab9 */ /* 0x000fe40000000a00 */
[----:B------:R-:W4:Y:S04]  /*1d60*/  LDL R39, [R1+0x30] ;  /* 0x0000300001277983 */ /* 0x000f280000100800 */
[----:B------:R-:W4:Y:S04]  /*1d70*/  LDL R38, [R1+0x38] ;  /* 0x0000380001267983 */ /* 0x000f280000100800 */
[----:B------:R-:W4:Y:S01]  /*1d80*/  LDL R37, [R1+0x34] ;  /* 0x0000340001257983 */ /* 0x000f220000100800 */
[----:B------:R-:W1:Y:S01]  /*1d90*/  S2R R21, SR_TID.X ;  /* 0x0000000000157919 */ /* 0x000e620000002100 */
[----:B------:R-:W-:Y:S01]  /*1da0*/  @P0 IADD3 R4, P1, R26, UR4, RZ ;  /* 0x000000041a040c10 */ /* 0x000fe2000ff3e0ff */
[----:B------:R-:W1:Y:S01]  /*1db0*/  LDC.64 R66, c[0x0][0x3e8] ;  /* 0x0000fa00ff427b82 */ /* 0x000e620000000a00 */
[----:B------:R-:W4:Y:S02]  /*1dc0*/  LDL.LU R35, [R1+0x44] ;  /* 0x0000440001237983 */ /* 0x000f240000300800 */
[----:B------:R-:W-:Y:S01]  /*1dd0*/  @P0 IADD3.X R5, R28, UR5, RZ, P1, !PT ;  /* 0x000000051c050c10 */ /* 0x000fe20008ffe4ff */
[----:B------:R-:W-:Y:S01]  /*1de0*/  ULDC.64 UR4, c[0x0][0x2f8] ;  /* 0x0000be0000047ab9 */ /* 0x000fe20000000a00 */
[----:B------:R-:W4:Y:S03]  /*1df0*/  LDL R36, [R1+0x78] ;  /* 0x0000780001247983 */ /* 0x000f260000100800 */
[----:B------:R-:W1:Y:S01]  /*1e00*/  LDC.64 R28, c[0x0][0x2f0] ;  /* 0x0000bc00ff1c7b82 */ /* 0x000e620000000a00 */
[----:B------:R1:W2:Y:S01]  /*1e10*/  @P0 LDG.E R25, desc[UR60][R4.64] ;  /* 0x0000003c04190981 */ /* 0x0002a2000c1e1900 */
[----:B0-----:R-:W-:-:S02]  /*1e20*/  ISETP.NE.AND P0, PT, R0, 0x1, PT ;  /* 0x000000010000780c */ /* 0x001fc40003f05270 */
[----:B------:R-:W-:Y:S02]  /*1e30*/  SHF.R.S32.HI R9, RZ, 0x1f, R74 ;  /* 0x0000001fff097819 */ /* 0x000fe4000001144a */
[----:B------:R-:W-:Y:S02]  /*1e40*/  SHF.R.S32.HI R147, RZ, 0x1f, R146 ;  /* 0x0000001fff937819 */ /* 0x000fe40000011492 */
[----:B------:R-:W0:Y:S08]  /*1e50*/  LDC R33, c[0x0][0x3d4] ;  /* 0x0000f500ff217b82 */ /* 0x000e300000000800 */
[----:B------:R-:W0:Y:S01]  /*1e60*/  @P0 LDC R3, c[0x0][0x42c] ;  /* 0x00010b00ff030b82 */ /* 0x000e220000000800 */
[----:B-1----:R-:W-:-:S07]  /*1e70*/  SHF.R.U32.HI R34, RZ, 0x7, R21 ;  /* 0x00000007ff227819 */ /* 0x002fce0000011615 */
[----:B------:R-:W1:Y:S01]  /*1e80*/  @P0 LDC R7, c[0x0][0x430] ;  /* 0x00010c00ff070b82 */ /* 0x000e620000000800 */
[----:B------:R-:W-:Y:S01]  /*1e90*/  IMAD.WIDE.U32 R4, R74, R28, RZ ;  /* 0x0000001c4a047225 */ /* 0x000fe200078e00ff */
[----:B------:R-:W-:Y:S02]  /*1ea0*/  ISETP.NE.AND P6, PT, R34, 0x1, PT ;  /* 0x000000012200780c */ /* 0x000fe40003fc5270 */
[----:B------:R-:W-:-:S04]  /*1eb0*/  SHF.R.S32.HI R32, RZ, 0x1f, R145 ;  /* 0x0000001fff207819 */ /* 0x000fc80000011491 */
[----:B------:R-:W1:Y:S01]  /*1ec0*/  LDC.64 R72, c[0x0][0x3d8] ;  /* 0x0000f600ff487b82 */ /* 0x000e620000000a00 */
[----:B0-----:R-:W-:-:S04]  /*1ed0*/  @P0 IMAD.HI.U32 R0, R106, R3, RZ ;  /* 0x000000036a000227 */ /* 0x001fc800078e00ff */
[----:B------:R-:W-:Y:S01]  /*1ee0*/  IMAD R3, R9, R28, RZ ;  /* 0x0000001c09037224 */ /* 0x000fe200078e02ff */
[----:B-1----:R-:W-:-:S03]  /*1ef0*/  @P0 SHF.R.U32.HI R106, RZ, R7, R0 ;  /* 0x00000007ff6a0219 */ /* 0x002fc60000011600 */
[----:B------:R-:W-:Y:S01]  /*1f00*/  IMAD R3, R74, R29, R3 ;  /* 0x0000001d4a037224 */ /* 0x000fe200078e0203 */
[----:B------:R-:W-:Y:S02]  /*1f10*/  ISETP.NE.U32.AND P0, PT, RZ, UR6, PT ;  /* 0x00000006ff007c0c */ /* 0x000fe4000bf05070 */
[----:B------:R-:W-:Y:S01]  /*1f20*/  SHF.R.S32.HI R6, RZ, 0x1f, R106 ;  /* 0x0000001fff067819 */ /* 0x000fe2000001146a */
[----:B------:R-:W-:Y:S01]  /*1f30*/  IMAD.IADD R5, R5, 0x1, R3 ;  /* 0x0000000105057824 */ /* 0x000fe200078e0203 */
[----:B------:R-:W-:-:S03]  /*1f40*/  ISETP.NE.AND.EX P0, PT, RZ, UR7, PT, P0 ;  /* 0x00000007ff007c0c */ /* 0x000fc6000bf05300 */
[----:B------:R-:W-:Y:S02]  /*1f50*/  IMAD R3, R6, UR4, RZ ;  /* 0x0000000406037c24 */ /* 0x000fe4000f8e02ff */
[----:B------:R-:W-:-:S04]  /*1f60*/  IMAD.WIDE.U32 R4, R106, UR4, R4 ;  /* 0x000000046a047c25 */ /* 0x000fc8000f8e0004 */
[----:B------:R-:W-:Y:S01]  /*1f70*/  IMAD R3, R106, UR5, R3 ;  /* 0x000000056a037c24 */ /* 0x000fe2000f8e0203 */
[----:B------:R-:W-:-:S03]  /*1f80*/  ULDC.64 UR4, c[0x0][0x300] ;  /* 0x0000c00000047ab9 */ /* 0x000fc60000000a00 */
[----:B------:R-:W-:Y:S01]  /*1f90*/  IMAD.IADD R5, R5, 0x1, R3 ;  /* 0x0000000105057824 */ /* 0x000fe200078e0203 */
[----:B------:R-:W-:Y:S01]  /*1fa0*/  SHF.R.S32.HI R17, RZ, 0x1f, R16 ;  /* 0x0000001fff117819 */ /* 0x000fe20000011410 */
[----:B------:R-:W-:-:S04]  /*1fb0*/  IMAD.WIDE.U32 R30, R145, R66, R146 ;  /* 0x00000042911e7225 */ /* 0x000fc800078e0092 */
[----:B------:R-:W-:-:S04]  /*1fc0*/  IMAD.WIDE.U32 R64, R145, R66, R16 ;  /* 0x0000004291407225 */ /* 0x000fc800078e0010 */
[----:B------:R-:W-:-:S04]  /*1fd0*/  IMAD.WIDE.U32 R68, R145, R72, R146 ;  /* 0x0000004891447225 */ /* 0x000fc800078e0092 */
[----:B------:R-:W-:Y:S01]  /*1fe0*/  IMAD.WIDE.U32 R70, R145, R72, R16 ;  /* 0x0000004891467225 */ /* 0x000fe200078e0010 */
[----:B-----5:R-:W-:-:S03]  /*1ff0*/  SHF.R.S32.HI R21, RZ, 0x1f, R102 ;  /* 0x0000001fff157819 */ /* 0x020fc60000011466 */
[----:B------:R-:W-:Y:S02]  /*2000*/  VIADD R77, R146, 0x50 ;  /* 0x00000050924d7836 */ /* 0x000fe40000000000 */
[----:B------:R-:W-:Y:S02]  /*2010*/  IMAD R89, R29, 0x90, RZ ;  /* 0x000000901d597824 */ /* 0x000fe400078e02ff */
[----:B------:R-:W-:Y:S02]  /*2020*/  IMAD R91, R73, 0x90, RZ ;  /* 0x00000090495b7824 */ /* 0x000fe400078e02ff */
[----:B------:R-:W-:Y:S02]  /*2030*/  VIADD R109, R34, 0x8 ;  /* 0x00000008226d7836 */ /* 0x000fe40000000000 */
[----:B------:R-:W-:Y:S01]  /*2040*/  IMAD.SHL.U32 R104, R33, 0x2, RZ ;  /* 0x0000000221687824 */ /* 0x000fe200078e00ff */
[----:B--2---:R-:W-:-:S04]  /*2050*/  SHF.R.S32.HI R0, RZ, 0x1f, R25 ;  /* 0x0000001fff007819 */ /* 0x004fc80000011419 */
[----:B------:R-:W-:Y:S02]  /*2060*/  SEL R11, R0, RZ, !P0 ;  /* 0x000000ff000b7207 */ /* 0x000fe40004000000 */
[----:B------:R-:W-:-:S03]  /*2070*/  SEL R15, R25, RZ, !P0 ;  /* 0x000000ff190f7207 */ /* 0x000fc60004000000 */
[----:B------:R-:W-:Y:S02]  /*2080*/  IMAD R0, R11, UR4, RZ ;  /* 0x000000040b007c24 */ /* 0x000fe4000f8e02ff */
[----:B------:R-:W-:-:S04]  /*2090*/  IMAD.WIDE.U32 R24, R15, UR4, R4 ;  /* 0x000000040f187c25 */ /* 0x000fc8000f8e0004 */
[----:B------:R-:W-:Y:S01]  /*20a0*/  IMAD R3, R15, UR5, R0 ;  /* 0x000000050f037c24 */ /* 0x000fe2000f8e0200 */
[----:B------:R-:W-:Y:S05]  /*20b0*/  @!P6 WARPSYNC.ALL ;  /* 0x000000000000e948 */ /* 0x000fea0003800000 */
[----:B------:R-:W-:Y:S01]  /*20c0*/  ULDC.64 UR4, c[0x0][0x320] ;  /* 0x0000c80000047ab9 */ /* 0x000fe20000000a00 */
[----:B------:R-:W-:Y:S01]  /*20d0*/  IMAD R0, R32, R28, RZ ;  /* 0x0000001c20007224 */ /* 0x000fe200078e02ff */
[----:B------:R-:W-:Y:S01]  /*20e0*/  @!P6 BAR.SYNC.DEFER_BLOCKING 0x9, 0x100 ;  /* 0x024400000000eb1d */ /* 0x000fe20000010000 */
[----:B------:R-:W-:Y:S02]  /*20f0*/  IMAD R5, R6, UR4, RZ ;  /* 0x0000000406057c24 */ /* 0x000fe4000f8e02ff */
[----:B------:R-:W-:-:S03]  /*2100*/  IMAD.WIDE.U32 R26, R106, UR4, R146 ;  /* 0x000000046a1a7c25 */ /* 0x000fc6000f8e0092 */
[----:B------:R-:W-:Y:S01]  /*2110*/  ULDC UR4, c[0x0][0x2e4] ;  /* 0x0000b90000047ab9 */ /* 0x000fe20000000800 */
[----:B---3--:R-:W-:Y:S01]  /*2120*/  ISETP.GE.AND P2, PT, R14, R33, PT ;  /* 0x000000210e00720c */ /* 0x008fe20003f46270 */
[----:B------:R-:W-:Y:S01]  /*2130*/  ULDC.64 UR6, c[0x0][0x328] ;  /* 0x0000ca0000067ab9 */ /* 0x000fe20000000a00 */
[----:B------:R-:W-:Y:S01]  /*2140*/  ISETP.GE.AND P1, PT, R20, UR4, PT ;  /* 0x0000000414007c0c */ /* 0x000fe2000bf26270 */
[----:B------:R-:W-:Y:S02]  /*2150*/  IMAD R7, R106, UR5, R5 ;  /* 0x000000056a077c24 */ /* 0x000fe4000f8e0205 */
[C---:B------:R-:W-:Y:S01]  /*2160*/  IMAD.WIDE.U32 R4, R145.reuse, R28, R146 ;  /* 0x0000001c91047225 */ /* 0x040fe200078e0092 */
[----:B------:R-:W-:Y:S02]  /*2170*/  SEL R6, RZ, 0xffffffff, P1 ;  /* 0xffffffffff067807 */ /* 0x000fe40000800000 */
[----:B------:R-:W-:Y:S01]  /*2180*/  ISETP.GE.AND P0, PT, R146, UR4, PT ;  /* 0x0000000492007c0c */ /* 0x000fe2000bf06270 */
[----:B------:R-:W-:Y:S01]  /*2190*/  IMAD R85, R145, R29, R0 ;  /* 0x0000001d91557224 */ /* 0x000fe200078e0200 */
[----:B------:R-:W-:Y:S01]  /*21a0*/  IADD3 R88, P1, R24, R4, RZ ;  /* 0x0000000418587210 */ /* 0x000fe20007f3e0ff */
[----:B------:R-:W-:Y:S01]  /*21b0*/  IMAD.IADD R0, R25, 0x1, R3 ;  /* 0x0000000119007824 */ /* 0x000fe200078e0203 */
[----:B------:R-:W-:Y:S01]  /*21c0*/  SEL R3, RZ, 0x1, P0 ;  /* 0x00000001ff037807 */ /* 0x000fe20000000000 */
[----:B------:R-:W-:-:S03]  /*21d0*/  IMAD.SHL.U32 R6, R6, 0x2, RZ ;  /* 0x0000000206067824 */ /* 0x000fc600078e00ff */
[----:B------:R-:W-:Y:S02]  /*21e0*/  IADD3.X R85, R0, R5, R85, P1, !PT ;  /* 0x0000000500557210 */ /* 0x000fe40000ffe455 */
[----:B------:R-:W-:Y:S01]  /*21f0*/  LOP3.LUT R5, R6, 0x2, R3, 0xe2, !PT ;  /* 0x0000000206057812 */ /* 0x000fe200078ee203 */
[----:B------:R-:W-:Y:S01]  /*2200*/  VIADD R3, R146, 0x30 ;  /* 0x0000003092037836 */ /* 0x000fe20000000000 */
[----:B------:R-:W-:Y:S01]  /*2210*/  ISETP.GE.AND P0, PT, R14, UR4, PT ;  /* 0x000000040e007c0c */ /* 0x000fe2000bf06270 */
[----:B------:R-:W-:Y:S02]  /*2220*/  IMAD R6, R32, R66, RZ ;  /* 0x0000004220067224 */ /* 0x000fe400078e02ff */
[----:B------:R-:W-:Y:S01]  /*2230*/  VIADD R4, R146, 0x40 ;  /* 0x0000004092047836 */ /* 0x000fe20000000000 */
[----:B------:R-:W-:Y:S01]  /*2240*/  ISETP.GE.AND P1, PT, R3, UR4, PT ;  /* 0x0000000403007c0c */ /* 0x000fe2000bf26270 */
[----:B------:R-:W-:Y:S01]  /*2250*/  IMAD R13, R145, R67, R6 ;  /* 0x00000043910d7224 */ /* 0x000fe200078e0206 */
[----:B------:R-:W-:Y:S01]  /*2260*/  SEL R6, RZ, 0x4, P0 ;  /* 0x00000004ff067807 */ /* 0x000fe20000000000 */
[----:B------:R-:W-:Y:S01]  /*2270*/  IMAD.IADD R27, R27, 0x1, R7 ;  /* 0x000000011b1b7824 */ /* 0x000fe200078e0207 */
[----:B------:R-:W-:-:S02]  /*2280*/  SEL R7, RZ, 0x8, P1 ;  /* 0x00000008ff077807 */ /* 0x000fc40000800000 */
[----:B------:R-:W-:Y:S02]  /*2290*/  ISETP.GE.AND P0, PT, R4, UR4, PT ;  /* 0x0000000404007c0c */ /* 0x000fe4000bf06270 */
[----:B------:R-:W-:Y:S02]  /*22a0*/  LOP3.LUT R5, R7, R5, R6, 0xfe, !PT ;  /* 0x0000000507057212 */ /* 0x000fe400078efe06 */
[----:B------:R-:W-:Y:S02]  /*22b0*/  SEL R10, RZ, 0x10, P0 ;  /* 0x00000010ff0a7807 */ /* 0x000fe40000000000 */
[-C--:B------:R-:W-:Y:S02]  /*22c0*/  ISETP.GE.AND P0, PT, R146, R33.reuse, PT ;  /* 0x000000219200720c */ /* 0x080fe40003f06270 */
[----:B------:R-:W-:Y:S01]  /*22d0*/  ISETP.GE.AND P1, PT, R20, R33, PT ;  /* 0x000000211400720c */ /* 0x000fe20003f26270 */
[----:B------:R-:W-:Y:S01]  /*22e0*/  IMAD R6, R32, R72, RZ ;  /* 0x0000004820067224 */ /* 0x000fe200078e02ff */
[----:B------:R-:W-:-:S02]  /*22f0*/  LOP3.LUT R10, R5, R10, RZ, 0xfc, !PT ;  /* 0x0000000a050a7212 */ /* 0x000fc400078efcff */
[C---:B------:R-:W-:Y:S02]  /*2300*/  SEL R5, R33.reuse, RZ, P0 ;  /* 0x000000ff21057207 */ /* 0x040fe40000000000 */
[----:B------:R-:W-:Y:S01]  /*2310*/  SEL R7, R33, RZ, P1 ;  /* 0x000000ff21077207 */ /* 0x000fe20000800000 */
[----:B------:R-:W-:Y:S01]  /*2320*/  IMAD.IADD R31, R31, 0x1, R13 ;  /* 0x000000011f1f7824 */ /* 0x000fe200078e020d */
[----:B------:R-:W-:Y:S01]  /*2330*/  SEL R8, R33, RZ, P2 ;  /* 0x000000ff21087207 */ /* 0x000fe20001000000 */
[----:B------:R-:W-:Y:S02]  /*2340*/  IMAD.IADD R65, R13, 0x1, R65 ;  /* 0x000000010d417824 */ /* 0x000fe400078e0241 */
[----:B------:R-:W-:Y:S02]  /*2350*/  IMAD R13, R145, R73, R6 ;  /* 0x00000049910d7224 */ /* 0x000fe400078e0206 */
[----:B------:R-:W-:Y:S02]  /*2360*/  IMAD.IADD R6, R146, 0x1, R5 ;  /* 0x0000000192067824 */ /* 0x000fe400078e0205 */
[----:B------:R-:W-:Y:S01]  /*2370*/  IMAD.IADD R12, R20, 0x1, R7 ;  /* 0x00000001140c7824 */ /* 0x000fe200078e0207 */
[----:B----4-:R-:W-:Y:S01]  /*2380*/  LOP3.LUT P3, RZ, R36, 0x2, RZ, 0xc0, !PT ;  /* 0x0000000224ff7812 */ /* 0x010fe2000786c0ff */
[----:B------:R-:W-:Y:S01]  /*2390*/  IMAD R11, R11, UR6, RZ ;  /* 0x000000060b0b7c24 */ /* 0x000fe2000f8e02ff */
[----:B------:R-:W-:Y:S01]  /*23a0*/  LOP3.LUT R35, R35, 0xfffffffe, RZ, 0xc0, !PT ;  /* 0xfffffffe23237812 */ /* 0x000fe200078ec0ff */
[----:B------:R-:W-:Y:S01]  /*23b0*/  IMAD.IADD R14, R14, 0x1, R8 ;  /* 0x000000010e0e7824 */ /* 0x000fe200078e0208 */
[----:B------:R-:W-:Y:S01]  /*23c0*/  SHF.R.S32.HI R7, RZ, 0x1f, R6 ;  /* 0x0000001fff077819 */ /* 0x000fe20000011406 */
[----:B------:R-:W-:-:S02]  /*23d0*/  IMAD.IADD R69, R69, 0x1, R13 ;  /* 0x0000000145457824 */ /* 0x000fc400078e020d */
[----:B------:R-:W-:Y:S01]  /*23e0*/  IMAD.IADD R71, R13, 0x1, R71 ;  /* 0x000000010d477824 */ /* 0x000fe200078e0247 */
[----:B------:R-:W-:Y:S01]  /*23f0*/  SHF.R.S32.HI R13, RZ, 0x1f, R12 ;  /* 0x0000001fff0d7819 */ /* 0x000fe2000001140c */
[----:B------:R-:W-:Y:S01]  /*2400*/  IMAD R11, R15, UR7, R11 ;  /* 0x000000070f0b7c24 */ /* 0x000fe2000f8e020b */
[----:B------:R-:W-:Y:S01]  /*2410*/  @P2 LOP3.LUT R35, R35, 0x1, RZ, 0xfc, !PT ;  /* 0x0000000123232812 */ /* 0x000fe200078efcff */
[----:B------:R-:W-:Y:S01]  /*2420*/  IMAD.WIDE.U32 R26, R15, UR6, R26 ;  /* 0x000000060f1a7c25 */ /* 0x000fe2000f8e001a */
[----:B------:R-:W-:Y:S02]  /*2430*/  SHF.R.S32.HI R15, RZ, 0x1f, R14 ;  /* 0x0000001fff0f7819 */ /* 0x000fe4000001140e */
[CC--:B------:R-:W-:Y:S02]  /*2440*/  LEA.HI R5, R7.reuse, R6.reuse, RZ, 0x3 ;  /* 0x0000000607057211 */ /* 0x0c0fe400078f18ff */
[----:B------:R-:W-:Y:S02]  /*2450*/  LEA.HI R8, R7, R6, RZ, 0x5 ;  /* 0x0000000607087211 */ /* 0x000fe400078f28ff */
[----:B------:R-:W-:-:S02]  /*2460*/  LEA.HI R6, R13, R12, RZ, 0x3 ;  /* 0x0000000c0d067211 */ /* 0x000fc400078f18ff */
[----:B------:R-:W-:Y:S02]  /*2470*/  LEA.HI R13, R13, R12, RZ, 0x5 ;  /* 0x0000000c0d0d7211 */ /* 0x000fe400078f28ff */
[----:B------:R-:W-:Y:S02]  /*2480*/  LOP3.LUT R35, R35, 0xfffffffd, RZ, 0xc0, !PT ;  /* 0xfffffffd23237812 */ /* 0x000fe400078ec0ff */
[CC--:B------:R-:W-:Y:S02]  /*2490*/  LEA.HI R7, R15.reuse, R14.reuse, RZ, 0x3 ;  /* 0x0000000e0f077211 */ /* 0x0c0fe400078f18ff */
[----:B------:R-:W-:Y:S02]  /*24a0*/  LEA.HI R15, R15, R14, RZ, 0x5 ;  /* 0x0000000e0f0f7211 */ /* 0x000fe400078f28ff */
[----:B------:R-:W-:Y:S02]  /*24b0*/  SHF.R.S32.HI R14, RZ, 0x5, R13 ;  /* 0x00000005ff0e7819 */ /* 0x000fe4000001140d */
[----:B------:R-:W-:-:S02]  /*24c0*/  SHF.R.S32.HI R12, RZ, 0x5, R8 ;  /* 0x00000005ff0c7819 */ /* 0x000fc40000011408 */
[----:B------:R-:W-:Y:S02]  /*24d0*/  LOP3.LUT R13, R39, 0x18, R6, 0xf8, !PT ;  /* 0x00000018270d7812 */ /* 0x000fe400078ef806 */
[----:B------:R-:W-:Y:S02]  /*24e0*/  @P3 LOP3.LUT R35, R35, 0x2, RZ, 0xfc, !PT ;  /* 0x0000000223233812 */ /* 0x000fe400078efcff */
[----:B------:R-:W-:Y:S01]  /*24f0*/  LOP3.LUT R8, R39, 0x18, R5, 0xf8, !PT ;  /* 0x0000001827087812 */ /* 0x000fe200078ef805 */
[----:B------:R-:W-:Y:S01]  /*2500*/  IMAD R14, R14, 0x1200, R38 ;  /* 0x000012000e0e7824 */ /* 0x000fe200078e0226 */
[-C--:B------:R-:W-:Y:S01]  /*2510*/  LOP3.LUT R13, R13, R37.reuse, RZ, 0x3c, !PT ;  /* 0x000000250d0d7212 */ /* 0x080fe200078e3cff */
[----:B------:R0:W-:Y:S01]  /*2520*/  STL [R1+0x44], R35 ;  /* 0x0000442301007387 */ /* 0x0001e20000100800 */
[----:B------:R-:W-:Y:S01]  /*2530*/  LOP3.LUT R101, R8, R37, RZ, 0x3c, !PT ;  /* 0x0000002508657212 */ /* 0x000fe200078e3cff */
[----:B------:R-:W-:Y:S01]  /*2540*/  IMAD R8, R21, R66, RZ ;  /* 0x0000004215087224 */ /* 0x000fe200078e02ff */
[----:B------:R-:W-:Y:S01]  /*2550*/  IADD3 R74, P2, R145, R74, RZ ;  /* 0x0000004a914a7210 */ /* 0x000fe20007f5e0ff */
[----:B------:R-:W-:Y:S01]  /*2560*/  IMAD.IADD R100, R14, 0x1, R13 ;  /* 0x000000010e647824 */ /* 0x000fe200078e020d */
[----:B------:R-:W-:Y:S01]  /*2570*/  SHF.R.S32.HI R20, RZ, 0x5, R15 ;  /* 0x00000005ff147819 */ /* 0x000fe2000001140f */
[----:B------:R-:W-:Y:S01]  /*2580*/  IMAD R81, R102, R67, R8 ;  /* 0x0000004366517224 */ /* 0x000fe200078e0208 */
[----:B------:R-:W-:Y:S01]  /*2590*/  LOP3.LUT R15, R39, 0x18, R7, 0xf8, !PT ;  /* 0x00000018270f7812 */ /* 0x000fe200078ef807 */
[----:B------:R-:W-:-:S02]  /*25a0*/  IMAD R13, R67, 0x90, RZ ;  /* 0x00000090430d7824 */ /* 0x000fc400078e02ff */
[----:B------:R-:W-:-:S04]  /*25b0*/  IMAD.WIDE.U32 R30, R102, R66, R30 ;  /* 0x00000042661e7225 */ /* 0x000fc800078e001e */
[----:B------:R-:W-:Y:S01]  /*25c0*/  IMAD.WIDE.U32 R64, R102, R66, R64 ;  /* 0x0000004266407225 */ /* 0x000fe200078e0040 */
[----:B------:R-:W-:-:S03]  /*25d0*/  LOP3.LUT R15, R15, R37, RZ, 0x3c, !PT ;  /* 0x000000250f0f7212 */ /* 0x000fc600078e3cff */
[----:B------:R-:W-:-:S04]  /*25e0*/  IMAD.WIDE.U32 R66, R66, 0x90, RZ ;  /* 0x0000009042427825 */ /* 0x000fc800078e00ff */
[----:B------:R-:W-:Y:S01]  /*25f0*/  IMAD.X R75, R32, 0x1, R9, P2 ;  /* 0x00000001204b7824 */ /* 0x000fe200010e0609 */
[----:B------:R-:W-:Y:S01]  /*2600*/  ISETP.GE.AND P2, PT, R77, UR4, PT ;  /* 0x000000044d007c0c */ /* 0x000fe2000bf46270 */
[--C-:B------:R-:W-:Y:S02]  /*2610*/  IMAD R20, R20, 0x1200, R38.reuse ;  /* 0x0000120014147824 */ /* 0x100fe400078e0226 */
[----:B------:R-:W-:Y:S01]  /*2620*/  IMAD.IADD R90, R67, 0x1, R13 ;  /* 0x00000001435a7824 */ /* 0x000fe200078e020d */
[----:B------:R-:W-:Y:S01]  /*2630*/  SEL R13, RZ, 0x20, P2 ;  /* 0x00000020ff0d7807 */ /* 0x000fe20001000000 */
[-C--:B------:R-:W-:Y:S02]  /*2640*/  IMAD R21, R21, R72.reuse, RZ ;  /* 0x0000004815157224 */ /* 0x080fe400078e02ff */
[----:B------:R-:W-:Y:S02]  /*2650*/  IMAD R12, R12, 0x1200, R38 ;  /* 0x000012000c0c7824 */ /* 0x000fe400078e0226 */
[----:B------:R-:W-:Y:S01]  /*2660*/  IMAD.IADD R99, R20, 0x1, R15 ;  /* 0x0000000114637824 */ /* 0x000fe200078e020f */
[----:B------:R-:W-:Y:S01]  /*2670*/  LOP3.LUT R15, R10, R13, RZ, 0xfc, !PT ;  /* 0x0000000d0a0f7212 */ /* 0x000fe200078efcff */
[C---:B------:R-:W-:Y:S01]  /*2680*/  IMAD R21, R102.reuse, R73, R21 ;  /* 0x0000004966157224 */ /* 0x040fe200078e0215 */
[----:B------:R-:W-:Y:S01]  /*2690*/  LOP3.LUT R76, R5, 0xfffffff8, RZ, 0xc0, !PT ;  /* 0xfffffff8054c7812 */ /* 0x000fe200078ec0ff */
[----:B------:R-:W-:Y:S01]  /*26a0*/  IMAD.WIDE.U32 R68, R102, R72, R68 ;  /* 0x0000004866447225 */ /* 0x000fe200078e0044 */
[----:B------:R-:W-:-:S02]  /*26b0*/  LOP3.LUT R8, R6, 0xfffffff8, RZ, 0xc0, !PT ;  /* 0xfffffff806087812 */ /* 0x000fc400078ec0ff */
[----:B------:R-:W-:Y:S01]  /*26c0*/  LOP3.LUT R9, R7, 0xfffffff8, RZ, 0xc0, !PT ;  /* 0xfffffff807097812 */ /* 0x000fe200078ec0ff */
[----:B------:R-:W-:Y:S01]  /*26d0*/  IMAD.WIDE.U32 R70, R102, R72, R70 ;  /* 0x0000004866467225 */ /* 0x000fe200078e0046 */
[----:B------:R-:W-:-:S03]  /*26e0*/  LOP3.LUT R13, R15, 0x8, RZ, 0xc0, !PT ;  /* 0x000000080f0d7812 */ /* 0x000fc600078ec0ff */
[----:B------:R-:W-:Y:S01]  /*26f0*/  IMAD.WIDE.U32 R28, R28, 0x90, RZ ;  /* 0x000000901c1c7825 */ /* 0x000fe200078e00ff */
[----:B------:R-:W-:-:S03]  /*2700*/  LOP3.LUT R14, R15, 0x10, RZ, 0xc0, !PT ;  /* 0x000000100f0e7812 */ /* 0x000fc600078ec0ff */
[----:B------:R-:W-:Y:S01]  /*2710*/  IMAD.WIDE.U32 R72, R72, 0x90, RZ ;  /* 0x0000009048487825 */ /* 0x000fe200078e00ff */
[----:B------:R-:W-:-:S03]  /*2720*/  SHF.R.S32.HI R98, RZ, 0x1f, R76 ;  /* 0x0000001fff627819 */ /* 0x000fc6000001144c */
[----:B------:R-:W-:Y:S01]  /*2730*/  IMAD.IADD R101, R12, 0x1, R101 ;  /* 0x000000010c657824 */ /* 0x000fe200078e0265 */
[----:B------:R-:W-:Y:S01]  /*2740*/  LOP3.LUT R12, R15, 0x4, RZ, 0xc0, !PT ;  /* 0x000000040f0c7812 */ /* 0x000fe200078ec0ff */
[----:B------:R-:W-:Y:S01]  /*2750*/  IMAD.IADD R84, R27, 0x1, R11 ;  /* 0x000000011b547824 */ /* 0x000fe200078e020b */
[----:B------:R-:W-:Y:S01]  /*2760*/  LOP3.LUT R11, R15, 0x2, RZ, 0xc0, !PT ;  /* 0x000000020f0b7812 */ /* 0x000fe200078ec0ff */
[----:B------:R-:W-:Y:S01]  /*2770*/  IMAD.IADD R83, R31, 0x1, R81 ;  /* 0x000000011f537824 */ /* 0x000fe200078e0251 */
[----:B------:R-:W-:Y:S01]  /*2780*/  SHF.R.S32.HI R97, RZ, 0x1f, R8 ;  /* 0x0000001fff617819 */ /* 0x000fe20000011408 */
[----:B------:R-:W-:Y:S01]  /*2790*/  IMAD.IADD R89, R29, 0x1, R89 ;  /* 0x000000011d597824 */ /* 0x000fe200078e0259 */
[----:B------:R-:W-:Y:S01]  /*27a0*/  SHF.R.S32.HI R96, RZ, 0x1f, R9 ;  /* 0x0000001fff607819 */ /* 0x000fe20000011409 */
[----:B------:R-:W-:Y:S01]  /*27b0*/  IMAD.IADD R91, R73, 0x1, R91 ;  /* 0x00000001495b7824 */ /* 0x000fe200078e025b */
[----:B------:R-:W-:Y:S01]  /*27c0*/  LOP3.LUT R10, R10, 0x1, RZ, 0xc0, !PT ;  /* 0x000000010a0a7812 */ /* 0x000fe200078ec0ff */
[----:B------:R-:W-:Y:S01]  /*27d0*/  IMAD.IADD R81, R81, 0x1, R65 ;  /* 0x0000000151517824 */ /* 0x000fe200078e0241 */
[----:B------:R-:W-:Y:S01]  /*27e0*/  LOP3.LUT R15, R15, 0x20, RZ, 0xc0, !PT ;  /* 0x000000200f0f7812 */ /* 0x000fe200078ec0ff */
[----:B------:R-:W-:-:S02]  /*27f0*/  IMAD.IADD R82, R69, 0x1, R21 ;  /* 0x0000000145527824 */ /* 0x000fc400078e0215 */
[----:B0-----:R-:W-:-:S07]  /*2800*/  IMAD.IADD R80, R21, 0x1, R71 ;  /* 0x0000000115507824 */ /* 0x001fce00078e0247 */
.L_x_371:
[----:B------:R-:W2:Y:S01]  /*2810*/  LDL R21, [R1+0x44] ;  /* 0x0000440001157983 */ /* 0x000ea20000100800 */
[----:B------:R-:W0:Y:S03]  /*2820*/  LDC.64 R92, c[0x0][0x2d8] ;  /* 0x0000b600ff5c7b82 */ /* 0x000e260000000a00 */
[----:B---3--:R-:W3:Y:S01]  /*2830*/  LDL R20, [R1+0x58] ;  /* 0x0000580001147983 */ /* 0x008ee20000100800 */
[----:B------:R-:W-:Y:S01]  /*2840*/  VIADD R39, R22, 0xffffffff ;  /* 0xffffffff16277836 */ /* 0x000fe20000000000 */
[----:B------:R-:W-:Y:S05]  /*2850*/  YIELD ;  /* 0x0000000000007946 */ /* 0x000fea0003800000 */
[----:B-1----:R-:W1:Y:S01]  /*2860*/  LDC R103, c[0x0][0x3d4] ;  /* 0x0000f500ff677b82 */ /* 0x002e620000000800 */
[----:B------:R-:W-:Y:S01]  /*2870*/  SHF.R.S32.HI R34, RZ, 0x1f, R39 ;  /* 0x0000001fff227819 */ /* 0x000fe20000011427 */
[----:B------:R-:W-:Y:S01]  /*2880*/  IMAD.WIDE.U32 R60, R28, R39, RZ ;  /* 0x000000271c3c7225 */ /* 0x000fe200078e00ff */
[----:B------:R-:W-:Y:S01]  /*2890*/  BSSY B0, `(.L_x_316) ;  /* 0x0000419000007945 */ /* 0x000fe20003800000 */
[----:B--2---:R-:W-:-:S02]  /*28a0*/  LOP3.LUT P4, RZ, R21, 0x2, RZ, 0xc0, !PT ;  /* 0x0000000215ff7812 */ /* 0x004fc4000788c0ff */
[----:B------:R-:W-:Y:S02]  /*28b0*/  IMAD R21, R89, R39, RZ ;  /* 0x0000002759157224 */ /* 0x000fe400078e02ff */
[----:B---3--:R-:W-:Y:S02]  /*28c0*/  IMAD R20, R19, 0x3600, R20 ;  /* 0x0000360013147824 */ /* 0x008fe400078e0214 */
[----:B------:R-:W-:Y:S01]  /*28d0*/  IMAD R33, R34, R28, R21 ;  /* 0x0000001c22217224 */ /* 0x000fe200078e0215 */
[----:B------:R-:W-:Y:S01]  /*28e0*/  IADD3 R21, P2, R88, R60, RZ ;  /* 0x0000003c58157210 */ /* 0x000fe20007f5e0ff */
[C---:B------:R-:W-:Y:S02]  /*28f0*/  VIADD R32, R20.reuse, 0x10 ;  /* 0x0000001014207836 */ /* 0x040fe40000000000 */
[----:B------:R-:W-:Y:S01]  /*2900*/  IMAD.IADD R94, R61, 0x1, R33 ;  /* 0x000000013d5e7824 */ /* 0x000fe200078e0221 */
[----:B0-----:R-:W-:Y:S01]  /*2910*/  LEA R36, P3, R21, R92, 0x1 ;  /* 0x0000005c15247211 */ /* 0x001fe200078608ff */
[----:B------:R-:W-:-:S02]  /*2920*/  IMAD R79, R20, 0x2, R23 ;  /* 0x00000002144f7824 */ /* 0x000fc400078e0217 */
[----:B------:R-:W-:Y:S01]  /*2930*/  IMAD.X R22, R94, 0x1, R85, P2 ;  /* 0x000000015e167824 */ /* 0x000fe200010e0655 */
[----:B------:R-:W-:Y:S01]  /*2940*/  ISETP.GT.AND P2, PT, R39, R78, PT ;  /* 0x0000004e2700720c */ /* 0x000fe20003f44270 */
[----:B------:R-:W-:-:S03]  /*2950*/  @P4 VIADD R32, R20, 0xfffffff0 ;  /* 0xfffffff014204836 */ /* 0x000fc60000000000 */
[----:B------:R-:W-:Y:S01]  /*2960*/  LEA.HI.X R37, R21, R93, R22, 0x1, P3 ;  /* 0x0000005d15257211 */ /* 0x000fe200018f0c16 */
[----:B------:R-:W-:Y:S01]  /*2970*/  IMAD.MOV.U32 R22, RZ, RZ, R39 ;  /* 0x000000ffff167224 */ /* 0x000fe200078e0027 */
[----:B-1----:R-:W-:Y:S01]  /*2980*/  ISETP.GE.AND P3, PT, R103, 0x1, PT ;  /* 0x000000016700780c */ /* 0x002fe20003f66270 */
[----:B------:R-:W-:-:S12]  /*2990*/  IMAD R21, R32, 0x2, R23 ;  /* 0x0000000220157824 */ /* 0x000fd800078e0217 */
[----:B------:R-:W-:Y:S05]  /*29a0*/  @!P3 BRA `(.L_x_317) ;  /* 0x0000003c0094b947 */ /* 0x000fea0003800000 */
[----:B------:R-:W-:Y:S01]  /*29b0*/  ULDC.U8 UR4, c[0x0][0x3f0] ;  /* 0x0000fc0000047ab9 */ /* 0x000fe20000000000 */
[-C--:B------:R-:W-:Y:S01]  /*29c0*/  IMAD R33, R91, R39.reuse, RZ ;  /* 0x000000275b217224 */ /* 0x080fe200078e02ff */
[----:B------:R-:W-:Y:S01]  /*29d0*/  ISETP.NE.AND P3, PT, RZ, UR4, PT ;  /* 0x00000004ff007c0c */ /* 0x000fe2000bf65270 */
[-C--:B------:R-:W-:Y:S02]  /*29e0*/  IMAD R35, R90, R39.reuse, RZ ;  /* 0x000000275a237224 */ /* 0x080fe400078e02ff */
[----:B------:R-:W-:Y:S02]  /*29f0*/  IMAD R86, R22, -0x90, R2 ;  /* 0xffffff7016567824 */ /* 0x000fe400078e0202 */
[C---:B------:R-:W-:Y:S02]  /*2a00*/  IMAD R33, R34.reuse, R72, R33 ;  /* 0x0000004822217224 */ /* 0x040fe400078e0221 */
[----:B------:R-:W-:Y:S01]  /*2a10*/  IMAD R35, R34, R66, R35 ;  /* 0x0000004222237224 */ /* 0x000fe200078e0223 */
[----:B------:R-:W-:Y:S01]  /*2a20*/  VIMNMX R86, R86, 0x90, PT ;  /* 0x0000009056567848 */ /* 0x000fe20003fe0100 */
[----:B------:R-:W-:-:S04]  /*2a30*/  IMAD.WIDE.U32 R58, R72, R39, RZ ;  /* 0x00000027483a7225 */ /* 0x000fc800078e00ff */
[----:B------:R-:W-:-:S04]  /*2a40*/  IMAD.WIDE.U32 R56, R66, R39, RZ ;  /* 0x0000002742387225 */ /* 0x000fc800078e00ff */
[----:B------:R-:W-:Y:S02]  /*2a50*/  IMAD.IADD R20, R59, 0x1, R33 ;  /* 0x000000013b147824 */ /* 0x000fe400078e0221 */
[----:B------:R-:W-:Y:S01]  /*2a60*/  IMAD.IADD R87, R57, 0x1, R35 ;  /* 0x0000000139577824 */ /* 0x000fe200078e0223 */
[----:B------:R-:W-:Y:S06]  /*2a70*/  @!P3 BRA `(.L_x_318) ;  /* 0x0000001c0028b947 */ /* 0x000fec0003800000 */
[----:B------:R-:W-:Y:S01]  /*2a80*/  ISETP.GE.AND P4, PT, R145, R86, PT ;  /* 0x000000569100720c */ /* 0x000fe20003f86270 */
[----:B------:R-:W-:Y:S01]  /*2a90*/  BSSY B1, `(.L_x_319) ;  /* 0x000003b000017945 */ /* 0x000fe20003800000 */
        /* <DEDUP_REMOVED lines=11> */
[----:B------:R-:W-:Y:S01]  /*2b50*/  CS2R R92, SRZ ;  /* 0x00000000005c7805 */ /* 0x000fe2000001ff00 */
[----:B------:R-:W-:Y:S06]  /*2b60*/  @P4 BRA `(.L_x_320) ;  /* 0x0000000000b44947 */ /* 0x000fec0003800000 */
[----:B------:R-:W-:Y:S01]  /*2b70*/  IADD3 R58, P3, R70, R58, RZ ;  /* 0x0000003a463a7210 */ /* 0x000fe20007f7e0ff */
[----:B------:R-:W-:Y:S01]  /*2b80*/  ULDC.64 UR4, c[0x0][0x3c8] ;  /* 0x0000f20000047ab9 */ /* 0x000fe20000000a00 */
[----:B------:R-:W-:Y:S02]  /*2b90*/  CS2R R62, SRZ ;  /* 0x00000000003e7805 */ /* 0x000fe4000001ff00 */
[----:B------:R-:W-:Y:S01]  /*2ba0*/  CS2R R92, SRZ ;  /* 0x00000000005c7805 */ /* 0x000fe2000001ff00 */
[----:B------:R-:W-:Y:S01]  /*2bb0*/  IMAD.X R33, R20, 0x1, R80, P3 ;  /* 0x0000000114217824 */ /* 0x000fe200018e0650 */
[----:B------:R-:W-:-:S05]  /*2bc0*/  IADD3 R56, P3, R64, R56, RZ ;  /* 0x0000003840387210 */ /* 0x000fca0007f7e0ff */
[----:B------:R-:W-:Y:S01]  /*2bd0*/  IMAD.X R87, R87, 0x1, R81, P3 ;  /* 0x0000000157577824 */ /* 0x000fe200018e0651 */
[----:B------:R-:W-:-:S04]  /*2be0*/  LEA R32, P3, R58, UR4, 0x1 ;  /* 0x000000043a207c11 */ /* 0x000fc8000f8608ff */
[----:B------:R-:W-:Y:S01]  /*2bf0*/  LEA.HI.X R33, R58, UR5, R33, 0x1, P3 ;  /* 0x000000053a217c11 */ /* 0x000fe200098f0c21 */
[----:B------:R-:W-:Y:S02]  /*2c00*/  ULDC.64 UR4, c[0x0][0x3e0] ;  /* 0x0000f80000047ab9 */ /* 0x000fe40000000a00 */
[----:B------:R-:W-:-:S04]  /*2c10*/  LEA R34, P3, R56, UR4, 0x1 ;  /* 0x0000000438227c11 */ /* 0x000fc8000f8608ff */
[----:B------:R-:W-:Y:S02]  /*2c20*/  LEA.HI.X R35, R56, UR5, R87, 0x1, P3 ;  /* 0x0000000538237c11 */ /* 0x000fe400098f0c57 */
[C---:B------:R-:W-:Y:S01]  /*2c30*/  ISETP.GE.AND P3, PT, R16.reuse, R103, PT ;  /* 0x000000671000720c */ /* 0x040fe20003f66270 */
[----:B------:R-:W-:Y:S01]  /*2c40*/  VIADD R20, R16, 0x8 ;  /* 0x0000000810147836 */ /* 0x000fe20000000000 */
[----:B------:R-:W-:Y:S02]  /*2c50*/  CS2R R54, SRZ ;  /* 0x0000000000367805 */ /* 0x000fe4000001ff00 */
[----:B------:R-:W-:-:S09]  /*2c60*/  CS2R R60, SRZ ;  /* 0x00000000003c7805 */ /* 0x000fd2000001ff00 */
[----:B------:R0:W5:Y:S04]  /*2c70*/  @!P3 LDG.E.64 R62, desc[UR60][R32.64] ;  /* 0x0000003c203eb981 */ /* 0x000168000c1e1b00 */
[----:B------:R0:W5:Y:S01]  /*2c80*/  @!P3 LDG.E.64 R92, desc[UR60][R34.64] ;  /* 0x0000003c225cb981 */ /* 0x000162000c1e1b00 */
[----:B------:R-:W-:Y:S01]  /*2c90*/  ISETP.GE.AND P3, PT, R20, R103, PT ;  /* 0x000000671400720c */ /* 0x000fe20003f66270 */
        /* <DEDUP_REMOVED lines=23> */
[----:B------:R-:W-:-:S13]  /*2e10*/  ISETP.GE.AND P3, PT, R20, R103, PT ;  /* 0x000000671400720c */ /* 0x000fda0003f66270 */
[----:B------:R0:W5:Y:S04]  /*2e20*/  @!P3 LDG.E.64 R38, desc[UR60][R32.64+0x50] ;  /* 0x0000503c2026b981 */ /* 0x000168000c1e1b00 */
[----:B------:R0:W5:Y:S02]  /*2e30*/  @!P3 LDG.E.64 R40, desc[UR60][R34.64+0x50] ;  /* 0x0000503c2228b981 */ /* 0x000164000c1e1b00 */
.L_x_320:
[----:B------:R-:W-:Y:S05]  /*2e40*/  BSYNC B1 ;  /* 0x0000000000017941 */ /* 0x000fea0003800000 */
.L_x_319:
[----:B------:R-:W2:Y:S01]  /*2e50*/  LDL R20, [R1+0x40] ;  /* 0x0000400001147983 */ /* 0x000ea20000100800 */
[----:B0----5:R-:W-:Y:S02]  /*2e60*/  IMAD.MOV.U32 R32, RZ, RZ, R39 ;  /* 0x000000ffff207224 */ /* 0x021fe400078e0027 */
[----:B------:R-:W-:Y:S02]  /*2e70*/  IMAD.MOV.U32 R33, RZ, RZ, R42 ;  /* 0x000000ffff217224 */ /* 0x000fe400078e002a */
[----:B------:R-:W-:Y:S01]  /*2e80*/  IMAD.MOV.U32 R34, RZ, RZ, R43 ;  /* 0x000000ffff227224 */ /* 0x000fe200078e002b */
[----:B------:R-:W-:Y:S01]  /*2e90*/  PRMT R111, R32, 0x7610, R111 ;  /* 0x00007610206f7816 */ /* 0x000fe2000000006f */
        /* <DEDUP_REMOVED lines=29> */
[----:B------:R-:W-:-:S02]  /*3070*/  PRMT R95, R95, 0x5410, R32 ;  /* 0x000054105f5f7816 */ /* 0x000fc40000000020 */
[----:B------:R-:W-:Y:S02]  /*3080*/  PRMT R127, R33, 0x7610, R127 ;  /* 0x00007610217f7816 */ /* 0x000fe4000000007f */
[----:B------:R-:W-:Y:S02]  /*3090*/  PRMT R111, R111, 0x5410, R34 ;  /* 0x000054106f6f7816 */ /* 0x000fe40000000022 */
[----:B--2---:R-:W-:Y:S01]  /*30a0*/  R2UR UR4, R20 ;  /* 0x00000000140472ca */ /* 0x004fe200000e0000 */
[----:B------:R-:W-:-:S05]  /*30b0*/  IMAD.MOV.U32 R20, RZ, RZ, R38 ;  /* 0x000000ffff147224 */ /* 0x000fca00078e0026 */
[----:B------:R-:W-:Y:S01]  /*30c0*/  PRMT R106, R20, 0x7610, R106 ;  /* 0x00007610146a7816 */ /* 0x000fe2000000006a */
[----:B------:R-:W-:-:S05]  /*30d0*/  IMAD.MOV.U32 R20, RZ, RZ, R46 ;  /* 0x000000ffff147224 */ /* 0x000fca00078e002e */
[----:B------:R-:W-:Y:S01]  /*30e0*/  PRMT R118, R20, 0x7610, R118 ;  /* 0x0000761014767816 */ /* 0x000fe20000000076 */
[----:B------:R-:W-:Y:S01]  /*30f0*/  IMAD.MOV.U32 R20, RZ, RZ, R54 ;  /* 0x000000ffff147224 */ /* 0x000fe200078e0036 */
[----:B------:R-:W-:-:S04]  /*3100*/  UISETP.NE.AND UP0, UPT, UR4, 0x3, UPT ;  /* 0x000000030400788c */ /* 0x000fc8000bf05270 */
[----:B------:R-:W-:Y:S01]  /*3110*/  PRMT R106, R106, 0x5410, R20 ;  /* 0x000054106a6a7816 */ /* 0x000fe20000000014 */
[----:B------:R-:W-:Y:S01]  /*3120*/  IMAD.MOV.U32 R20, RZ, RZ, R40 ;  /* 0x000000ffff147224 */ /* 0x000fe200078e0028 */
[----:B------:R-:W-:-:S04]  /*3130*/  PLOP3.LUT P3, PT, PT, PT, UP0, 0x80, 0x0 ;  /* 0x000000000000781c */ /* 0x000fc80003f6f008 */
[----:B------:R-:W-:Y:S01]  /*3140*/  PRMT R112, R20, 0x7610, R112 ;  /* 0x0000761014707816 */ /* 0x000fe20000000070 */
[----:B------:R-:W-:-:S05]  /*3150*/  IMAD.MOV.U32 R20, RZ, RZ, R53 ;  /* 0x000000ffff147224 */ /* 0x000fca00078e0035 */
[----:B------:R-:W-:Y:S01]  /*3160*/  PRMT R126, R20, 0x7610, R126 ;  /* 0x00007610147e7816 */ /* 0x000fe2000000007e */
[----:B------:R-:W-:-:S05]  /*3170*/  IMAD.MOV.U32 R20, RZ, RZ, R92 ;  /* 0x000000ffff147224 */ /* 0x000fca00078e005c */
[----:B------:R-:W-:Y:S01]  /*3180*/  PRMT R58, R20, 0x7610, R58 ;  /* 0x00007610143a7816 */ /* 0x000fe2000000003a */
[----:B------:R-:W-:Y:S06]  /*3190*/  @!P3 BRA `(.L_x_321) ;  /* 0x000000000004b947 */ /* 0x000fec0003800000 */
[----:B------:R-:W-:Y:S01]  /*31a0*/  BPT.TRAP 0x1 ;  /* 0x000000040000795c */ /* 0x000fe20000300000 */
.L_x_321:
[----:B------:R-:W-:Y:S01]  /*31b0*/  IMAD R20, R19, 0x8, R18 ;  /* 0x0000000813147824 */ /* 0x000fe200078e0212 */
[----:B------:R-:W-:Y:S01]  /*31c0*/  SHF.L.U32 R87, R149, 0x1f, RZ ;  /* 0x0000001f95577819 */ /* 0x000fe200000006ff */
[----:B------:R-:W-:Y:S03]  /*31d0*/  BSSY B1, `(.L_x_322) ;  /* 0x0000003000017945 */ /* 0x000fe60003800000 */
[----:B------:R-:W0:Y:S02]  /*31e0*/  SYNCS.PHASECHK.TRANS64.TRYWAIT P5, [R20+URZ+0x31c90], R87 ;  /* 0x031c9057140075a7 */ /* 0x000e2400080a017f */
[----:B0-----:R-:W-:Y:S05]  /*31f0*/  @!P5 BRA `(.L_x_323) ;  /* 0x000001800098d947 */ /* 0x001fea0003800000 */
.L_x_550:
[----:B------:R-:W-:Y:S05]  /*3200*/  BSYNC B1 ;  /* 0x0000000000017941 */ /* 0x000fea0003800000 */
.L_x_322:
[----:B------:R-:W-:Y:S05]  /*3210*/  @P4 BRA `(.L_x_324) ;  /* 0x0000003800004947 */ /* 0x000fea0003800000 */
[----:B------:R-:W-:Y:S01]  /*3220*/  ISETP.NE.AND P4, PT, R10, RZ, PT ;  /* 0x000000ff0a00720c */ /* 0x000fe20003f85270 */
[----:B------:R-:W-:-:S12]  /*3230*/  BSSY B1, `(.L_x_325) ;  /* 0x0000035000017945 */ /* 0x000fd80003800000 */
[----:B------:R-:W-:Y:S05]  /*3240*/  @!P4 BRA `(.L_x_326) ;  /* 0x0000000000ccc947 */ /* 0x000fea0003800000 */
[----:B------:R1:W2:Y:S01]  /*3250*/  LDS.128 R32, [R79+0x16800] ;  /* 0x016800004f207984 */ /* 0x0002a20000000c00 */
[----:B------:R-:W-:Y:S01]  /*3260*/  ISETP.GE.AND P4, PT, R16, R103, PT ;  /* 0x000000671000720c */ /* 0x000fe20003f86270 */
[----:B------:R-:W-:-:S12]  /*3270*/  BSSY B2, `(.L_x_327) ;  /* 0x000002f000027945 */ /* 0x000fd80003800000 */
[----:B-1----:R-:W-:Y:S05]  /*3280*/  @P4 BRA `(.L_x_328) ;  /* 0x0000000000b44947 */ /* 0x002fea0003800000 */
[----:B------:R-:W-:Y:S02]  /*3290*/  SHF.R.U64 R57, R92, 0x10, R93 ;  /* 0x000000105c397819 */ /* 0x000fe4000000125d */
[----:B------:R-:W-:Y:S02]  /*32a0*/  SHF.R.U64 R56, R62, 0x10, R63 ;  /* 0x000000103e387819 */ /* 0x000fe4000000123f */
[C---:B------:R-:W-:Y:S02]  /*32b0*/  PRMT R57, R58.reuse, 0x5410, R57 ;  /* 0x000054103a397816 */ /* 0x040fe40000000039 */
[----:B------:R-:W-:Y:S02]  /*32c0*/  PRMT R56, R58, 0x5432, R56 ;  /* 0x000054323a387816 */ /* 0x000fe40000000038 */
[----:B------:R-:W-:Y:S02]  /*32d0*/  SHF.R.U32.HI R62, RZ, 0x10, R93 ;  /* 0x00000010ff3e7819 */ /* 0x000fe4000001165d */
[----:B--2---:R-:W-:-:S02]  /*32e0*/  LOP3.LUT R93, R33, 0xffff0000, RZ, 0xc0, !PT ;  /* 0xffff0000215d7812 */ /* 0x004fc400078ec0ff */
[----:B------:R-:W-:Y:S02]  /*32f0*/  LOP3.LUT R58, R57, 0xffff0000, RZ, 0xc0, !PT ;  /* 0xffff0000393a7812 */ /* 0x000fe400078ec0ff */
[C---:B------:R-:W-:Y:S01]  /*3300*/  LOP3.LUT R92, R56.reuse, 0xffff0000, RZ, 0xc0, !PT ;  /* 0xffff0000385c7812 */ /* 0x040fe200078ec0ff */
[----:B------:R-:W-:Y:S01]  /*3310*/  IMAD.U32 R56, R56, 0x10000, RZ ;  /* 0x0001000038387824 */ /* 0x000fe200078e00ff */
[----:B------:R-:W-:Y:S01]  /*3320*/  SHF.R.U32.HI R59, RZ, 0x10, R63 ;  /* 0x00000010ff3b7819 */ /* 0x000fe2000001163f */
[----:B------:R-:W-:Y:S02]  /*3330*/  IMAD.U32 R63, R33, 0x10000, RZ ;  /* 0x00010000213f7824 */ /* 0x000fe400078e00ff */
[C---:B------:R-:W-:Y:S01]  /*3340*/  FMUL.FTZ R94, R93.reuse, R58 ;  /* 0x0000003a5d5e7220 */ /* 0x040fe20000410000 */
[-C--:B------:R-:W-:Y:S01]  /*3350*/  FMUL.FTZ R93, R93, R92.reuse ;  /* 0x0000005c5d5d7220 */ /* 0x080fe20000410000 */
[C---:B------:R-:W-:Y:S02]  /*3360*/  PRMT R62, R95.reuse, 0x5432, R62 ;  /* 0x000054325f3e7816 */ /* 0x040fe4000000003e */
[----:B------:R-:W-:Y:S01]  /*3370*/  PRMT R59, R95, 0x5410, R59 ;  /* 0x000054105f3b7816 */ /* 0x000fe2000000003b */
[C---:B------:R-:W-:Y:S01]  /*3380*/  FFMA.FTZ R33, R63.reuse, R92, -R94 ;  /* 0x0000005c3f217223 */ /* 0x040fe2000001085e */
[----:B------:R-:W-:Y:S01]  /*3390*/  FFMA.FTZ R58, R63, R58, R93 ;  /* 0x0000003a3f3a7223 */ /* 0x000fe2000001005d */
[----:B------:R-:W-:Y:S01]  /*33a0*/  LOP3.LUT R94, R34, 0xffff0000, RZ, 0xc0, !PT ;  /* 0xffff0000225e7812 */ /* 0x000fe200078ec0ff */
[C---:B------:R-:W-:Y:S01]  /*33b0*/  IMAD.U32 R63, R62.reuse, 0x10000, RZ ;  /* 0x000100003e3f7824 */ /* 0x040fe200078e00ff */
[----:B------:R-:W-:Y:S01]  /*33c0*/  LOP3.LUT R62, R62, 0xffff0000, RZ, 0xc0, !PT ;  /* 0xffff00003e3e7812 */ /* 0x000fe200078ec0ff */
[C---:B------:R-:W-:Y:S01]  /*33d0*/  IMAD.U32 R93, R59.reuse, 0x10000, RZ ;  /* 0x000100003b5d7824 */ /* 0x040fe200078e00ff */
[----:B------:R-:W-:Y:S01]  /*33e0*/  LOP3.LUT R59, R59, 0xffff0000, RZ, 0xc0, !PT ;  /* 0xffff00003b3b7812 */ /* 0x000fe200078ec0ff */
[----:B------:R-:W-:Y:S01]  /*33f0*/  FMUL.FTZ R95, R94, R63 ;  /* 0x0000003f5e5f7220 */ /* 0x000fe20000410000 */
[----:B------:R-:W-:-:S02]  /*3400*/  IMAD.U32 R92, R34, 0x10000, RZ ;  /* 0x00010000225c7824 */ /* 0x000fc400078e00ff */
[----:B------:R-:W-:Y:S01]  /*3410*/  FMUL.FTZ R94, R94, R93 ;  /* 0x0000005d5e5e7220 */ /* 0x000fe20000410000 */
[----:B------:R-:W-:Y:S01]  /*3420*/  F2FP.BF16.F32.PACK_AB R33, R58, R33 ;  /* 0x000000213a21723e */ /* 0x000fe200000010ff */
[C---:B------:R-:W-:Y:S02]  /*3430*/  FFMA.FTZ R34, R92.reuse, R93, -R95 ;  /* 0x0000005d5c227223 */ /* 0x040fe4000001085f */
[----:B------:R-:W-:Y:S01]  /*3440*/  FFMA.FTZ R63, R92, R63, R94 ;  /* 0x0000003f5c3f7223 */ /* 0x000fe2000001005e */
[C---:B------:R-:W-:Y:S01]  /*3450*/  LOP3.LUT R92, R35.reuse, 0xffff0000, RZ, 0xc0, !PT ;  /* 0xffff0000235c7812 */ /* 0x040fe200078ec0ff */
[----:B------:R-:W-:-:S03]  /*3460*/  IMAD.U32 R35, R35, 0x10000, RZ ;  /* 0x0001000023237824 */ /* 0x000fc600078e00ff */
[----:B------:R-:W-:Y:S01]  /*3470*/  F2FP.BF16.F32.PACK_AB R34, R63, R34 ;  /* 0x000000223f22723e */ /* 0x000fe200000010ff */
[C---:B------:R-:W-:Y:S01]  /*3480*/  FMUL.FTZ R94, R92.reuse, R62 ;  /* 0x0000003e5c5e7220 */ /* 0x040fe20000410000 */
[----:B------:R-:W-:-:S03]  /*3490*/  FMUL.FTZ R93, R92, R59 ;  /* 0x0000003b5c5d7220 */ /* 0x000fc60000410000 */
[C---:B------:R-:W-:Y:S01]  /*34a0*/  FFMA.FTZ R94, R35.reuse, R59, -R94 ;  /* 0x0000003b235e7223 */ /* 0x040fe2000001085e */
[----:B------:R-:W-:Y:S01]  /*34b0*/  FFMA.FTZ R93, R35, R62, R93 ;  /* 0x0000003e235d7223 */ /* 0x000fe2000001005d */
[C---:B------:R-:W-:Y:S01]  /*34c0*/  LOP3.LUT R35, R32.reuse, 0xffff0000, RZ, 0xc0, !PT ;  /* 0xffff000020237812 */ /* 0x040fe200078ec0ff */
[----:B------:R-:W-:Y:S02]  /*34d0*/  IMAD.U32 R62, R57, 0x10000, RZ ;  /* 0x00010000393e7824 */ /* 0x000fe400078e00ff */
[----:B------:R-:W-:Y:S01]  /*34e0*/  IMAD.U32 R57, R32, 0x10000, RZ ;  /* 0x0001000020397824 */ /* 0x000fe200078e00ff */
[----:B------:R-:W-:Y:S01]  /*34f0*/  F2FP.BF16.F32.PACK_AB R93, R93, R94 ;  /* 0x0000005e5d5d723e */ /* 0x000fe200000010ff */
[C---:B------:R-:W-:Y:S01]  /*3500*/  FMUL.FTZ R32, R35.reuse, R62 ;  /* 0x0000003e23207220 */ /* 0x040fe20000410000 */
[----:B------:R-:W-:-:S03]  /*3510*/  FMUL.FTZ R35, R35, R56 ;  /* 0x0000003823237220 */ /* 0x000fc60000410000 */
[C---:B------:R-:W-:Y:S01]  /*3520*/  FFMA.FTZ R32, R57.reuse, R56, -R32 ;  /* 0x0000003839207223 */ /* 0x040fe20000010820 */
[----:B------:R-:W-:-:S05]  /*3530*/  FFMA.FTZ R35, R57, R62, R35 ;  /* 0x0000003e39237223 */ /* 0x000fca0000010023 */
[----:B------:R-:W-:Y:S01]  /*3540*/  F2FP.BF16.F32.PACK_AB R32, R35, R32 ;  /* 0x000000202320723e */ /* 0x000fe200000010ff */
[----:B------:R-:W-:-:S07]  /*3550*/  IMAD.MOV.U32 R35, RZ, RZ, R93 ;  /* 0x000000ffff237224 */ /* 0x000fce00078e005d */
.L_x_328:
[----:B------:R-:W-:Y:S05]  /*3560*/  BSYNC B2 ;  /* 0x0000000000027941 */ /* 0x000fea0003800000 */
.L_x_327:
[----:B--2---:R1:W-:Y:S02]  /*3570*/  STG.E.128 desc[UR60][R36.64], R32 ;  /* 0x0000002024007986 */ /* 0x0043e4000c101d3c */
.L_x_326:
[----:B------:R-:W-:Y:S05]  /*3580*/  BSYNC B1 ;  /* 0x0000000000017941 */ /* 0x000fea0003800000 */
.L_x_325:
[----:B------:R-:W-:Y:S01]  /*3590*/  ISETP.NE.AND P4, PT, R11, RZ, PT ;  /* 0x000000ff0b00720c */ /* 0x000fe20003f85270 */
[----:B------:R-:W-:-:S12]  /*35a0*/  BSSY B1, `(.L_x_329) ;  /* 0x0000036000017945 */ /* 0x000fd80003800000 */
[----:B------:R-:W-:Y:S05]  /*35b0*/  @!P4 BRA `(.L_x_330) ;  /* 0x0000000000d0c947 */ /* 0x000fea0003800000 */
[----:B-1----:R1:W2:Y:S01]  /*35c0*/  LDS.128 R32, [R21+0x16800] ;  /* 0x0168000015207984 */ /* 0x0022a20000000c00 */
[----:B------:R-:W-:Y:S01]  /*35d0*/  VIADD R56, R16, 0x8 ;  /* 0x0000000810387836 */ /* 0x000fe20000000000 */
[----:B------:R-:W-:Y:S04]  /*35e0*/  BSSY B2, `(.L_x_331) ;  /* 0x0000030000027945 */ /* 0x000fe80003800000 */
[----:B------:R-:W-:-:S13]  /*35f0*/  ISETP.GE.AND P4, PT, R56, R103, PT ;  /* 0x000000673800720c */ /* 0x000fda0003f86270 */
[----:B-1----:R-:W-:Y:S05]  /*3600*/  @P4 BRA `(.L_x_332) ;  /* 0x0000000000b44947 */ /* 0x002fea0003800000 */
[----:B------:R-:W-:Y:S02]  /*3610*/  SHF.R.U64 R57, R54, 0x10, R55 ;  /* 0x0000001036397819 */ /* 0x000fe40000001237 */
[----:B------:R-:W-:Y:S02]  /*3620*/  SHF.R.U64 R54, R60, 0x10, R61 ;  /* 0x000000103c367819 */ /* 0x000fe4000000123d */
[----:B------:R-:W-:Y:S02]  /*3630*/  PRMT R56, R106, 0x5432, R57 ;  /* 0x000054326a387816 */ /* 0x000fe40000000039 */
[----:B------:R-:W-:Y:S02]  /*3640*/  PRMT R54, R111, 0x5432, R54 ;  /* 0x000054326f367816 */ /* 0x000fe40000000036 */
[C---:B--2---:R-:W-:Y:S01]  /*3650*/  LOP3.LUT R59, R33.reuse, 0xffff0000, RZ, 0xc0, !PT ;  /* 0xffff0000213b7812 */ /* 0x044fe200078ec0ff */
[----:B------:R-:W-:Y:S01]  /*3660*/  IMAD.U32 R33, R33, 0x10000, RZ ;  /* 0x0001000021217824 */ /* 0x000fe200078e00ff */
[C---:B------:R-:W-:Y:S01]  /*3670*/  LOP3.LUT R57, R54.reuse, 0xffff0000, RZ, 0xc0, !PT ;  /* 0xffff000036397812 */ /* 0x040fe200078ec0ff */
[----:B------:R-:W-:Y:S01]  /*3680*/  IMAD.U32 R54, R54, 0x10000, RZ ;  /* 0x0001000036367824 */ /* 0x000fe200078e00ff */
[C---:B------:R-:W-:Y:S01]  /*3690*/  LOP3.LUT R58, R56.reuse, 0xffff0000, RZ, 0xc0, !PT ;  /* 0xffff0000383a7812 */ /* 0x040fe200078ec0ff */
[----:B------:R-:W-:Y:S01]  /*36a0*/  IMAD.U32 R56, R56, 0x10000, RZ ;  /* 0x0001000038387824 */ /* 0x000fe200078e00ff */
[----:B------:R-:W-:Y:S01]  /*36b0*/  SHF.R.U32.HI R61, RZ, 0x10, R61 ;  /* 0x00000010ff3d7819 */ /* 0x000fe2000001163d */
[CC--:B------:R-:W-:Y:S01]  /*36c0*/  FMUL.FTZ R60, R59.reuse, R57.reuse ;  /* 0x000000393b3c7220 */ /* 0x0c0fe20000410000 */
[----:B------:R-:W-:Y:S01]  /*36d0*/  SHF.R.U32.HI R55, RZ, 0x10, R55 ;  /* 0x00000010ff377819 */ /* 0x000fe20000011637 */
[-C--:B------:R-:W-:Y:S01]  /*36e0*/  FMUL.FTZ R62, R59, R58.reuse ;  /* 0x0000003a3b3e7220 */ /* 0x080fe20000410000 */
[----:B------:R-:W-:Y:S01]  /*36f0*/  PRMT R61, R127, 0x5410, R61 ;  /* 0x000054107f3d7816 */ /* 0x000fe2000000003d */
[C---:B------:R-:W-:Y:S01]  /*3700*/  FFMA.FTZ R60, R33.reuse, R58, -R60 ;  /* 0x0000003a213c7223 */ /* 0x040fe2000001083c */
[----:B------:R-:W-:Y:S01]  /*3710*/  PRMT R55, R124, 0x5410, R55 ;  /* 0x000054107c377816 */ /* 0x000fe20000000037 */
[----:B------:R-:W-:Y:S01]  /*3720*/  FFMA.FTZ R33, R33, R57, R62 ;  /* 0x0000003921217223 */ /* 0x000fe2000001003e */
[C---:B------:R-:W-:Y:S01]  /*3730*/  LOP3.LUT R57, R34.reuse, 0xffff0000, RZ, 0xc0, !PT ;  /* 0xffff000022397812 */ /* 0x040fe200078ec0ff */
[C---:B------:R-:W-:Y:S01]  /*3740*/  IMAD.U32 R62, R61.reuse, 0x10000, RZ ;  /* 0x000100003d3e7824 */ /* 0x040fe200078e00ff */
[----:B------:R-:W-:Y:S01]  /*3750*/  LOP3.LUT R61, R61, 0xffff0000, RZ, 0xc0, !PT ;  /* 0xffff00003d3d7812 */ /* 0x000fe200078ec0ff */
[C---:B------:R-:W-:Y:S01]  /*3760*/  IMAD.U32 R63, R55.reuse, 0x10000, RZ ;  /* 0x00010000373f7824 */ /* 0x040fe200078e00ff */
[----:B------:R-:W-:Y:S01]  /*3770*/  LOP3.LUT R55, R55, 0xffff0000, RZ, 0xc0, !PT ;  /* 0xffff000037377812 */ /* 0x000fe200078ec0ff */
[----:B------:R-:W-:Y:S01]  /*3780*/  IMAD.U32 R58, R34, 0x10000, RZ ;  /* 0x00010000223a7824 */ /* 0x000fe200078e00ff */
[C---:B------:R-:W-:Y:S01]  /*3790*/  LOP3.LUT R34, R35.reuse, 0xffff0000, RZ, 0xc0, !PT ;  /* 0xffff000023227812 */ /* 0x040fe200078ec0ff */
[----:B------:R-:W-:-:S02]  /*37a0*/  IMAD.U32 R59, R35, 0x10000, RZ ;  /* 0x00010000233b7824 */ /* 0x000fc400078e00ff */
[CC--:B------:R-:W-:Y:S01]  /*37b0*/  FMUL.FTZ R93, R57.reuse, R62.reuse ;  /* 0x0000003e395d7220 */ /* 0x0c0fe20000410000 */
[C---:B------:R-:W-:Y:S02]  /*37c0*/  IMAD.U32 R35, R32.reuse, 0x10000, RZ ;  /* 0x0001000020237824 */ /* 0x040fe400078e00ff */
[-C--:B------:R-:W-:Y:S01]  /*37d0*/  FMUL.FTZ R57, R57, R63.reuse ;  /* 0x0000003f39397220 */ /* 0x080fe20000410000 */
[----:B------:R-:W-:Y:S01]  /*37e0*/  LOP3.LUT R32, R32, 0xffff0000, RZ, 0xc0, !PT ;  /* 0xffff000020207812 */ /* 0x000fe200078ec0ff */
[----:B------:R-:W-:Y:S01]  /*37f0*/  FFMA.FTZ R93, R58, R63, -R93 ;  /* 0x0000003f3a5d7223 */ /* 0x000fe2000001085d */
[----:B------:R-:W-:Y:S01]  /*3800*/  FMUL.FTZ R92, R34, R55 ;  /* 0x00000037225c7220 */ /* 0x000fe20000410000 */
[----:B------:R-:W-:Y:S01]  /*3810*/  FFMA.FTZ R58, R58, R62, R57 ;  /* 0x0000003e3a3a7223 */ /* 0x000fe20000010039 */
[----:B------:R-:W-:Y:S01]  /*3820*/  FMUL.FTZ R62, R34, R61 ;  /* 0x0000003d223e7220 */ /* 0x000fe20000410000 */
[C---:B------:R-:W-:Y:S01]  /*3830*/  FMUL.FTZ R34, R32.reuse, R54 ;  /* 0x0000003620227220 */ /* 0x040fe20000410000 */
[----:B------:R-:W-:Y:S01]  /*3840*/  FMUL.FTZ R57, R32, R56 ;  /* 0x0000003820397220 */ /* 0x000fe20000410000 */
[----:B------:R-:W-:Y:S01]  /*3850*/  F2FP.BF16.F32.PACK_AB R33, R33, R60 ;  /* 0x0000003c2121723e */ /* 0x000fe200000010ff */
[----:B------:R-:W-:Y:S01]  /*3860*/  FFMA.FTZ R62, R59, R55, -R62 ;  /* 0x000000373b3e7223 */ /* 0x000fe2000001083e */
[C---:B------:R-:W-:Y:S01]  /*3870*/  FFMA.FTZ R34, R35.reuse, R56, -R34 ;  /* 0x0000003823227223 */ /* 0x040fe20000010822 */
[----:B------:R-:W-:Y:S01]  /*3880*/  FFMA.FTZ R57, R35, R54, R57 ;  /* 0x0000003623397223 */ /* 0x000fe20000010039 */
[----:B------:R-:W-:Y:S01]  /*3890*/  FFMA.FTZ R59, R59, R61, R92 ;  /* 0x0000003d3b3b7223 */ /* 0x000fe2000001005c */
[----:B------:R-:W-:-:S03]  /*38a0*/  F2FP.BF16.F32.PACK_AB R58, R58, R93 ;  /* 0x0000005d3a3a723e */ /* 0x000fc600000010ff */
[----:B------:R-:W-:Y:S02]  /*38b0*/  F2FP.BF16.F32.PACK_AB R32, R57, R34 ;  /* 0x000000223920723e */ /* 0x000fe400000010ff */
[----:B------:R-:W-:Y:S01]  /*38c0*/  F2FP.BF16.F32.PACK_AB R35, R59, R62 ;  /* 0x0000003e3b23723e */ /* 0x000fe200000010ff */
[----:B------:R-:W-:-:S07]  /*38d0*/  IMAD.MOV.U32 R34, RZ, RZ, R58 ;  /* 0x000000ffff227224 */ /* 0x000fce00078e003a */
.L_x_332:
[----:B------:R-:W-:Y:S05]  /*38e0*/  BSYNC B2 ;  /* 0x0000000000027941 */ /* 0x000fea0003800000 */
.L_x_331:
[----:B--2---:R2:W-:Y:S02]  /*38f0*/  STG.E.128 desc[UR60][R36.64+0x20], R32 ;  /* 0x0000202024007986 */ /* 0x0045e4000c101d3c */
.L_x_330:
[----:B------:R-:W-:Y:S05]  /*3900*/  BSYNC B1 ;  /* 0x0000000000017941 */ /* 0x000fea0003800000 */
.L_x_329:
[----:B------:R-:W-:Y:S01]  /*3910*/  ISETP.NE.AND P4, PT, R12, RZ, PT ;  /* 0x000000ff0c00720c */ /* 0x000fe20003f85270 */
[----:B------:R-:W-:-:S12]  /*3920*/  BSSY B1, `(.L_x_333) ;  /* 0x0000037000017945 */ /* 0x000fd80003800000 */
[----:B------:R-:W-:Y:S05]  /*3930*/  @!P4 BRA `(.L_x_334) ;  /* 0x0000000000d4c947 */ /* 0x000fea0003800000 */
[----:B-12---:R1:W2:Y:S01]  /*3940*/  LDS.128 R32, [R79+0x18c00] ;  /* 0x018c00004f207984 */ /* 0x0062a20000000c00 */
[----:B------:R-:W-:Y:S01]  /*3950*/  VIADD R54, R16, 0x10 ;  /* 0x0000001010367836 */ /* 0x000fe20000000000 */
[----:B------:R-:W-:Y:S04]  /*3960*/  BSSY B2, `(.L_x_335) ;  /* 0x0000031000027945 */ /* 0x000fe80003800000 */
[----:B------:R-:W-:-:S13]  /*3970*/  ISETP.GE.AND P4, PT, R54, R103, PT ;  /* 0x000000673600720c */ /* 0x000fda0003f86270 */
[----:B-1----:R-:W-:Y:S05]  /*3980*/  @P4 BRA `(.L_x_336) ;  /* 0x0000000000b84947 */ /* 0x002fea0003800000 */
[--C-:B------:R-:W-:Y:S02]  /*3990*/  SHF.R.U64 R52, R52, 0x10, R53.reuse ;  /* 0x0000001034347819 */ /* 0x100fe40000001235 */
[----:B------:R-:W-:Y:S02]  /*39a0*/  SHF.R.U32.HI R53, RZ, 0x10, R53 ;  /* 0x00000010ff357819 */ /* 0x000fe40000011635 */
[--C-:B------:R-:W-:Y:S02]  /*39b0*/  SHF.R.U32.HI R54, RZ, 0x10, R51.reuse ;  /* 0x00000010ff367819 */ /* 0x100fe40000011633 */
[----:B------:R-:W-:Y:S01]  /*39c0*/  SHF.R.U64 R55, R50, 0x10, R51 ;  /* 0x0000001032377819 */ /* 0x000fe20000001233 */
[----:B--2---:R-:W-:Y:S01]  /*39d0*/  IMAD.U32 R51, R34, 0x10000, RZ ;  /* 0x0001000022337824 */ /* 0x004fe200078e00ff */
[----:B------:R-:W-:Y:S02]  /*39e0*/  PRMT R126, R126, 0x5410, R53 ;  /* 0x000054107e7e7816 */ /* 0x000fe40000000035 */
[----:B------:R-:W-:-:S02]  /*39f0*/  PRMT R123, R123, 0x5410, R54 ;  /* 0x000054107b7b7816 */ /* 0x000fc40000000036 */
[----:B------:R-:W-:Y:S01]  /*3a00*/  PRMT R125, R125, 0x5410, R52 ;  /* 0x000054107d7d7816 */ /* 0x000fe20000000034 */
[----:B------:R-:W-:Y:S01]  /*3a10*/  IMAD.U32 R52, R126, 0x10000, RZ ;  /* 0x000100007e347824 */ /* 0x000fe200078e00ff */
[----:B------:R-:W-:Y:S01]  /*3a20*/  PRMT R122, R122, 0x5410, R55 ;  /* 0x000054107a7a7816 */ /* 0x000fe20000000037 */
[----:B------:R-:W-:Y:S01]  /*3a30*/  IMAD.U32 R53, R123, 0x10000, RZ ;  /* 0x000100007b357824 */ /* 0x000fe200078e00ff */
[----:B------:R-:W-:Y:S01]  /*3a40*/  LOP3.LUT R34, R34, 0xffff0000, RZ, 0xc0, !PT ;  /* 0xffff000022227812 */ /* 0x000fe200078ec0ff */
[C---:B------:R-:W-:Y:S01]  /*3a50*/  IMAD.U32 R55, R33.reuse, 0x10000, RZ ;  /* 0x0001000021377824 */ /* 0x040fe200078e00ff */
[----:B------:R-:W-:Y:S01]  /*3a60*/  LOP3.LUT R54, R33, 0xffff0000, RZ, 0xc0, !PT ;  /* 0xffff000021367812 */ /* 0x000fe200078ec0ff */
[----:B------:R-:W-:Y:S01]  /*3a70*/  IMAD.U32 R33, R32, 0x10000, RZ ;  /* 0x0001000020217824 */ /* 0x000fe200078e00ff */
[C---:B------:R-:W-:Y:S01]  /*3a80*/  LOP3.LUT R57, R125.reuse, 0xffff0000, RZ, 0xc0, !PT ;  /* 0xffff00007d397812 */ /* 0x040fe200078ec0ff */
[----:B------:R-:W-:Y:S01]  /*3a90*/  FMUL.FTZ R60, R34, R52 ;  /* 0x00000034223c7220 */ /* 0x000fe20000410000 */
[----:B------:R-:W-:Y:S01]  /*3aa0*/  LOP3.LUT R56, R122, 0xffff0000, RZ, 0xc0, !PT ;  /* 0xffff00007a387812 */ /* 0x000fe200078ec0ff */
[----:B------:R-:W-:Y:S01]  /*3ab0*/  FMUL.FTZ R34, R34, R53 ;  /* 0x0000003522227220 */ /* 0x000fe20000410000 */
[----:B------:R-:W-:Y:S01]  /*3ac0*/  LOP3.LUT R32, R32, 0xffff0000, RZ, 0xc0, !PT ;  /* 0xffff000020207812 */ /* 0x000fe200078ec0ff */
[C---:B------:R-:W-:Y:S01]  /*3ad0*/  FMUL.FTZ R58, R54.reuse, R57 ;  /* 0x00000039363a7220 */ /* 0x040fe20000410000 */
[----:B------:R-:W-:Y:S01]  /*3ae0*/  IMAD.U32 R125, R125, 0x10000, RZ ;  /* 0x000100007d7d7824 */ /* 0x000fe200078e00ff */
[----:B------:R-:W-:Y:S01]  /*3af0*/  LOP3.LUT R50, R35, 0xffff0000, RZ, 0xc0, !PT ;  /* 0xffff000023327812 */ /* 0x000fe200078ec0ff */
[----:B------:R-:W-:Y:S01]  /*3b00*/  FMUL.FTZ R54, R54, R56 ;  /* 0x0000003836367220 */ /* 0x000fe20000410000 */
[----:B------:R-:W-:Y:S01]  /*3b10*/  LOP3.LUT R126, R126, 0xffff0000, RZ, 0xc0, !PT ;  /* 0xffff00007e7e7812 */ /* 0x000fe200078ec0ff */
[----:B------:R-:W-:Y:S01]  /*3b20*/  IMAD.U32 R122, R122, 0x10000, RZ ;  /* 0x000100007a7a7824 */ /* 0x000fe200078e00ff */
[----:B------:R-:W-:Y:S01]  /*3b30*/  LOP3.LUT R123, R123, 0xffff0000, RZ, 0xc0, !PT ;  /* 0xffff00007b7b7812 */ /* 0x000fe200078ec0ff */
[----:B------:R-:W-:Y:S01]  /*3b40*/  FFMA.FTZ R52, R51, R52, R34 ;  /* 0x0000003433347223 */ /* 0x000fe20000010022 */
[C---:B------:R-:W-:Y:S01]  /*3b50*/  FFMA.FTZ R56, R55.reuse, R56, -R58 ;  /* 0x0000003837387223 */ /* 0x040fe2000001083a */
[C---:B------:R-:W-:Y:S01]  /*3b60*/  FMUL.FTZ R34, R32.reuse, R125 ;  /* 0x0000007d20227220 */ /* 0x040fe20000410000 */
[----:B------:R-:W-:Y:S01]  /*3b70*/  FFMA.FTZ R55, R55, R57, R54 ;  /* 0x0000003937377223 */ /* 0x000fe20000010036 */
[----:B------:R-:W-:Y:S01]  /*3b80*/  FFMA.FTZ R53, R51, R53, -R60 ;  /* 0x0000003533357223 */ /* 0x000fe2000001083c */
[----:B------:R-:W-:Y:S01]  /*3b90*/  FMUL.FTZ R32, R32, R122 ;  /* 0x0000007a20207220 */ /* 0x000fe20000410000 */
[----:B------:R-:W-:-:S02]  /*3ba0*/  IMAD.U32 R35, R35, 0x10000, RZ ;  /* 0x0001000023237824 */ /* 0x000fc400078e00ff */
[C---:B------:R-:W-:Y:S01]  /*3bb0*/  FMUL.FTZ R54, R50.reuse, R126 ;  /* 0x0000007e32367220 */ /* 0x040fe20000410000 */
[----:B------:R-:W-:Y:S01]  /*3bc0*/  FMUL.FTZ R51, R50, R123 ;  /* 0x0000007b32337220 */ /* 0x000fe20000410000 */
[C---:B------:R-:W-:Y:S01]  /*3bd0*/  FFMA.FTZ R34, R33.reuse, R122, -R34 ;  /* 0x0000007a21227223 */ /* 0x040fe20000010822 */
[----:B------:R-:W-:Y:S01]  /*3be0*/  FFMA.FTZ R33, R33, R125, R32 ;  /* 0x0000007d21217223 */ /* 0x000fe20000010020 */
[C---:B------:R-:W-:Y:S01]  /*3bf0*/  FFMA.FTZ R54, R35.reuse, R123, -R54 ;  /* 0x0000007b23367223 */ /* 0x040fe20000010836 */
[----:B------:R-:W-:Y:S01]  /*3c00*/  FFMA.FTZ R51, R35, R126, R51 ;  /* 0x0000007e23337223 */ /* 0x000fe20000010033 */
[----:B------:R-:W-:Y:S02]  /*3c10*/  F2FP.BF16.F32.PACK_AB R55, R55, R56 ;  /* 0x000000383737723e */ /* 0x000fe400000010ff */
[----:B------:R-:W-:Y:S02]  /*3c20*/  F2FP.BF16.F32.PACK_AB R52, R52, R53 ;  /* 0x000000353434723e */ /* 0x000fe400000010ff */
[----:B------:R-:W-:Y:S01]  /*3c30*/  F2FP.BF16.F32.PACK_AB R32, R33, R34 ;  /* 0x000000222120723e */ /* 0x000fe200000010ff */
[----:B------:R-:W-:Y:S01]  /*3c40*/  IMAD.MOV.U32 R33, RZ, RZ, R55 ;  /* 0x000000ffff217224 */ /* 0x000fe200078e0037 */
[----:B------:R-:W-:Y:S01]  /*3c50*/  F2FP.BF16.F32.PACK_AB R35, R51, R54 ;  /* 0x000000363323723e */ /* 0x000fe200000010ff */
[----:B------:R-:W-:-:S07]  /*3c60*/  IMAD.MOV.U32 R34, RZ, RZ, R52 ;  /* 0x000000ffff227224 */ /* 0x000fce00078e0034 */
.L_x_336:
[----:B------:R-:W-:Y:S05]  /*3c70*/  BSYNC B2 ;  /* 0x0000000000027941 */ /* 0x000fea0003800000 */
.L_x_335:
[----:B--2---:R3:W-:Y:S02]  /*3c80*/  STG.E.128 desc[UR60][R36.64+0x40], R32 ;  /* 0x0000402024007986 */ /* 0x0047e4000c101d3c */
.L_x_334:
[----:B------:R-:W-:Y:S05]  /*3c90*/  BSYNC B1 ;  /* 0x0000000000017941 */ /* 0x000fea0003800000 */
.L_x_333:
[----:B------:R-:W-:Y:S01]  /*3ca0*/  ISETP.NE.AND P4, PT, R13, RZ, PT ;  /* 0x000000ff0d00720c */ /* 0x000fe20003f85270 */
[----:B------:R-:W-:-:S12]  /*3cb0*/  BSSY B1, `(.L_x_337) ;  /* 0x0000036000017945 */ /* 0x000fd80003800000 */
[----:B------:R-:W-:Y:S05]  /*3cc0*/  @!P4 BRA `(.L_x_338) ;  /* 0x0000000000d0c947 */ /* 0x000fea0003800000 */
[----:B-123--:R1:W2:Y:S01]  /*3cd0*/  LDS.128 R32, [R21+0x18c00] ;  /* 0x018c000015207984 */ /* 0x00e2a20000000c00 */
[----:B------:R-:W-:Y:S01]  /*3ce0*/  VIADD R50, R16, 0x18 ;  /* 0x0000001810327836 */ /* 0x000fe20000000000 */
[----:B------:R-:W-:Y:S04]  /*3cf0*/  BSSY B2, `(.L_x_339) ;  /* 0x0000030000027945 */ /* 0x000fe80003800000 */
[----:B------:R-:W-:-:S13]  /*3d00*/  ISETP.GE.AND P4, PT, R50, R103, PT ;  /* 0x000000673200720c */ /* 0x000fda0003f86270 */
[----:B-1----:R-:W-:Y:S05]  /*3d10*/  @P4 BRA `(.L_x_340) ;  /* 0x0000000000b44947 */ /* 0x002fea0003800000 */
[----:B------:R-:W-:Y:S02]  /*3d20*/  SHF.R.U64 R51, R48, 0x10, R49 ;  /* 0x0000001030337819 */ /* 0x000fe40000001231 */
[--C-:B------:R-:W-:Y:S01]  /*3d30*/  SHF.R.U64 R53, R46, 0x10, R47.reuse ;  /* 0x000000102e357819 */ /* 0x100fe2000000122f */
[----:B--2---:R-:W-:Y:S01]  /*3d40*/  IMAD.U32 R46, R34, 0x10000, RZ ;  /* 0x00010000222e7824 */ /* 0x004fe200078e00ff */
[----:B------:R-:W-:Y:S02]  /*3d50*/  SHF.R.U32.HI R50, RZ, 0x10, R47 ;  /* 0x00000010ff327819 */ /* 0x000fe4000001162f */
[----:B------:R-:W-:Y:S01]  /*3d60*/  PRMT R120, R120, 0x5410, R51 ;  /* 0x0000541078787816 */ /* 0x000fe20000000033 */
[----:B------:R-:W-:Y:S01]  /*3d70*/  IMAD.U32 R51, R33, 0x10000, RZ ;  /* 0x0001000021337824 */ /* 0x000fe200078e00ff */
[----:B------:R-:W-:Y:S02]  /*3d80*/  SHF.R.U32.HI R48, RZ, 0x10, R49 ;  /* 0x00000010ff307819 */ /* 0x000fe40000011631 */
[----:B------:R-:W-:-:S02]  /*3d90*/  PRMT R118, R118, 0x5410, R53 ;  /* 0x0000541076767816 */ /* 0x000fc40000000035 */
[----:B------:R-:W-:Y:S02]  /*3da0*/  PRMT R119, R119, 0x5410, R50 ;  /* 0x0000541077777816 */ /* 0x000fe40000000032 */
[----:B------:R-:W-:Y:S01]  /*3db0*/  LOP3.LUT R49, R33, 0xffff0000, RZ, 0xc0, !PT ;  /* 0xffff000021317812 */ /* 0x000fe200078ec0ff */
[----:B------:R-:W-:Y:S01]  /*3dc0*/  IMAD.U32 R33, R32, 0x10000, RZ ;  /* 0x0001000020217824 */ /* 0x000fe200078e00ff */
[C---:B------:R-:W-:Y:S01]  /*3dd0*/  LOP3.LUT R54, R120.reuse, 0xffff0000, RZ, 0xc0, !PT ;  /* 0xffff000078367812 */ /* 0x040fe200078ec0ff */
[----:B------:R-:W-:Y:S01]  /*3de0*/  IMAD.U32 R52, R119, 0x10000, RZ ;  /* 0x0001000077347824 */ /* 0x000fe200078e00ff */
[----:B------:R-:W-:Y:S01]  /*3df0*/  PRMT R121, R121, 0x5410, R48 ;  /* 0x0000541079797816 */ /* 0x000fe20000000030 */
[----:B------:R-:W-:Y:S01]  /*3e00*/  IMAD.U32 R120, R120, 0x10000, RZ ;  /* 0x0001000078787824 */ /* 0x000fe200078e00ff */
[----:B------:R-:W-:Y:S01]  /*3e10*/  LOP3.LUT R50, R118, 0xffff0000, RZ, 0xc0, !PT ;  /* 0xffff000076327812 */ /* 0x000fe200078ec0ff */
[----:B------:R-:W-:Y:S01]  /*3e20*/  FMUL.FTZ R56, R49, R54 ;  /* 0x0000003631387220 */ /* 0x000fe20000410000 */
[----:B------:R-:W-:Y:S01]  /*3e30*/  LOP3.LUT R47, R34, 0xffff0000, RZ, 0xc0, !PT ;  /* 0xffff0000222f7812 */ /* 0x000fe200078ec0ff */
[----:B------:R-:W-:Y:S01]  /*3e40*/  IMAD.U32 R48, R121, 0x10000, RZ ;  /* 0x0001000079307824 */ /* 0x000fe200078e00ff */
[----:B------:R-:W-:Y:S01]  /*3e50*/  LOP3.LUT R34, R35, 0xffff0000, RZ, 0xc0, !PT ;  /* 0xffff000023227812 */ /* 0x000fe200078ec0ff */
[-C--:B------:R-:W-:Y:S01]  /*3e60*/  FMUL.FTZ R53, R49, R50.reuse ;  /* 0x0000003231357220 */ /* 0x080fe20000410000 */
[----:B------:R-:W-:Y:S01]  /*3e70*/  LOP3.LUT R49, R32, 0xffff0000, RZ, 0xc0, !PT ;  /* 0xffff000020317812 */ /* 0x000fe200078ec0ff */
[----:B------:R-:W-:Y:S01]  /*3e80*/  FFMA.FTZ R32, R51, R50, -R56 ;  /* 0x0000003233207223 */ /* 0x000fe20000010838 */
[----:B------:R-:W-:Y:S01]  /*3e90*/  FMUL.FTZ R55, R47, R48 ;  /* 0x000000302f377220 */ /* 0x000fe20000410000 */
[----:B------:R-:W-:Y:S01]  /*3ea0*/  FFMA.FTZ R51, R51, R54, R53 ;  /* 0x0000003633337223 */ /* 0x000fe20000010035 */
[-C--:B------:R-:W-:Y:S01]  /*3eb0*/  FMUL.FTZ R53, R47, R52.reuse ;  /* 0x000000342f357220 */ /* 0x080fe20000410000 */
[----:B------:R-:W-:Y:S01]  /*3ec0*/  LOP3.LUT R121, R121, 0xffff0000, RZ, 0xc0, !PT ;  /* 0xffff000079797812 */ /* 0x000fe200078ec0ff */
[----:B------:R-:W-:Y:S01]  /*3ed0*/  FFMA.FTZ R47, R46, R52, -R55 ;  /* 0x000000342e2f7223 */ /* 0x000fe20000010837 */
[----:B------:R-:W-:Y:S01]  /*3ee0*/  LOP3.LUT R119, R119, 0xffff0000, RZ, 0xc0, !PT ;  /* 0xffff000077777812 */ /* 0x000fe200078ec0ff */
[----:B------:R-:W-:-:S02]  /*3ef0*/  IMAD.U32 R118, R118, 0x10000, RZ ;  /* 0x0001000076767824 */ /* 0x000fc400078e00ff */
[----:B------:R-:W-:Y:S01]  /*3f00*/  FFMA.FTZ R46, R46, R48, R53 ;  /* 0x000000302e2e7223 */ /* 0x000fe20000010035 */
[C---:B------:R-:W-:Y:S01]  /*3f10*/  FMUL.FTZ R48, R34.reuse, R121 ;  /* 0x0000007922307220 */ /* 0x040fe20000410000 */
[----:B------:R-:W-:Y:S02]  /*3f20*/  IMAD.U32 R35, R35, 0x10000, RZ ;  /* 0x0001000023237824 */ /* 0x000fe400078e00ff */
[-C--:B------:R-:W-:Y:S01]  /*3f30*/  FMUL.FTZ R50, R34, R119.reuse ;  /* 0x0000007722327220 */ /* 0x080fe20000410000 */
[C---:B------:R-:W-:Y:S01]  /*3f40*/  FMUL.FTZ R34, R49.reuse, R120 ;  /* 0x0000007831227220 */ /* 0x040fe20000410000 */
[-C--:B------:R-:W-:Y:S01]  /*3f50*/  FMUL.FTZ R49, R49, R118.reuse ;  /* 0x0000007631317220 */ /* 0x080fe20000410000 */
[C---:B------:R-:W-:Y:S01]  /*3f60*/  FFMA.FTZ R48, R35.reuse, R119, -R48 ;  /* 0x0000007723307223 */ /* 0x040fe20000010830 */
[----:B------:R-:W-:Y:S01]  /*3f70*/  FFMA.FTZ R35, R35, R121, R50 ;  /* 0x0000007923237223 */ /* 0x000fe20000010032 */
[C---:B------:R-:W-:Y:S01]  /*3f80*/  FFMA.FTZ R34, R33.reuse, R118, -R34 ;  /* 0x0000007621227223 */ /* 0x040fe20000010822 */
[----:B------:R-:W-:Y:S01]  /*3f90*/  FFMA.FTZ R49, R33, R120, R49 ;  /* 0x0000007821317223 */ /* 0x000fe20000010031 */
[----:B------:R-:W-:-:S02]  /*3fa0*/  F2FP.BF16.F32.PACK_AB R46, R46, R47 ;  /* 0x0000002f2e2e723e */ /* 0x000fc400000010ff */
[----:B------:R-:W-:Y:S02]  /*3fb0*/  F2FP.BF16.F32.PACK_AB R33, R51, R32 ;  /* 0x000000203321723e */ /* 0x000fe400000010ff */
[----:B------:R-:W-:Y:S01]  /*3fc0*/  F2FP.BF16.F32.PACK_AB R32, R49, R34 ;  /* 0x000000223120723e */ /* 0x000fe200000010ff */
[----:B------:R-:W-:Y:S01]  /*3fd0*/  IMAD.MOV.U32 R34, RZ, RZ, R46 ;  /* 0x000000ffff227224 */ /* 0x000fe200078e002e */
[----:B------:R-:W-:-:S07]  /*3fe0*/  F2FP.BF16.F32.PACK_AB R35, R35, R48 ;  /* 0x000000302323723e */ /* 0x000fce00000010ff */
.L_x_340:
[----:B------:R-:W-:Y:S05]  /*3ff0*/  BSYNC B2 ;  /* 0x0000000000027941 */ /* 0x000fea0003800000 */
.L_x_339:
[----:B--2---:R4:W-:Y:S02]  /*4000*/  STG.E.128 desc[UR60][R36.64+0x60], R32 ;  /* 0x0000602024007986 */ /* 0x0049e4000c101d3c */
.L_x_338:
[----:B------:R-:W-:Y:S05]  /*4010*/  BSYNC B1 ;  /* 0x0000000000017941 */ /* 0x000fea0003800000 */
.L_x_337:
[----:B------:R-:W-:Y:S01]  /*4020*/  ISETP.NE.AND P4, PT, R14, RZ, PT ;  /* 0x000000ff0e00720c */ /* 0x000fe20003f85270 */
[----:B------:R-:W-:-:S12]  /*4030*/  BSSY B1, `(.L_x_341) ;  /* 0x0000036000017945 */ /* 0x000fd80003800000 */
[----:B------:R-:W-:Y:S05]  /*4040*/  @!P4 BRA `(.L_x_342) ;  /* 0x0000000000d0c947 */ /* 0x000fea0003800000 */
[----:B-1234-:R1:W2:Y:S01]  /*4050*/  LDS.128 R32, [R79+0x1b000] ;  /* 0x01b000004f207984 */ /* 0x01e2a20000000c00 */
[----:B------:R-:W-:Y:S01]  /*4060*/  VIADD R46, R16, 0x20 ;  /* 0x00000020102e7836 */ /* 0x000fe20000000000 */
[----:B------:R-:W-:Y:S04]  /*4070*/  BSSY B2, `(.L_x_343) ;  /* 0x0000030000027945 */ /* 0x000fe80003800000 */
[----:B------:R-:W-:-:S13]  /*4080*/  ISETP.GE.AND P4, PT, R46, R103, PT ;  /* 0x000000672e00720c */ /* 0x000fda0003f86270 */
[----:B-1----:R-:W-:Y:S05]  /*4090*/  @P4 BRA `(.L_x_344) ;  /* 0x0000000000b44947 */ /* 0x002fea0003800000 */
[----:B------:R-:W-:Y:S02]  /*40a0*/  SHF.R.U64 R47, R44, 0x10, R45 ;  /* 0x000000102c2f7819 */ /* 0x000fe4000000122d */
[----:B------:R-:W-:Y:S02]  /*40b0*/  SHF.R.U64 R49, R42, 0x10, R43 ;  /* 0x000000102a317819 */ /* 0x000fe4000000122b */
[----:B------:R-:W-:Y:S02]  /*40c0*/  SHF.R.U32.HI R44, RZ, 0x10, R45 ;  /* 0x00000010ff2c7819 */ /* 0x000fe4000001162d */
[----:B------:R-:W-:Y:S01]  /*40d0*/  SHF.R.U32.HI R46, RZ, 0x10, R43 ;  /* 0x00000010ff2e7819 */ /* 0x000fe2000001162b */
[----:B--2---:R-:W-:Y:S01]  /*40e0*/  IMAD.U32 R43, R34, 0x10000, RZ ;  /* 0x00010000222b7824 */ /* 0x004fe200078e00ff */
[----:B------:R-:W-:Y:S02]  /*40f0*/  PRMT R116, R116, 0x5410, R47 ;  /* 0x0000541074747816 */ /* 0x000fe4000000002f */
[----:B------:R-:W-:-:S02]  /*4100*/  PRMT R114, R114, 0x5410, R49 ;  /* 0x0000541072727816 */ /* 0x000fc40000000031 */
[----:B------:R-:W-:Y:S02]  /*4110*/  PRMT R117, R117, 0x5410, R44 ;  /* 0x0000541075757816 */ /* 0x000fe4000000002c */
[----:B------:R-:W-:Y:S02]  /*4120*/  PRMT R115, R115, 0x5410, R46 ;  /* 0x0000541073737816 */ /* 0x000fe4000000002e */
[----:B------:R-:W-:Y:S01]  /*4130*/  LOP3.LUT R44, R33, 0xffff0000, RZ, 0xc0, !PT ;  /* 0xffff0000212c7812 */ /* 0x000fe200078ec0ff */
[----:B------:R-:W-:Y:S01]  /*4140*/  IMAD.U32 R50, R117, 0x10000, RZ ;  /* 0x0001000075327824 */ /* 0x000fe200078e00ff */
[----:B------:R-:W-:Y:S01]  /*4150*/  LOP3.LUT R47, R116, 0xffff0000, RZ, 0xc0, !PT ;  /* 0xffff0000742f7812 */ /* 0x000fe200078ec0ff */
[----:B------:R-:W-:Y:S01]  /*4160*/  IMAD.U32 R48, R115, 0x10000, RZ ;  /* 0x0001000073307824 */ /* 0x000fe200078e00ff */
[----:B------:R-:W-:Y:S01]  /*4170*/  LOP3.LUT R46, R114, 0xffff0000, RZ, 0xc0, !PT ;  /* 0xffff0000722e7812 */ /* 0x000fe200078ec0ff */
[----:B------:R-:W-:Y:S01]  /*4180*/  IMAD.U32 R116, R116, 0x10000, RZ ;  /* 0x0001000074747824 */ /* 0x000fe200078e00ff */
[----:B------:R-:W-:Y:S01]  /*4190*/  LOP3.LUT R45, R34, 0xffff0000, RZ, 0xc0, !PT ;  /* 0xffff0000222d7812 */ /* 0x000fe200078ec0ff */
[C---:B------:R-:W-:Y:S01]  /*41a0*/  IMAD.U32 R34, R35.reuse, 0x10000, RZ ;  /* 0x0001000023227824 */ /* 0x040fe200078e00ff */
[----:B------:R-:W-:Y:S01]  /*41b0*/  LOP3.LUT R42, R35, 0xffff0000, RZ, 0xc0, !PT ;  /* 0xffff0000232a7812 */ /* 0x000fe200078ec0ff */
[----:B------:R-:W-:Y:S01]  /*41c0*/  FMUL.FTZ R52, R44, R47 ;  /* 0x0000002f2c347220 */ /* 0x000fe20000410000 */
[----:B------:R-:W-:-:S02]  /*41d0*/  IMAD.U32 R35, R33, 0x10000, RZ ;  /* 0x0001000021237824 */ /* 0x000fc400078e00ff */
[----:B------:R-:W-:Y:S01]  /*41e0*/  FMUL.FTZ R44, R44, R46 ;  /* 0x0000002e2c2c7220 */ /* 0x000fe20000410000 */
[----:B------:R-:W-:Y:S01]  /*41f0*/  FMUL.FTZ R54, R45, R50 ;  /* 0x000000322d367220 */ /* 0x000fe20000410000 */
[----:B------:R-:W-:Y:S01]  /*4200*/  LOP3.LUT R117, R117, 0xffff0000, RZ, 0xc0, !PT ;  /* 0xffff000075757812 */ /* 0x000fe200078ec0ff */
[C---:B------:R-:W-:Y:S02]  /*4210*/  IMAD.U32 R33, R32.reuse, 0x10000, RZ ;  /* 0x0001000020217824 */ /* 0x040fe400078e00ff */
[----:B------:R-:W-:Y:S01]  /*4220*/  FFMA.FTZ R47, R35, R47, R44 ;  /* 0x0000002f232f7223 */ /* 0x000fe2000001002c */
[-C--:B------:R-:W-:Y:S01]  /*4230*/  FMUL.FTZ R44, R45, R48.reuse ;  /* 0x000000302d2c7220 */ /* 0x080fe20000410000 */
[----:B------:R-:W-:Y:S01]  /*4240*/  LOP3.LUT R115, R115, 0xffff0000, RZ, 0xc0, !PT ;  /* 0xffff000073737812 */ /* 0x000fe200078ec0ff */
[C---:B------:R-:W-:Y:S01]  /*4250*/  FFMA.FTZ R54, R43.reuse, R48, -R54 ;  /* 0x000000302b367223 */ /* 0x040fe20000010836 */
[----:B------:R-:W-:Y:S01]  /*4260*/  LOP3.LUT R32, R32, 0xffff0000, RZ, 0xc0, !PT ;  /* 0xffff000020207812 */ /* 0x000fe200078ec0ff */
[----:B------:R-:W-:Y:S01]  /*4270*/  FFMA.FTZ R43, R43, R50, R44 ;  /* 0x000000322b2b7223 */ /* 0x000fe2000001002c */
[----:B------:R-:W-:-:S02]  /*4280*/  IMAD.U32 R114, R114, 0x10000, RZ ;  /* 0x0001000072727824 */ /* 0x000fc400078e00ff */
[C---:B------:R-:W-:Y:S01]  /*4290*/  FMUL.FTZ R45, R42.reuse, R117 ;  /* 0x000000752a2d7220 */ /* 0x040fe20000410000 */
[-C--:B------:R-:W-:Y:S01]  /*42a0*/  FMUL.FTZ R44, R42, R115.reuse ;  /* 0x000000732a2c7220 */ /* 0x080fe20000410000 */
[----:B------:R-:W-:Y:S01]  /*42b0*/  FFMA.FTZ R52, R35, R46, -R52 ;  /* 0x0000002e23347223 */ /* 0x000fe20000010834 */
[C---:B------:R-:W-:Y:S01]  /*42c0*/  FMUL.FTZ R42, R32.reuse, R116 ;  /* 0x00000074202a7220 */ /* 0x040fe20000410000 */
[-C--:B------:R-:W-:Y:S01]  /*42d0*/  FMUL.FTZ R35, R32, R114.reuse ;  /* 0x0000007220237220 */ /* 0x080fe20000410000 */
[C---:B------:R-:W-:Y:S01]  /*42e0*/  FFMA.FTZ R45, R34.reuse, R115, -R45 ;  /* 0x00000073222d7223 */ /* 0x040fe2000001082d */
[----:B------:R-:W-:Y:S01]  /*42f0*/  FFMA.FTZ R44, R34, R117, R44 ;  /* 0x00000075222c7223 */ /* 0x000fe2000001002c */
[C---:B------:R-:W-:Y:S01]  /*4300*/  FFMA.FTZ R42, R33.reuse, R114, -R42 ;  /* 0x00000072212a7223 */ /* 0x040fe2000001082a */
[----:B------:R-:W-:Y:S01]  /*4310*/  FFMA.FTZ R35, R33, R116, R35 ;  /* 0x0000007421237223 */ /* 0x000fe20000010023 */
[----:B------:R-:W-:Y:S02]  /*4320*/  F2FP.BF16.F32.PACK_AB R33, R47, R52 ;  /* 0x000000342f21723e */ /* 0x000fe400000010ff */
[----:B------:R-:W-:-:S02]  /*4330*/  F2FP.BF16.F32.PACK_AB R44, R44, R45 ;  /* 0x0000002d2c2c723e */ /* 0x000fc400000010ff */
[----:B------:R-:W-:Y:S02]  /*4340*/  F2FP.BF16.F32.PACK_AB R32, R35, R42 ;  /* 0x0000002a2320723e */ /* 0x000fe400000010ff */
[----:B------:R-:W-:Y:S01]  /*4350*/  F2FP.BF16.F32.PACK_AB R34, R43, R54 ;  /* 0x000000362b22723e */ /* 0x000fe200000010ff */
[----:B------:R-:W-:-:S07]  /*4360*/  IMAD.MOV.U32 R35, RZ, RZ, R44 ;  /* 0x000000ffff237224 */ /* 0x000fce00078e002c */
.L_x_344:
[----:B------:R-:W-:Y:S05]  /*4370*/  BSYNC B2 ;  /* 0x0000000000027941 */ /* 0x000fea0003800000 */
.L_x_343:
[----:B--2---:R1:W-:Y:S02]  /*4380*/  STG.E.128 desc[UR60][R36.64+0x80], R32 ;  /* 0x0000802024007986 */ /* 0x0043e4000c101d3c */
.L_x_342:
[----:B------:R-:W-:Y:S05]  /*4390*/  BSYNC B1 ;  /* 0x0000000000017941 */ /* 0x000fea0003800000 */
.L_x_341:
[----:B------:R-:W-:-:S13]  /*43a0*/  ISETP.NE.AND P4, PT, R15, RZ, PT ;  /* 0x000000ff0f00720c */ /* 0x000fda0003f85270 */
[----:B------:R-:W-:Y:S05]  /*43b0*/  @!P4 BRA `(.L_x_324) ;  /* 0x000000240098c947 */ /* 0x000fea0003800000 */
[----:B-1234-:R1:W2:Y:S01]  /*43c0*/  LDS.128 R32, [R21+0x1b000] ;  /* 0x01b0000015207984 */ /* 0x01e2a20000000c00 */
[----:B------:R-:W-:Y:S01]  /*43d0*/  VIADD R42, R16, 0x28 ;  /* 0x00000028102a7836 */ /* 0x000fe20000000000 */
[----:B------:R-:W-:Y:S04]  /*43e0*/  BSSY B1, `(.L_x_345) ;  /* 0x0000031000017945 */ /* 0x000fe80003800000 */
[----:B------:R-:W-:-:S13]  /*43f0*/  ISETP.GE.AND P4, PT, R42, R103, PT ;  /* 0x000000672a00720c */ /* 0x000fda0003f86270 */
[----:B-1----:R-:W-:Y:S05]  /*4400*/  @P4 BRA `(.L_x_346) ;  /* 0x0000000000b84947 */ /* 0x002fea0003800000 */
[----:B------:R-:W-:Y:S02]  /*4410*/  SHF.R.U32.HI R42, RZ, 0x10, R41 ;  /* 0x00000010ff2a7819 */ /* 0x000fe40000011629 */
[----:B------:R-:W-:Y:S02]  /*4420*/  SHF.R.U32.HI R44, RZ, 0x10, R39 ;  /* 0x00000010ff2c7819 */ /* 0x000fe40000011627 */
[----:B------:R-:W-:Y:S01]  /*4430*/  SHF.R.U64 R43, R40, 0x10, R41 ;  /* 0x00000010282b7819 */ /* 0x000fe20000001229 */
[----:B--2---:R-:W-:Y:S01]  /*4440*/  IMAD.U32 R40, R35, 0x10000, RZ ;  /* 0x0001000023287824 */ /* 0x004fe200078e00ff */
[----:B------:R-:W-:Y:S01]  /*4450*/  SHF.R.U64 R45, R38, 0x10, R39 ;  /* 0x00000010262d7819 */ /* 0x000fe20000001227 */
[----:B------:R-:W-:Y:S01]  /*4460*/  IMAD.U32 R38, R34, 0x10000, RZ ;  /* 0x0001000022267824 */ /* 0x000fe200078e00ff */
[----:B------:R-:W-:Y:S02]  /*4470*/  PRMT R113, R113, 0x5410, R42 ;  /* 0x0000541071717816 */ /* 0x000fe4000000002a */
[----:B------:R-:W-:-:S02]  /*4480*/  PRMT R111, R111, 0x5410, R44 ;  /* 0x000054106f6f7816 */ /* 0x000fc4000000002c */
[----:B------:R-:W-:Y:S02]  /*4490*/  PRMT R112, R112, 0x5410, R43 ;  /* 0x0000541070707816 */ /* 0x000fe4000000002b */
[----:B------:R-:W-:Y:S01]  /*44a0*/  LOP3.LUT R39, R34, 0xffff0000, RZ, 0xc0, !PT ;  /* 0xffff000022277812 */ /* 0x000fe200078ec0ff */
[----:B------:R-:W-:Y:S01]  /*44b0*/  IMAD.U32 R43, R111, 0x10000, RZ ;  /* 0x000100006f2b7824 */ /* 0x000fe200078e00ff */
[----:B------:R-:W-:Y:S01]  /*44c0*/  LOP3.LUT R41, R35, 0xffff0000, RZ, 0xc0, !PT ;  /* 0xffff000023297812 */ /* 0x000fe200078ec0ff */
[----:B------:R-:W-:Y:S01]  /*44d0*/  IMAD.U32 R34, R33, 0x10000, RZ ;  /* 0x0001000021227824 */ /* 0x000fe200078e00ff */
[----:B------:R-:W-:Y:S01]  /*44e0*/  PRMT R106, R106, 0x5410, R45 ;  /* 0x000054106a6a7816 */ /* 0x000fe2000000002d */
[----:B------:R-:W-:Y:S01]  /*44f0*/  IMAD.U32 R45, R113, 0x10000, RZ ;  /* 0x00010000712d7824 */ /* 0x000fe200078e00ff */
[----:B------:R-:W-:Y:S01]  /*4500*/  LOP3.LUT R35, R33, 0xffff0000, RZ, 0xc0, !PT ;  /* 0xffff000021237812 */ /* 0x000fe200078ec0ff */
[----:B------:R-:W-:Y:S01]  /*4510*/  IMAD.U32 R33, R32, 0x10000, RZ ;  /* 0x0001000020217824 */ /* 0x000fe200078e00ff */
[----:B------:R-:W-:Y:S01]  /*4520*/  LOP3.LUT R44, R112, 0xffff0000, RZ, 0xc0, !PT ;  /* 0xffff0000702c7812 */ /* 0x000fe200078ec0ff */
[C---:B------:R-:W-:Y:S01]  /*4530*/  FMUL.FTZ R49, R39.reuse, R45 ;  /* 0x0000002d27317220 */ /* 0x040fe20000410000 */
[----:B------:R-:W-:Y:S01]  /*4540*/  LOP3.LUT R42, R106, 0xffff0000, RZ, 0xc0, !PT ;  /* 0xffff00006a2a7812 */ /* 0x000fe200078ec0ff */
[-C--:B------:R-:W-:Y:S01]  /*4550*/  FMUL.FTZ R39, R39, R43.reuse ;  /* 0x0000002b27277220 */ /* 0x080fe20000410000 */
[----:B------:R-:W-:Y:S01]  /*4560*/  LOP3.LUT R113, R113, 0xffff0000, RZ, 0xc0, !PT ;  /* 0xffff000071717812 */ /* 0x000fe200078ec0ff */
[----:B------:R-:W-:Y:S01]  /*4570*/  FMUL.FTZ R47, R35, R44 ;  /* 0x0000002c232f7220 */ /* 0x000fe20000410000 */
[----:B------:R-:W-:Y:S01]  /*4580*/  LOP3.LUT R111, R111, 0xffff0000, RZ, 0xc0, !PT ;  /* 0xffff00006f6f7812 */ /* 0x000fe200078ec0ff */
[----:B------:R-:W-:Y:S01]  /*4590*/  FFMA.FTZ R49, R38, R43, -R49 ;  /* 0x0000002b26317223 */ /* 0x000fe20000010831 */
[-C--:B------:R-:W-:Y:S01]  /*45a0*/  FMUL.FTZ R35, R35, R42.reuse ;  /* 0x0000002a23237220 */ /* 0x080fe20000410000 */
[----:B------:R-:W-:Y:S01]  /*45b0*/  LOP3.LUT R32, R32, 0xffff0000, RZ, 0xc0, !PT ;  /* 0xffff000020207812 */ /* 0x000fe200078ec0ff */
[----:B------:R-:W-:Y:S01]  /*45c0*/  FFMA.FTZ R47, R34, R42, -R47 ;  /* 0x0000002a222f7223 */ /* 0x000fe2000001082f */
[----:B------:R-:W-:Y:S01]  /*45d0*/  FFMA.FTZ R38, R38, R45, R39 ;  /* 0x0000002d26267223 */ /* 0x000fe20000010027 */
[----:B------:R-:W-:-:S02]  /*45e0*/  IMAD.U32 R112, R112, 0x10000, RZ ;  /* 0x0001000070707824 */ /* 0x000fc400078e00ff */
[C---:B------:R-:W-:Y:S01]  /*45f0*/  FMUL.FTZ R39, R41.reuse, R113 ;  /* 0x0000007129277220 */ /* 0x040fe20000410000 */
[----:B------:R-:W-:Y:S02]  /*4600*/  IMAD.U32 R106, R106, 0x10000, RZ ;  /* 0x000100006a6a7824 */ /* 0x000fe400078e00ff */
[-C--:B------:R-:W-:Y:S01]  /*4610*/  FMUL.FTZ R42, R41, R111.reuse ;  /* 0x0000006f292a7220 */ /* 0x080fe20000410000 */
[----:B------:R-:W-:Y:S01]  /*4620*/  FFMA.FTZ R44, R34, R44, R35 ;  /* 0x0000002c222c7223 */ /* 0x000fe20000010023 */
        /* <DEDUP_REMOVED lines=10> */
[----:B------:R-:W-:Y:S01]  /*46d0*/  F2FP.BF16.F32.PACK_AB R33, R44, R47 ;  /* 0x0000002f2c21723e */ /* 0x000fe200000010ff */
[----:B------:R-:W-:-:S07]  /*46e0*/  IMAD.MOV.U32 R35, RZ, RZ, R39 ;  /* 0x000000ffff237224 */ /* 0x000fce00078e0027 */
.L_x_346:
[----:B------:R-:W-:Y:S05]  /*46f0*/  BSYNC B1 ;  /* 0x0000000000017941 */ /* 0x000fea0003800000 */
.L_x_345:
[----:B--2---:R1:W-:Y:S01]  /*4700*/  STG.E.128 desc[UR60][R36.64+0xa0], R32 ;  /* 0x0000a02024007986 */ /* 0x0043e2000c101d3c */
[----:B------:R-:W-:Y:S05]  /*4710*/  BRA `(.L_x_324) ;  /* 0x0000002000c07947 */ /* 0x000fea0003800000 */
.L_x_318:
        /* <DEDUP_REMOVED lines=15> */
[----:B------:R-:W2:Y:S04]  /*4810*/  LDL R63, [R1+0x28] ;  /* 0x00002800013f7983 */ /* 0x000ea80000100800 */
[----:B------:R-:W3:Y:S01]  /*4820*/  LDL R62, [R1+0x2c] ;  /* 0x00002c00013e7983 */ /* 0x000ee20000100800 */
[----:B------:R-:W-:Y:S01]  /*4830*/  IADD3 R58, P3, R68, R58, RZ ;  /* 0x0000003a443a7210 */ /* 0x000fe20007f7e0ff */
[----:B------:R-:W-:Y:S01]  /*4840*/  ULDC.64 UR4, c[0x0][0x3c8] ;  /* 0x0000f20000047ab9 */ /* 0x000fe20000000a00 */
[----:B------:R-:W-:Y:S02]  /*4850*/  CS2R R42, SRZ ;  /* 0x00000000002a7805 */ /* 0x000fe4000001ff00 */
[----:B------:R-:W-:Y:S02]  /*4860*/  CS2R R40, SRZ ;  /* 0x0000000000287805 */ /* 0x000fe4000001ff00 */
[----:B------:R-:W-:Y:S01]  /*4870*/  CS2R R54, SRZ ;  /* 0x0000000000367805 */ /* 0x000fe2000001ff00 */
[----:B------:R-:W-:Y:S01]  /*4880*/  IMAD.X R33, R20, 0x1, R82, P3 ;  /* 0x0000000114217824 */ /* 0x000fe200018e0652 */
[----:B------:R-:W-:-:S02]  /*4890*/  IADD3 R20, P3, R30, R56, RZ ;  /* 0x000000381e147210 */ /* 0x000fc40007f7e0ff */
[----:B------:R-:W-:-:S03]  /*48a0*/  CS2R R52, SRZ ;  /* 0x0000000000347805 */ /* 0x000fc6000001ff00 */
[----:B------:R-:W-:Y:S01]  /*48b0*/  IMAD.X R87, R87, 0x1, R83, P3 ;  /* 0x0000000157577824 */ /* 0x000fe200018e0653 */
[----:B------:R-:W-:-:S04]  /*48c0*/  LEA R56, P3, R58, UR4, 0x1 ;  /* 0x000000043a387c11 */ /* 0x000fc8000f8608ff */
[----:B------:R-:W-:Y:S01]  /*48d0*/  LEA.HI.X R57, R58, UR5, R33, 0x1, P3 ;  /* 0x000000053a397c11 */ /* 0x000fe200098f0c21 */
[----:B------:R-:W-:Y:S02]  /*48e0*/  ULDC.64 UR4, c[0x0][0x3e0] ;  /* 0x0000f80000047ab9 */ /* 0x000fe40000000a00 */
[----:B------:R-:W-:-:S04]  /*48f0*/  LEA R58, P3, R20, UR4, 0x1 ;  /* 0x00000004143a7c11 */ /* 0x000fc8000f8608ff */
[----:B------:R-:W-:Y:S02]  /*4900*/  LEA.HI.X R59, R20, UR5, R87, 0x1, P3 ;  /* 0x00000005143b7c11 */ /* 0x000fe400098f0c57 */
[----:B------:R-:W-:Y:S02]  /*4910*/  ISETP.GE.AND P3, PT, R146, R103, PT ;  /* 0x000000679200720c */ /* 0x000fe40003f66270 */
[----:B------:R-:W-:Y:S02]  /*4920*/  CS2R R38, SRZ ;  /* 0x0000000000267805 */ /* 0x000fe4000001ff00 */
[----:B------:R-:W-:Y:S02]  /*4930*/  CS2R R36, SRZ ;  /* 0x0000000000247805 */ /* 0x000fe4000001ff00 */
[----:B------:R-:W-:Y:S02]  /*4940*/  CS2R R50, SRZ ;  /* 0x0000000000327805 */ /* 0x000fe4000001ff00 */
[----:B------:R-:W-:-:S05]  /*4950*/  CS2R R48, SRZ ;  /* 0x0000000000307805 */ /* 0x000fca000001ff00 */
[----:B------:R0:W5:Y:S04]  /*4960*/  @!P3 LDG.E.128 R40, desc[UR60][R56.64] ;  /* 0x0000003c3828b981 */ /* 0x000168000c1e1d00 */
[----:B------:R0:W5:Y:S01]  /*4970*/  @!P3 LDG.E.128 R52, desc[UR60][R58.64] ;  /* 0x0000003c3a34b981 */ /* 0x000162000c1e1d00 */
[----:B------:R-:W-:Y:S02]  /*4980*/  CS2R R34, SRZ ;  /* 0x0000000000227805 */ /* 0x000fe4000001ff00 */
[----:B------:R-:W-:Y:S02]  /*4990*/  CS2R R32, SRZ ;  /* 0x0000000000207805 */ /* 0x000fe4000001ff00 */
[----:B------:R-:W-:Y:S02]  /*49a0*/  CS2R R46, SRZ ;  /* 0x00000000002e7805 */ /* 0x000fe4000001ff00 */
[----:B------:R-:W-:-:S02]  /*49b0*/  CS2R R44, SRZ ;  /* 0x00000000002c7805 */ /* 0x000fc4000001ff00 */
[----:B--2---:R-:W-:-:S13]  /*49c0*/  ISETP.GE.AND P3, PT, R63, R103, PT ;  /* 0x000000673f00720c */ /* 0x004fda0003f66270 */
[----:B------:R0:W5:Y:S04]  /*49d0*/  @!P3 LDG.E.128 R36, desc[UR60][R56.64+0x20] ;  /* 0x0000203c3824b981 */ /* 0x000168000c1e1d00 */
[----:B------:R0:W5:Y:S01]  /*49e0*/  @!P3 LDG.E.128 R48, desc[UR60][R58.64+0x20] ;  /* 0x0000203c3a30b981 */ /* 0x000162000c1e1d00 */
[----:B---3--:R-:W-:-:S13]  /*49f0*/  ISETP.GE.AND P3, PT, R62, R103, PT ;  /* 0x000000673e00720c */ /* 0x008fda0003f66270 */
[----:B------:R0:W5:Y:S04]  /*4a00*/  @!P3 LDG.E.128 R32, desc[UR60][R56.64+0x40] ;  /* 0x0000403c3820b981 */ /* 0x000168000c1e1d00 */
[----:B------:R0:W5:Y:S02]  /*4a10*/  @!P3 LDG.E.128 R44, desc[UR60][R58.64+0x40] ;  /* 0x0000403c3a2cb981 */ /* 0x000164000c1e1d00 */
.L_x_348:
[----:B------:R-:W-:Y:S05]  /*4a20*/  BSYNC B1 ;  /* 0x0000000000017941 */ /* 0x000fea0003800000 */
.L_x_347:
[----:B------:R-:W2:Y:S01]  /*4a30*/  LDL R20, [R1+0x40] ;  /* 0x0000400001147983 */ /* 0x000ea20000100800 */
[----:B0----5:R-:W-:Y:S02]  /*4a40*/  IMAD.MOV.U32 R56, RZ, RZ, R35 ;  /* 0x000000ffff387224 */ /* 0x021fe400078e0023 */
[----:B------:R-:W-:Y:S02]  /*4a50*/  IMAD.MOV.U32 R57, RZ, RZ, R32 ;  /* 0x000000ffff397224 */ /* 0x000fe400078e0020 */
[----:B------:R-:W-:-:S05]  /*4a60*/  IMAD.MOV.U32 R58, RZ, RZ, R33 ;  /* 0x000000ffff3a7224 */ /* 0x000fca00078e0021 */
[----:B------:R-:W-:Y:S01]  /*4a70*/  PRMT R120, R57, 0x5410, R58 ;  /* 0x0000541039787816 */ /* 0x000fe2000000003a */
[----:B------:R-:W-:Y:S02]  /*4a80*/  IMAD.MOV.U32 R57, RZ, RZ, R36 ;  /* 0x000000ffff397224 */ /* 0x000fe400078e0024 */
[----:B------:R-:W-:-:S03]  /*4a90*/  IMAD.MOV.U32 R58, RZ, RZ, R37 ;  /* 0x000000ffff3a7224 */ /* 0x000fc600078e0025 */
[----:B------:R-:W-:Y:S01]  /*4aa0*/  PRMT R124, R124, 0x5410, R57 ;  /* 0x000054107c7c7816 */ /* 0x000fe20000000039 */
[----:B------:R-:W-:Y:S01]  /*4ab0*/  IMAD.MOV.U32 R57, RZ, RZ, R40 ;  /* 0x000000ffff397224 */ /* 0x000fe200078e0028 */
[----:B------:R-:W-:Y:S01]  /*4ac0*/  PRMT R126, R126, 0x5410, R58 ;  /* 0x000054107e7e7816 */ /* 0x000fe2000000003a */
[----:B------:R-:W-:-:S03]  /*4ad0*/  IMAD.MOV.U32 R58, RZ, RZ, R41 ;  /* 0x000000ffff3a7224 */ /* 0x000fc600078e0029 */
[----:B------:R-:W-:Y:S01]  /*4ae0*/  PRMT R115, R115, 0x5410, R57 ;  /* 0x0000541073737816 */ /* 0x000fe20000000039 */
[----:B------:R-:W-:Y:S01]  /*4af0*/  IMAD.MOV.U32 R57, RZ, RZ, R44 ;  /* 0x000000ffff397224 */ /* 0x000fe200078e002c */
[----:B------:R-:W-:Y:S01]  /*4b00*/  PRMT R117, R117, 0x5410, R58 ;  /* 0x0000541075757816 */ /* 0x000fe2000000003a */
[----:B------:R-:W-:-:S05]  /*4b10*/  IMAD.MOV.U32 R58, RZ, RZ, R45 ;  /* 0x000000ffff3a7224 */ /* 0x000fca00078e002d */
[----:B------:R-:W-:Y:S01]  /*4b20*/  PRMT R122, R57, 0x5410, R58 ;  /* 0x00005410397a7816 */ /* 0x000fe2000000003a */
[----:B------:R-:W-:Y:S02]  /*4b30*/  IMAD.MOV.U32 R58, RZ, RZ, R50 ;  /* 0x000000ffff3a7224 */ /* 0x000fe400078e0032 */
[----:B------:R-:W-:Y:S01]  /*4b40*/  IMAD.MOV.U32 R57, RZ, RZ, R51 ;  /* 0x000000ffff397224 */ /* 0x000fe200078e0033 */
[----:B--2---:R-:W-:Y:S01]  /*4b50*/  R2UR UR4, R20 ;  /* 0x00000000140472ca */ /* 0x004fe200000e0000 */
[----:B------:R-:W-:-:S05]  /*4b60*/  IMAD.MOV.U32 R20, RZ, RZ, R34 ;  /* 0x000000ffff147224 */ /* 0x000fca00078e0022 */
[----:B------:R-:W-:Y:S01]  /*4b70*/  PRMT R119, R20, 0x5410, R56 ;  /* 0x0000541014777816 */ /* 0x000fe20000000038 */
[----:B------:R-:W-:Y:S02]  /*4b80*/  IMAD.MOV.U32 R20, RZ, RZ, R38 ;  /* 0x000000ffff147224 */ /* 0x000fe400078e0026 */
[----:B------:R-:W-:-:S03]  /*4b90*/  IMAD.MOV.U32 R56, RZ, RZ, R39 ;  /* 0x000000ffff387224 */ /* 0x000fc600078e0027 */
[----:B------:R-:W-:Y:S01]  /*4ba0*/  PRMT R123, R123, 0x5410, R20 ;  /* 0x000054107b7b7816 */ /* 0x000fe20000000014 */
[----:B------:R-:W-:Y:S01]  /*4bb0*/  IMAD.MOV.U32 R20, RZ, RZ, R42 ;  /* 0x000000ffff147224 */ /* 0x000fe200078e002a */
[----:B------:R-:W-:Y:S01]  /*4bc0*/  PRMT R125, R56, 0x7610, R125 ;  /* 0x00007610387d7816 */ /* 0x000fe2000000007d */
[----:B------:R-:W-:Y:S01]  /*4bd0*/  IMAD.MOV.U32 R56, RZ, RZ, R43 ;  /* 0x000000ffff387224 */ /* 0x000fe200078e002b */
[----:B------:R-:W-:Y:S01]  /*4be0*/  UISETP.NE.AND UP0, UPT, UR4, 0x3, UPT ;  /* 0x000000030400788c */ /* 0x000fe2000bf05270 */
[----:B------:R-:W-:Y:S01]  /*4bf0*/  PRMT R123, R58, 0x7610, R123 ;  /* 0x000076103a7b7816 */ /* 0x000fe2000000007b */
[----:B------:R-:W-:Y:S01]  /*4c00*/  IMAD.MOV.U32 R58, RZ, RZ, R53 ;  /* 0x000000ffff3a7224 */ /* 0x000fe200078e0035 */
[----:B------:R-:W-:Y:S01]  /*4c10*/  PRMT R125, R125, 0x5410, R57 ;  /* 0x000054107d7d7816 */ /* 0x000fe20000000039 */
[----:B------:R-:W-:Y:S01]  /*4c20*/  IMAD.MOV.U32 R57, RZ, RZ, R52 ;  /* 0x000000ffff397224 */ /* 0x000fe200078e0034 */
[----:B------:R-:W-:Y:S01]  /*4c30*/  PRMT R116, R20, 0x5410, R56 ;  /* 0x0000541014747816 */ /* 0x000fe20000000038 */
[----:B------:R-:W-:Y:S01]  /*4c40*/  IMAD.MOV.U32 R20, RZ, RZ, R46 ;  /* 0x000000ffff147224 */ /* 0x000fe200078e002e */
[----:B------:R-:W-:Y:S01]  /*4c50*/  PLOP3.LUT P3, PT, PT, PT, UP0, 0x80, 0x0 ;  /* 0x000000000000781c */ /* 0x000fe20003f6f008 */
[----:B------:R-:W-:Y:S01]  /*4c60*/  IMAD.MOV.U32 R56, RZ, RZ, R47 ;  /* 0x000000ffff387224 */ /* 0x000fe200078e002f */
[----:B------:R-:W-:-:S04]  /*4c70*/  PRMT R127, R58, 0x7610, R127 ;  /* 0x000076103a7f7816 */ /* 0x000fc8000000007f */
[----:B------:R-:W-:Y:S01]  /*4c80*/  PRMT R121, R20, 0x5410, R56 ;  /* 0x0000541014797816 */ /* 0x000fe20000000038 */
[----:B------:R-:W-:Y:S02]  /*4c90*/  IMAD.MOV.U32 R56, RZ, RZ, R48 ;  /* 0x000000ffff387224 */ /* 0x000fe400078e0030 */
[----:B------:R-:W-:-:S03]  /*4ca0*/  IMAD.MOV.U32 R20, RZ, RZ, R49 ;  /* 0x000000ffff147224 */ /* 0x000fc600078e0031 */
[----:B------:R-:W-:Y:S01]  /*4cb0*/  PRMT R124, R56, 0x7610, R124 ;  /* 0x00007610387c7816 */ /* 0x000fe2000000007c */
[----:B------:R-:W-:Y:S01]  /*4cc0*/  IMAD.MOV.U32 R56, RZ, RZ, R55 ;  /* 0x000000ffff387224 */ /* 0x000fe200078e0037 */
[----:B------:R-:W-:Y:S01]  /*4cd0*/  PRMT R126, R20, 0x7610, R126 ;  /* 0x00007610147e7816 */ /* 0x000fe2000000007e */
[----:B------:R-:W-:-:S03]  /*4ce0*/  IMAD.MOV.U32 R20, RZ, RZ, R54 ;  /* 0x000000ffff147224 */ /* 0x000fc600078e0036 */
[----:B------:R-:W-:Y:S02]  /*4cf0*/  PRMT R117, R56, 0x7610, R117 ;  /* 0x0000761038757816 */ /* 0x000fe40000000075 */
[----:B------:R-:W-:Y:S01]  /*4d00*/  PRMT R118, R57, 0x5410, R20 ;  /* 0x0000541039767816 */ /* 0x000fe20000000014 */
[----:B------:R-:W-:Y:S06]  /*4d10*/  @!P3 BRA `(.L_x_349) ;  /* 0x000000000004b947 */ /* 0x000fec0003800000 */
[----:B------:R-:W-:Y:S01]  /*4d20*/  BPT.TRAP 0x1 ;  /* 0x000000040000795c */ /* 0x000fe20000300000 */
.L_x_349:
[----:B------:R-:W-:Y:S01]  /*4d30*/  IMAD R20, R19, 0x8, R18 ;  /* 0x0000000813147824 */ /* 0x000fe200078e0212 */
[----:B------:R-:W-:Y:S01]  /*4d40*/  SHF.L.U32 R87, R149, 0x1f, RZ ;  /* 0x0000001f95577819 */ /* 0x000fe200000006ff */
[----:B------:R-:W-:Y:S03]  /*4d50*/  BSSY B1, `(.L_x_350) ;  /* 0x0000003000017945 */ /* 0x000fe60003800000 */
[----:B------:R-:W0:Y:S02]  /*4d60*/  SYNCS.PHASECHK.TRANS64.TRYWAIT P5, [R20+URZ+0x31c90], R87 ;  /* 0x031c9057140075a7 */ /* 0x000e2400080a017f */
[----:B0-----:R-:W-:Y:S05]  /*4d70*/  @!P5 BRA `(.L_x_351) ;  /* 0x0000016400ccd947 */ /* 0x001fea0003800000 */
.L_x_551:
[----:B------:R-:W-:Y:S05]  /*4d80*/  BSYNC B1 ;  /* 0x0000000000017941 */ /* 0x000fea0003800000 */
.L_x_350:
[----:B------:R-:W-:Y:S05]  /*4d90*/  @P4 BRA `(.L_x_324) ;  /* 0x0000001c00204947 */ /* 0x000fea0003800000 */
[----:B------:R-:W1:Y:S01]  /*4da0*/  LDC R106, c[0x0][0x2e4] ;  /* 0x0000b900ff6a7b82 */ /* 0x000e620000000800 */
[----:B------:R-:W-:Y:S01]  /*4db0*/  ISETP.NE.AND P4, PT, R10, RZ, PT ;  /* 0x000000ff0a00720c */ /* 0x000fe20003f85270 */
[----:B------:R-:W-:Y:S01]  /*4dc0*/  ULDC.64 UR4, c[0x0][0x2f0] ;  /* 0x0000bc0000047ab9 */ /* 0x000fe20000000a00 */
[----:B------:R-:W-:Y:S01]  /*4dd0*/  SHF.R.S32.HI R56, RZ, 0x1f, R145 ;  /* 0x0000001fff387819 */ /* 0x000fe20000011491 */
[----:B------:R-:W-:Y:S01]  /*4de0*/  IMAD.MOV.U32 R95, RZ, RZ, R94 ;  /* 0x000000ffff5f7224 */ /* 0x000fe200078e005e */
[----:B------:R-:W-:Y:S01]  /*4df0*/  BSSY B1, `(.L_x_352) ;  /* 0x000008a000017945 */ /* 0x000fe20003800000 */
[----:B------:R-:W-:Y:S02]  /*4e00*/  IMAD.MOV.U32 R94, RZ, RZ, R60 ;  /* 0x000000ffff5e7224 */ /* 0x000fe400078e003c */
[----:B------:R-:W-:Y:S02]  /*4e10*/  IMAD R56, R56, UR4, RZ ;  /* 0x0000000438387c24 */ /* 0x000fe4000f8e02ff */
[----:B------:R-:W-:-:S04]  /*4e20*/  IMAD.WIDE.U32 R94, R145, UR4, R94 ;  /* 0x00000004915e7c25 */ /* 0x000fc8000f8e005e */
[----:B------:R-:W-:-:S04]  /*4e30*/  IMAD R111, R145, UR5, R56 ;  /* 0x00000005916f7c24 */ /* 0x000fc8000f8e0238 */
[----:B------:R-:W-:Y:S02]  /*4e40*/  IMAD.IADD R111, R111, 0x1, R95 ;  /* 0x000000016f6f7824 */ /* 0x000fe400078e025f */
[----:B-1----:R-:W-:Y:S01]  /*4e50*/  IMAD.IADD R112, R106, 0x1, -R104 ;  /* 0x000000016a707824 */ /* 0x002fe200078e0a68 */
[----:B------:R-:W-:Y:S06]  /*4e60*/  @!P4 BRA `(.L_x_353) ;  /* 0x000000080008c947 */ /* 0x000fec0003800000 */
[----:B------:R-:W2:Y:S04]  /*4e70*/  LDL R62, [R1+0x30] ;  /* 0x00003000013e7983 */ /* 0x000ea80000100800 */
[----:B------:R-:W3:Y:S04]  /*4e80*/  LDL R58, [R1+0x34] ;  /* 0x00003400013a7983 */ /* 0x000ee80000100800 */
[----:B------:R-:W4:Y:S01]  /*4e90*/  LDL R59, [R1+0x38] ;  /* 0x00003800013b7983 */ /* 0x000f220000100800 */
[----:B------:R-:W-:-:S04]  /*4ea0*/  SEL R56, R104, R112, !P0 ;  /* 0x0000007068387207 */ /* 0x000fc80004000000 */
[----:B------:R-:W-:-:S04]  /*4eb0*/  SHF.R.S32.HI R57, RZ, 0x1f, R56 ;  /* 0x0000001fff397819 */ /* 0x000fc80000011438 */
[----:B------:R-:W-:-:S04]  /*4ec0*/  LEA.HI R57, R57, R56, RZ, 0x4 ;  /* 0x0000003839397211 */ /* 0x000fc800078f20ff */
[----:B------:R-:W-:-:S04]  /*4ed0*/  SHF.R.S32.HI R56, RZ, 0x4, R57 ;  /* 0x00000004ff387819 */ /* 0x000fc80000011439 */
[----:B------:R-:W-:-:S04]  /*4ee0*/  LEA.HI.SX32 R113, R5, R56, 0x1d ;  /* 0x0000003805717211 */ /* 0x000fc800078feaff */
[----:B------:R-:W-:-:S04]  /*4ef0*/  SHF.R.S32.HI R56, RZ, 0x1f, R113 ;  /* 0x0000001fff387819 */ /* 0x000fc80000011471 */
[----:B------:R-:W-:Y:S01]  /*4f00*/  LEA.HI R57, R56, R113, RZ, 0x2 ;  /* 0x0000007138397211 */ /* 0x000fe200078f10ff */
[----:B------:R-:W-:-:S03]  /*4f10*/  IMAD.SHL.U32 R113, R113, 0x8, RZ ;  /* 0x0000000871717824 */ /* 0x000fc600078e00ff */
[----:B------:R-:W-:Y:S02]  /*4f20*/  SHF.R.S32.HI R57, RZ, 0x2, R57 ;  /* 0x00000002ff397819 */ /* 0x000fe40000011439 */
[----:B------:R-:W-:Y:S01]  /*4f30*/  ISETP.GE.AND P4, PT, R146, R103, PT ;  /* 0x000000679200720c */ /* 0x000fe20003f86270 */
[----:B------:R-:W-:Y:S01]  /*4f40*/  BSSY B2, `(.L_x_354) ;  /* 0x0000068000027945 */ /* 0x000fe20003800000 */
[----:B--2---:R-:W-:-:S04]  /*4f50*/  LOP3.LUT R56, R62, 0x18, R113, 0xf8, !PT ;  /* 0x000000183e387812 */ /* 0x004fc800078ef871 */
[----:B---3--:R-:W-:Y:S01]  /*4f60*/  LOP3.LUT R56, R56, R58, RZ, 0x3c, !PT ;  /* 0x0000003a38387212 */ /* 0x008fe200078e3cff */
[----:B----4-:R-:W-:-:S04]  /*4f70*/  IMAD R57, R57, 0x1200, R59 ;  /* 0x0000120039397824 */ /* 0x010fc800078e023b */
[----:B------:R-:W-:Y:S02]  /*4f80*/  IMAD.IADD R56, R57, 0x1, R56 ;  /* 0x0000000139387824 */ /* 0x000fe400078e0238 */
[C---:B------:R-:W-:Y:S02]  /*4f90*/  IMAD R59, R19.reuse, 0x3600, R101 ;  /* 0x00003600133b7824 */ /* 0x040fe400078e0265 */
[----:B------:R-:W-:Y:S02]  /*4fa0*/  IMAD R57, R19, 0x3600, R56 ;  /* 0x0000360013397824 */ /* 0x000fe400078e0238 */
[--C-:B------:R-:W-:Y:S02]  /*4fb0*/  IMAD R56, R59, 0x2, R18.reuse ;  /* 0x000000023b387824 */ /* 0x100fe400078e0212 */
[----:B------:R-:W-:-:S04]  /*4fc0*/  IMAD R60, R57, 0x2, R18 ;  /* 0x00000002393c7824 */ /* 0x000fc800078e0212 */
[----:B------:R-:W1:Y:S04]  /*4fd0*/  LDS.128 R56, [R56+0x16a00] ;  /* 0x016a000038387984 */ /* 0x000e680000000c00 */
[----:B------:R-:W2:Y:S01]  /*4fe0*/  LDS.128 R60, [R60+0x16a00] ;  /* 0x016a00003c3c7984 */ /* 0x000ea20000000c00 */
[----:B------:R-:W-:Y:S05]  /*4ff0*/  @P4 BRA `(.L_x_355) ;  /* 0x0000000400704947 */ /* 0x000fea0003800000 */
[--C-:B------:R-:W-:Y:S02]  /*5000*/  SHF.R.U64 R40, R40, 0x10, R41.reuse ;  /* 0x0000001028287819 */ /* 0x100fe40000001229 */
[----:B------:R-:W-:Y:S02]  /*5010*/  SHF.R.U32.HI R114, RZ, 0x10, R41 ;  /* 0x00000010ff727819 */ /* 0x000fe40000011629 */
[----:B------:R-:W-:Y:S02]  /*5020*/  PRMT R40, R115, 0x5432, R40 ;  /* 0x0000543273287816 */ /* 0x000fe40000000028 */
[----:B------:R-:W-:Y:S02]  /*5030*/  SHF.R.U32.HI R115, RZ, 0x10, R53 ;  /* 0x00000010ff737819 */ /* 0x000fe40000011635 */
[--C-:B------:R-:W-:Y:S02]  /*5040*/  SHF.R.U64 R41, R42, 0x10, R43.reuse ;  /* 0x000000102a297819 */ /* 0x100fe4000000122b */
[----:B------:R-:W-:-:S02]  /*5050*/  SHF.R.U32.HI R42, RZ, 0x10, R43 ;  /* 0x00000010ff2a7819 */ /* 0x000fc4000001162b */
[----:B------:R-:W-:Y:S02]  /*5060*/  SHF.R.U64 R43, R52, 0x10, R53 ;  /* 0x00000010342b7819 */ /* 0x000fe40000001235 */
[--C-:B------:R-:W-:Y:S02]  /*5070*/  SHF.R.U64 R52, R54, 0x10, R55.reuse ;  /* 0x0000001036347819 */ /* 0x100fe40000001237 */
[----:B------:R-:W-:Y:S02]  /*5080*/  SHF.R.U32.HI R53, RZ, 0x10, R55 ;  /* 0x00000010ff357819 */ /* 0x000fe40000011637 */
[----:B------:R-:W-:Y:S02]  /*5090*/  PRMT R115, R127, 0x5410, R115 ;  /* 0x000054107f737816 */ /* 0x000fe40000000073 */
[----:B------:R-:W-:Y:S02]  /*50a0*/  PRMT R114, R117, 0x5432, R114 ;  /* 0x0000543275727816 */ /* 0x000fe40000000072 */
[----:B------:R-:W-:-:S02]  /*50b0*/  PRMT R43, R118, 0x5410, R43 ;  /* 0x00005410762b7816 */ /* 0x000fc4000000002b */
[----:B------:R-:W-:Y:S01]  /*50c0*/  PRMT R52, R118, 0x5432, R52 ;  /* 0x0000543276347816 */ /* 0x000fe20000000034 */
[----:B--2---:R-:W-:Y:S01]  /*50d0*/  IMAD.U32 R118, R61, 0x10000, RZ ;  /* 0x000100003d767824 */ /* 0x004fe200078e00ff */
[----:B------:R-:W-:Y:S01]  /*50e0*/  PRMT R53, R117, 0x5410, R53 ;  /* 0x0000541075357816 */ /* 0x000fe20000000035 */
[----:B------:R-:W-:Y:S01]  /*50f0*/  IMAD.U32 R117, R115, 0x10000, RZ ;  /* 0x0001000073757824 */ /* 0x000fe200078e00ff */
[----:B------:R-:W-:Y:S01]  /*5100*/  PRMT R41, R116, 0x5410, R41 ;  /* 0x0000541074297816 */ /* 0x000fe20000000029 */
[----:B------:R-:W-:Y:S01]  /*5110*/  IMAD.U32 R55, R114, 0x10000, RZ ;  /* 0x0001000072377824 */ /* 0x000fe200078e00ff */
[----:B------:R-:W-:Y:S01]  /*5120*/  PRMT R42, R116, 0x5432, R42 ;  /* 0x00005432742a7816 */ /* 0x000fe2000000002a */
[----:B-1----:R-:W-:Y:S02]  /*5130*/  IMAD.U32 R116, R57, 0x10000, RZ ;  /* 0x0001000039747824 */ /* 0x002fe400078e00ff */
[----:B------:R-:W-:Y:S01]  /*5140*/  FMUL.FTZ R54, R118, R117 ;  /* 0x0000007576367220 */ /* 0x000fe20000410000 */
[----:B------:R-:W-:-:S02]  /*5150*/  LOP3.LUT R115, R115, 0xffff0000, RZ, 0xc0, !PT ;  /* 0xffff000073737812 */ /* 0x000fc400078ec0ff */
[----:B------:R-:W-:Y:S01]  /*5160*/  LOP3.LUT R61, R61, 0xffff0000, RZ, 0xc0, !PT ;  /* 0xffff00003d3d7812 */ /* 0x000fe200078ec0ff */
[-C--:B------:R-:W-:Y:S01]  /*5170*/  FFMA.FTZ R54, R116, R55.reuse, -R54 ;  /* 0x0000003774367223 */ /* 0x080fe20000010836 */
[----:B------:R-:W-:Y:S01]  /*5180*/  FMUL.FTZ R55, R118, R55 ;  /* 0x0000003776377220 */ /* 0x000fe20000410000 */
[----:B------:R-:W-:Y:S01]  /*5190*/  LOP3.LUT R114, R114, 0xffff0000, RZ, 0xc0, !PT ;  /* 0xffff000072727812 */ /* 0x000fe200078ec0ff */
[C---:B------:R-:W-:Y:S01]  /*51a0*/  IMAD.U32 R118, R63.reuse, 0x10000, RZ ;  /* 0x000100003f767824 */ /* 0x040fe200078e00ff */
[----:B------:R-:W-:Y:S01]  /*51b0*/  LOP3.LUT R63, R63, 0xffff0000, RZ, 0xc0, !PT ;  /* 0xffff00003f3f7812 */ /* 0x000fe200078ec0ff */
[----:B------:R-:W-:Y:S01]  /*51c0*/  FFMA.FTZ R55, R116, R117, R55 ;  /* 0x0000007574377223 */ /* 0x000fe20000010037 */
[----:B------:R-:W-:Y:S01]  /*51d0*/  LOP3.LUT R116, R57, 0xffff0000, RZ, 0xc0, !PT ;  /* 0xffff000039747812 */ /* 0x000fe200078ec0ff */
[CC--:B------:R-:W-:Y:S01]  /*51e0*/  FMUL.FTZ R57, R61.reuse, R115.reuse ;  /* 0x000000733d397220 */ /* 0x0c0fe20000410000 */
[-C--:B------:R-:W-:Y:S01]  /*51f0*/  FMUL.FTZ R61, R61, R114.reuse ;  /* 0x000000723d3d7220 */ /* 0x080fe20000410000 */
[C---:B------:R-:W-:Y:S01]  /*5200*/  IMAD.U32 R117, R53.reuse, 0x10000, RZ ;  /* 0x0001000035757824 */ /* 0x040fe200078e00ff */
[----:B------:R-:W-:Y:S01]  /*5210*/  LOP3.LUT R53, R53, 0xffff0000, RZ, 0xc0, !PT ;  /* 0xffff000035357812 */ /* 0x000fe200078ec0ff */
[C---:B------:R-:W-:Y:S01]  /*5220*/  FFMA.FTZ R57, R116.reuse, R114, -R57 ;  /* 0x0000007274397223 */ /* 0x040fe20000010839 */
[----:B------:R-:W-:Y:S01]  /*5230*/  FFMA.FTZ R61, R116, R115, R61 ;  /* 0x00000073743d7223 */ /* 0x000fe2000001003d */
[----:B------:R-:W-:-:S02]  /*5240*/  IMAD.U32 R116, R59, 0x10000, RZ ;  /* 0x000100003b747824 */ /* 0x000fc400078e00ff */
[----:B------:R-:W-:Y:S01]  /*5250*/  FMUL.FTZ R114, R118, R117 ;  /* 0x0000007576727220 */ /* 0x000fe20000410000 */
[----:B------:R-:W-:Y:S01]  /*5260*/  IMAD.U32 R115, R42, 0x10000, RZ ;  /* 0x000100002a737824 */ /* 0x000fe200078e00ff */
[----:B------:R-:W-:Y:S01]  /*5270*/  F2FP.BF16.F32.PACK_AB R57, R57, R54 ;  /* 0x000000363939723e */ /* 0x000fe200000010ff */
[----:B------:R-:W-:Y:S01]  /*5280*/  IMAD.U32 R54, R60, 0x10000, RZ ;  /* 0x000100003c367824 */ /* 0x000fe200078e00ff */
[----:B------:R-:W-:Y:S01]  /*5290*/  F2FP.BF16.F32.PACK_AB R61, R61, R55 ;  /* 0x000000373d3d723e */ /* 0x000fe200000010ff */
[-C--:B------:R-:W-:Y:S01]  /*52a0*/  FFMA.FTZ R114, R116, R115.reuse, -R114 ;  /* 0x0000007374727223 */ /* 0x080fe20000010872 */
[----:B------:R-:W-:Y:S01]  /*52b0*/  FMUL.FTZ R115, R118, R115 ;  /* 0x0000007376737220 */ /* 0x000fe20000410000 */
[C---:B------:R-:W-:Y:S01]  /*52c0*/  IMAD.U32 R55, R40.reuse, 0x10000, RZ ;  /* 0x0001000028377824 */ /* 0x040fe200078e00ff */
[----:B------:R-:W-:Y:S02]  /*52d0*/  LOP3.LUT R40, R40, 0xffff0000, RZ, 0xc0, !PT ;  /* 0xffff000028287812 */ /* 0x000fe400078ec0ff */
[----:B------:R-:W-:Y:S01]  /*52e0*/  FFMA.FTZ R115, R116, R117, R115 ;  /* 0x0000007574737223 */ /* 0x000fe20000010073 */
[----:B------:R-:W-:-:S02]  /*52f0*/  LOP3.LUT R116, R42, 0xffff0000, RZ, 0xc0, !PT ;  /* 0xffff00002a747812 */ /* 0x000fc400078ec0ff */
[----:B------:R-:W-:Y:S01]  /*5300*/  LOP3.LUT R42, R59, 0xffff0000, RZ, 0xc0, !PT ;  /* 0xffff00003b2a7812 */ /* 0x000fe200078ec0ff */
[CC--:B------:R-:W-:Y:S02]  /*5310*/  FMUL.FTZ R59, R63.reuse, R53.reuse ;  /* 0x000000353f3b7220 */ /* 0x0c0fe40000410000 */
[-C--:B------:R-:W-:Y:S02]  /*5320*/  FMUL.FTZ R63, R63, R116.reuse ;  /* 0x000000743f3f7220 */ /* 0x080fe40000410000 */
[C---:B------:R-:W-:Y:S02]  /*5330*/  FFMA.FTZ R59, R42.reuse, R116, -R59 ;  /* 0x000000742a3b7223 */ /* 0x040fe4000001083b */
[----:B------:R-:W-:Y:S01]  /*5340*/  FFMA.FTZ R63, R42, R53, R63 ;  /* 0x000000352a3f7223 */ /* 0x000fe2000001003f */
[C---:B------:R-:W-:Y:S01]  /*5350*/  IMAD.U32 R53, R43.reuse, 0x10000, RZ ;  /* 0x000100002b357824 */ /* 0x040fe200078e00ff */
[----:B------:R-:W-:Y:S01]  /*5360*/  LOP3.LUT R43, R43, 0xffff0000, RZ, 0xc0, !PT ;  /* 0xffff00002b2b7812 */ /* 0x000fe200078ec0ff */
[----:B------:R-:W-:Y:S01]  /*5370*/  IMAD.U32 R42, R56, 0x10000, RZ ;  /* 0x00010000382a7824 */ /* 0x000fe200078e00ff */
[----:B------:R-:W-:Y:S01]  /*5380*/  F2FP.BF16.F32.PACK_AB R59, R59, R114 ;  /* 0x000000723b3b723e */ /* 0x000fe200000010ff */
[C---:B------:R-:W-:Y:S01]  /*5390*/  FMUL.FTZ R114, R54.reuse, R53 ;  /* 0x0000003536727220 */ /* 0x040fe20000410000 */
[----:B------:R-:W-:Y:S01]  /*53a0*/  FMUL.FTZ R54, R54, R55 ;  /* 0x0000003736367220 */ /* 0x000fe20000410000 */
[----:B------:R-:W-:-:S02]  /*53b0*/  F2FP.BF16.F32.PACK_AB R63, R63, R115 ;  /* 0x000000733f3f723e */ /* 0x000fc400000010ff */
[C---:B------:R-:W-:Y:S01]  /*53c0*/  FFMA.FTZ R114, R42.reuse, R55, -R114 ;  /* 0x000000372a727223 */ /* 0x040fe20000010872 */
[----:B------:R-:W-:Y:S01]  /*53d0*/  FFMA.FTZ R54, R42, R53, R54 ;  /* 0x000000352a367223 */ /* 0x000fe20000010036 */
[----:B------:R-:W-:Y:S01]  /*53e0*/  LOP3.LUT R42, R60, 0xffff0000, RZ, 0xc0, !PT ;  /* 0xffff00003c2a7812 */ /* 0x000fe200078ec0ff */
[----:B------:R-:W-:Y:S01]  /*53f0*/  IMAD.U32 R60, R62, 0x10000, RZ ;  /* 0x000100003e3c7824 */ /* 0x000fe200078e00ff */
[----:B------:R-:W-:-:S03]  /*5400*/  LOP3.LUT R53, R56, 0xffff0000, RZ, 0xc0, !PT ;  /* 0xffff000038357812 */ /* 0x000fc600078ec0ff */
[C---:B------:R-:W-:Y:S01]  /*5410*/  FMUL.FTZ R55, R42.reuse, R43 ;  /* 0x0000002b2a377220 */ /* 0x040fe20000410000 */
[----:B------:R-:W-:-:S03]  /*5420*/  FMUL.FTZ R42, R42, R40 ;  /* 0x000000282a2a7220 */ /* 0x000fc60000410000 */
[C---:B------:R-:W-:Y:S01]  /*5430*/  FFMA.FTZ R40, R53.reuse, R40, -R55 ;  /* 0x0000002835287223 */ /* 0x040fe20000010837 */
[----:B------:R-:W-:Y:S01]  /*5440*/  FFMA.FTZ R42, R53, R43, R42 ;  /* 0x0000002b352a7223 */ /* 0x000fe2000001002a */
[C---:B------:R-:W-:Y:S01]  /*5450*/  IMAD.U32 R53, R52.reuse, 0x10000, RZ ;  /* 0x0001000034357824 */ /* 0x040fe200078e00ff */
[----:B------:R-:W-:Y:S01]  /*5460*/  LOP3.LUT R52, R52, 0xffff0000, RZ, 0xc0, !PT ;  /* 0xffff000034347812 */ /* 0x000fe200078ec0ff */
[C---:B------:R-:W-:Y:S01]  /*5470*/  IMAD.U32 R55, R41.reuse, 0x10000, RZ ;  /* 0x0001000029377824 */ /* 0x040fe200078e00ff */
[----:B------:R-:W-:Y:S01]  /*5480*/  LOP3.LUT R41, R41, 0xffff0000, RZ, 0xc0, !PT ;  /* 0xffff000029297812 */ /* 0x000fe200078ec0ff */
[----:B------:R-:W-:Y:S01]  /*5490*/  FMUL.FTZ R56, R60, R53 ;  /* 0x000000353c387220 */ /* 0x000fe20000410000 */
[----:B------:R-:W-:Y:S02]  /*54a0*/  IMAD.U32 R43, R58, 0x10000, RZ ;  /* 0x000100003a2b7824 */ /* 0x000fe400078e00ff */
[-C--:B------:R-:W-:Y:S01]  /*54b0*/  FMUL.FTZ R60, R60, R55.reuse ;  /* 0x000000373c3c7220 */ /* 0x080fe20000410000 */
[----:B------:R-:W-:Y:S01]  /*54c0*/  F2FP.BF16.F32.PACK_AB R40, R40, R114 ;  /* 0x000000722828723e */ /* 0x000fe200000010ff */
[----:B------:R-:W-:-:S02]  /*54d0*/  FFMA.FTZ R56, R43, R55, -R56 ;  /* 0x000000372b387223 */ /* 0x000fc40000010838 */
[----:B------:R-:W-:Y:S01]  /*54e0*/  FFMA.FTZ R60, R43, R53, R60 ;  /* 0x000000352b3c7223 */ /* 0x000fe2000001003c */
[----:B------:R-:W-:Y:S02]  /*54f0*/  LOP3.LUT R43, R62, 0xffff0000, RZ, 0xc0, !PT ;  /* 0xffff00003e2b7812 */ /* 0x000fe400078ec0ff */
[----:B------:R-:W-:Y:S02]  /*5500*/  LOP3.LUT R53, R58, 0xffff0000, RZ, 0xc0, !PT ;  /* 0xffff00003a357812 */ /* 0x000fe400078ec0ff */
[----:B------:R-:W-:Y:S01]  /*5510*/  F2FP.BF16.F32.PACK_AB R42, R42, R54 ;  /* 0x000000362a2a723e */ /* 0x000fe200000010ff */
[C---:B------:R-:W-:Y:S01]  /*5520*/  FMUL.FTZ R55, R43.reuse, R52 ;  /* 0x000000342b377220 */ /* 0x040fe20000410000 */
[----:B------:R-:W-:-:S03]  /*5530*/  FMUL.FTZ R43, R43, R41 ;  /* 0x000000292b2b7220 */ /* 0x000fc60000410000 */
[C---:B------:R-:W-:Y:S01]  /*5540*/  FFMA.FTZ R55, R53.reuse, R41, -R55 ;  /* 0x0000002935377223 */ /* 0x040fe20000010837 */
[----:B------:R-:W-:-:S04]  /*5550*/  FFMA.FTZ R43, R53, R52, R43 ;  /* 0x00000034352b7223 */ /* 0x000fc8000001002b */
[----:B------:R-:W-:Y:S01]  /*5560*/  F2FP.BF16.F32.PACK_AB R55, R55, R56 ;  /* 0x000000383737723e */ /* 0x000fe200000010ff */
[----:B------:R-:W-:Y:S01]  /*5570*/  IMAD.MOV.U32 R56, RZ, RZ, R40 ;  /* 0x000000ffff387224 */ /* 0x000fe200078e0028 */
[----:B------:R-:W-:Y:S01]  /*5580*/  F2FP.BF16.F32.PACK_AB R43, R43, R60 ;  /* 0x0000003c2b2b723e */ /* 0x000fe200000010ff */
[----:B------:R-:W-:Y:S02]  /*5590*/  IMAD.MOV.U32 R60, RZ, RZ, R42 ;  /* 0x000000ffff3c7224 */ /* 0x000fe400078e002a */
[----:B------:R-:W-:Y:S02]  /*55a0*/  IMAD.MOV.U32 R58, RZ, RZ, R55 ;  /* 0x000000ffff3a7224 */ /* 0x000fe400078e0037 */
[----:B------:R-:W-:-:S07]  /*55b0*/  IMAD.MOV.U32 R62, RZ, RZ, R43 ;  /* 0x000000ffff3e7224 */ /* 0x000fce00078e002b */
.L_x_355:
[----:B------:R-:W-:Y:S05]  /*55c0*/  BSYNC B2 ;  /* 0x0000000000027941 */ /* 0x000fea0003800000 */
.L_x_354:
[----:B------:R-:W-:-:S13]  /*55d0*/  ISETP.GE.AND P4, PT, R113, R106, PT ;  /* 0x0000006a7100720c */ /* 0x000fda0003f86270 */
[--C-:B------:R-:W-:Y:S02]  /*55e0*/  @!P4 SHF.R.S32.HI R43, RZ, 0x1f, R113.reuse ;  /* 0x0000001fff2bc819 */ /* 0x100fe40000011471 */
[----:B------:R-:W-:-:S04]  /*55f0*/  @!P4 IADD3 R113, P5, P6, R24, R94, R113 ;  /* 0x0000005e1871c210 */ /* 0x000fc80007ebe071 */
[----:B------:R-:W-:Y:S02]  /*5600*/  @!P4 IADD3.X R43, R0, R111, R43, P5, P6 ;  /* 0x0000006f002bc210 */ /* 0x000fe40002fec42b */
[----:B------:R-:W-:-:S04]  /*5610*/  IADD3 R41, P5, P6, R24, R94, R76 ;  /* 0x0000005e18297210 */ /* 0x000fc80007ebe04c */
[----:B------:R-:W-:Y:S02]  /*5620*/  IADD3.X R42, R0, R111, R98, P5, P6 ;  /* 0x0000006f002a7210 */ /* 0x000fe40002fec462 */
[----:B------:R-:W-:-:S04]  /*5630*/  LEA R40, P5, R41, R92, 0x1 ;  /* 0x0000005c29287211 */ /* 0x000fc800078a08ff */
[----:B------:R-:W-:Y:S02]  /*5640*/  LEA.HI.X R41, R41, R93, R42, 0x1, P5 ;  /* 0x0000005d29297211 */ /* 0x000fe400028f0c2a */
[----:B------:R-:W-:-:S03]  /*5650*/  @!P4 LEA R42, P5, R113, R92, 0x1 ;  /* 0x0000005c712ac211 */ /* 0x000fc600078a08ff */
[----:B-1----:R1:W-:Y:S01]  /*5660*/  STG.E.128 desc[UR60][R40.64], R56 ;  /* 0x0000003828007986 */ /* 0x0023e2000c101d3c */
[----:B------:R-:W-:-:S05]  /*5670*/  @!P4 LEA.HI.X R43, R113, R93, R43, 0x1, P5 ;  /* 0x0000005d712bc211 */ /* 0x000fca00028f0c2b */
[----:B--2---:R1:W-:Y:S04]  /*5680*/  @!P4 STG.E.128 desc[UR60][R42.64], R60 ;  /* 0x0000003c2a00c986 */ /* 0x0043e8000c101d3c */
.L_x_353:
[----:B------:R-:W-:Y:S05]  /*5690*/  BSYNC B1 ;  /* 0x0000000000017941 */ /* 0x000fea0003800000 */
.L_x_352:
[----:B------:R-:W-:Y:S01]  /*56a0*/  ISETP.NE.AND P4, PT, R11, RZ, PT ;  /* 0x000000ff0b00720c */ /* 0x000fe20003f85270 */
[----:B------:R-:W-:-:S12]  /*56b0*/  BSSY B1, `(.L_x_356) ;  /* 0x0000086000017945 */ /* 0x000fd80003800000 */
[----:B------:R-:W-:Y:S05]  /*56c0*/  @!P4 BRA `(.L_x_357) ;  /* 0x000000080010c947 */ /* 0x000fea0003800000 */
[----:B------:R-:W2:Y:S04]  /*56d0*/  LDL R52, [R1+0x30] ;  /* 0x0000300001347983 */ /* 0x000ea80000100800 */
[----:B-1----:R-:W3:Y:S04]  /*56e0*/  LDL R42, [R1+0x34] ;  /* 0x00003400012a7983 */ /* 0x002ee80000100800 */
[----:B------:R-:W4:Y:S04]  /*56f0*/  LDL R43, [R1+0x38] ;  /* 0x00003800012b7983 */ /* 0x000f280000100800 */
[----:B------:R-:W5:Y:S01]  /*5700*/  LDL R59, [R1+0x28] ;  /* 0x00002800013b7983 */ /* 0x000f620000100800 */
[----:B------:R-:W-:-:S04]  /*5710*/  SEL R40, R104, R112, !P1 ;  /* 0x0000007068287207 */ /* 0x000fc80004800000 */
[----:B------:R-:W-:-:S04]  /*5720*/  SHF.R.S32.HI R41, RZ, 0x1f, R40 ;  /* 0x0000001fff297819 */ /* 0x000fc80000011428 */
[----:B------:R-:W-:-:S04]  /*5730*/  LEA.HI R41, R41, R40, RZ, 0x4 ;  /* 0x0000002829297211 */ /* 0x000fc800078f20ff */
[----:B------:R-:W-:-:S04]  /*5740*/  SHF.R.S32.HI R41, RZ, 0x4, R41 ;  /* 0x00000004ff297819 */ /* 0x000fc80000011429 */
[----:B------:R-:W-:-:S04]  /*5750*/  LEA.HI.SX32 R41, R6, R41, 0x1d ;  /* 0x0000002906297211 */ /* 0x000fc800078feaff */
[----:B------:R-:W-:Y:S01]  /*5760*/  SHF.R.S32.HI R40, RZ, 0x1f, R41 ;  /* 0x0000001fff287819 */ /* 0x000fe20000011429 */
[----:B------:R-:W-:-:S03]  /*5770*/  IMAD.SHL.U32 R58, R41, 0x8, RZ ;  /* 0x00000008293a7824 */ /* 0x000fc600078e00ff */
[----:B------:R-:W-:-:S04]  /*5780*/  LEA.HI R40, R40, R41, RZ, 0x2 ;  /* 0x0000002928287211 */ /* 0x000fc800078f10ff */
[----:B------:R-:W-:Y:S02]  /*5790*/  SHF.R.S32.HI R41, RZ, 0x2, R40 ;  /* 0x00000002ff297819 */ /* 0x000fe40000011428 */
[----:B------:R-:W-:-:S04]  /*57a0*/  IADD3 R56, P4, P5, R24, R94, R8 ;  /* 0x0000005e18387210 */ /* 0x000fc80007d9e008 */
[----:B------:R-:W-:Y:S01]  /*57b0*/  IADD3.X R57, R0, R111, R97, P4, P5 ;  /* 0x0000006f00397210 */ /* 0x000fe200027ea461 */
        /* <DEDUP_REMOVED lines=11> */
[----:B-----5:R-:W-:-:S13]  /*5870*/  ISETP.GE.AND P4, PT, R59, R103, PT ;  /* 0x000000673b00720c */ /* 0x020fda0003f86270 */
[----:B------:R-:W-:Y:S05]  /*5880*/  @P4 BRA `(.L_x_359) ;  /* 0x0000000400744947 */ /* 0x000fea0003800000 */
[----:B------:R-:W-:Y:S01]  /*5890*/  SHF.R.U32.HI R61, RZ, 0x10, R49 ;  /* 0x00000010ff3d7819 */ /* 0x000fe20000011631 */
[----:B--2---:R-:W-:Y:S01]  /*58a0*/  IMAD.U32 R113, R53, 0x10000, RZ ;  /* 0x0001000035717824 */ /* 0x004fe200078e00ff */
[----:B------:R-:W-:Y:S01]  /*58b0*/  SHF.R.U32.HI R62, RZ, 0x10, R37 ;  /* 0x00000010ff3e7819 */ /* 0x000fe20000011625 */
[C---:B-1----:R-:W-:Y:S01]  /*58c0*/  IMAD.U32 R59, R41.reuse, 0x10000, RZ ;  /* 0x00010000293b7824 */ /* 0x042fe200078e00ff */
[C---:B------:R-:W-:Y:S02]  /*58d0*/  PRMT R61, R126.reuse, 0x5410, R61 ;  /* 0x000054107e3d7816 */ /* 0x040fe4000000003d */
[----:B------:R-:W-:Y:S02]  /*58e0*/  PRMT R62, R126, 0x5432, R62 ;  /* 0x000054327e3e7816 */ /* 0x000fe4000000003e */
[----:B------:R-:W-:Y:S01]  /*58f0*/  LOP3.LUT R41, R41, 0xffff0000, RZ, 0xc0, !PT ;  /* 0xffff000029297812 */ /* 0x000fe200078ec0ff */
[C---:B------:R-:W-:Y:S01]  /*5900*/  IMAD.U32 R63, R61.reuse, 0x10000, RZ ;  /* 0x000100003d3f7824 */ /* 0x040fe200078e00ff */
[----:B------:R-:W-:Y:S01]  /*5910*/  LOP3.LUT R61, R61, 0xffff0000, RZ, 0xc0, !PT ;  /* 0xffff00003d3d7812 */ /* 0x000fe200078ec0ff */
[C---:B------:R-:W-:Y:S01]  /*5920*/  IMAD.U32 R60, R62.reuse, 0x10000, RZ ;  /* 0x000100003e3c7824 */ /* 0x040fe200078e00ff */
[----:B------:R-:W-:Y:S01]  /*5930*/  LOP3.LUT R62, R62, 0xffff0000, RZ, 0xc0, !PT ;  /* 0xffff00003e3e7812 */ /* 0x000fe200078ec0ff */
[C---:B------:R-:W-:Y:S01]  /*5940*/  FMUL.FTZ R114, R113.reuse, R63 ;  /* 0x0000003f71727220 */ /* 0x040fe20000410000 */
[----:B------:R-:W-:Y:S01]  /*5950*/  SHF.R.U64 R48, R48, 0x10, R49 ;  /* 0x0000001030307819 */ /* 0x000fe20000001231 */
[-C--:B------:R-:W-:Y:S01]  /*5960*/  FMUL.FTZ R113, R113, R60.reuse ;  /* 0x0000003c71717220 */ /* 0x080fe20000410000 */
[----:B------:R-:W-:Y:S01]  /*5970*/  SHF.R.U64 R50, R50, 0x10, R51 ;  /* 0x0000001032327819 */ /* 0x000fe20000001233 */
[----:B------:R-:W-:Y:S01]  /*5980*/  FFMA.FTZ R60, R59, R60, -R114 ;  /* 0x0000003c3b3c7223 */ /* 0x000fe20000010872 */
[----:B------:R-:W-:-:S02]  /*5990*/  IMAD.U32 R114, R55, 0x10000, RZ ;  /* 0x0001000037727824 */ /* 0x000fc400078e00ff */
[----:B------:R-:W-:Y:S01]  /*59a0*/  FFMA.FTZ R59, R59, R63, R113 ;  /* 0x0000003f3b3b7223 */ /* 0x000fe20000010071 */
[----:B------:R-:W-:Y:S02]  /*59b0*/  LOP3.LUT R63, R53, 0xffff0000, RZ, 0xc0, !PT ;  /* 0xffff0000353f7812 */ /* 0x000fe400078ec0ff */
[----:B------:R-:W-:Y:S02]  /*59c0*/  LOP3.LUT R55, R55, 0xffff0000, RZ, 0xc0, !PT ;  /* 0xffff000037377812 */ /* 0x000fe400078ec0ff */
[----:B------:R-:W-:Y:S01]  /*59d0*/  PRMT R48, R124, 0x5410, R48 ;  /* 0x000054107c307816 */ /* 0x000fe20000000030 */
[CC--:B------:R-:W-:Y:S01]  /*59e0*/  FMUL.FTZ R53, R63.reuse, R61.reuse ;  /* 0x0000003d3f357220 */ /* 0x0c0fe20000410000 */
[-C--:B------:R-:W-:Y:S01]  /*59f0*/  FMUL.FTZ R63, R63, R62.reuse ;  /* 0x0000003e3f3f7220 */ /* 0x080fe20000410000 */
[----:B------:R-:W-:Y:S02]  /*5a00*/  SHF.R.U64 R38, R38, 0x10, R39 ;  /* 0x0000001026267819 */ /* 0x000fe40000001227 */
[C---:B------:R-:W-:Y:S01]  /*5a10*/  FFMA.FTZ R53, R41.reuse, R62, -R53 ;  /* 0x0000003e29357223 */ /* 0x040fe20000010835 */
[----:B------:R-:W-:Y:S01]  /*5a20*/  SHF.R.U32.HI R62, RZ, 0x10, R51 ;  /* 0x00000010ff3e7819 */ /* 0x000fe20000011633 */
[----:B------:R-:W-:Y:S01]  /*5a30*/  FFMA.FTZ R41, R41, R61, R63 ;  /* 0x0000003d29297223 */ /* 0x000fe2000001003f */
[----:B------:R-:W-:-:S02]  /*5a40*/  SHF.R.U32.HI R63, RZ, 0x10, R39 ;  /* 0x00000010ff3f7819 */ /* 0x000fc40000011627 */
[C---:B------:R-:W-:Y:S02]  /*5a50*/  PRMT R62, R125.reuse, 0x5432, R62 ;  /* 0x000054327d3e7816 */ /* 0x040fe4000000003e */
[----:B------:R-:W-:Y:S02]  /*5a60*/  PRMT R63, R125, 0x5410, R63 ;  /* 0x000054107d3f7816 */ /* 0x000fe4000000003f */
[----:B------:R-:W-:Y:S01]  /*5a70*/  SHF.R.U64 R61, R36, 0x10, R37 ;  /* 0x00000010243d7819 */ /* 0x000fe20000001225 */
[C---:B------:R-:W-:Y:S01]  /*5a80*/  IMAD.U32 R113, R62.reuse, 0x10000, RZ ;  /* 0x000100003e717824 */ /* 0x040fe200078e00ff */
[----:B------:R-:W-:Y:S01]  /*5a90*/  LOP3.LUT R62, R62, 0xffff0000, RZ, 0xc0, !PT ;  /* 0xffff00003e3e7812 */ /* 0x000fe200078ec0ff */
[----:B------:R-:W-:Y:S01]  /*5aa0*/  IMAD.U32 R36, R43, 0x10000, RZ ;  /* 0x000100002b247824 */ /* 0x000fe200078e00ff */
[C---:B------:R-:W-:Y:S01]  /*5ab0*/  LOP3.LUT R49, R63.reuse, 0xffff0000, RZ, 0xc0, !PT ;  /* 0xffff00003f317812 */ /* 0x040fe200078ec0ff */
[----:B------:R-:W-:Y:S01]  /*5ac0*/  IMAD.U32 R37, R63, 0x10000, RZ ;  /* 0x000100003f257824 */ /* 0x000fe200078e00ff */
[----:B------:R-:W-:Y:S01]  /*5ad0*/  LOP3.LUT R43, R43, 0xffff0000, RZ, 0xc0, !PT ;  /* 0xffff00002b2b7812 */ /* 0x000fe200078ec0ff */
[CC--:B------:R-:W-:Y:S01]  /*5ae0*/  FMUL.FTZ R63, R55.reuse, R62.reuse ;  /* 0x0000003e373f7220 */ /* 0x0c0fe20000410000 */
[C---:B------:R-:W-:Y:S01]  /*5af0*/  FMUL.FTZ R115, R114.reuse, R113 ;  /* 0x0000007172737220 */ /* 0x040fe20000410000 */
[----:B------:R-:W-:Y:S01]  /*5b00*/  FMUL.FTZ R55, R55, R49 ;  /* 0x0000003137377220 */ /* 0x000fe20000410000 */
[----:B------:R-:W-:Y:S01]  /*5b10*/  FMUL.FTZ R114, R114, R37 ;  /* 0x0000002572727220 */ /* 0x000fe20000410000 */
[C---:B------:R-:W-:Y:S01]  /*5b20*/  FFMA.FTZ R49, R43.reuse, R49, -R63 ;  /* 0x000000312b317223 */ /* 0x040fe2000001083f */
[----:B------:R-:W-:Y:S01]  /*5b30*/  FFMA.FTZ R37, R36, R37, -R115 ;  /* 0x0000002524257223 */ /* 0x000fe20000010873 */
[----:B------:R-:W-:Y:S01]  /*5b40*/  FFMA.FTZ R43, R43, R62, R55 ;  /* 0x0000003e2b2b7223 */ /* 0x000fe20000010037 */
[----:B------:R-:W-:Y:S01]  /*5b50*/  PRMT R55, R124, 0x5432, R61 ;  /* 0x000054327c377816 */ /* 0x000fe2000000003d */
[----:B------:R-:W-:Y:S01]  /*5b60*/  FFMA.FTZ R36, R36, R113, R114 ;  /* 0x0000007124247223 */ /* 0x000fe20000010072 */
[C---:B------:R-:W-:Y:S01]  /*5b70*/  IMAD.U32 R114, R52.reuse, 0x10000, RZ ;  /* 0x0001000034727824 */ /* 0x040fe200078e00ff */
[----:B------:R-:W-:Y:S01]  /*5b80*/  LOP3.LUT R52, R52, 0xffff0000, RZ, 0xc0, !PT ;  /* 0xffff000034347812 */ /* 0x000fe200078ec0ff */
[C---:B------:R-:W-:Y:S01]  /*5b90*/  IMAD.U32 R62, R48.reuse, 0x10000, RZ ;  /* 0x00010000303e7824 */ /* 0x040fe200078e00ff */
[----:B------:R-:W-:Y:S01]  /*5ba0*/  LOP3.LUT R48, R48, 0xffff0000, RZ, 0xc0, !PT ;  /* 0xffff000030307812 */ /* 0x000fe200078ec0ff */
[C---:B------:R-:W-:Y:S01]  /*5bb0*/  IMAD.U32 R63, R55.reuse, 0x10000, RZ ;  /* 0x00010000373f7824 */ /* 0x040fe200078e00ff */
[----:B------:R-:W-:Y:S01]  /*5bc0*/  LOP3.LUT R55, R55, 0xffff0000, RZ, 0xc0, !PT ;  /* 0xffff000037377812 */ /* 0x000fe200078ec0ff */
[----:B------:R-:W-:-:S02]  /*5bd0*/  IMAD.U32 R61, R40, 0x10000, RZ ;  /* 0x00010000283d7824 */ /* 0x000fc400078e00ff */
[----:B------:R-:W-:Y:S01]  /*5be0*/  FMUL.FTZ R113, R114, R62 ;  /* 0x0000003e72717220 */ /* 0x000fe20000410000 */
[----:B------:R-:W-:Y:S01]  /*5bf0*/  LOP3.LUT R40, R40, 0xffff0000, RZ, 0xc0, !PT ;  /* 0xffff000028287812 */ /* 0x000fe200078ec0ff */
[----:B------:R-:W-:Y:S01]  /*5c00*/  FMUL.FTZ R39, R52, R48 ;  /* 0x0000003034277220 */ /* 0x000fe20000410000 */
[----:B------:R-:W-:Y:S01]  /*5c10*/  FMUL.FTZ R114, R114, R63 ;  /* 0x0000003f72727220 */ /* 0x000fe20000410000 */
[----:B------:R-:W-:Y:S01]  /*5c20*/  FMUL.FTZ R52, R52, R55 ;  /* 0x0000003734347220 */ /* 0x000fe20000410000 */
[----:B------:R-:W-:Y:S01]  /*5c30*/  PRMT R50, R123, 0x5410, R50 ;  /* 0x000054107b327816 */ /* 0x000fe20000000032 */
[C---:B------:R-:W-:Y:S01]  /*5c40*/  FFMA.FTZ R113, R61.reuse, R63, -R113 ;  /* 0x0000003f3d717223 */ /* 0x040fe20000010871 */
[----:B------:R-:W-:Y:S01]  /*5c50*/  FFMA.FTZ R114, R61, R62, R114 ;  /* 0x0000003e3d727223 */ /* 0x000fe20000010072 */
[----:B------:R-:W-:Y:S01]  /*5c60*/  FFMA.FTZ R52, R40, R48, R52 ;  /* 0x0000003028347223 */ /* 0x000fe20000010034 */
[----:B------:R-:W-:Y:S01]  /*5c70*/  PRMT R38, R123, 0x5432, R38 ;  /* 0x000054327b267816 */ /* 0x000fe20000000026 */
[----:B------:R-:W-:-:S02]  /*5c80*/  IMAD.U32 R61, R54, 0x10000, RZ ;  /* 0x00010000363d7824 */ /* 0x000fc400078e00ff */
[----:B------:R-:W-:Y:S01]  /*5c90*/  FFMA.FTZ R39, R40, R55, -R39 ;  /* 0x0000003728277223 */ /* 0x000fe20000010827 */
[----:B------:R-:W-:Y:S01]  /*5ca0*/  IMAD.U32 R48, R50, 0x10000, RZ ;  /* 0x0001000032307824 */ /* 0x000fe200078e00ff */
[----:B------:R-:W-:Y:S01]  /*5cb0*/  LOP3.LUT R54, R54, 0xffff0000, RZ, 0xc0, !PT ;  /* 0xffff000036367812 */ /* 0x000fe200078ec0ff */
[C---:B------:R-:W-:Y:S01]  /*5cc0*/  IMAD.U32 R51, R38.reuse, 0x10000, RZ ;  /* 0x0001000026337824 */ /* 0x040fe200078e00ff */
[----:B------:R-:W-:Y:S01]  /*5cd0*/  LOP3.LUT R63, R38, 0xffff0000, RZ, 0xc0, !PT ;  /* 0xffff0000263f7812 */ /* 0x000fe200078ec0ff */
[C---:B------:R-:W-:Y:S02]  /*5ce0*/  IMAD.U32 R40, R42.reuse, 0x10000, RZ ;  /* 0x000100002a287824 */ /* 0x040fe400078e00ff */
[CC--:B------:R-:W-:Y:S01]  /*5cf0*/  FMUL.FTZ R55, R61.reuse, R48.reuse ;  /* 0x000000303d377220 */ /* 0x0c0fe20000410000 */
[-C--:B------:R-:W-:Y:S01]  /*5d00*/  FMUL.FTZ R61, R61, R51.reuse ;  /* 0x000000333d3d7220 */ /* 0x080fe20000410000 */
[----:B------:R-:W-:Y:S02]  /*5d10*/  LOP3.LUT R42, R42, 0xffff0000, RZ, 0xc0, !PT ;  /* 0xffff00002a2a7812 */ /* 0x000fe400078ec0ff */
[----:B------:R-:W-:Y:S01]  /*5d20*/  FFMA.FTZ R55, R40, R51, -R55 ;  /* 0x0000003328377223 */ /* 0x000fe20000010837 */
[----:B------:R-:W-:Y:S01]  /*5d30*/  LOP3.LUT R51, R50, 0xffff0000, RZ, 0xc0, !PT ;  /* 0xffff000032337812 */ /* 0x000fe200078ec0ff */
[----:B------:R-:W-:Y:S01]  /*5d40*/  FFMA.FTZ R61, R40, R48, R61 ;  /* 0x00000030283d7223 */ /* 0x000fe2000001003d */
[----:B------:R-:W-:-:S02]  /*5d50*/  F2FP.BF16.F32.PACK_AB R53, R53, R60 ;  /* 0x0000003c3535723e */ /* 0x000fc400000010ff */
[----:B------:R-:W-:Y:S01]  /*5d60*/  F2FP.BF16.F32.PACK_AB R37, R49, R37 ;  /* 0x000000253125723e */ /* 0x000fe200000010ff */
[C---:B------:R-:W-:Y:S01]  /*5d70*/  FMUL.FTZ R115, R54.reuse, R51 ;  /* 0x0000003336737220 */ /* 0x040fe20000410000 */
[----:B------:R-:W-:Y:S01]  /*5d80*/  FMUL.FTZ R54, R54, R63 ;  /* 0x0000003f36367220 */ /* 0x000fe20000410000 */
[----:B------:R-:W-:Y:S01]  /*5d90*/  F2FP.BF16.F32.PACK_AB R59, R41, R59 ;  /* 0x0000003b293b723e */ /* 0x000fe200000010ff */
[----:B------:R-:W-:Y:S02]  /*5da0*/  IMAD.MOV.U32 R41, RZ, RZ, R53 ;  /* 0x000000ffff297224 */ /* 0x000fe400078e0035 */
[C---:B------:R-:W-:Y:S01]  /*5db0*/  FFMA.FTZ R38, R42.reuse, R63, -R115 ;  /* 0x0000003f2a267223 */ /* 0x040fe20000010873 */
[----:B------:R-:W-:Y:S01]  /*5dc0*/  FFMA.FTZ R42, R42, R51, R54 ;  /* 0x000000332a2a7223 */ /* 0x000fe20000010036 */
[----:B------:R-:W-:Y:S01]  /*5dd0*/  F2FP.BF16.F32.PACK_AB R36, R43, R36 ;  /* 0x000000242b24723e */ /* 0x000fe200000010ff */
[----:B------:R-:W-:Y:S01]  /*5de0*/  IMAD.MOV.U32 R53, RZ, RZ, R59 ;  /* 0x000000ffff357224 */ /* 0x000fe200078e003b */
[----:B------:R-:W-:Y:S01]  /*5df0*/  F2FP.BF16.F32.PACK_AB R40, R39, R113 ;  /* 0x000000712728723e */ /* 0x000fe200000010ff */
[----:B------:R-:W-:Y:S01]  /*5e00*/  IMAD.MOV.U32 R43, RZ, RZ, R37 ;  /* 0x000000ffff2b7224 */ /* 0x000fe200078e0025 */
[----:B------:R-:W-:Y:S01]  /*5e10*/  F2FP.BF16.F32.PACK_AB R38, R38, R55 ;  /* 0x000000372626723e */ /* 0x000fe200000010ff */
[----:B------:R-:W-:Y:S01]  /*5e20*/  IMAD.MOV.U32 R55, RZ, RZ, R36 ;  /* 0x000000ffff377224 */ /* 0x000fe200078e0024 */
[----:B------:R-:W-:-:S02]  /*5e30*/  F2FP.BF16.F32.PACK_AB R54, R42, R61 ;  /* 0x0000003d2a36723e */ /* 0x000fc400000010ff */
[----:B------:R-:W-:Y:S01]  /*5e40*/  F2FP.BF16.F32.PACK_AB R52, R52, R114 ;  /* 0x000000723434723e */ /* 0x000fe200000010ff */
[----:B------:R-:W-:-:S07]  /*5e50*/  IMAD.MOV.U32 R42, RZ, RZ, R38 ;  /* 0x000000ffff2a7224 */ /* 0x000fce00078e0026 */
.L_x_359:
[----:B------:R-:W-:Y:S05]  /*5e60*/  BSYNC B2 ;  /* 0x0000000000027941 */ /* 0x000fea0003800000 */
.L_x_358:
[----:B------:R-:W-:-:S13]  /*5e70*/  ISETP.GE.AND P4, PT, R58, R106, PT ;  /* 0x0000006a3a00720c */ /* 0x000fda0003f86270 */
[--C-:B------:R-:W-:Y:S02]  /*5e80*/  @!P4 SHF.R.S32.HI R36, RZ, 0x1f, R58.reuse ;  /* 0x0000001fff24c819 */ /* 0x100fe4000001143a */
[----:B------:R-:W-:-:S04]  /*5e90*/  @!P4 IADD3 R58, P5, P6, R24, R94, R58 ;  /* 0x0000005e183ac210 */ /* 0x000fc80007ebe03a */
[----:B------:R-:W-:Y:S02]  /*5ea0*/  @!P4 IADD3.X R39, R0, R111, R36, P5, P6 ;  /* 0x0000006f0027c210 */ /* 0x000fe40002fec424 */
[----:B------:R-:W-:-:S04]  /*5eb0*/  LEA R36, P5, R56, R92, 0x1 ;  /* 0x0000005c38247211 */ /* 0x000fc800078a08ff */
[----:B------:R-:W-:Y:S02]  /*5ec0*/  LEA.HI.X R37, R56, R93, R57, 0x1, P5 ;  /* 0x0000005d38257211 */ /* 0x000fe400028f0c39 */
[----:B------:R-:W-:-:S03]  /*5ed0*/  @!P4 LEA R38, P5, R58, R92, 0x1 ;  /* 0x0000005c3a26c211 */ /* 0x000fc600078a08ff */
[----:B-1----:R3:W-:Y:S01]  /*5ee0*/  STG.E.128 desc[UR60][R36.64], R40 ;  /* 0x0000002824007986 */ /* 0x0027e2000c101d3c */
[----:B------:R-:W-:-:S05]  /*5ef0*/  @!P4 LEA.HI.X R39, R58, R93, R39, 0x1, P5 ;  /* 0x0000005d3a27c211 */ /* 0x000fca00028f0c27 */
[----:B--2---:R3:W-:Y:S04]  /*5f00*/  @!P4 STG.E.128 desc[UR60][R38.64], R52 ;  /* 0x000000342600c986 */ /* 0x0047e8000c101d3c */
.L_x_357:
[----:B------:R-:W-:Y:S05]  /*5f10*/  BSYNC B1 ;  /* 0x0000000000017941 */ /* 0x000fea0003800000 */
.L_x_356:
[----:B------:R-:W-:-:S13]  /*5f20*/  ISETP.NE.AND P4, PT, R12, RZ, PT ;  /* 0x000000ff0c00720c */ /* 0x000fda0003f85270 */
[----:B------:R-:W-:Y:S05]  /*5f30*/  @!P4 BRA `(.L_x_324) ;  /* 0x0000000800b8c947 */ /* 0x000fea0003800000 */
[----:B---3--:R-:W2:Y:S04]  /*5f40*/  LDL R36, [R1+0x44] ;  /* 0x0000440001247983 */ /* 0x008ea80000100800 */
[----:B------:R-:W1:Y:S04]  /*5f50*/  LDL R39, [R1+0x30] ;  /* 0x0000300001277983 */ /* 0x000e680000100800 */
[----:B------:R-:W3:Y:S04]  /*5f60*/  LDL R38, [R1+0x38] ;  /* 0x0000380001267983 */ /* 0x000ee80000100800 */
[----:B------:R-:W4:Y:S04]  /*5f70*/  LDL R37, [R1+0x34] ;  /* 0x0000340001257983 */ /* 0x000f280000100800 */
[----:B------:R-:W5:Y:S01]  /*5f80*/  LDL R50, [R1+0x2c] ;  /* 0x00002c0001327983 */ /* 0x000f620000100800 */
[----:B------:R-:W-:Y:S01]  /*5f90*/  BSSY B1, `(.L_x_360) ;  /* 0x000007c000017945 */ /* 0x000fe20003800000 */
[----:B--2---:R-:W-:-:S02]  /*5fa0*/  LOP3.LUT P6, RZ, R36, 0x1, RZ, 0xc0, !PT ;  /* 0x0000000124ff7812 */ /* 0x004fc400078cc0ff */
[----:B------:R-:W-:Y:S01]  /*5fb0*/  IADD3 R36, P4, P5, R24, R94, R9 ;  /* 0x0000005e18247210 */ /* 0x000fe20007d9e009 */
[----:B-1----:R-:W-:Y:S02]  /*5fc0*/  IMAD.MOV.U32 R40, RZ, RZ, R39 ;  /* 0x000000ffff287224 */ /* 0x002fe400078e0027 */
[----:B---3--:R-:W-:Y:S01]  /*5fd0*/  IMAD.MOV.U32 R39, RZ, RZ, R38 ;  /* 0x000000ffff277224 */ /* 0x008fe200078e0026 */
[----:B------:R-:W-:Y:S01]  /*5fe0*/  SEL R112, R104, R112, !P6 ;  /* 0x0000007068707207 */ /* 0x000fe20007000000 */
[----:B----4-:R-:W-:Y:S01]  /*5ff0*/  IMAD.MOV.U32 R38, RZ, RZ, R37 ;  /* 0x000000ffff267224 */ /* 0x010fe200078e0025 */
[----:B------:R-:W-:Y:S02]  /*6000*/  IADD3.X R37, R0, R111, R96, P4, P5 ;  /* 0x0000006f00257210 */ /* 0x000fe400027ea460 */
[----:B------:R-:W-:-:S04]  /*6010*/  LEA R48, P4, R36, R92, 0x1 ;  /* 0x0000005c24307211 */ /* 0x000fc800078808ff */
[----:B------:R-:W-:Y:S02]  /*6020*/  LEA.HI.X R49, R36, R93, R37, 0x1, P4 ;  /* 0x0000005d24317211 */ /* 0x000fe400020f0c25 */
[----:B------:R-:W-:-:S04]  /*6030*/  SHF.R.S32.HI R37, RZ, 0x1f, R112 ;  /* 0x0000001fff257819 */ /* 0x000fc80000011470 */
[----:B------:R-:W-:-:S04]  /*6040*/  LEA.HI R37, R37, R112, RZ, 0x4 ;  /* 0x0000007025257211 */ /* 0x000fc800078f20ff */
[----:B------:R-:W-:-:S04]  /*6050*/  SHF.R.S32.HI R36, RZ, 0x4, R37 ;  /* 0x00000004ff247819 */ /* 0x000fc80000011425 */
[----:B------:R-:W-:-:S04]  /*6060*/  LEA.HI.SX32 R36, R7, R36, 0x1d ;  /* 0x0000002407247211 */ /* 0x000fc800078feaff */
[----:B------:R-:W-:Y:S01]  /*6070*/  SHF.R.S32.HI R37, RZ, 0x1f, R36 ;  /* 0x0000001fff257819 */ /* 0x000fe20000011424 */
[----:B------:R-:W-:-:S03]  /*6080*/  IMAD.SHL.U32 R51, R36, 0x8, RZ ;  /* 0x0000000824337824 */ /* 0x000fc600078e00ff */
[----:B------:R-:W-:Y:S02]  /*6090*/  LEA.HI R37, R37, R36, RZ, 0x2 ;  /* 0x0000002425257211 */ /* 0x000fe400078f10ff */
[----:B------:R-:W-:Y:S02]  /*60a0*/  LOP3.LUT R36, R40, 0x18, R51, 0xf8, !PT ;  /* 0x0000001828247812 */ /* 0x000fe400078ef833 */
[----:B------:R-:W-:Y:S02]  /*60b0*/  SHF.R.S32.HI R37, RZ, 0x2, R37 ;  /* 0x00000002ff257819 */ /* 0x000fe40000011425 */
[----:B------:R-:W-:-:S03]  /*60c0*/  LOP3.LUT R36, R36, R38, RZ, 0x3c, !PT ;  /* 0x0000002624247212 */ /* 0x000fc600078e3cff */
[----:B------:R-:W-:-:S04]  /*60d0*/  IMAD R37, R37, 0x1200, R39 ;  /* 0x0000120025257824 */ /* 0x000fc800078e0227 */
        /* <DEDUP_REMOVED lines=9> */
[----:B------:R-:W-:Y:S01]  /*6170*/  SHF.R.U64 R53, R32, 0x10, R33 ;  /* 0x0000001020357819 */ /* 0x000fe20000001221 */
[----:B--2---:R-:W-:Y:S01]  /*6180*/  IMAD.U32 R52, R41, 0x10000, RZ ;  /* 0x0001000029347824 */ /* 0x004fe200078e00ff */
[--C-:B------:R-:W-:Y:S01]  /*6190*/  SHF.R.U64 R32, R34, 0x10, R35.reuse ;  /* 0x0000001022207819 */ /* 0x100fe20000001223 */
[----:B------:R-:W-:Y:S01]  /*61a0*/  IMAD.U32 R58, R43, 0x10000, RZ ;  /* 0x000100002b3a7824 */ /* 0x000fe200078e00ff */
[----:B------:R-:W-:Y:S01]  /*61b0*/  SHF.R.U32.HI R34, RZ, 0x10, R35 ;  /* 0x00000010ff227819 */ /* 0x000fe20000011623 */
[----:B-1----:R-:W-:Y:S01]  /*61c0*/  IMAD.U32 R56, R39, 0x10000, RZ ;  /* 0x0001000027387824 */ /* 0x002fe200078e00ff */
[--C-:B------:R-:W-:Y:S01]  /*61d0*/  SHF.R.U64 R35, R44, 0x10, R45.reuse ;  /* 0x000000102c237819 */ /* 0x100fe2000000122d */
[----:B------:R-:W-:Y:S01]  /*61e0*/  IMAD.U32 R55, R38, 0x10000, RZ ;  /* 0x0001000026377824 */ /* 0x000fe200078e00ff */
[----:B------:R-:W-:Y:S02]  /*61f0*/  SHF.R.U32.HI R45, RZ, 0x10, R45 ;  /* 0x00000010ff2d7819 */ /* 0x000fe4000001162d */
[----:B------:R-:W-:-:S02]  /*6200*/  SHF.R.U32.HI R33, RZ, 0x10, R33 ;  /* 0x00000010ff217819 */ /* 0x000fc40000011621 */
[----:B------:R-:W-:Y:S02]  /*6210*/  PRMT R53, R120, 0x5410, R53 ;  /* 0x0000541078357816 */ /* 0x000fe40000000035 */
[----:B------:R-:W-:Y:S02]  /*6220*/  PRMT R59, R122, 0x5432, R45 ;  /* 0x000054327a3b7816 */ /* 0x000fe4000000002d */
[----:B------:R-:W-:Y:S02]  /*6230*/  PRMT R120, R120, 0x5432, R33 ;  /* 0x0000543278787816 */ /* 0x000fe40000000021 */
[--C-:B------:R-:W-:Y:S01]  /*6240*/  SHF.R.U64 R44, R46, 0x10, R47.reuse ;  /* 0x000000102e2c7819 */ /* 0x100fe2000000122f */
[----:B------:R-:W-:Y:S01]  /*6250*/  IMAD.U32 R45, R59, 0x10000, RZ ;  /* 0x000100003b2d7824 */ /* 0x000fe200078e00ff */
[----:B------:R-:W-:Y:S01]  /*6260*/  SHF.R.U32.HI R46, RZ, 0x10, R47 ;  /* 0x00000010ff2e7819 */ /* 0x000fe2000001162f */
[----:B------:R-:W-:Y:S01]  /*6270*/  IMAD.U32 R33, R120, 0x10000, RZ ;  /* 0x0001000078217824 */ /* 0x000fe200078e00ff */
[----:B------:R-:W-:Y:S01]  /*6280*/  PRMT R122, R122, 0x5410, R35 ;  /* 0x000054107a7a7816 */ /* 0x000fe20000000023 */
[----:B------:R-:W-:Y:S01]  /*6290*/  IMAD.U32 R47, R37, 0x10000, RZ ;  /* 0x00010000252f7824 */ /* 0x000fe200078e00ff */
[----:B------:R-:W-:Y:S01]  /*62a0*/  LOP3.LUT R54, R41, 0xffff0000, RZ, 0xc0, !PT ;  /* 0xffff000029367812 */ /* 0x000fe200078ec0ff */
[C---:B------:R-:W-:Y:S01]  /*62b0*/  FMUL.FTZ R60, R52.reuse, R45 ;  /* 0x0000002d343c7220 */ /* 0x040fe20000410000 */
[----:B------:R-:W-:Y:S01]  /*62c0*/  PRMT R44, R121, 0x5410, R44 ;  /* 0x00005410792c7816 */ /* 0x000fe2000000002c */
[-C--:B------:R-:W-:Y:S01]  /*62d0*/  FMUL.FTZ R52, R52, R33.reuse ;  /* 0x0000002134347220 */ /* 0x080fe20000410000 */
[----:B------:R-:W-:Y:S01]  /*62e0*/  LOP3.LUT R35, R59, 0xffff0000, RZ, 0xc0, !PT ;  /* 0xffff00003b237812 */ /* 0x000fe200078ec0ff */
[----:B------:R-:W-:Y:S01]  /*62f0*/  FFMA.FTZ R33, R47, R33, -R60 ;  /* 0x000000212f217223 */ /* 0x000fe2000001083c */
[----:B------:R-:W-:Y:S01]  /*6300*/  PRMT R121, R121, 0x5432, R46 ;  /* 0x0000543279797816 */ /* 0x000fe2000000002e */
[----:B------:R-:W-:Y:S01]  /*6310*/  FFMA.FTZ R47, R47, R45, R52 ;  /* 0x0000002d2f2f7223 */ /* 0x000fe20000010034 */
[----:B------:R-:W-:Y:S01]  /*6320*/  PRMT R34, R119, 0x5432, R34 ;  /* 0x0000543277227816 */ /* 0x000fe20000000022 */
[----:B------:R-:W-:Y:S01]  /*6330*/  FMUL.FTZ R63, R54, R35 ;  /* 0x00000023363f7220 */ /* 0x000fe20000410000 */
[----:B------:R-:W-:Y:S01]  /*6340*/  LOP3.LUT R50, R37, 0xffff0000, RZ, 0xc0, !PT ;  /* 0xffff000025327812 */ /* 0x000fe200078ec0ff */
[----:B------:R-:W-:Y:S01]  /*6350*/  IMAD.U32 R61, R121, 0x10000, RZ ;  /* 0x00010000793d7824 */ /* 0x000fe200078e00ff */
[----:B------:R-:W-:Y:S01]  /*6360*/  LOP3.LUT R59, R120, 0xffff0000, RZ, 0xc0, !PT ;  /* 0xffff0000783b7812 */ /* 0x000fe200078ec0ff */
[----:B------:R-:W-:Y:S01]  /*6370*/  IMAD.U32 R45, R34, 0x10000, RZ ;  /* 0x00010000222d7824 */ /* 0x000fe200078e00ff */
[----:B------:R-:W-:Y:S01]  /*6380*/  LOP3.LUT R43, R43, 0xffff0000, RZ, 0xc0, !PT ;  /* 0xffff00002b2b7812 */ /* 0x000fe200078ec0ff */
[----:B------:R-:W-:Y:S01]  /*6390*/  IMAD.U32 R41, R40, 0x10000, RZ ;  /* 0x0001000028297824 */ /* 0x000fe200078e00ff */
[----:B------:R-:W-:Y:S01]  /*63a0*/  LOP3.LUT R52, R121, 0xffff0000, RZ, 0xc0, !PT ;  /* 0xffff000079347812 */ /* 0x000fe200078ec0ff */
[-C--:B------:R-:W-:Y:S01]  /*63b0*/  FMUL.FTZ R103, R54, R59.reuse ;  /* 0x0000003b36677220 */ /* 0x080fe20000410000 */
[----:B------:R-:W-:Y:S01]  /*63c0*/  FFMA.FTZ R46, R50, R59, -R63 ;  /* 0x0000003b322e7223 */ /* 0x000fe2000001083f */
[C---:B------:R-:W-:Y:S01]  /*63d0*/  FMUL.FTZ R59, R58.reuse, R61 ;  /* 0x0000003d3a3b7220 */ /* 0x040fe20000410000 */
[----:B------:R-:W-:Y:S01]  /*63e0*/  FMUL.FTZ R58, R58, R45 ;  /* 0x0000002d3a3a7220 */ /* 0x000fe20000410000 */
[----:B------:R-:W-:Y:S01]  /*63f0*/  FFMA.FTZ R50, R50, R35, R103 ;  /* 0x0000002332327223 */ /* 0x000fe20000010067 */
[----:B------:R-:W-:Y:S01]  /*6400*/  LOP3.LUT R34, R34, 0xffff0000, RZ, 0xc0, !PT ;  /* 0xffff000022227812 */ /* 0x000fe200078ec0ff */
[C---:B------:R-:W-:Y:S01]  /*6410*/  FFMA.FTZ R35, R56.reuse, R45, -R59 ;  /* 0x0000002d38237223 */ /* 0x040fe2000001083b */
[----:B------:R-:W-:Y:S01]  /*6420*/  LOP3.LUT R39, R39, 0xffff0000, RZ, 0xc0, !PT ;  /* 0xffff000027277812 */ /* 0x000fe200078ec0ff */
[----:B------:R-:W-:Y:S01]  /*6430*/  FFMA.FTZ R56, R56, R61, R58 ;  /* 0x0000003d38387223 */ /* 0x000fe2000001003a */
[----:B------:R-:W-:Y:S01]  /*6440*/  FMUL.FTZ R60, R43, R52 ;  /* 0x000000342b3c7220 */ /* 0x000fe20000410000 */
[----:B------:R-:W-:-:S02]  /*6450*/  IMAD.U32 R58, R122, 0x10000, RZ ;  /* 0x000100007a3a7824 */ /* 0x000fc400078e00ff */
[-C--:B------:R-:W-:Y:S01]  /*6460*/  FMUL.FTZ R62, R43, R34.reuse ;  /* 0x000000222b3e7220 */ /* 0x080fe20000410000 */
[----:B------:R-:W-:Y:S02]  /*6470*/  IMAD.U32 R54, R53, 0x10000, RZ ;  /* 0x0001000035367824 */ /* 0x000fe400078e00ff */
[----:B------:R-:W-:Y:S01]  /*6480*/  FFMA.FTZ R34, R39, R34, -R60 ;  /* 0x0000002227227223 */ /* 0x000fe2000001083c */
[----:B------:R-:W-:Y:S02]  /*6490*/  IMAD.U32 R37, R36, 0x10000, RZ ;  /* 0x0001000024257824 */ /* 0x000fe400078e00ff */
[C---:B------:R-:W-:Y:S01]  /*64a0*/  FMUL.FTZ R60, R41.reuse, R58 ;  /* 0x0000003a293c7220 */ /* 0x040fe20000410000 */
[----:B------:R-:W-:Y:S01]  /*64b0*/  FMUL.FTZ R45, R41, R54 ;  /* 0x00000036292d7220 */ /* 0x000fe20000410000 */
[----:B------:R-:W-:Y:S01]  /*64c0*/  LOP3.LUT R40, R40, 0xffff0000, RZ, 0xc0, !PT ;  /* 0xffff000028287812 */ /* 0x000fe200078ec0ff */
[----:B------:R-:W-:Y:S01]  /*64d0*/  FFMA.FTZ R39, R39, R52, R62 ;  /* 0x0000003427277223 */ /* 0x000fe2000001003e */
[----:B------:R-:W-:Y:S01]  /*64e0*/  LOP3.LUT R43, R122, 0xffff0000, RZ, 0xc0, !PT ;  /* 0xffff00007a2b7812 */ /* 0x000fe200078ec0ff */
[----:B------:R-:W-:Y:S01]  /*64f0*/  FFMA.FTZ R41, R37, R54, -R60 ;  /* 0x0000003625297223 */ /* 0x000fe2000001083c */
[----:B------:R-:W-:Y:S01]  /*6500*/  LOP3.LUT R53, R53, 0xffff0000, RZ, 0xc0, !PT ;  /* 0xffff000035357812 */ /* 0x000fe200078ec0ff */
[----:B------:R-:W-:Y:S01]  /*6510*/  FFMA.FTZ R37, R37, R58, R45 ;  /* 0x0000003a25257223 */ /* 0x000fe2000001002d */
[----:B------:R-:W-:Y:S01]  /*6520*/  LOP3.LUT R57, R38, 0xffff0000, RZ, 0xc0, !PT ;  /* 0xffff000026397812 */ /* 0x000fe200078ec0ff */
[----:B------:R-:W-:Y:S01]  /*6530*/  IMAD.U32 R38, R42, 0x10000, RZ ;  /* 0x000100002a267824 */ /* 0x000fe200078e00ff */
[----:B------:R-:W-:Y:S01]  /*6540*/  PRMT R32, R119, 0x5410, R32 ;  /* 0x0000541077207816 */ /* 0x000fe20000000020 */
[----:B------:R-:W-:Y:S01]  /*6550*/  IMAD.U32 R45, R44, 0x10000, RZ ;  /* 0x000100002c2d7824 */ /* 0x000fe200078e00ff */
[----:B------:R-:W-:Y:S01]  /*6560*/  LOP3.LUT R42, R42, 0xffff0000, RZ, 0xc0, !PT ;  /* 0xffff00002a2a7812 */ /* 0x000fe200078ec0ff */
[----:B------:R-:W-:Y:S01]  /*6570*/  FMUL.FTZ R59, R40, R43 ;  /* 0x0000002b283b7220 */ /* 0x000fe20000410000 */
[----:B------:R-:W-:Y:S01]  /*6580*/  LOP3.LUT R44, R44, 0xffff0000, RZ, 0xc0, !PT ;  /* 0xffff00002c2c7812 */ /* 0x000fe200078ec0ff */
[----:B------:R-:W-:Y:S01]  /*6590*/  FMUL.FTZ R61, R40, R53 ;  /* 0x00000035283d7220 */ /* 0x000fe20000410000 */
[----:B------:R-:W-:Y:S01]  /*65a0*/  LOP3.LUT R36, R36, 0xffff0000, RZ, 0xc0, !PT ;  /* 0xffff000024247812 */ /* 0x000fe200078ec0ff */
[C---:B------:R-:W-:Y:S01]  /*65b0*/  IMAD.U32 R40, R32.reuse, 0x10000, RZ ;  /* 0x0001000020287824 */ /* 0x040fe200078e00ff */
[----:B------:R-:W-:Y:S01]  /*65c0*/  LOP3.LUT R32, R32, 0xffff0000, RZ, 0xc0, !PT ;  /* 0xffff000020207812 */ /* 0x000fe200078ec0ff */
[----:B------:R-:W-:Y:S01]  /*65d0*/  FMUL.FTZ R54, R38, R45 ;  /* 0x0000002d26367220 */ /* 0x000fe20000410000 */
[----:B------:R-:W-:Y:S01]  /*65e0*/  FMUL.FTZ R58, R42, R44 ;  /* 0x0000002c2a3a7220 */ /* 0x000fe20000410000 */
[C---:B------:R-:W-:Y:S01]  /*65f0*/  FFMA.FTZ R52, R36.reuse, R53, -R59 ;  /* 0x0000003524347223 */ /* 0x040fe2000001083b */
[----:B------:R-:W-:Y:S01]  /*6600*/  FFMA.FTZ R36, R36, R43, R61 ;  /* 0x0000002b24247223 */ /* 0x000fe2000001003d */
[----:B------:R-:W-:Y:S01]  /*6610*/  FMUL.FTZ R38, R38, R40 ;  /* 0x0000002826267220 */ /* 0x000fe20000410000 */
[----:B------:R-:W-:Y:S01]  /*6620*/  FMUL.FTZ R53, R42, R32 ;  /* 0x000000202a357220 */ /* 0x000fe20000410000 */
[----:B------:R-:W-:Y:S01]  /*6630*/  FFMA.FTZ R54, R55, R40, -R54 ;  /* 0x0000002837367223 */ /* 0x000fe20000010836 */
[----:B------:R-:W-:Y:S01]  /*6640*/  FFMA.FTZ R43, R57, R32, -R58 ;  /* 0x00000020392b7223 */ /* 0x000fe2000001083a */
[----:B------:R-:W-:Y:S01]  /*6650*/  FFMA.FTZ R38, R55, R45, R38 ;  /* 0x0000002d37267223 */ /* 0x000fe20000010026 */
[----:B------:R-:W-:Y:S01]  /*6660*/  FFMA.FTZ R53, R57, R44, R53 ;  /* 0x0000002c39357223 */ /* 0x000fe20000010035 */
[----:B------:R-:W-:-:S02]  /*6670*/  F2FP.BF16.F32.PACK_AB R33, R46, R33 ;  /* 0x000000212e21723e */ /* 0x000fc400000010ff */
[----:B------:R-:W-:Y:S02]  /*6680*/  F2FP.BF16.F32.PACK_AB R43, R43, R54 ;  /* 0x000000362b2b723e */ /* 0x000fe400000010ff */
[----:B------:R-:W-:Y:S02]  /*6690*/  F2FP.BF16.F32.PACK_AB R34, R34, R35 ;  /* 0x000000232222723e */ /* 0x000fe400000010ff */
[----:B------:R-:W-:Y:S02]  /*66a0*/  F2FP.BF16.F32.PACK_AB R47, R50, R47 ;  /* 0x0000002f322f723e */ /* 0x000fe400000010ff */
[----:B------:R-:W-:Y:S01]  /*66b0*/  F2FP.BF16.F32.PACK_AB R56, R39, R56 ;  /* 0x000000382738723e */ /* 0x000fe200000010ff */
[----:B------:R-:W-:Y:S01]  /*66c0*/  IMAD.MOV.U32 R39, RZ, RZ, R34 ;  /* 0x000000ffff277224 */ /* 0x000fe200078e0022 */
[----:B------:R-:W-:Y:S01]  /*66d0*/  F2FP.BF16.F32.PACK_AB R32, R52, R41 ;  /* 0x000000293420723e */ /* 0x000fe200000010ff */
[----:B------:R-:W-:Y:S01]  /*66e0*/  IMAD.MOV.U32 R41, RZ, RZ, R47 ;  /* 0x000000ffff297224 */ /* 0x000fe200078e002f */
[----:B------:R-:W-:Y:S01]  /*66f0*/  F2FP.BF16.F32.PACK_AB R42, R53, R38 ;  /* 0x00000026352a723e */ /* 0x000fe200000010ff */
[----:B------:R-:W-:Y:S01]  /*6700*/  IMAD.MOV.U32 R38, RZ, RZ, R43 ;  /* 0x000000ffff267224 */ /* 0x000fe200078e002b */
[----:B------:R-:W-:Y:S01]  /*6710*/  F2FP.BF16.F32.PACK_AB R40, R36, R37 ;  /* 0x000000252428723e */ /* 0x000fe200000010ff */
[----:B------:R-:W-:-:S02]  /*6720*/  IMAD.MOV.U32 R36, RZ, RZ, R32 ;  /* 0x000000ffff247224 */ /* 0x000fc400078e0020 */
[----:B------:R-:W-:Y:S02]  /*6730*/  IMAD.MOV.U32 R37, RZ, RZ, R33 ;  /* 0x000000ffff257224 */ /* 0x000fe400078e0021 */
[----:B------:R-:W-:-:S07]  /*6740*/  IMAD.MOV.U32 R43, RZ, RZ, R56 ;  /* 0x000000ffff2b7224 */ /* 0x000fce00078e0038 */
.L_x_361:
[----:B------:R-:W-:Y:S05]  /*6750*/  BSYNC B1 ;  /* 0x0000000000017941 */ /* 0x000fea0003800000 */
.L_x_360:
[----:B-1----:R4:W-:Y:S01]  /*6760*/  STG.E.128 desc[UR60][R48.64], R36 ;  /* 0x0000002430007986 */ /* 0x0029e2000c101d3c */
[----:B------:R-:W-:-:S13]  /*6770*/  ISETP.GE.AND P4, PT, R51, R106, PT ;  /* 0x0000006a3300720c */ /* 0x000fda0003f86270 */
[----:B------:R-:W-:Y:S05]  /*6780*/  @P4 BRA `(.L_x_324) ;  /* 0x0000000000a44947 */ /* 0x000fea0003800000 */
[--C-:B------:R-:W-:Y:S02]  /*6790*/  SHF.R.S32.HI R32, RZ, 0x1f, R51.reuse ;  /* 0x0000001fff207819 */ /* 0x100fe40000011433 */
[----:B------:R-:W-:-:S04]  /*67a0*/  IADD3 R51, P4, P5, R24, R94, R51 ;  /* 0x0000005e18337210 */ /* 0x000fc80007d9e033 */
[----:B------:R-:W-:Y:S02]  /*67b0*/  IADD3.X R32, R0, R111, R32, P4, P5 ;  /* 0x0000006f00207210 */ /* 0x000fe400027ea420 */
[----:B------:R-:W-:-:S04]  /*67c0*/  LEA R92, P4, R51, R92, 0x1 ;  /* 0x0000005c335c7211 */ /* 0x000fc800078808ff */
[----:B------:R-:W-:-:S05]  /*67d0*/  LEA.HI.X R93, R51, R93, R32, 0x1, P4 ;  /* 0x0000005d335d7211 */ /* 0x000fca00020f0c20 */
[----:B--2---:R1:W-:Y:S01]  /*67e0*/  STG.E.128 desc[UR60][R92.64], R40 ;  /* 0x000000285c007986 */ /* 0x0043e2000c101d3c */
[----:B------:R-:W-:Y:S05]  /*67f0*/  BRA `(.L_x_324) ;  /* 0x0000000000887947 */ /* 0x000fea0003800000 */
.L_x_317:
[----:B------:R-:W2:Y:S02]  /*6800*/  LDL R32, [R1+0x40] ;  /* 0x0000400001207983 */ /* 0x000ea40000100800 */
[----:B--2---:R-:W-:-:S13]  /*6810*/  R2UR UR4, R32 ;  /* 0x00000000200472ca */ /* 0x004fda00000e0000 */
[----:B------:R-:W-:-:S06]  /*6820*/  UISETP.NE.AND UP0, UPT, UR4, 0x3, UPT ;  /* 0x000000030400788c */ /* 0x000fcc000bf05270 */
[----:B------:R-:W-:-:S13]  /*6830*/  PLOP3.LUT P3, PT, PT, PT, UP0, 0x80, 0x0 ;  /* 0x000000000000781c */ /* 0x000fda0003f6f008 */
[----:B------:R-:W-:Y:S05]  /*6840*/  @!P3 BRA `(.L_x_362) ;  /* 0x000000000004b947 */ /* 0x000fea0003800000 */
[----:B------:R-:W-:Y:S01]  /*6850*/  BPT.TRAP 0x1 ;  /* 0x000000040000795c */ /* 0x000fe20000300000 */
.L_x_362:
[----:B------:R-:W-:Y:S01]  /*6860*/  IMAD R20, R19, 0x8, R18 ;  /* 0x0000000813147824 */ /* 0x000fe200078e0212 */
[----:B------:R-:W-:Y:S01]  /*6870*/  SHF.L.U32 R87, R149, 0x1f, RZ ;  /* 0x0000001f95577819 */ /* 0x000fe200000006ff */
[----:B------:R-:W-:Y:S01]  /*6880*/  IMAD R86, R22, -0x90, R2 ;  /* 0xffffff7016567824 */ /* 0x000fe200078e0202 */
[----:B------:R-:W-:Y:S02]  /*6890*/  BSSY B1, `(.L_x_363) ;  /* 0x0000004000017945 */ /* 0x000fe40003800000 */
[----:B------:R-:W0:Y:S02]  /*68a0*/  SYNCS.PHASECHK.TRANS64.TRYWAIT P4, [R20+URZ+0x31c90], R87 ;  /* 0x031c9057140075a7 */ /* 0x000e24000808017f */
[----:B------:R-:W-:Y:S01]  /*68b0*/  VIMNMX R86, R86, 0x90, PT ;  /* 0x0000009056567848 */ /* 0x000fe20003fe0100 */
[----:B0-----:R-:W-:Y:S06]  /*68c0*/  @!P4 BRA `(.L_x_364) ;  /* 0x0000014c000cc947 */ /* 0x001fec0003800000 */
.L_x_552:
[----:B------:R-:W-:Y:S05]  /*68d0*/  BSYNC B1 ;  /* 0x0000000000017941 */ /* 0x000fea0003800000 */
.L_x_363:
[----:B------:R-:W-:-:S13]  /*68e0*/  ISETP.GE.AND P4, PT, R145, R86, PT ;  /* 0x000000569100720c */ /* 0x000fda0003f86270 */
[----:B------:R-:W-:Y:S05]  /*68f0*/  @P4 BRA `(.L_x_324) ;  /* 0x0000000000484947 */ /* 0x000fea0003800000 */
[----:B------:R-:W-:-:S13]  /*6900*/  ISETP.NE.AND P4, PT, R10, RZ, PT ;  /* 0x000000ff0a00720c */ /* 0x000fda0003f85270 */
[----:B------:R-:W1:Y:S04]  /*6910*/  @P4 LDS.128 R32, [R79+0x16800] ;  /* 0x016800004f204984 */ /* 0x000e680000000c00 */
[----:B-1----:R-:W-:Y:S01]  /*6920*/  @P4 STG.E.128 desc[UR60][R36.64], R32 ;  /* 0x0000002024004986 */ /* 0x002fe2000c101d3c */
        /* <DEDUP_REMOVED lines=14> */
[----:B-1----:R1:W-:Y:S02]  /*6a10*/  @P4 STG.E.128 desc[UR60][R36.64+0xa0], R32 ;  /* 0x0000a02024004986 */ /* 0x0023e4000c101d3c */
.L_x_324:
[----:B------:R-:W-:Y:S05]  /*6a20*/  BSYNC B0 ;  /* 0x0000000000007941 */ /* 0x000fea0003800000 */
.L_x_316:
[----:B-1234-:R-:W1:Y:S01]  /*6a30*/  S2R R32, SR_TID.X ;  /* 0x0000000000207919 */ /* 0x01ee620000002100 */
[----:B------:R-:W-:Y:S01]  /*6a40*/  @!PT LDS RZ, [RZ] ;  /* 0x00000000fffff984 */ /* 0x000fe20000000800 */
[----:B------:R-:W-:Y:S01]  /*6a50*/  @!PT LDS RZ, [RZ] ;  /* 0x00000000fffff984 */ /* 0x000fe20000000800 */
[----:B------:R-:W-:Y:S01]  /*6a60*/  @!PT LDS RZ, [RZ] ;  /* 0x00000000fffff984 */ /* 0x000fe20000000800 */
[----:B------:R-:W-:Y:S01]  /*6a70*/  @!PT LDS RZ, [RZ] ;  /* 0x00000000fffff984 */ /* 0x000fe20000000800 */
[----:B------:R2:W-:Y:S06]  /*6a80*/  MEMBAR.ALL.CTA ;  /* 0x0000000000007992 */ /* 0x0005ec0000008000 */
[----:B--2---:R-:W2:Y:S01]  /*6a90*/  FENCE.VIEW.ASYNC.S ;  /* 0x00000000000073c6 */ /* 0x004ea20000000000 */
[----:B------:R-:W-:Y:S05]  /*6aa0*/  WARPSYNC.ALL ;  /* 0x0000000000007948 */ /* 0x000fea0003800000 */
[----:B------:R-:W-:Y:S01]  /*6ab0*/  BSSY B0, `(.L_x_365) ;  /* 0x0000009000007945 */ /* 0x000fe20003800000 */
[----:B-1----:R-:W-:Y:S01]  /*6ac0*/  LOP3.LUT R32, R32, 0x7f, RZ, 0xc0, !PT ;  /* 0x0000007f20207812 */ /* 0x002fe200078ec0ff */
[----:B--2---:R1:W-:Y:S03]  /*6ad0*/  BAR.SYNC.DEFER_BLOCKING R109, 0x80 ;  /* 0x0002006d0000751d */ /* 0x0043e60000010000 */
[----:B------:R-:W-:-:S13]  /*6ae0*/  ISETP.NE.AND P4, PT, R32, RZ, PT ;  /* 0x000000ff2000720c */ /* 0x000fda0003f85270 */
[----:B------:R-:W-:-:S05]  /*6af0*/  @!P4 VIADD R32, R20, 0x31ca0 ;  /* 0x00031ca01420c836 */ /* 0x000fca0000000000 */
[----:B------:R-:W-:-:S04]  /*6b00*/  @!P4 PRMT R32, RZ, 0x654, R32 ;  /* 0x00000654ff20c816 */ /* 0x000fc80000000020 */
[----:B------:R1:W-:Y:S01]  /*6b10*/  @!P4 SYNCS.ARRIVE.TRANS64.RED.A1T0 RZ, [R32+URZ], RZ ;  /* 0x000000ff20ffc9a7 */ /* 0x0003e2000810043f */
[----:B------:R-:W-:Y:S05]  /*6b20*/  @!P3 BRA `(.L_x_366) ;  /* 0x000000000004b947 */ /* 0x000fea0003800000 */
[----:B------:R-:W-:Y:S01]  /*6b30*/  BPT.TRAP 0x1 ;  /* 0x000000040000795c */ /* 0x000fe20000300000 */
.L_x_366:
[----:B------:R-:W-:Y:S05]  /*6b40*/  BSYNC B0 ;  /* 0x0000000000007941 */ /* 0x000fea0003800000 */
.L_x_365:
[----:B------:R-:W2:Y:S01]  /*6b50*/  SYNCS.PHASECHK.TRANS64.TRYWAIT P3, [R20+URZ+0x31cb0], R87 ;  /* 0x031cb057140075a7 */ /* 0x000ea2000806017f */
[----:B------:R-:W-:Y:S04]  /*6b60*/  BSSY B0, `(.L_x_367) ;  /* 0x0000002000007945 */ /* 0x000fe80003800000 */
[----:B--2---:R-:W-:Y:S05]  /*6b70*/  @!P3 BRA `(.L_x_368) ;  /* 0x000001480074b947 */ /* 0x004fea0003800000 */
.L_x_553:
[----:B------:R-:W-:Y:S05]  /*6b80*/  BSYNC B0 ;  /* 0x0000000000007941 */ /* 0x000fea0003800000 */
.L_x_367:
[----:B------:R-:W-:Y:S01]  /*6b90*/  ISETP.GE.AND P3, PT, R145, R86, PT ;  /* 0x000000569100720c */ /* 0x000fe20003f66270 */
[----:B------:R-:W-:-:S12]  /*6ba0*/  BSSY B0, `(.L_x_369) ;  /* 0x0000022000007945 */ /* 0x000fd80003800000 */
[----:B------:R-:W-:Y:S05]  /*6bb0*/  @P3 BRA `(.L_x_370) ;  /* 0x0000000000803947 */ /* 0x000fea0003800000 */
[----:B------:R-:W3:Y:S04]  /*6bc0*/  LDL R39, [R1+0x2c] ;  /* 0x00002c0001277983 */ /* 0x000ee80000100800 */
[----:B------:R-:W4:Y:S01]  /*6bd0*/  LDL R38, [R1+0x28] ;  /* 0x0000280001267983 */ /* 0x000f220000100800 */
[----:B------:R-:W-:Y:S01]  /*6be0*/  IMAD.WIDE R34, R22, 0x90, R74 ;  /* 0x0000009016227825 */ /* 0x000fe200078e024a */
[----:B------:R-:W-:-:S03]  /*6bf0*/  ULDC.64 UR4, c[0x0][0x318] ;  /* 0x0000c60000047ab9 */ /* 0x000fc60000000a00 */
[----:B------:R-:W-:Y:S02]  /*6c00*/  IMAD R35, R35, UR4, RZ ;  /* 0x0000000423237c24 */ /* 0x000fe4000f8e02ff */
[----:B-1----:R-:W-:Y:S02]  /*6c10*/  IMAD.MOV.U32 R32, RZ, RZ, R26 ;  /* 0x000000ffff207224 */ /* 0x002fe400078e001a */
[----:B------:R-:W-:Y:S02]  /*6c20*/  IMAD.MOV.U32 R33, RZ, RZ, R84 ;  /* 0x000000ffff217224 */ /* 0x000fe400078e0054 */
[C---:B------:R-:W-:Y:S02]  /*6c30*/  IMAD R35, R34.reuse, UR5, R35 ;  /* 0x0000000522237c24 */ /* 0x040fe4000f8e0223 */
[----:B------:R-:W-:Y:S01]  /*6c40*/  IMAD.WIDE.U32 R32, R34, UR4, R32 ;  /* 0x0000000422207c25 */ /* 0x000fe2000f8e0020 */
[----:B------:R-:W-:-:S03]  /*6c50*/  ULDC.64 UR4, c[0x0][0x308] ;  /* 0x0000c20000047ab9 */ /* 0x000fc60000000a00 */
[----:B------:R-:W-:Y:S01]  /*6c60*/  IMAD.IADD R33, R33, 0x1, R35 ;  /* 0x0000000121217824 */ /* 0x000fe200078e0223 */
[----:B------:R-:W-:Y:S01]  /*6c70*/  LEA R36, P3, R32, UR4, 0x1 ;  /* 0x0000000420247c11 */ /* 0x000fe2000f8608ff */
[----:B------:R-:W-:-:S03]  /*6c80*/  ULDC UR4, c[0x0][0x2e4] ;  /* 0x0000b90000047ab9 */ /* 0x000fc60000000800 */
[----:B------:R-:W-:Y:S02]  /*6c90*/  LEA.HI.X R37, R32, UR5, R33, 0x1, P3 ;  /* 0x0000000520257c11 */ /* 0x000fe400098f0c21 */
[----:B------:R-:W-:-:S13]  /*6ca0*/  ISETP.GE.AND P3, PT, R146, UR4, PT ;  /* 0x0000000492007c0c */ /* 0x000fda000bf66270 */
[----:B------:R-:W1:Y:S04]  /*6cb0*/  @!P3 LDS.128 R32, [R79] ;  /* 0x000000004f20b984 */ /* 0x000e680000000c00 */
[----:B-1----:R-:W-:Y:S01]  /*6cc0*/  @!P3 STG.E.128 desc[UR60][R36.64], R32 ;  /* 0x000000202400b986 */ /* 0x002fe2000c101d3c */
[----:B---3--:R-:W-:-:S13]  /*6cd0*/  ISETP.GE.AND P3, PT, R39, UR4, PT ;  /* 0x0000000427007c0c */ /* 0x008fda000bf66270 */
[----:B------:R-:W1:Y:S04]  /*6ce0*/  @!P3 LDS.128 R32, [R79+0x2400] ;  /* 0x002400004f20b984 */ /* 0x000e680000000c00 */
[----:B-1----:R-:W-:Y:S01]  /*6cf0*/  @!P3 STG.E.128 desc[UR60][R36.64+0x40], R32 ;  /* 0x000040202400b986 */ /* 0x002fe2000c101d3c */
[----:B------:R-:W-:-:S13]  /*6d00*/  ISETP.GE.AND P3, PT, R4, UR4, PT ;  /* 0x0000000404007c0c */ /* 0x000fda000bf66270 */
[----:B------:R-:W1:Y:S04]  /*6d10*/  @!P3 LDS.128 R32, [R79+0x4800] ;  /* 0x004800004f20b984 */ /* 0x000e680000000c00 */
[----:B-1----:R-:W-:Y:S01]  /*6d20*/  @!P3 STG.E.128 desc[UR60][R36.64+0x80], R32 ;  /* 0x000080202400b986 */ /* 0x002fe2000c101d3c */
[----:B----4-:R-:W-:-:S13]  /*6d30*/  ISETP.GE.AND P3, PT, R38, UR4, PT ;  /* 0x0000000426007c0c */ /* 0x010fda000bf66270 */
[----:B------:R-:W1:Y:S04]  /*6d40*/  @!P3 LDS.128 R32, [R21] ;  /* 0x000000001520b984 */ /* 0x000e680000000c00 */
[----:B-1----:R-:W-:Y:S01]  /*6d50*/  @!P3 STG.E.128 desc[UR60][R36.64+0x20], R32 ;  /* 0x000020202400b986 */ /* 0x002fe2000c101d3c */
[----:B------:R-:W-:-:S13]  /*6d60*/  ISETP.GE.AND P3, PT, R3, UR4, PT ;  /* 0x0000000403007c0c */ /* 0x000fda000bf66270 */
[----:B------:R-:W1:Y:S04]  /*6d70*/  @!P3 LDS.128 R32, [R21+0x2400] ;  /* 0x002400001520b984 */ /* 0x000e680000000c00 */
[----:B-1----:R-:W-:Y:S01]  /*6d80*/  @!P3 STG.E.128 desc[UR60][R36.64+0x60], R32 ;  /* 0x000060202400b986 */ /* 0x002fe2000c101d3c */
[----:B------:R-:W-:-:S13]  /*6d90*/  ISETP.GE.AND P3, PT, R77, UR4, PT ;  /* 0x000000044d007c0c */ /* 0x000fda000bf66270 */
[----:B------:R-:W1:Y:S04]  /*6da0*/  @!P3 LDS.128 R32, [R21+0x4800] ;  /* 0x004800001520b984 */ /* 0x000e680000000c00 */
[----:B-1----:R3:W-:Y:S02]  /*6db0*/  @!P3 STG.E.128 desc[UR60][R36.64+0xa0], R32 ;  /* 0x0000a0202400b986 */ /* 0x0027e4000c101d3c */
.L_x_370:
[----:B------:R-:W-:Y:S05]  /*6dc0*/  BSYNC B0 ;  /* 0x0000000000007941 */ /* 0x000fea0003800000 */
.L_x_369:
[----:B------:R-:W-:Y:S01]  /*6dd0*/  @!PT LDS RZ, [RZ] ;  /* 0x00000000fffff984 */ /* 0x000fe20000000800 */
[----:B------:R-:W-:Y:S01]  /*6de0*/  @!PT LDS RZ, [RZ] ;  /* 0x00000000fffff984 */ /* 0x000fe20000000800 */
[----:B------:R-:W-:Y:S01]  /*6df0*/  @!PT LDS RZ, [RZ] ;  /* 0x00000000fffff984 */ /* 0x000fe20000000800 */
[----:B------:R-:W-:Y:S01]  /*6e00*/  @!PT LDS RZ, [RZ] ;  /* 0x00000000fffff984 */ /* 0x000fe20000000800 */
[----:B------:R4:W-:Y:S06]  /*6e10*/  MEMBAR.ALL.CTA ;  /* 0x0000000000007992 */ /* 0x0009ec0000008000 */
[----:B----4-:R-:W4:Y:S01]  /*6e20*/  FENCE.VIEW.ASYNC.S ;  /* 0x00000000000073c6 */ /* 0x010f220000000000 */
[----:B0-2---:R-:W-:Y:S02]  /*6e30*/  @!P4 VIADD R20, R20, 0x31cc0 ;  /* 0x00031cc01414c836 */ /* 0x005fe40000000000 */
[----:B------:R-:W-:-:S03]  /*6e40*/  VIADD R19, R19, 0x1 ;  /* 0x0000000113137836 */ /* 0x000fc60000000000 */
[----:B------:R-:W-:Y:S01]  /*6e50*/  @!P4 PRMT R20, RZ, 0x654, R20 ;  /* 0x00000654ff14c816 */ /* 0x000fe20000000014 */
[----:B----4-:R0:W-:Y:S01]  /*6e60*/  BAR.SYNC.DEFER_BLOCKING R109, 0x80 ;  /* 0x0002006d0000751d */ /* 0x0101e20000010000 */
[----:B------:R-:W-:-:S04]  /*6e70*/  ISETP.NE.AND P3, PT, R19, 0x2, PT ;  /* 0x000000021300780c */ /* 0x000fc80003f65270 */
[----:B------:R-:W-:Y:S01]  /*6e80*/  SEL R19, R19, RZ, P3 ;  /* 0x000000ff13137207 */ /* 0x000fe20001800000 */
[----:B------:R2:W-:Y:S02]  /*6e90*/  @!P4 SYNCS.ARRIVE.TRANS64.RED.A1T0 RZ, [R20+URZ], RZ ;  /* 0x000000ff14ffc9a7 */ /* 0x0005e4000810043f */
[----:B--2---:R-:W-:-:S04]  /*6ea0*/  SEL R20, RZ, 0x1, P3 ;  /* 0x00000001ff147807 */ /* 0x004fc80001800000 */
[----:B------:R-:W-:Y:S01]  /*6eb0*/  LOP3.LUT R149, R149, R20, RZ, 0x3c, !PT ;  /* 0x0000001495957212 */ /* 0x000fe200078e3cff */
[----:B0-----:R-:W-:Y:S06]  /*6ec0*/  @P2 BRA `(.L_x_371) ;  /* 0xffffffb800502947 */ /* 0x001fec000383ffff */
[----:B------:R-:W0:Y:S01]  /*6ed0*/  S2R R21, SR_TID.X ;  /* 0x0000000000157919 */ /* 0x000e220000002100 */
[----:B------:R-:W-:Y:S02]  /*6ee0*/  PLOP3.LUT P0, PT, PT, PT, PT, 0x8, 0x0 ;  /* 0x000000000000781c */ /* 0x000fe40003f0e170 */
[----:B0-----:R-:W-:-:S04]  /*6ef0*/  SHF.R.U32.HI R21, RZ, 0x7, R21 ;  /* 0x00000007ff157819 */ /* 0x001fc80000011615 */
[----:B------:R-:W-:-:S13]  /*6f00*/  ISETP.NE.AND P5, PT, R21, 0x1, PT ;  /* 0x000000011500780c */ /* 0x000fda0003fa5270 */
[----:B------:R-:W-:Y:S06]  /*6f10*/  @!P5 BAR.ARV 0x9, 0x100 ;  /* 0x024400000000db1d */ /* 0x000fec0000002000 */
.L_x_311:
[----:B------:R-:W-:Y:S02]  /*6f20*/  ISETP.GE.AND P2, PT, R108, 0x1, PT ;  /* 0x000000016c00780c */ /* 0x000fe40003f46270 */
[----:B------:R-:W-:Y:S02]  /*6f30*/  CS2R R2, SRZ ;  /* 0x0000000000027805 */ /* 0x000fe4000001ff00 */
[----:B------:R-:W-:Y:S02]  /*6f40*/  PLOP3.LUT P1, PT, PT, PT, PT, 0x80, 0x0 ;  /* 0x000000000000781c */ /* 0x000fe40003f2f070 */
[----:B---3--:R-:W-:Y:S02]  /*6f50*/  CS2R R34, SRZ ;  /* 0x0000000000227805 */ /* 0x008fe4000001ff00 */
[----:B------:R-:W-:Y:S02]  /*6f60*/  CS2R R30, SRZ ;  /* 0x00000000001e7805 */ /* 0x000fe4000001ff00 */
[----:B------:R-:W-:-:S02]  /*6f70*/  CS2R R52, SRZ ;  /* 0x0000000000347805 */ /* 0x000fc4000001ff00 */
[----:B------:R-:W-:Y:S02]  /*6f80*/  CS2R R36, SRZ ;  /* 0x0000000000247805 */ /* 0x000fe4000001ff00 */
[----:B------:R-:W-:Y:S01]  /*6f90*/  CS2R R48, SRZ ;  /* 0x0000000000307805 */ /* 0x000fe2000001ff00 */
[----:B------:R-:W-:Y:S01]  /*6fa0*/  IMAD.MOV.U32 R47, RZ, RZ, RZ ;  /* 0x000000ffff2f7224 */ /* 0x000fe200078e00ff */
[----:B------:R-:W-:Y:S02]  /*6fb0*/  CS2R R38, SRZ ;  /* 0x0000000000267805 */ /* 0x000fe4000001ff00 */
[----:B-1----:R-:W-:Y:S02]  /*6fc0*/  CS2R R32, SRZ ;  /* 0x0000000000207805 */ /* 0x002fe4000001ff00 */
        /* <DEDUP_REMOVED lines=10> */
[----:B------:R-:W-:Y:S01]  /*7070*/  CS2R R60, SRZ ;  /* 0x00000000003c7805 */ /* 0x000fe2000001ff00 */
[----:B------:R-:W-:Y:S01]  /*7080*/  IMAD.MOV.U32 R75, RZ, RZ, RZ ;  /* 0x000000ffff4b7224 */ /* 0x000fe200078e00ff */
[----:B------:R-:W-:Y:S01]  /*7090*/  CS2R R76, SRZ ;  /* 0x00000000004c7805 */ /* 0x000fe2000001ff00 */
[----:B------:R-:W-:Y:S01]  /*70a0*/  IMAD.MOV.U32 R0, RZ, RZ, RZ ;  /* 0x000000ffff007224 */ /* 0x000fe200078e00ff */
[----:B------:R-:W-:Y:S02]  /*70b0*/  CS2R R80, SRZ ;  /* 0x0000000000507805 */ /* 0x000fe4000001ff00 */
[----:B------:R-:W-:Y:S01]  /*70c0*/  CS2R R78, SRZ ;  /* 0x00000000004e7805 */ /* 0x000fe2000001ff00 */
[----:B------:R-:W-:Y:S01]  /*70d0*/  IMAD.MOV.U32 R6, RZ, RZ, RZ ;  /* 0x000000ffff067224 */ /* 0x000fe200078e00ff */
[----:B------:R-:W-:Y:S06]  /*70e0*/  @P0 BRA `(.L_x_372) ;  /* 0x00000000000c0947 */ /* 0x000fec0003800000 */
[----:B------:R-:W0:Y:S01]  /*70f0*/  FENCE.VIEW.ASYNC.G ;  /* 0x00000000000073c6 */ /* 0x000e220000000100 */
[----:B------:R-:W-:Y:S05]  /*7100*/  WARPSYNC.ALL ;  /* 0x0000000000007948 */ /* 0x000fea0003800000 */
[----:B0-----:R-:W-:Y:S06]  /*7110*/  BAR.ARV 0xc, 0x1a0 ;  /* 0x0306800000007b1d */ /* 0x001fec0000002000 */
.L_x_372:
[----:B------:R-:W-:Y:S02]  /*7120*/  IMAD.MOV.U32 R74, RZ, RZ, RZ ;  /* 0x000000ffff4a7224 */ /* 0x000fe400078e00ff */
[----:B------:R-:W-:Y:S01]  /*7130*/  IMAD.MOV.U32 R7, RZ, RZ, RZ ;  /* 0x000000ffff077224 */ /* 0x000fe200078e00ff */
[----:B------:R-:W-:Y:S06]  /*7140*/  @!P2 BRA `(.L_x_373) ;  /* 0x000000d4008ca947 */ /* 0x000fec0003800000 */
[----:B------:R-:W-:-:S03]  /*7150*/  UMOV UR4, 0xffffffff ;  /* 0xffffffff00047882 */ /* 0x000fc60000000000 */
[----:B------:R-:W-:Y:S05]  /*7160*/  BRA.DIV UR4, `(.L_x_374) ;  /* 0x00000146040c7947 */ /* 0x000fea000b800000 */
[----:B------:R-:W0:Y:S02]  /*7170*/  S2R R0, SR_TID.X ;  /* 0x0000000000007919 */ /* 0x000e240000002100 */
[----:B0-----:R-:W-:-:S05]  /*7180*/  VIADD R2, R0, 0xffffff80 ;  /* 0xffffff8000027836 */ /* 0x001fca0000000000 */
[----:B------:R-:W-:-:S04]  /*7190*/  SHF.R.S32.HI R0, RZ, 0x1f, R2 ;  /* 0x0000001fff007819 */ /* 0x000fc80000011402 */
[----:B------:R-:W-:-:S04]  /*71a0*/  LEA.HI R0, R0, R2, RZ, 0x7 ;  /* 0x0000000200007211 */ /* 0x000fc800078f38ff */
[----:B------:R-:W-:-:S06]  /*71b0*/  SHF.R.S32.HI R0, RZ, 0x7, R0 ;  /* 0x00000007ff007819 */ /* 0x000fcc0000011400 */
[----:B------:R-:W0:Y:S04]  /*71c0*/  SHFL.IDX PT, R0, R0, RZ, 0x1f ;  /* 0x00001fff00007589 */ /* 0x000e2800000e0000 */
[----:B0-----:R0:W-:Y:S02]  /*71d0*/  STL [R1+0x48], R0 ;  /* 0x0000480001007387 */ /* 0x0011e40000100800 */
.L_x_556:
[----:B------:R-:W0:Y:S01]  /*71e0*/  LDL R3, [R1+0x48] ;  /* 0x0000480001037983 */ /* 0x000e220000100800 */
[----:B------:R-:W-:Y:S01]  /*71f0*/  BSSY B6, `(.L_x_375) ;  /* 0x000001b000067945 */ /* 0x000fe20003800000 */
[----:B0-----:R-:W-:-:S05]  /*7200*/  IMAD.HI R0, R3, 0x55555556, RZ ;  /* 0x5555555603007827 */ /* 0x001fca00078e02ff */
[----:B------:R-:W-:-:S05]  /*7210*/  LEA.HI R2, R0, R0, RZ, 0x1 ;  /* 0x0000000000027211 */ /* 0x000fca00078f08ff */
[----:B------:R-:W-:Y:S02]  /*7220*/  IMAD R2, R2, -0x3, R3 ;  /* 0xfffffffd02027824 */ /* 0x000fe400078e0203 */
[----:B------:R-:W-:-:S04]  /*7230*/  VIADD R3, R18, 0x24300 ;  /* 0x0002430012037836 */ /* 0x000fc80000000000 */
[----:B------:R-:W-:Y:S01]  /*7240*/  IMAD R0, R2, 0x800, R3 ;  /* 0x0000080002007824 */ /* 0x000fe200078e0203 */
[----:B------:R-:W-:-:S04]  /*7250*/  LOP3.LUT P0, RZ, R3, 0x9f, RZ, 0xc0, !PT ;  /* 0x0000009f03ff7812 */ /* 0x000fc8000780c0ff */
[----:B------:R-:W-:-:S04]  /*7260*/  SHF.R.U32.HI R0, RZ, 0x4, R0 ;  /* 0x00000004ff007819 */ /* 0x000fc80000011600 */
[----:B------:R-:W-:-:S05]  /*7270*/  LOP3.LUT R0, R0, 0x3fff, RZ, 0xc0, !PT ;  /* 0x00003fff00007812 */ /* 0x000fca00078ec0ff */
[----:B------:R0:W-:Y:S01]  /*7280*/  STL [R1+0x50], R0 ;  /* 0x0000500001007387 */ /* 0x0001e20000100800 */
[----:B------:R-:W-:Y:S05]  /*7290*/  @!P0 BRA `(.L_x_376) ;  /* 0x0000000000408947 */ /* 0x000fea0003800000 */
[----:B0-----:R-:W-:Y:S01]  /*72a0*/  MOV R0, 0x0 ;  /* 0x0000000000007802 */ /* 0x001fe20000000f00 */
[----:B------:R-:W-:Y:S01]  /*72b0*/  ULDC.64 UR4, c[0x4][0xa8] ;  /* 0x01002a0000047ab9 */ /* 0x000fe20000000a00 */
[----:B------:R-:W-:Y:S01]  /*72c0*/  ULDC.64 UR6, c[0x4][0xb0] ;  /* 0x01002c0000067ab9 */ /* 0x000fe20000000a00 */
[----:B------:R-:W-:Y:S01]  /*72d0*/  IMAD.U32 R4, RZ, RZ, UR4 ;  /* 0x00000004ff047e24 */ /* 0x000fe2000f8e00ff */
[----:B-1----:R0:W1:Y:S01]  /*72e0*/  LDC.64 R14, c[0x4][R0] ;  /* 0x01000000000e7b82 */ /* 0x0020620000000a00 */
        /* <DEDUP_REMOVED lines=11> */
.L_x_376:
[----:B------:R-:W-:Y:S05]  /*73a0*/  BSYNC B6 ;  /* 0x0000000000067941 */ /* 0x000fea0003800000 */
.L_x_375:
[----:B------:R-:W-:Y:S02]  /*73b0*/  ULDC UR4, c[0x0][0x3d4] ;  /* 0x0000f50000047ab9 */ /* 0x000fe40000000800 */
[----:B------:R-:W-:-:S13]  /*73c0*/  ISETP.LT.AND P0, PT, RZ, UR4, PT ;  /* 0x00000004ff007c0c */ /* 0x000fda000bf01270 */
[----:B------:R-:W-:Y:S05]  /*73d0*/  @P0 BRA `(.L_x_377) ;  /* 0x0000000000400947 */ /* 0x000fea0003800000 */
[----:B------:R-:W0:Y:S02]  /*73e0*/  LDL R20, [R1+0x70] ;  /* 0x0000700001147983 */ /* 0x000e240000100800 */
[----:B0-----:R-:W-:-:S04]  /*73f0*/  LEA.HI R0, R20, R20, RZ, 0x1 ;  /* 0x0000001414007211 */ /* 0x001fc800078f08ff */
[----:B------:R-:W-:-:S05]  /*7400*/  LOP3.LUT R0, R0, 0xfffffffe, RZ, 0xc0, !PT ;  /* 0xfffffffe00007812 */ /* 0x000fca00078ec0ff */
[----:B------:R-:W-:-:S05]  /*7410*/  IMAD.IADD R0, R20, 0x1, -R0 ;  /* 0x0000000114007824 */ /* 0x000fca00078e0a00 */
[----:B------:R-:W-:-:S04]  /*7420*/  SHF.L.U32 R3, R0, 0x1f, RZ ;  /* 0x0000001f00037819 */ /* 0x000fc800000006ff */
[----:B------:R0:W2:Y:S03]  /*7430*/  SYNCS.PHASECHK.TRANS64.TRYWAIT P0, [R18+URZ+0x31c00], R3 ;  /* 0x031c0003120075a7 */ /* 0x0000a6000800017f */
[----:B--2---:R-:W-:Y:S05]  /*7440*/  @!P0 NANOSLEEP.SYNCS 0x989680 ;  /* 0x009896800000895d */ /* 0x004fea0003900000 */
[----:B------:R-:W2:Y:S01]  /*7450*/  @!P0 SYNCS.PHASECHK.TRANS64 P0, [R18+URZ+0x31c00], R3 ;  /* 0x031c0003120085a7 */ /* 0x000ea2000800007f */
[----:B------:R-:W-:Y:S04]  /*7460*/  BSSY B0, `(.L_x_378) ;  /* 0x0000006000007945 */ /* 0x000fe80003800000 */
[----:B--2---:R-:W-:Y:S05]  /*7470*/  @P0 BRA `(.L_x_379) ;  /* 0x0000000000100947 */ /* 0x004fea0003800000 */
.L_x_380:
[----:B--2---:R2:W3:Y:S02]  /*7480*/  SYNCS.PHASECHK.TRANS64.TRYWAIT P0, [R18+URZ+0x31c00], R3 ;  /* 0x031c0003120075a7 */ /* 0x0044e4000800017f */
[----:B---3--:R-:W-:Y:S05]  /*7490*/  @!P0 NANOSLEEP.SYNCS 0x989680 ;  /* 0x009896800000895d */ /* 0x008fea0003900000 */
[----:B------:R-:W3:Y:S02]  /*74a0*/  @!P0 SYNCS.PHASECHK.TRANS64 P0, [R18+URZ+0x31c00], R3 ;  /* 0x031c0003120085a7 */ /* 0x000ee4000800007f */
[----:B---3--:R-:W-:Y:S05]  /*74b0*/  @!P0 BRA `(.L_x_380) ;  /* 0xfffffffc00f08947 */ /* 0x008fea000383ffff */
.L_x_379:
[----:B------:R-:W-:Y:S05]  /*74c0*/  BSYNC B0 ;  /* 0x0000000000007941 */ /* 0x000fea0003800000 */
.L_x_378:
[----:B------:R-:W-:Y:S05]  /*74d0*/  BRA `(.L_x_381) ;  /* 0x0000003800b47947 */ /* 0x000fea0003800000 */
.L_x_377:
[----:B0-----:R-:W2:Y:S01]  /*74e0*/  LDL R0, [R1+0x94] ;  /* 0x0000940001007983 */ /* 0x001ea20000100800 */
[----:B------:R-:W-:Y:S01]  /*74f0*/  ULDC.64 UR4, c[0x0][0x3d8] ;  /* 0x0000f60000047ab9 */ /* 0x000fe20000000a00 */
[----:B------:R-:W-:Y:S01]  /*7500*/  ULDC.64 UR6, c[0x0][0x3e8] ;  /* 0x0000fa0000067ab9 */ /* 0x000fe20000000a00 */
[----:B-----5:R-:W-:Y:S01]  /*7510*/  IMAD.WIDE.U32 R46, R102, UR4, RZ ;  /* 0x00000004662e7c25 */ /* 0x020fe2000f8e00ff */
[----:B------:R-:W-:Y:S02]  /*7520*/  SHF.R.S32.HI R8, RZ, 0x1f, R16 ;  /* 0x0000001fff087819 */ /* 0x000fe40000011410 */
[----:B------:R-:W-:Y:S02]  /*7530*/  SHF.R.S32.HI R10, RZ, 0x1f, R146 ;  /* 0x0000001fff0a7819 */ /* 0x000fe40000011492 */
[----:B--2---:R-:W-:Y:S02]  /*7540*/  R2UR UR8, R0 ;  /* 0x00000000000872ca */ /* 0x004fe400000e0000 */
[----:B------:R-:W-:-:S05]  /*7550*/  SHF.R.S32.HI R0, RZ, 0x1f, R102 ;  /* 0x0000001fff007819 */ /* 0x000fca0000011466 */
[C---:B------:R-:W-:Y:S02]  /*7560*/  IMAD R3, R0.reuse, UR4, RZ ;  /* 0x0000000400037c24 */ /* 0x040fe4000f8e02ff */
[----:B------:R-:W-:Y:S01]  /*7570*/  IMAD R5, R0, UR6, RZ ;  /* 0x0000000600057c24 */ /* 0x000fe2000f8e02ff */
[----:B------:R-:W-:Y:S01]  /*7580*/  IADD3 R0, P0, R16, R46, RZ ;  /* 0x0000002e10007210 */ /* 0x000fe20007f1e0ff */
[C---:B------:R-:W-:Y:S01]  /*7590*/  IMAD R3, R102.reuse, UR5, R3 ;  /* 0x0000000566037c24 */ /* 0x040fe2000f8e0203 */
[----:B------:R-:W-:Y:S01]  /*75a0*/  ULDC.64 UR4, c[0x0][0x3c8] ;  /* 0x0000f20000047ab9 */ /* 0x000fe20000000a00 */
[----:B------:R-:W-:Y:S01]  /*75b0*/  IMAD R7, R102, UR7, R5 ;  /* 0x0000000766077c24 */ /* 0x000fe2000f8e0205 */
[----:B------:R-:W-:Y:S01]  /*75c0*/  ULOP3.LUT UP0, URZ, UR8, 0x1bf, URZ, 0xc0, !UPT ;  /* 0x000001bf083f7892 */ /* 0x000fe2000f80c03f */
[----:B------:R-:W-:Y:S01]  /*75d0*/  IMAD.IADD R5, R3, 0x1, R47 ;  /* 0x0000000103057824 */ /* 0x000fe200078e022f */
[----:B------:R-:W-:Y:S01]  /*75e0*/  LEA R40, P1, R46, UR4, 0x1 ;  /* 0x000000042e287c11 */ /* 0x000fe2000f8208ff */
[----:B------:R-:W-:Y:S01]  /*75f0*/  IMAD.WIDE.U32 R102, R102, UR6, RZ ;  /* 0x0000000666667c25 */ /* 0x000fe2000f8e00ff */
[----:B------:R-:W-:Y:S01]  /*7600*/  LEA R28, P2, R0, UR4, 0x1 ;  /* 0x00000004001c7c11 */ /* 0x000fe2000f8408ff */
[----:B------:R-:W-:-:S02]  /*7610*/  ULDC.64 UR6, c[0x0][0x3e0] ;  /* 0x0000f80000067ab9 */ /* 0x000fc40000000a00 */
[----:B------:R-:W-:Y:S01]  /*7620*/  IMAD.X R3, R8, 0x1, R5, P0 ;  /* 0x0000000108037824 */ /* 0x000fe200000e0605 */
[----:B------:R-:W-:Y:S01]  /*7630*/  IADD3 R4, P0, R146, R46, RZ ;  /* 0x0000002e92047210 */ /* 0x000fe20007f1e0ff */
[----:B------:R-:W-:Y:S01]  /*7640*/  IMAD.IADD R47, R7, 0x1, R103 ;  /* 0x00000001072f7824 */ /* 0x000fe200078e0267 */
[--C-:B------:R-:W-:Y:S02]  /*7650*/  LEA.HI.X R46, R46, UR5, R5.reuse, 0x1, P1 ;  /* 0x000000052e2e7c11 */ /* 0x100fe400088f0c05 */
[----:B------:R-:W-:Y:S01]  /*7660*/  PLOP3.LUT P1, PT, PT, PT, UP0, 0x80, 0x0 ;  /* 0x000000000000781c */ /* 0x000fe20003f2f008 */
[----:B------:R-:W-:Y:S01]  /*7670*/  IMAD.X R5, R10, 0x1, R5, P0 ;  /* 0x000000010a057824 */ /* 0x000fe200000e0605 */
[----:B------:R-:W-:Y:S02]  /*7680*/  LEA.HI.X R29, R0, UR5, R3, 0x1, P2 ;  /* 0x00000005001d7c11 */ /* 0x000fe400090f0c03 */
[-C--:B------:R-:W-:Y:S02]  /*7690*/  IADD3 R6, P4, R16, R102.reuse, RZ ;  /* 0x0000006610067210 */ /* 0x080fe40007f9e0ff */
[----:B------:R-:W-:-:S02]  /*76a0*/  IADD3 R0, P3, R146, R102, RZ ;  /* 0x0000006692007210 */ /* 0x000fc40007f7e0ff */
[----:B------:R-:W-:Y:S01]  /*76b0*/  LEA R26, P2, R6, UR6, 0x1 ;  /* 0x00000006061a7c11 */ /* 0x000fe2000f8408ff */
[--C-:B------:R-:W-:Y:S01]  /*76c0*/  IMAD.X R7, R8, 0x1, R47.reuse, P4 ;  /* 0x0000000108077824 */ /* 0x100fe200020e062f */
[----:B------:R-:W-:Y:S01]  /*76d0*/  LEA R44, P0, R4, UR4, 0x1 ;  /* 0x00000004042c7c11 */ /* 0x000fe2000f8008ff */
[----:B------:R-:W-:Y:S01]  /*76e0*/  IMAD.X R3, R10, 0x1, R47, P3 ;  /* 0x000000010a037824 */ /* 0x000fe200018e062f */
[----:B------:R-:W-:Y:S02]  /*76f0*/  LEA R42, P4, R0, UR6, 0x1 ;  /* 0x00000006002a7c11 */ /* 0x000fe4000f8808ff */
[----:B------:R-:W-:Y:S02]  /*7700*/  LEA R41, P3, R102, UR6, 0x1 ;  /* 0x0000000666297c11 */ /* 0x000fe4000f8608ff */
[----:B------:R-:W-:Y:S02]  /*7710*/  LEA.HI.X R27, R6, UR7, R7, 0x1, P2 ;  /* 0x00000007061b7c11 */ /* 0x000fe400090f0c07 */
[----:B------:R-:W-:-:S02]  /*7720*/  LEA.HI.X R45, R4, UR5, R5, 0x1, P0 ;  /* 0x00000005042d7c11 */ /* 0x000fc400080f0c05 */
[----:B------:R-:W-:Y:S02]  /*7730*/  LEA.HI.X R43, R0, UR7, R3, 0x1, P4 ;  /* 0x00000007002b7c11 */ /* 0x000fe4000a0f0c03 */
[----:B------:R-:W-:Y:S01]  /*7740*/  LEA.HI.X R47, R102, UR7, R47, 0x1, P3 ;  /* 0x00000007662f7c11 */ /* 0x000fe200098f0c2f */
[----:B------:R-:W-:Y:S06]  /*7750*/  @!P1 BRA `(.L_x_382) ;  /* 0x0000000000409947 */ /* 0x000fec0003800000 */
[----:B------:R-:W-:Y:S01]  /*7760*/  MOV R0, 0x0 ;  /* 0x0000000000007802 */ /* 0x000fe20000000f00 */
        /* <DEDUP_REMOVED lines=15> */
.L_x_382:
[----:B------:R-:W-:Y:S01]  /*7860*/  ULDC.U8 UR4, c[0x0][0x3f0] ;  /* 0x0000fc0000047ab9 */ /* 0x000fe20000000000 */
[----:B------:R-:W-:Y:S01]  /*7870*/  IMAD R107, R105, -0xc0, R107 ;  /* 0xffffff40696b7824 */ /* 0x000fe200078e026b */
[----:B------:R-:W-:Y:S01]  /*7880*/  ISETP.NE.AND P0, PT, RZ, UR4, PT ;  /* 0x00000004ff007c0c */ /* 0x000fe2000bf05270 */
[----:B------:R-:W-:Y:S03]  /*7890*/  BSSY B0, `(.L_x_383) ;  /* 0x0000369000007945 */ /* 0x000fe60003800000 */
[----:B------:R-:W-:-:S09]  /*78a0*/  VIMNMX R0, R107, 0xc0, PT ;  /* 0x000000c06b007848 */ /* 0x000fd20003fe0100 */
[----:B------:R-:W-:Y:S05]  /*78b0*/  @!P0 BRA `(.L_x_384) ;  /* 0x0000001800b08947 */ /* 0x000fea0003800000 */
        /* <DEDUP_REMOVED lines=15> */
[C---:B------:R-:W-:Y:S01]  /*79b0*/  VIADD R0, R16.reuse, 0x8 ;  /* 0x0000000810007836 */ /* 0x040fe20000000000 */
[----:B------:R-:W-:Y:S01]  /*79c0*/  ULDC UR4, c[0x0][0x3d4] ;  /* 0x0000f50000047ab9 */ /* 0x000fe20000000800 */
[C---:B------:R-:W-:Y:S01]  /*79d0*/  VIADD R3, R16.reuse, 0x10 ;  /* 0x0000001010037836 */ /* 0x040fe20000000000 */
[----:B------:R-:W-:Y:S02]  /*79e0*/  ISETP.GE.AND P5, PT, R16, UR4, PT ;  /* 0x0000000410007c0c */ /* 0x000fe4000bfa6270 */
[----:B------:R-:W-:Y:S02]  /*79f0*/  CS2R R48, SRZ ;  /* 0x0000000000307805 */ /* 0x000fe4000001ff00 */
[----:B------:R-:W-:Y:S01]  /*7a00*/  ISETP.GE.AND P4, PT, R0, UR4, PT ;  /* 0x0000000400007c0c */ /* 0x000fe2000bf86270 */
[C---:B------:R-:W-:Y:S01]  /*7a10*/  VIADD R0, R16.reuse, 0x18 ;  /* 0x0000001810007836 */ /* 0x040fe20000000000 */
[----:B------:R-:W-:Y:S02]  /*7a20*/  CS2R R44, SRZ ;  /* 0x00000000002c7805 */ /* 0x000fe4000001ff00 */
[----:B------:R-:W-:Y:S01]  /*7a30*/  ISETP.GE.AND P3, PT, R3, UR4, PT ;  /* 0x0000000403007c0c */ /* 0x000fe2000bf66270 */
[----:B------:R-:W-:Y:S01]  /*7a40*/  VIADD R3, R16, 0x20 ;  /* 0x0000002010037836 */ /* 0x000fe20000000000 */
[----:B------:R-:W-:Y:S01]  /*7a50*/  ISETP.GE.AND P2, PT, R0, UR4, PT ;  /* 0x0000000400007c0c */ /* 0x000fe2000bf46270 */
[----:B------:R-:W-:-:S03]  /*7a60*/  VIADD R0, R16, 0x28 ;  /* 0x0000002810007836 */ /* 0x000fc60000000000 */
[----:B------:R-:W-:Y:S01]  /*7a70*/  ISETP.GE.AND P1, PT, R3, UR4, PT ;  /* 0x0000000403007c0c */ /* 0x000fe2000bf26270 */
[----:B------:R0:W5:Y:S04]  /*7a80*/  @!P5 LDG.E.64 R48, desc[UR60][R28.64] ;  /* 0x0000003c1c30d981 */ /* 0x000168000c1e1b00 */
[----:B------:R0:W5:Y:S01]  /*7a90*/  @!P5 LDG.E.64 R44, desc[UR60][R26.64] ;  /* 0x0000003c1a2cd981 */ /* 0x000162000c1e1b00 */
[----:B------:R-:W-:Y:S02]  /*7aa0*/  ISETP.GE.AND P5, PT, R0, UR4, PT ;  /* 0x0000000400007c0c */ /* 0x000fe4000bfa6270 */
        /* <DEDUP_REMOVED lines=9> */
[----:B------:R-:W-:Y:S01]  /*7b40*/  CS2R R20, SRZ ;  /* 0x0000000000147805 */ /* 0x000fe2000001ff00 */
[----:B------:R0:W5:Y:S04]  /*7b50*/  @!P4 LDG.E.64 R42, desc[UR60][R28.64+0x10] ;  /* 0x0000103c1c2ac981 */ /* 0x000168000c1e1b00 */
        /* <DEDUP_REMOVED lines=8> */
[----:B------:R0:W5:Y:S02]  /*7be0*/  @!P5 LDG.E.64 R20, desc[UR60][R26.64+0x50] ;  /* 0x0000503c1a14d981 */ /* 0x000164000c1e1b00 */
.L_x_386:
[----:B------:R-:W-:Y:S05]  /*7bf0*/  BSYNC B1 ;  /* 0x0000000000017941 */ /* 0x000fea0003800000 */
.L_x_385:
[----:B------:R-:W2:Y:S01]  /*7c00*/  LDL R6, [R1+0x70] ;  /* 0x0000700001067983 */ /* 0x000ea20000100800 */
[----:B-----5:R-:W-:Y:S01]  /*7c10*/  IMAD.MOV.U32 R0, RZ, RZ, R8 ;  /* 0x000000ffff007224 */ /* 0x020fe200078e0008 */
[----:B------:R-:W-:Y:S01]  /*7c20*/  UMOV UR4, 0xffffffff ;  /* 0xffffffff00047882 */ /* 0x000fe20000000000 */
[----:B------:R-:W-:Y:S02]  /*7c30*/  IMAD.MOV.U32 R3, RZ, RZ, R9 ;  /* 0x000000ffff037224 */ /* 0x000fe400078e0009 */
[----:B------:R-:W-:Y:S01]  /*7c40*/  IMAD.MOV.U32 R4, RZ, RZ, R24 ;  /* 0x000000ffff047224 */ /* 0x000fe200078e0018 */
[----:B------:R-:W-:Y:S01]  /*7c50*/  PRMT R10, R0, 0x7610, R10 ;  /* 0x00007610000a7816 */ /* 0x000fe2000000000a */
[----:B------:R-:W-:Y:S01]  /*7c60*/  IMAD.MOV.U32 R0, RZ, RZ, R25 ;  /* 0x000000ffff007224 */ /* 0x000fe200078e0019 */
[----:B0-----:R-:W-:Y:S01]  /*7c70*/  PRMT R26, R3, 0x7610, R26 ;  /* 0x00007610031a7816 */ /* 0x001fe2000000001a */
[----:B------:R-:W-:Y:S01]  /*7c80*/  IMAD.MOV.U32 R3, RZ, RZ, R30 ;  /* 0x000000ffff037224 */ /* 0x000fe200078e001e */
[----:B------:R-:W-:Y:S01]  /*7c90*/  PRMT R27, R4, 0x7610, R27 ;  /* 0x00007610041b7816 */ /* 0x000fe2000000001b */
[----:B------:R-:W-:Y:S01]  /*7ca0*/  IMAD.MOV.U32 R5, RZ, RZ, R31 ;  /* 0x000000ffff057224 */ /* 0x000fe200078e001f */
[----:B------:R-:W-:-:S02]  /*7cb0*/  PRMT R28, R0, 0x7610, R28 ;  /* 0x00007610001c7816 */ /* 0x000fc4000000001c */
[----:B------:R-:W-:Y:S02]  /*7cc0*/  PRMT R29, R3, 0x7610, R29 ;  /* 0x00007610031d7816 */ /* 0x000fe4000000001d */
[----:B------:R-:W-:Y:S02]  /*7cd0*/  PRMT R50, R5, 0x7610, R50 ;  /* 0x0000761005327816 */ /* 0x000fe40000000032 */
[----:B--2---:R-:W-:Y:S01]  /*7ce0*/  LEA.HI R0, R6, R6, RZ, 0x1 ;  /* 0x0000000606007211 */ /* 0x004fe200078f08ff */
[----:B------:R-:W-:Y:S06]  /*7cf0*/  BRA.DIV UR4, `(.L_x_387) ;  /* 0x0000013a04687947 */ /* 0x000fec000b800000 */
.L_x_559:
[----:B------:R-:W-:Y:S01]  /*7d00*/  UMOV UR4, 0xffffffff ;  /* 0xffffffff00047882 */ /* 0x000fe20000000000 */
[----:B------:R-:W-:Y:S02]  /*7d10*/  LOP3.LUT R0, R0, 0xfffffffe, RZ, 0xc0, !PT ;  /* 0xfffffffe00007812 */ /* 0x000fe400078ec0ff */
[----:B------:R-:W-:Y:S05]  /*7d20*/  BRA.DIV UR4, `(.L_x_388) ;  /* 0x0000013a04847947 */ /* 0x000fea000b800000 */
.L_x_562:
[----:B------:R-:W-:Y:S01]  /*7d30*/  UMOV UR4, 0xffffffff ;  /* 0xffffffff00047882 */ /* 0x000fe20000000000 */
[----:B------:R-:W-:Y:S02]  /*7d40*/  IMAD.IADD R0, R6, 0x1, -R0 ;  /* 0x0000000106007824 */ /* 0x000fe400078e0a00 */
[----:B------:R-:W-:Y:S05]  /*7d50*/  BRA.DIV UR4, `(.L_x_389) ;  /* 0x0000013a04a07947 */ /* 0x000fea000b800000 */
.L_x_565:
[----:B------:R-:W-:Y:S01]  /*7d60*/  UMOV UR4, 0xffffffff ;  /* 0xffffffff00047882 */ /* 0x000fe20000000000 */
[----:B------:R-:W-:Y:S02]  /*7d70*/  SHF.L.U32 R3, R0, 0x1f, RZ ;  /* 0x0000001f00037819 */ /* 0x000fe400000006ff */
[----:B------:R-:W-:Y:S05]  /*7d80*/  BRA.DIV UR4, `(.L_x_390) ;  /* 0x0000013a04bc7947 */ /* 0x000fea000b800000 */
.L_x_568:
[----:B------:R-:W0:Y:S01]  /*7d90*/  SYNCS.PHASECHK.TRANS64.TRYWAIT P1, [R18+URZ+0x31c00], R3 ;  /* 0x031c0003120075a7 */ /* 0x000e22000802017f */
[----:B------:R-:W-:Y:S01]  /*7da0*/  IMAD.MOV.U32 R0, RZ, RZ, R36 ;  /* 0x000000ffff007224 */ /* 0x000fe200078e0024 */
[----:B------:R-:W-:Y:S01]  /*7db0*/  BSSY B1, `(.L_x_391) ;  /* 0x0000022000017945 */ /* 0x000fe20003800000 */
        /* <DEDUP_REMOVED lines=9> */
[----:B------:R-:W-:-:S02]  /*7e50*/  IMAD.MOV.U32 R5, RZ, RZ, R20 ;  /* 0x000000ffff057224 */ /* 0x000fc400078e0014 */
[----:B------:R-:W-:Y:S01]  /*7e60*/  IMAD.MOV.U32 R6, RZ, RZ, R21 ;  /* 0x000000ffff067224 */ /* 0x000fe200078e0015 */
[----:B------:R-:W-:Y:S01]  /*7e70*/  PRMT R26, R26, 0x5410, R4 ;  /* 0x000054101a1a7816 */ /* 0x000fe20000000004 */
[----:B------:R-:W-:Y:S01]  /*7e80*/  IMAD.MOV.U32 R4, RZ, RZ, R23 ;  /* 0x000000ffff047224 */ /* 0x000fe200078e0017 */
[----:B------:R-:W-:Y:S01]  /*7e90*/  PRMT R11, R5, 0x5410, R0 ;  /* 0x00005410050b7816 */ /* 0x000fe20000000000 */
[----:B------:R-:W-:Y:S01]  /*7ea0*/  IMAD.MOV.U32 R0, RZ, RZ, R22 ;  /* 0x000000ffff007224 */ /* 0x000fe200078e0016 */
[----:B------:R-:W-:Y:S01]  /*7eb0*/  PRMT R12, R6, 0x7610, R12 ;  /* 0x00007610060c7816 */ /* 0x000fe2000000000c */
[----:B------:R-:W-:Y:S01]  /*7ec0*/  IMAD.MOV.U32 R5, RZ, RZ, R32 ;  /* 0x000000ffff057224 */ /* 0x000fe200078e0020 */
[----:B-1----:R-:W-:Y:S01]  /*7ed0*/  PRMT R14, R4, 0x7610, R14 ;  /* 0x00007610040e7816 */ /* 0x002fe2000000000e */
        /* <DEDUP_REMOVED lines=14> */
[----:B0-----:R-:W-:Y:S06]  /*7fc0*/  @!P1 BRA `(.L_x_392) ;  /* 0x0000013800549947 */ /* 0x001fec0003800000 */
.L_x_569:
[----:B------:R-:W-:Y:S05]  /*7fd0*/  BSYNC B1 ;  /* 0x0000000000017941 */ /* 0x000fea0003800000 */
.L_x_391:
[----:B------:R-:W-:Y:S02]  /*7fe0*/  PRMT R27, R27, 0x5410, R0 ;  /* 0x000054101b1b7816 */ /* 0x000fe40000000000 */
[----:B------:R-:W-:Y:S01]  /*7ff0*/  PRMT R13, R13, 0x5410, R4 ;  /* 0x000054100d0d7816 */ /* 0x000fe20000000004 */
[----:B------:R-:W-:Y:S06]  /*8000*/  @P0 BRA `(.L_x_393) ;  /* 0x0000002c00c40947 */ /* 0x000fec0003800000 */
[----:B------:R-:W0:Y:S01]  /*8010*/  LDL R52, [R1+0x58] ;  /* 0x0000580001347983 */ /* 0x000e220000100800 */
[----:B------:R-:W1:Y:S03]  /*8020*/  LDC R5, c[0x0][0x3d4] ;  /* 0x0000f500ff057b82 */ /* 0x000e660000000800 */
[----:B------:R-:W2:Y:S01]  /*8030*/  LDL R7, [R1+0x78] ;  /* 0x0000780001077983 */ /* 0x000ea20000100800 */
[C---:B------:R-:W-:Y:S01]  /*8040*/  VIADD R0, R16.reuse, 0x8 ;  /* 0x0000000810007836 */ /* 0x040fe20000000000 */
[----:B------:R-:W-:Y:S01]  /*8050*/  BSSY B1, `(.L_x_394) ;  /* 0x000003d000017945 */ /* 0x000fe20003800000 */
[C---:B------:R-:W-:Y:S02]  /*8060*/  VIADD R4, R16.reuse, 0x10 ;  /* 0x0000001010047836 */ /* 0x040fe40000000000 */
[C---:B------:R-:W-:Y:S01]  /*8070*/  VIADD R6, R16.reuse, 0x18 ;  /* 0x0000001810067836 */ /* 0x040fe20000000000 */
[----:B-1----:R-:W-:-:S02]  /*8080*/  ISETP.GE.AND P6, PT, R16, R5, PT ;  /* 0x000000051000720c */ /* 0x002fc40003fc6270 */
[-C--:B------:R-:W-:Y:S01]  /*8090*/  ISETP.GE.AND P0, PT, R0, R5.reuse, PT ;  /* 0x000000050000720c */ /* 0x080fe20003f06270 */
[----:B------:R-:W-:Y:S01]  /*80a0*/  VIADD R0, R16, 0x20 ;  /* 0x0000002010007836 */ /* 0x000fe20000000000 */
[-C--:B------:R-:W-:Y:S01]  /*80b0*/  ISETP.GE.AND P1, PT, R4, R5.reuse, PT ;  /* 0x000000050400720c */ /* 0x080fe20003f26270 */
[----:B------:R-:W-:Y:S01]  /*80c0*/  VIADD R4, R16, 0x28 ;  /* 0x0000002810047836 */ /* 0x000fe20000000000 */
[-C--:B------:R-:W-:Y:S02]  /*80d0*/  ISETP.GE.AND P2, PT, R6, R5.reuse, PT ;  /* 0x000000050600720c */ /* 0x080fe40003f46270 */
[-C--:B------:R-:W-:Y:S02]  /*80e0*/  ISETP.GE.AND P3, PT, R0, R5.reuse, PT ;  /* 0x000000050000720c */ /* 0x080fe40003f66270 */
[----:B------:R-:W-:Y:S01]  /*80f0*/  ISETP.GE.AND P4, PT, R4, R5, PT ;  /* 0x000000050400720c */ /* 0x000fe20003f86270 */
[----:B0-----:R-:W-:-:S04]  /*8100*/  IMAD R3, R52, 0x2, R18 ;  /* 0x0000000234037824 */ /* 0x001fc800078e0212 */
[----:B------:R-:W-:Y:S01]  /*8110*/  VIADD R0, R3, 0x20 ;  /* 0x0000002003007836 */ /* 0x000fe20000000000 */
[----:B--2---:R-:W-:Y:S01]  /*8120*/  LOP3.LUT P5, RZ, R7, 0x2, RZ, 0xc0, !PT ;  /* 0x0000000207ff7812 */ /* 0x004fe200078ac0ff */
[----:B------:R-:W-:-:S12]  /*8130*/  @P6 BRA `(.L_x_395) ;  /* 0x0000000000b86947 */ /* 0x000fd80003800000 */
[----:B------:R-:W0:Y:S01]  /*8140*/  LDS.128 R4, [R3+0xda00] ;  /* 0x00da000003047984 */ /* 0x000e220000000c00 */
[----:B------:R-:W-:Y:S02]  /*8150*/  SHF.R.U32.HI R56, RZ, 0x10, R45 ;  /* 0x00000010ff387819 */ /* 0x000fe4000001162d */
[----:B------:R-:W-:Y:S02]  /*8160*/  SHF.R.U32.HI R53, RZ, 0x10, R49 ;  /* 0x00000010ff357819 */ /* 0x000fe40000011631 */
[----:B------:R-:W-:Y:S02]  /*8170*/  PRMT R56, R13, 0x5432, R56 ;  /* 0x000054320d387816 */ /* 0x000fe40000000038 */
[----:B------:R-:W-:Y:S02]  /*8180*/  PRMT R53, R26, 0x5432, R53 ;  /* 0x000054321a357816 */ /* 0x000fe40000000035 */
[----:B------:R-:W-:Y:S01]  /*8190*/  SHF.R.U64 R55, R44, 0x10, R45 ;  /* 0x000000102c377819 */ /* 0x000fe2000000122d */
[----:B------:R-:W-:Y:S01]  /*81a0*/  IMAD.U32 R57, R56, 0x10000, RZ ;  /* 0x0001000038397824 */ /* 0x000fe200078e00ff */
[----:B------:R-:W-:Y:S01]  /*81b0*/  SHF.R.U64 R52, R48, 0x10, R49 ;  /* 0x0000001030347819 */ /* 0x000fe20000001231 */
[----:B------:R-:W-:Y:S01]  /*81c0*/  IMAD.U32 R54, R53, 0x10000, RZ ;  /* 0x0001000035367824 */ /* 0x000fe200078e00ff */
[----:B------:R-:W-:-:S02]  /*81d0*/  LOP3.LUT R56, R56, 0xffff0000, RZ, 0xc0, !PT ;  /* 0xffff000038387812 */ /* 0x000fc400078ec0ff */
[----:B------:R-:W-:Y:S02]  /*81e0*/  LOP3.LUT R53, R53, 0xffff0000, RZ, 0xc0, !PT ;  /* 0xffff000035357812 */ /* 0x000fe400078ec0ff */
[----:B------:R-:W-:Y:S02]  /*81f0*/  PRMT R52, R11, 0x5432, R52 ;  /* 0x000054320b347816 */ /* 0x000fe40000000034 */
[----:B------:R-:W-:Y:S02]  /*8200*/  PRMT R55, R27, 0x5432, R55 ;  /* 0x000054321b377816 */ /* 0x000fe40000000037 */
[C---:B0-----:R-:W-:Y:S01]  /*8210*/  LOP3.LUT R45, R6.reuse, 0xffff0000, RZ, 0xc0, !PT ;  /* 0xffff0000062d7812 */ /* 0x041fe200078ec0ff */
[----:B------:R-:W-:Y:S01]  /*8220*/  IMAD.U32 R44, R6, 0x10000, RZ ;  /* 0x00010000062c7824 */ /* 0x000fe200078e00ff */
[C---:B------:R-:W-:Y:S01]  /*8230*/  LOP3.LUT R49, R7.reuse, 0xffff0000, RZ, 0xc0, !PT ;  /* 0xffff000007317812 */ /* 0x040fe200078ec0ff */
[----:B------:R-:W-:Y:S02]  /*8240*/  IMAD.U32 R48, R7, 0x10000, RZ ;  /* 0x0001000007307824 */ /* 0x000fe400078e00ff */
[C---:B------:R-:W-:Y:S01]  /*8250*/  FMUL.FTZ R59, R45.reuse, R57 ;  /* 0x000000392d3b7220 */ /* 0x040fe20000410000 */
[----:B------:R-:W-:Y:S01]  /*8260*/  FMUL.FTZ R58, R45, R54 ;  /* 0x000000362d3a7220 */ /* 0x000fe20000410000 */
[----:B------:R-:W-:Y:S01]  /*8270*/  FMUL.FTZ R45, R49, R56 ;  /* 0x00000038312d7220 */ /* 0x000fe20000410000 */
[----:B------:R-:W-:-:S02]  /*8280*/  IMAD.U32 R6, R4, 0x10000, RZ ;  /* 0x0001000004067824 */ /* 0x000fc400078e00ff */
[C---:B------:R-:W-:Y:S01]  /*8290*/  FFMA.FTZ R59, R44.reuse, R54, -R59 ;  /* 0x000000362c3b7223 */ /* 0x040fe2000001083b */
[----:B------:R-:W-:Y:S01]  /*82a0*/  FFMA.FTZ R58, R44, R57, R58 ;  /* 0x000000392c3a7223 */ /* 0x000fe2000001003a */
[-C--:B------:R-:W-:Y:S01]  /*82b0*/  FFMA.FTZ R57, R48, R53.reuse, -R45 ;  /* 0x0000003530397223 */ /* 0x080fe2000001082d */
[C---:B------:R-:W-:Y:S01]  /*82c0*/  IMAD.U32 R7, R5.reuse, 0x10000, RZ ;  /* 0x0001000005077824 */ /* 0x040fe200078e00ff */
[----:B------:R-:W-:Y:S01]  /*82d0*/  LOP3.LUT R4, R4, 0xffff0000, RZ, 0xc0, !PT ;  /* 0xffff000004047812 */ /* 0x000fe200078ec0ff */
[C---:B------:R-:W-:Y:S01]  /*82e0*/  IMAD.U32 R45, R52.reuse, 0x10000, RZ ;  /* 0x00010000342d7824 */ /* 0x040fe200078e00ff */
[----:B------:R-:W-:Y:S01]  /*82f0*/  LOP3.LUT R5, R5, 0xffff0000, RZ, 0xc0, !PT ;  /* 0xffff000005057812 */ /* 0x000fe200078ec0ff */
[----:B------:R-:W-:Y:S01]  /*8300*/  FMUL.FTZ R61, R49, R53 ;  /* 0x00000035313d7220 */ /* 0x000fe20000410000 */
[C---:B------:R-:W-:Y:S01]  /*8310*/  LOP3.LUT R44, R55.reuse, 0xffff0000, RZ, 0xc0, !PT ;  /* 0xffff0000372c7812 */ /* 0x040fe200078ec0ff */
[----:B------:R-:W-:Y:S01]  /*8320*/  IMAD.U32 R49, R55, 0x10000, RZ ;  /* 0x0001000037317824 */ /* 0x000fe200078e00ff */
[----:B------:R-:W-:Y:S01]  /*8330*/  LOP3.LUT R52, R52, 0xffff0000, RZ, 0xc0, !PT ;  /* 0xffff000034347812 */ /* 0x000fe200078ec0ff */
[----:B------:R-:W-:Y:S01]  /*8340*/  FFMA.FTZ R56, R48, R56, R61 ;  /* 0x0000003830387223 */ /* 0x000fe2000001003d */
[C---:B------:R-:W-:Y:S01]  /*8350*/  FMUL.FTZ R48, R4.reuse, R45 ;  /* 0x0000002d04307220 */ /* 0x040fe20000410000 */
[-C--:B------:R-:W-:Y:S01]  /*8360*/  FMUL.FTZ R53, R4, R49.reuse ;  /* 0x0000003104357220 */ /* 0x080fe20000410000 */
[C---:B------:R-:W-:Y:S01]  /*8370*/  FMUL.FTZ R54, R5.reuse, R44 ;  /* 0x0000002c05367220 */ /* 0x040fe20000410000 */
[-C--:B------:R-:W-:Y:S01]  /*8380*/  FMUL.FTZ R55, R5, R52.reuse ;  /* 0x0000003405377220 */ /* 0x080fe20000410000 */
[C---:B------:R-:W-:Y:S01]  /*8390*/  FFMA.FTZ R49, R6.reuse, R49, R48 ;  /* 0x0000003106317223 */ /* 0x040fe20000010030 */
[----:B------:R-:W-:Y:S01]  /*83a0*/  FFMA.FTZ R4, R6, R45, -R53 ;  /* 0x0000002d06047223 */ /* 0x000fe20000010835 */
[C---:B------:R-:W-:Y:S01]  /*83b0*/  FFMA.FTZ R5, R7.reuse, R52, -R54 ;  /* 0x0000003407057223 */ /* 0x040fe20000010836 */
[----:B------:R-:W-:Y:S01]  /*83c0*/  FFMA.FTZ R44, R7, R44, R55 ;  /* 0x0000002c072c7223 */ /* 0x000fe20000010037 */
[----:B------:R-:W-:-:S02]  /*83d0*/  F2FP.BF16.F32.PACK_AB R6, R58, R59 ;  /* 0x0000003b3a06723e */ /* 0x000fc400000010ff */
[----:B------:R-:W-:Y:S02]  /*83e0*/  F2FP.BF16.F32.PACK_AB R7, R56, R57 ;  /* 0x000000393807723e */ /* 0x000fe400000010ff */
[----:B------:R-:W-:Y:S02]  /*83f0*/  F2FP.BF16.F32.PACK_AB R4, R49, R4 ;  /* 0x000000043104723e */ /* 0x000fe400000010ff */
[----:B------:R-:W-:-:S05]  /*8400*/  F2FP.BF16.F32.PACK_AB R5, R44, R5 ;  /* 0x000000052c05723e */ /* 0x000fca00000010ff */
[----:B------:R0:W-:Y:S02]  /*8410*/  STS.128 [R3+0xda00], R4 ;  /* 0x00da000403007388 */ /* 0x0001e40000000c00 */
.L_x_395:
[----:B------:R-:W-:Y:S05]  /*8420*/  BSYNC B1 ;  /* 0x0000000000017941 */ /* 0x000fea0003800000 */
.L_x_394:
[----:B------:R-:W-:Y:S01]  /*8430*/  BSSY B1, `(.L_x_396) ;  /* 0x0000031000017945 */ /* 0x000fe20003800000 */
[----:B------:R-:W-:-:S03]  /*8440*/  @P5 VIADD R0, R3, 0xffffffe0 ;  /* 0xffffffe003005836 */ /* 0x000fc60000000000 */
[----:B------:R-:W-:Y:S05]  /*8450*/  @P0 BRA `(.L_x_397) ;  /* 0x0000000000b80947 */ /* 0x000fea0003800000 */
[----:B0-----:R-:W0:Y:S01]  /*8460*/  LDS.128 R4, [R0+0xda00] ;  /* 0x00da000000047984 */ /* 0x001e220000000c00 */
        /* <DEDUP_REMOVED lines=45> */
.L_x_397:
[----:B------:R-:W-:Y:S05]  /*8740*/  BSYNC B1 ;  /* 0x0000000000017941 */ /* 0x000fea0003800000 */
.L_x_396:
[----:B------:R-:W-:Y:S04]  /*8750*/  BSSY B1, `(.L_x_398) ;  /* 0x0000030000017945 */ /* 0x000fe80003800000 */
[----:B------:R-:W-:Y:S05]  /*8760*/  @P1 BRA `(.L_x_399) ;  /* 0x0000000000b81947 */ /* 0x000fea0003800000 */
[----:B01----:R-:W0:Y:S01]  /*8770*/  LDS.128 R4, [R3+0x10a00] ;  /* 0x010a000003047984 */ /* 0x003e220000000c00 */
[--C-:B------:R-:W-:Y:S02]  /*8780*/  SHF.R.U64 R38, R36, 0x10, R37.reuse ;  /* 0x0000001024267819 */ /* 0x100fe40000001225 */
[----:B------:R-:W-:Y:S02]  /*8790*/  SHF.R.U32.HI R36, RZ, 0x10, R37 ;  /* 0x00000010ff247819 */ /* 0x000fe40000011625 */
[--C-:B------:R-:W-:Y:S02]  /*87a0*/  SHF.R.U64 R37, R34, 0x10, R35.reuse ;  /* 0x0000001022257819 */ /* 0x100fe40000001223 */
[----:B------:R-:W-:Y:S02]  /*87b0*/  SHF.R.U32.HI R34, RZ, 0x10, R35 ;  /* 0x00000010ff227819 */ /* 0x000fe40000011623 */
[----:B------:R-:W-:Y:S02]  /*87c0*/  PRMT R47, R47, 0x5410, R36 ;  /* 0x000054102f2f7816 */ /* 0x000fe40000000024 */
[----:B------:R-:W-:-:S02]  /*87d0*/  PRMT R41, R41, 0x5410, R34 ;  /* 0x0000541029297816 */ /* 0x000fc40000000022 */
[----:B------:R-:W-:Y:S01]  /*87e0*/  PRMT R51, R51, 0x5410, R38 ;  /* 0x0000541033337816 */ /* 0x000fe20000000026 */
[----:B------:R-:W-:Y:S01]  /*87f0*/  IMAD.U32 R38, R47, 0x10000, RZ ;  /* 0x000100002f267824 */ /* 0x000fe200078e00ff */
[----:B------:R-:W-:Y:S01]  /*8800*/  PRMT R46, R46, 0x5410, R37 ;  /* 0x000054102e2e7816 */ /* 0x000fe20000000025 */
[C---:B------:R-:W-:Y:S01]  /*8810*/  IMAD.U32 R39, R41.reuse, 0x10000, RZ ;  /* 0x0001000029277824 */ /* 0x040fe200078e00ff */
[----:B------:R-:W-:Y:S02]  /*8820*/  LOP3.LUT R41, R41, 0xffff0000, RZ, 0xc0, !PT ;  /* 0xffff000029297812 */ /* 0x000fe400078ec0ff */
[----:B------:R-:W-:Y:S02]  /*8830*/  LOP3.LUT R47, R47, 0xffff0000, RZ, 0xc0, !PT ;  /* 0xffff00002f2f7812 */ /* 0x000fe400078ec0ff */
[C---:B0-----:R-:W-:Y:S01]  /*8840*/  LOP3.LUT R35, R6.reuse, 0xffff0000, RZ, 0xc0, !PT ;  /* 0xffff000006237812 */ /* 0x041fe200078ec0ff */
[----:B------:R-:W-:Y:S01]  /*8850*/  IMAD.U32 R34, R6, 0x10000, RZ ;  /* 0x0001000006227824 */ /* 0x000fe200078e00ff */
[C---:B------:R-:W-:Y:S01]  /*8860*/  LOP3.LUT R37, R7.reuse, 0xffff0000, RZ, 0xc0, !PT ;  /* 0xffff000007257812 */ /* 0x040fe200078ec0ff */
[----:B------:R-:W-:-:S02]  /*8870*/  IMAD.U32 R36, R7, 0x10000, RZ ;  /* 0x0001000007247824 */ /* 0x000fc400078e00ff */
[CC--:B------:R-:W-:Y:S01]  /*8880*/  FMUL.FTZ R42, R35.reuse, R38.reuse ;  /* 0x00000026232a7220 */ /* 0x0c0fe20000410000 */
[----:B------:R-:W-:Y:S01]  /*8890*/  FMUL.FTZ R43, R35, R39 ;  /* 0x00000027232b7220 */ /* 0x000fe20000410000 */
[C---:B------:R-:W-:Y:S01]  /*88a0*/  FMUL.FTZ R35, R37.reuse, R41 ;  /* 0x0000002925237220 */ /* 0x040fe20000410000 */
[----:B------:R-:W-:Y:S02]  /*88b0*/  IMAD.U32 R6, R4, 0x10000, RZ ;  /* 0x0001000004067824 */ /* 0x000fe400078e00ff */
[C---:B------:R-:W-:Y:S01]  /*88c0*/  FFMA.FTZ R42, R34.reuse, R39, R42 ;  /* 0x00000027222a7223 */ /* 0x040fe2000001002a */
[-C--:B------:R-:W-:Y:S01]  /*88d0*/  FMUL.FTZ R39, R37, R47.reuse ;  /* 0x0000002f25277220 */ /* 0x080fe20000410000 */
[C---:B------:R-:W-:Y:S02]  /*88e0*/  IMAD.U32 R7, R5.reuse, 0x10000, RZ ;  /* 0x0001000005077824 */ /* 0x040fe400078e00ff */
[----:B------:R-:W-:Y:S01]  /*88f0*/  FFMA.FTZ R43, R34, R38, -R43 ;  /* 0x00000026222b7223 */ /* 0x000fe2000001082b */
[----:B------:R-:W-:Y:S01]  /*8900*/  IMAD.U32 R37, R46, 0x10000, RZ ;  /* 0x000100002e257824 */ /* 0x000fe200078e00ff */
[----:B------:R-:W-:Y:S01]  /*8910*/  LOP3.LUT R4, R4, 0xffff0000, RZ, 0xc0, !PT ;  /* 0xffff000004047812 */ /* 0x000fe200078ec0ff */
[----:B------:R-:W-:Y:S01]  /*8920*/  FFMA.FTZ R47, R36, R47, -R35 ;  /* 0x0000002f242f7223 */ /* 0x000fe20000010823 */
[----:B------:R-:W-:Y:S01]  /*8930*/  LOP3.LUT R5, R5, 0xffff0000, RZ, 0xc0, !PT ;  /* 0xffff000005057812 */ /* 0x000fe200078ec0ff */
[C---:B------:R-:W-:Y:S01]  /*8940*/  IMAD.U32 R35, R51.reuse, 0x10000, RZ ;  /* 0x0001000033237824 */ /* 0x040fe200078e00ff */
[----:B------:R-:W-:Y:S01]  /*8950*/  LOP3.LUT R46, R46, 0xffff0000, RZ, 0xc0, !PT ;  /* 0xffff00002e2e7812 */ /* 0x000fe200078ec0ff */
[----:B------:R-:W-:Y:S01]  /*8960*/  FFMA.FTZ R44, R36, R41, R39 ;  /* 0x00000029242c7223 */ /* 0x000fe20000010027 */
[----:B------:R-:W-:Y:S01]  /*8970*/  LOP3.LUT R34, R51, 0xffff0000, RZ, 0xc0, !PT ;  /* 0xffff000033227812 */ /* 0x000fe200078ec0ff */
[C---:B------:R-:W-:Y:S01]  /*8980*/  FMUL.FTZ R39, R4.reuse, R37 ;  /* 0x0000002504277220 */ /* 0x040fe20000410000 */
[----:B------:R-:W-:Y:S01]  /*8990*/  FMUL.FTZ R36, R4, R35 ;  /* 0x0000002304247220 */ /* 0x000fe20000410000 */
[----:B------:R-:W-:-:S02]  /*89a0*/  FMUL.FTZ R38, R5, R46 ;  /* 0x0000002e05267220 */ /* 0x000fc40000410000 */
[-C--:B------:R-:W-:Y:S01]  /*89b0*/  FMUL.FTZ R41, R5, R34.reuse ;  /* 0x0000002205297220 */ /* 0x080fe20000410000 */
[C---:B------:R-:W-:Y:S01]  /*89c0*/  FFMA.FTZ R4, R6.reuse, R35, -R39 ;  /* 0x0000002306047223 */ /* 0x040fe20000010827 */
[----:B------:R-:W-:Y:S01]  /*89d0*/  FFMA.FTZ R37, R6, R37, R36 ;  /* 0x0000002506257223 */ /* 0x000fe20000010024 */
[C---:B------:R-:W-:Y:S01]  /*89e0*/  FFMA.FTZ R5, R7.reuse, R34, -R38 ;  /* 0x0000002207057223 */ /* 0x040fe20000010826 */
[----:B------:R-:W-:Y:S01]  /*89f0*/  FFMA.FTZ R46, R7, R46, R41 ;  /* 0x0000002e072e7223 */ /* 0x000fe20000010029 */
[----:B------:R-:W-:Y:S02]  /*8a00*/  F2FP.BF16.F32.PACK_AB R6, R42, R43 ;  /* 0x0000002b2a06723e */ /* 0x000fe400000010ff */
[----:B------:R-:W-:Y:S02]  /*8a10*/  F2FP.BF16.F32.PACK_AB R7, R44, R47 ;  /* 0x0000002f2c07723e */ /* 0x000fe400000010ff */
[----:B------:R-:W-:Y:S02]  /*8a20*/  F2FP.BF16.F32.PACK_AB R4, R37, R4 ;  /* 0x000000042504723e */ /* 0x000fe400000010ff */
[----:B------:R-:W-:-:S05]  /*8a30*/  F2FP.BF16.F32.PACK_AB R5, R46, R5 ;  /* 0x000000052e05723e */ /* 0x000fca00000010ff */
[----:B------:R2:W-:Y:S02]  /*8a40*/  STS.128 [R3+0x10a00], R4 ;  /* 0x010a000403007388 */ /* 0x0005e40000000c00 */
.L_x_399:
[----:B------:R-:W-:Y:S05]  /*8a50*/  BSYNC B1 ;  /* 0x0000000000017941 */ /* 0x000fea0003800000 */
.L_x_398:
[----:B------:R-:W-:Y:S04]  /*8a60*/  BSSY B1, `(.L_x_400) ;  /* 0x0000030000017945 */ /* 0x000fe80003800000 */
[----:B------:R-:W-:Y:S05]  /*8a70*/  @P2 BRA `(.L_x_401) ;  /* 0x0000000000b82947 */ /* 0x000fea0003800000 */
[----:B012---:R-:W0:Y:S01]  /*8a80*/  LDS.128 R4, [R0+0x10a00] ;  /* 0x010a000000047984 */ /* 0x007e220000000c00 */
[--C-:B------:R-:W-:Y:S02]  /*8a90*/  SHF.R.U64 R34, R30, 0x10, R31.reuse ;  /* 0x000000101e227819 */ /* 0x100fe4000000121f */
[----:B------:R-:W-:Y:S02]  /*8aa0*/  SHF.R.U32.HI R35, RZ, 0x10, R31 ;  /* 0x00000010ff237819 */ /* 0x000fe4000001161f */
[----:B------:R-:W-:Y:S02]  /*8ab0*/  SHF.R.U32.HI R31, RZ, 0x10, R33 ;  /* 0x00000010ff1f7819 */ /* 0x000fe40000011621 */
[----:B------:R-:W-:Y:S02]  /*8ac0*/  PRMT R50, R50, 0x5410, R35 ;  /* 0x0000541032327816 */ /* 0x000fe40000000023 */
[----:B------:R-:W-:Y:S02]  /*8ad0*/  PRMT R40, R40, 0x5410, R31 ;  /* 0x0000541028287816 */ /* 0x000fe4000000001f */
[----:B------:R-:W-:-:S02]  /*8ae0*/  SHF.R.U64 R30, R32, 0x10, R33 ;  /* 0x00000010201e7819 */ /* 0x000fc40000001221 */
[----:B------:R-:W-:Y:S01]  /*8af0*/  PRMT R32, R29, 0x5410, R34 ;  /* 0x000054101d207816 */ /* 0x000fe20000000022 */
[----:B------:R-:W-:Y:S01]  /*8b00*/  IMAD.U32 R36, R40, 0x10000, RZ ;  /* 0x0001000028247824 */ /* 0x000fe200078e00ff */
[----:B------:R-:W-:Y:S01]  /*8b10*/  PRMT R33, R15, 0x5410, R30 ;  /* 0x000054100f217816 */ /* 0x000fe2000000001e */
[----:B------:R-:W-:Y:S01]  /*8b20*/  IMAD.U32 R34, R50, 0x10000, RZ ;  /* 0x0001000032227824 */ /* 0x000fe200078e00ff */
[----:B------:R-:W-:Y:S02]  /*8b30*/  LOP3.LUT R40, R40, 0xffff0000, RZ, 0xc0, !PT ;  /* 0xffff000028287812 */ /* 0x000fe400078ec0ff */
[----:B------:R-:W-:Y:S02]  /*8b40*/  LOP3.LUT R50, R50, 0xffff0000, RZ, 0xc0, !PT ;  /* 0xffff000032327812 */ /* 0x000fe400078ec0ff */
[C---:B0-----:R-:W-:Y:S01]  /*8b50*/  LOP3.LUT R29, R6.reuse, 0xffff0000, RZ, 0xc0, !PT ;  /* 0xffff0000061d7812 */ /* 0x041fe200078ec0ff */
[----:B------:R-:W-:Y:S01]  /*8b60*/  IMAD.U32 R15, R6, 0x10000, RZ ;  /* 0x00010000060f7824 */ /* 0x000fe200078e00ff */
[C---:B------:R-:W-:Y:S01]  /*8b70*/  LOP3.LUT R31, R7.reuse, 0xffff0000, RZ, 0xc0, !PT ;  /* 0xffff0000071f7812 */ /* 0x040fe200078ec0ff */
[----:B------:R-:W-:-:S02]  /*8b80*/  IMAD.U32 R30, R7, 0x10000, RZ ;  /* 0x00010000071e7824 */ /* 0x000fc400078e00ff */
[C---:B------:R-:W-:Y:S01]  /*8b90*/  FMUL.FTZ R38, R29.reuse, R36 ;  /* 0x000000241d267220 */ /* 0x040fe20000410000 */
[----:B------:R-:W-:Y:S01]  /*8ba0*/  FMUL.FTZ R29, R29, R34 ;  /* 0x000000221d1d7220 */ /* 0x000fe20000410000 */
[C---:B------:R-:W-:Y:S02]  /*8bb0*/  IMAD.U32 R6, R4.reuse, 0x10000, RZ ;  /* 0x0001000004067824 */ /* 0x040fe400078e00ff */
[----:B------:R-:W-:Y:S01]  /*8bc0*/  FMUL.FTZ R37, R31, R40 ;  /* 0x000000281f257220 */ /* 0x000fe20000410000 */
[C---:B------:R-:W-:Y:S01]  /*8bd0*/  FFMA.FTZ R38, R15.reuse, R34, -R38 ;  /* 0x000000220f267223 */ /* 0x040fe20000010826 */
[----:B------:R-:W-:Y:S01]  /*8be0*/  FFMA.FTZ R35, R15, R36, R29 ;  /* 0x000000240f237223 */ /* 0x000fe2000001001d */
[C---:B------:R-:W-:Y:S01]  /*8bf0*/  IMAD.U32 R7, R5.reuse, 0x10000, RZ ;  /* 0x0001000005077824 */ /* 0x040fe200078e00ff */
[----:B------:R-:W-:Y:S01]  /*8c00*/  LOP3.LUT R4, R4, 0xffff0000, RZ, 0xc0, !PT ;  /* 0xffff000004047812 */ /* 0x000fe200078ec0ff */
[C---:B------:R-:W-:Y:S01]  /*8c10*/  IMAD.U32 R15, R32.reuse, 0x10000, RZ ;  /* 0x00010000200f7824 */ /* 0x040fe200078e00ff */
[----:B------:R-:W-:Y:S01]  /*8c20*/  LOP3.LUT R5, R5, 0xffff0000, RZ, 0xc0, !PT ;  /* 0xffff000005057812 */ /* 0x000fe200078ec0ff */
[-C--:B------:R-:W-:Y:S01]  /*8c30*/  FMUL.FTZ R31, R31, R50.reuse ;  /* 0x000000321f1f7220 */ /* 0x080fe20000410000 */
[C---:B------:R-:W-:Y:S01]  /*8c40*/  LOP3.LUT R34, R33.reuse, 0xffff0000, RZ, 0xc0, !PT ;  /* 0xffff000021227812 */ /* 0x040fe200078ec0ff */
[----:B------:R-:W-:Y:S01]  /*8c50*/  IMAD.U32 R29, R33, 0x10000, RZ ;  /* 0x00010000211d7824 */ /* 0x000fe200078e00ff */
[----:B------:R-:W-:Y:S01]  /*8c60*/  LOP3.LUT R32, R32, 0xffff0000, RZ, 0xc0, !PT ;  /* 0xffff000020207812 */ /* 0x000fe200078ec0ff */
[C---:B------:R-:W-:Y:S01]  /*8c70*/  FFMA.FTZ R37, R30.reuse, R50, -R37 ;  /* 0x000000321e257223 */ /* 0x040fe20000010825 */
[----:B------:R-:W-:Y:S01]  /*8c80*/  FFMA.FTZ R40, R30, R40, R31 ;  /* 0x000000281e287223 */ /* 0x000fe2000001001f */
[C---:B------:R-:W-:Y:S01]  /*8c90*/  FMUL.FTZ R31, R4.reuse, R29 ;  /* 0x0000001d041f7220 */ /* 0x040fe20000410000 */
        /* <DEDUP_REMOVED lines=9> */
[----:B------:R-:W-:Y:S02]  /*8d30*/  F2FP.BF16.F32.PACK_AB R4, R29, R4 ;  /* 0x000000041d04723e */ /* 0x000fe400000010ff */
[----:B------:R-:W-:-:S05]  /*8d40*/  F2FP.BF16.F32.PACK_AB R5, R34, R5 ;  /* 0x000000052205723e */ /* 0x000fca00000010ff */
[----:B------:R3:W-:Y:S02]  /*8d50*/  STS.128 [R0+0x10a00], R4 ;  /* 0x010a000400007388 */ /* 0x0007e40000000c00 */
.L_x_401:
[----:B------:R-:W-:Y:S05]  /*8d60*/  BSYNC B1 ;  /* 0x0000000000017941 */ /* 0x000fea0003800000 */
.L_x_400:
[----:B------:R-:W-:Y:S04]  /*8d70*/  BSSY B1, `(.L_x_402) ;  /* 0x0000030000017945 */ /* 0x000fe80003800000 */
[----:B------:R-:W-:Y:S05]  /*8d80*/  @P3 BRA `(.L_x_403) ;  /* 0x0000000000b83947 */ /* 0x000fea0003800000 */
[----:B0123--:R-:W0:Y:S01]  /*8d90*/  LDS.128 R4, [R3+0x13a00] ;  /* 0x013a000003047984 */ /* 0x00fe220000000c00 */
[--C-:B------:R-:W-:Y:S02]  /*8da0*/  SHF.R.U64 R30, R24, 0x10, R25.reuse ;  /* 0x00000010181e7819 */ /* 0x100fe40000001219 */
[----:B------:R-:W-:Y:S02]  /*8db0*/  SHF.R.U32.HI R15, RZ, 0x10, R25 ;  /* 0x00000010ff0f7819 */ /* 0x000fe40000011619 */
[----:B------:R-:W-:Y:S02]  /*8dc0*/  SHF.R.U32.HI R25, RZ, 0x10, R23 ;  /* 0x00000010ff197819 */ /* 0x000fe40000011617 */
[----:B------:R-:W-:Y:S02]  /*8dd0*/  PRMT R28, R28, 0x5410, R15 ;  /* 0x000054101c1c7816 */ /* 0x000fe4000000000f */
[----:B------:R-:W-:Y:S02]  /*8de0*/  PRMT R25, R14, 0x5410, R25 ;  /* 0x000054100e197816 */ /* 0x000fe40000000019 */
[----:B------:R-:W-:Y:S01]  /*8df0*/  SHF.R.U64 R24, R22, 0x10, R23 ;  /* 0x0000001016187819 */ /* 0x000fe20000001217 */
[----:B------:R-:W-:Y:S01]  /*8e00*/  IMAD.U32 R23, R28, 0x10000, RZ ;  /* 0x000100001c177824 */ /* 0x000fe200078e00ff */
[----:B------:R-:W-:Y:S01]  /*8e10*/  PRMT R27, R27, 0x5410, R30 ;  /* 0x000054101b1b7816 */ /* 0x000fe2000000001e */
[----:B------:R-:W-:Y:S01]  /*8e20*/  IMAD.U32 R29, R25, 0x10000, RZ ;  /* 0x00010000191d7824 */ /* 0x000fe200078e00ff */
[----:B------:R-:W-:-:S02]  /*8e30*/  PRMT R24, R13, 0x5410, R24 ;  /* 0x000054100d187816 */ /* 0x000fc40000000018 */
[----:B------:R-:W-:Y:S02]  /*8e40*/  LOP3.LUT R25, R25, 0xffff0000, RZ, 0xc0, !PT ;  /* 0xffff000019197812 */ /* 0x000fe400078ec0ff */
[----:B------:R-:W-:Y:S02]  /*8e50*/  LOP3.LUT R28, R28, 0xffff0000, RZ, 0xc0, !PT ;  /* 0xffff00001c1c7812 */ /* 0x000fe400078ec0ff */
[C---:B0-----:R-:W-:Y:S01]  /*8e60*/  LOP3.LUT R14, R6.reuse, 0xffff0000, RZ, 0xc0, !PT ;  /* 0xffff0000060e7812 */ /* 0x041fe200078ec0ff */
[----:B------:R-:W-:Y:S01]  /*8e70*/  IMAD.U32 R13, R6, 0x10000, RZ ;  /* 0x00010000060d7824 */ /* 0x000fe200078e00ff */
[C---:B------:R-:W-:Y:S01]  /*8e80*/  LOP3.LUT R22, R7.reuse, 0xffff0000, RZ, 0xc0, !PT ;  /* 0xffff000007167812 */ /* 0x040fe200078ec0ff */
[----:B------:R-:W-:Y:S02]  /*8e90*/  IMAD.U32 R15, R7, 0x10000, RZ ;  /* 0x00010000070f7824 */ /* 0x000fe400078e00ff */
[C---:B------:R-:W-:Y:S01]  /*8ea0*/  FMUL.FTZ R30, R14.reuse, R29 ;  /* 0x0000001d0e1e7220 */ /* 0x040fe20000410000 */
[----:B------:R-:W-:Y:S01]  /*8eb0*/  FMUL.FTZ R14, R14, R23 ;  /* 0x000000170e0e7220 */ /* 0x000fe20000410000 */
[----:B------:R-:W-:-:S02]  /*8ec0*/  IMAD.U32 R6, R4, 0x10000, RZ ;  /* 0x0001000004067824 */ /* 0x000fc400078e00ff */
[----:B------:R-:W-:Y:S01]  /*8ed0*/  FMUL.FTZ R32, R22, R25 ;  /* 0x0000001916207220 */ /* 0x000fe20000410000 */
[----:B------:R-:W-:Y:S01]  /*8ee0*/  FFMA.FTZ R30, R13, R23, -R30 ;  /* 0x000000170d1e7223 */ /* 0x000fe2000001081e */
[----:B------:R-:W-:Y:S02]  /*8ef0*/  IMAD.U32 R7, R5, 0x10000, RZ ;  /* 0x0001000005077824 */ /* 0x000fe400078e00ff */
[----:B------:R-:W-:Y:S01]  /*8f00*/  FFMA.FTZ R29, R13, R29, R14 ;  /* 0x0000001d0d1d7223 */ /* 0x000fe2000001000e */
[----:B------:R-:W-:Y:S01]  /*8f10*/  IMAD.U32 R23, R24, 0x10000, RZ ;  /* 0x0001000018177824 */ /* 0x000fe200078e00ff */
[----:B------:R-:W-:Y:S01]  /*8f20*/  LOP3.LUT R4, R4, 0xffff0000, RZ, 0xc0, !PT ;  /* 0xffff000004047812 */ /* 0x000fe200078ec0ff */
[-C--:B------:R-:W-:Y:S01]  /*8f30*/  FMUL.FTZ R22, R22, R28.reuse ;  /* 0x0000001c16167220 */ /* 0x080fe20000410000 */
[----:B------:R-:W-:Y:S01]  /*8f40*/  LOP3.LUT R5, R5, 0xffff0000, RZ, 0xc0, !PT ;  /* 0xffff000005057812 */ /* 0x000fe200078ec0ff */
[----:B------:R-:W-:Y:S01]  /*8f50*/  IMAD.U32 R13, R27, 0x10000, RZ ;  /* 0x000100001b0d7824 */ /* 0x000fe200078e00ff */
[----:B------:R-:W-:Y:S01]  /*8f60*/  LOP3.LUT R24, R24, 0xffff0000, RZ, 0xc0, !PT ;  /* 0xffff000018187812 */ /* 0x000fe200078ec0ff */
[----:B------:R-:W-:Y:S01]  /*8f70*/  FFMA.FTZ R32, R15, R28, -R32 ;  /* 0x0000001c0f207223 */ /* 0x000fe20000010820 */
[----:B------:R-:W-:Y:S01]  /*8f80*/  LOP3.LUT R14, R27, 0xffff0000, RZ, 0xc0, !PT ;  /* 0xffff00001b0e7812 */ /* 0x000fe200078ec0ff */
        /* <DEDUP_REMOVED lines=14> */
.L_x_403:
[----:B------:R-:W-:Y:S05]  /*9070*/  BSYNC B1 ;  /* 0x0000000000017941 */ /* 0x000fea0003800000 */
.L_x_402:
[----:B------:R-:W-:Y:S05]  /*9080*/  @P4 BRA `(.L_x_393) ;  /* 0x0000001c00a44947 */ /* 0x000fea0003800000 */
[----:B01234-:R-:W0:Y:S01]  /*9090*/  LDS.128 R4, [R0+0x13a00] ;  /* 0x013a000000047984 */ /* 0x01fe220000000c00 */
[----:B------:R-:W-:Y:S02]  /*90a0*/  SHF.R.U64 R14, R20, 0x10, R21 ;  /* 0x00000010140e7819 */ /* 0x000fe40000001215 */
[----:B------:R-:W-:Y:S02]  /*90b0*/  SHF.R.U64 R13, R8, 0x10, R9 ;  /* 0x00000010080d7819 */ /* 0x000fe40000001209 */
[----:B------:R-:W-:Y:S02]  /*90c0*/  SHF.R.U32.HI R21, RZ, 0x10, R21 ;  /* 0x00000010ff157819 */ /* 0x000fe40000011615 */
[----:B------:R-:W-:Y:S02]  /*90d0*/  SHF.R.U32.HI R9, RZ, 0x10, R9 ;  /* 0x00000010ff097819 */ /* 0x000fe40000011609 */
[----:B------:R-:W-:Y:S02]  /*90e0*/  PRMT R12, R12, 0x5410, R21 ;  /* 0x000054100c0c7816 */ /* 0x000fe40000000015 */
[----:B------:R-:W-:-:S02]  /*90f0*/  PRMT R26, R26, 0x5410, R9 ;  /* 0x000054101a1a7816 */ /* 0x000fc40000000009 */
[----:B------:R-:W-:Y:S01]  /*9100*/  PRMT R14, R11, 0x5410, R14 ;  /* 0x000054100b0e7816 */ /* 0x000fe2000000000e */
[----:B------:R-:W-:Y:S01]  /*9110*/  IMAD.U32 R15, R12, 0x10000, RZ ;  /* 0x000100000c0f7824 */ /* 0x000fe200078e00ff */
[----:B------:R-:W-:Y:S01]  /*9120*/  PRMT R13, R10, 0x5410, R13 ;  /* 0x000054100a0d7816 */ /* 0x000fe2000000000d */
[----:B------:R-:W-:Y:S01]  /*9130*/  IMAD.U32 R11, R26, 0x10000, RZ ;  /* 0x000100001a0b7824 */ /* 0x000fe200078e00ff */
[----:B------:R-:W-:Y:S02]  /*9140*/  LOP3.LUT R12, R12, 0xffff0000, RZ, 0xc0, !PT ;  /* 0xffff00000c0c7812 */ /* 0x000fe400078ec0ff */
[----:B------:R-:W-:Y:S02]  /*9150*/  LOP3.LUT R26, R26, 0xffff0000, RZ, 0xc0, !PT ;  /* 0xffff00001a1a7812 */ /* 0x000fe400078ec0ff */
[C---:B0-----:R-:W-:Y:S01]  /*9160*/  LOP3.LUT R9, R6.reuse, 0xffff0000, RZ, 0xc0, !PT ;  /* 0xffff000006097812 */ /* 0x041fe200078ec0ff */
[C---:B------:R-:W-:Y:S01]  /*9170*/  IMAD.U32 R10, R7.reuse, 0x10000, RZ ;  /* 0x00010000070a7824 */ /* 0x040fe200078e00ff */
[----:B------:R-:W-:Y:S01]  /*9180*/  LOP3.LUT R7, R7, 0xffff0000, RZ, 0xc0, !PT ;  /* 0xffff000007077812 */ /* 0x000fe200078ec0ff */
[----:B------:R-:W-:-:S02]  /*9190*/  IMAD.U32 R8, R6, 0x10000, RZ ;  /* 0x0001000006087824 */ /* 0x000fc400078e00ff */
[C---:B------:R-:W-:Y:S01]  /*91a0*/  FMUL.FTZ R21, R9.reuse, R15 ;  /* 0x0000000f09157220 */ /* 0x040fe20000410000 */
[-C--:B------:R-:W-:Y:S01]  /*91b0*/  FMUL.FTZ R20, R9, R11.reuse ;  /* 0x0000000b09147220 */ /* 0x080fe20000410000 */
[C---:B------:R-:W-:Y:S01]  /*91c0*/  FMUL.FTZ R9, R7.reuse, R12 ;  /* 0x0000000c07097220 */ /* 0x040fe20000410000 */
[----:B------:R-:W-:Y:S02]  /*91d0*/  IMAD.U32 R3, R4, 0x10000, RZ ;  /* 0x0001000004037824 */ /* 0x000fe400078e00ff */
[C---:B------:R-:W-:Y:S01]  /*91e0*/  FFMA.FTZ R21, R8.reuse, R11, -R21 ;  /* 0x0000000b08157223 */ /* 0x040fe20000010815 */
[----:B------:R-:W-:Y:S01]  /*91f0*/  FFMA.FTZ R20, R8, R15, R20 ;  /* 0x0000000f08147223 */ /* 0x000fe20000010014 */
[-C--:B------:R-:W-:Y:S01]  /*9200*/  FMUL.FTZ R11, R7, R26.reuse ;  /* 0x0000001a070b7220 */ /* 0x080fe20000410000 */
[C---:B------:R-:W-:Y:S01]  /*9210*/  IMAD.U32 R6, R5.reuse, 0x10000, RZ ;  /* 0x0001000005067824 */ /* 0x040fe200078e00ff */
[----:B------:R-:W-:Y:S01]  /*9220*/  LOP3.LUT R4, R4, 0xffff0000, RZ, 0xc0, !PT ;  /* 0xffff000004047812 */ /* 0x000fe200078ec0ff */
[C---:B------:R-:W-:Y:S01]  /*9230*/  IMAD.U32 R8, R14.reuse, 0x10000, RZ ;  /* 0x000100000e087824 */ /* 0x040fe200078e00ff */
[----:B------:R-:W-:Y:S01]  /*9240*/  LOP3.LUT R5, R5, 0xffff0000, RZ, 0xc0, !PT ;  /* 0xffff000005057812 */ /* 0x000fe200078ec0ff */
[C---:B------:R-:W-:Y:S01]  /*9250*/  IMAD.U32 R7, R13.reuse, 0x10000, RZ ;  /* 0x000100000d077824 */ /* 0x040fe200078e00ff */
[----:B------:R-:W-:Y:S01]  /*9260*/  LOP3.LUT R14, R14, 0xffff0000, RZ, 0xc0, !PT ;  /* 0xffff00000e0e7812 */ /* 0x000fe200078ec0ff */
[C---:B------:R-:W-:Y:S01]  /*9270*/  FFMA.FTZ R26, R10.reuse, R26, -R9 ;  /* 0x0000001a0a1a7223 */ /* 0x040fe20000010809 */
[----:B------:R-:W-:Y:S01]  /*9280*/  LOP3.LUT R13, R13, 0xffff0000, RZ, 0xc0, !PT ;  /* 0xffff00000d0d7812 */ /* 0x000fe200078ec0ff */
[----:B------:R-:W-:Y:S01]  /*9290*/  FFMA.FTZ R23, R10, R12, R11 ;  /* 0x0000000c0a177223 */ /* 0x000fe2000001000b */
[C---:B------:R-:W-:Y:S01]  /*92a0*/  FMUL.FTZ R10, R4.reuse, R8 ;  /* 0x00000008040a7220 */ /* 0x040fe20000410000 */
[----:B------:R-:W-:Y:S01]  /*92b0*/  FMUL.FTZ R9, R4, R7 ;  /* 0x0000000704097220 */ /* 0x000fe20000410000 */
[C---:B------:R-:W-:Y:S01]  /*92c0*/  FMUL.FTZ R11, R5.reuse, R14 ;  /* 0x0000000e050b7220 */ /* 0x040fe20000410000 */
[----:B------:R-:W-:Y:S01]  /*92d0*/  FMUL.FTZ R15, R5, R13 ;  /* 0x0000000d050f7220 */ /* 0x000fe20000410000 */
        /* <DEDUP_REMOVED lines=8> */
[----:B------:R0:W-:Y:S01]  /*9360*/  STS.128 [R0+0x13a00], R4 ;  /* 0x013a000400007388 */ /* 0x0001e20000000c00 */
[----:B------:R-:W-:Y:S05]  /*9370*/  BRA `(.L_x_393) ;  /* 0x0000001800e87947 */ /* 0x000fea0003800000 */
.L_x_384:
        /* <DEDUP_REMOVED lines=15> */
[----:B------:R-:W2:Y:S01]  /*9470*/  LDL R8, [R1+0x28] ;  /* 0x0000280001087983 */ /* 0x000ea20000100800 */
[----:B------:R-:W-:-:S03]  /*9480*/  ULDC UR4, c[0x0][0x3d4] ;  /* 0x0000f50000047ab9 */ /* 0x000fc60000000800 */
[----:B------:R-:W3:Y:S01]  /*9490*/  LDL R3, [R1+0x2c] ;  /* 0x00002c0001037983 */ /* 0x000ee20000100800 */
[----:B------:R-:W-:Y:S02]  /*94a0*/  ISETP.GE.AND P1, PT, R146, UR4, PT ;  /* 0x0000000492007c0c */ /* 0x000fe4000bf26270 */
        /* <DEDUP_REMOVED lines=12> */
[----:B------:R0:W5:Y:S04]  /*9570*/  @!P1 LDG.E.128 R28, desc[UR60][R44.64] ;  /* 0x0000003c2c1c9981 */ /* 0x000168000c1e1d00 */
[----:B------:R0:W5:Y:S01]  /*9580*/  @!P1 LDG.E.128 R4, desc[UR60][R42.64] ;  /* 0x0000003c2a049981 */ /* 0x000162000c1e1d00 */
[----:B--2---:R-:W-:Y:S02]  /*9590*/  ISETP.GE.AND P2, PT, R8, UR4, PT ;  /* 0x0000000408007c0c */ /* 0x004fe4000bf46270 */
[----:B---3--:R-:W-:-:S11]  /*95a0*/  ISETP.GE.AND P3, PT, R3, UR4, PT ;  /* 0x0000000403007c0c */ /* 0x008fd6000bf66270 */
[----:B------:R0:W5:Y:S04]  /*95b0*/  @!P2 LDG.E.128 R32, desc[UR60][R44.64+0x20] ;  /* 0x0000203c2c20a981 */ /* 0x000168000c1e1d00 */
[----:B------:R0:W5:Y:S04]  /*95c0*/  @!P3 LDG.E.128 R36, desc[UR60][R44.64+0x40] ;  /* 0x0000403c2c24b981 */ /* 0x000168000c1e1d00 */
[----:B------:R0:W5:Y:S04]  /*95d0*/  @!P2 LDG.E.128 R20, desc[UR60][R42.64+0x20] ;  /* 0x0000203c2a14a981 */ /* 0x000168000c1e1d00 */
[----:B------:R0:W5:Y:S02]  /*95e0*/  @!P3 LDG.E.128 R24, desc[UR60][R42.64+0x40] ;  /* 0x0000403c2a18b981 */ /* 0x000164000c1e1d00 */
.L_x_405:
[----:B------:R-:W-:Y:S05]  /*95f0*/  BSYNC B1 ;  /* 0x0000000000017941 */ /* 0x000fea0003800000 */
.L_x_404:
        /* <DEDUP_REMOVED lines=16> */
.L_x_572:
[----:B------:R-:W-:Y:S01]  /*9700*/  UMOV UR4, 0xffffffff ;  /* 0xffffffff00047882 */ /* 0x000fe20000000000 */
[----:B------:R-:W-:Y:S02]  /*9710*/  LOP3.LUT R0, R0, 0xfffffffe, RZ, 0xc0, !PT ;  /* 0xfffffffe00007812 */ /* 0x000fe400078ec0ff */
[----:B------:R-:W-:Y:S05]  /*9720*/  BRA.DIV UR4, `(.L_x_407) ;  /* 0x0000012204b87947 */ /* 0x000fea000b800000 */
.L_x_575:
[----:B------:R-:W-:Y:S01]  /*9730*/  UMOV UR4, 0xffffffff ;  /* 0xffffffff00047882 */ /* 0x000fe20000000000 */
[----:B------:R-:W-:Y:S02]  /*9740*/  IMAD.IADD R0, R10, 0x1, -R0 ;  /* 0x000000010a007824 */ /* 0x000fe400078e0a00 */
[----:B------:R-:W-:Y:S05]  /*9750*/  BRA.DIV UR4, `(.L_x_408) ;  /* 0x0000012204d47947 */ /* 0x000fea000b800000 */
.L_x_578:
[----:B------:R-:W-:Y:S01]  /*9760*/  UMOV UR4, 0xffffffff ;  /* 0xffffffff00047882 */ /* 0x000fe20000000000 */
[----:B------:R-:W-:Y:S02]  /*9770*/  SHF.L.U32 R3, R0, 0x1f, RZ ;  /* 0x0000001f00037819 */ /* 0x000fe400000006ff */
[----:B------:R-:W-:Y:S05]  /*9780*/  BRA.DIV UR4, `(.L_x_409) ;  /* 0x0000012204f07947 */ /* 0x000fea000b800000 */
.L_x_581:
        /* <DEDUP_REMOVED lines=37> */
.L_x_582:
[----:B------:R-:W-:Y:S05]  /*99e0*/  BSYNC B1 ;  /* 0x0000000000017941 */ /* 0x000fea0003800000 */
.L_x_410:
[----:B------:R-:W-:Y:S02]  /*99f0*/  PRMT R46, R0, 0x7610, R46 ;  /* 0x00007610002e7816 */ /* 0x000fe4000000002e */
[----:B------:R-:W-:Y:S01]  /*9a00*/  PRMT R47, R8, 0x7610, R47 ;  /* 0x00007610082f7816 */ /* 0x000fe2000000002f */
[----:B------:R-:W-:Y:S06]  /*9a10*/  @P0 BRA `(.L_x_393) ;  /* 0x0000001400400947 */ /* 0x000fec0003800000 */
[----:B------:R-:W2:Y:S01]  /*9a20*/  LDL R74, [R1+0x28] ;  /* 0x00002800014a7983 */ /* 0x000ea20000100800 */
[----:B0-----:R-:W0:Y:S03]  /*9a30*/  LDC R3, c[0x0][0x3d4] ;  /* 0x0000f500ff037b82 */ /* 0x001e260000000800 */
[----:B------:R-:W3:Y:S04]  /*9a40*/  LDL R73, [R1+0x2c] ;  /* 0x00002c0001497983 */ /* 0x000ee80000100800 */
[----:B------:R4:W5:Y:S04]  /*9a50*/  LDL R72, [R1+0x30] ;  /* 0x0000300001487983 */ /* 0x0009680000100800 */
[----:B------:R4:W5:Y:S04]  /*9a60*/  LDL R71, [R1+0x38] ;  /* 0x0000380001477983 */ /* 0x0009680000100800 */
[----:B------:R4:W5:Y:S01]  /*9a70*/  LDL R70, [R1+0x34] ;  /* 0x0000340001467983 */ /* 0x0009620000100800 */
[----:B------:R-:W-:Y:S01]  /*9a80*/  BSSY B1, `(.L_x_412) ;  /* 0x0000071000017945 */ /* 0x000fe20003800000 */
[----:B0-----:R-:W-:-:S02]  /*9a90*/  ISETP.GE.AND P0, PT, R146, R3, PT ;  /* 0x000000039200720c */ /* 0x001fc40003f06270 */
[-C--:B--2---:R-:W-:Y:S02]  /*9aa0*/  ISETP.GE.AND P1, PT, R74, R3.reuse, PT ;  /* 0x000000034a00720c */ /* 0x084fe40003f26270 */
[----:B---3--:R-:W-:-:S09]  /*9ab0*/  ISETP.GE.AND P2, PT, R73, R3, PT ;  /* 0x000000034900720c */ /* 0x008fd20003f46270 */
[----:B----4-:R-:W-:Y:S05]  /*9ac0*/  @P0 BRA `(.L_x_413) ;  /* 0x0000000400b00947 */ /* 0x010fea0003800000 */
[----:B------:R-:W2:Y:S01]  /*9ad0*/  LDL R75, [R1+0x84] ;  /* 0x00008400014b7983 */ /* 0x000ea20000100800 */
[----:B------:R-:W0:Y:S02]  /*9ae0*/  S2R R9, SR_TID.X ;  /* 0x0000000000097919 */ /* 0x000e240000002100 */
[----:B0-----:R-:W-:-:S05]  /*9af0*/  VIADD R9, R9, 0xffffff80 ;  /* 0xffffff8009097836 */ /* 0x001fca0000000000 */
[----:B------:R-:W-:-:S04]  /*9b00*/  LEA.HI R0, R9, R9, RZ, 0x1 ;  /* 0x0000000909007211 */ /* 0x000fc800078f08ff */
[----:B------:R-:W-:-:S05]  /*9b10*/  LOP3.LUT R0, R0, 0xfffffffe, RZ, 0xc0, !PT ;  /* 0xfffffffe00007812 */ /* 0x000fca00078ec0ff */
[----:B------:R-:W-:-:S05]  /*9b20*/  IMAD.IADD R0, R9, 0x1, -R0 ;  /* 0x0000000109007824 */ /* 0x000fca00078e0a00 */
[----:B------:R-:W-:-:S04]  /*9b30*/  LEA.HI R0, R3, R0, RZ, 0x1d ;  /* 0x0000000003007211 */ /* 0x000fc800078fe8ff */
[----:B------:R-:W-:-:S04]  /*9b40*/  SHF.R.S32.HI R9, RZ, 0x1f, R0 ;  /* 0x0000001fff097819 */ /* 0x000fc80000011400 */
[----:B------:R-:W-:Y:S01]  /*9b50*/  LEA.HI R9, R9, R0, RZ, 0x2 ;  /* 0x0000000009097211 */ /* 0x000fe200078f10ff */
[----:B------:R-:W-:-:S03]  /*9b60*/  IMAD.SHL.U32 R0, R0, 0x8, RZ ;  /* 0x0000000800007824 */ /* 0x000fc600078e00ff */
[----:B------:R-:W-:Y:S02]  /*9b70*/  SHF.R.S32.HI R9, RZ, 0x2, R9 ;  /* 0x00000002ff097819 */ /* 0x000fe40000011409 */
[----:B-----5:R-:W-:-:S03]  /*9b80*/  LOP3.LUT R0, R72, 0x18, R0, 0xf8, !PT ;  /* 0x0000001848007812 */ /* 0x020fc600078ef800 */
[----:B------:R-:W-:Y:S01]  /*9b90*/  IMAD R9, R9, 0x1800, R71 ;  /* 0x0000180009097824 */ /* 0x000fe200078e0247 */
[----:B------:R-:W-:-:S05]  /*9ba0*/  LOP3.LUT R0, R0, R70, RZ, 0x3c, !PT ;  /* 0x0000004600007212 */ /* 0x000fca00078e3cff */
[----:B------:R-:W-:-:S04]  /*9bb0*/  IMAD.IADD R13, R9, 0x1, R0 ;  /* 0x00000001090d7824 */ /* 0x000fc800078e0200 */
[----:B------:R-:W-:-:S05]  /*9bc0*/  IMAD R0, R13, 0x2, R18 ;  /* 0x000000020d007824 */ /* 0x000fca00078e0212 */
[----:B-1----:R-:W0:Y:S01]  /*9bd0*/  LDS.128 R12, [R0+0xda00] ;  /* 0x00da0000000c7984 */ /* 0x002e220000000c00 */
[----:B------:R-:W-:Y:S02]  /*9be0*/  SHF.R.U64 R61, R4, 0x10, R5 ;  /* 0x00000010043d7819 */ /* 0x000fe40000001205 */
[----:B------:R-:W-:Y:S02]  /*9bf0*/  SHF.R.U64 R58, R28, 0x10, R29 ;  /* 0x000000101c3a7819 */ /* 0x000fe4000000121d */
[--C-:B------:R-:W-:Y:S02]  /*9c00*/  SHF.R.U64 R28, R30, 0x10, R31.reuse ;  /* 0x000000101e1c7819 */ /* 0x100fe4000000121f */
[----:B------:R-:W-:Y:S02]  /*9c10*/  SHF.R.U32.HI R30, RZ, 0x10, R31 ;  /* 0x00000010ff1e7819 */ /* 0x000fe4000001161f */
[----:B------:R-:W-:Y:S02]  /*9c20*/  PRMT R61, R56, 0x5410, R61 ;  /* 0x00005410383d7816 */ /* 0x000fe4000000003d */
[----:B------:R-:W-:-:S02]  /*9c30*/  SHF.R.U32.HI R62, RZ, 0x10, R5 ;  /* 0x00000010ff3e7819 */ /* 0x000fc40000011605 */
[----:B------:R-:W-:Y:S01]  /*9c40*/  PRMT R58, R40, 0x5432, R58 ;  /* 0x00005432283a7816 */ /* 0x000fe2000000003a */
[----:B------:R-:W-:Y:S01]  /*9c50*/  IMAD.U32 R63, R61, 0x10000, RZ ;  /* 0x000100003d3f7824 */ /* 0x000fe200078e00ff */
[----:B------:R-:W-:Y:S02]  /*9c60*/  PRMT R4, R45, 0x5432, R30 ;  /* 0x000054322d047816 */ /* 0x000fe4000000001e */
[----:B------:R-:W-:Y:S02]  /*9c70*/  SHF.R.U32.HI R60, RZ, 0x10, R29 ;  /* 0x00000010ff3c7819 */ /* 0x000fe4000001161d */
[----:B------:R-:W-:Y:S02]  /*9c80*/  PRMT R62, R42, 0x5432, R62 ;  /* 0x000054322a3e7816 */ /* 0x000fe4000000003e */
[--C-:B------:R-:W-:Y:S01]  /*9c90*/  SHF.R.U32.HI R66, RZ, 0x10, R7.reuse ;  /* 0x00000010ff427819 */ /* 0x100fe20000011607 */
[----:B------:R-:W-:Y:S01]  /*9ca0*/  IMAD.U32 R59, R58, 0x10000, RZ ;  /* 0x000100003a3b7824 */ /* 0x000fe200078e00ff */
[----:B------:R-:W-:Y:S01]  /*9cb0*/  SHF.R.U64 R65, R6, 0x10, R7 ;  /* 0x0000001006417819 */ /* 0x000fe20000001207 */
[----:B------:R-:W-:Y:S01]  /*9cc0*/  IMAD.U32 R64, R62, 0x10000, RZ ;  /* 0x000100003e407824 */ /* 0x000fe200078e00ff */
[----:B------:R-:W-:-:S02]  /*9cd0*/  PRMT R60, R41, 0x5432, R60 ;  /* 0x00005432293c7816 */ /* 0x000fc4000000003c */
[----:B------:R-:W-:Y:S02]  /*9ce0*/  PRMT R66, R43, 0x5432, R66 ;  /* 0x000054322b427816 */ /* 0x000fe40000000042 */
[----:B------:R-:W-:Y:S02]  /*9cf0*/  PRMT R5, R44, 0x5432, R28 ;  /* 0x000054322c057816 */ /* 0x000fe4000000001c */
[----:B------:R-:W-:Y:S01]  /*9d00*/  PRMT R65, R57, 0x5410, R65 ;  /* 0x0000541039417816 */ /* 0x000fe20000000041 */
[----:B0-----:R-:W-:Y:S02]  /*9d10*/  IMAD.U32 R30, R12, 0x10000, RZ ;  /* 0x000100000c1e7824 */ /* 0x001fe400078e00ff */
[----:B------:R-:W-:Y:S02]  /*9d20*/  IMAD.U32 R31, R13, 0x10000, RZ ;  /* 0x000100000d1f7824 */ /* 0x000fe400078e00ff */
[C---:B------:R-:W-:Y:S01]  /*9d30*/  FMUL.FTZ R67, R30.reuse, R63 ;  /* 0x0000003f1e437220 */ /* 0x040fe20000410000 */
[----:B------:R-:W-:Y:S01]  /*9d40*/  FMUL.FTZ R69, R30, R59 ;  /* 0x0000003b1e457220 */ /* 0x000fe20000410000 */
[----:B------:R-:W-:-:S02]  /*9d50*/  IMAD.U32 R30, R60, 0x10000, RZ ;  /* 0x000100003c1e7824 */ /* 0x000fc400078e00ff */
[----:B------:R-:W-:Y:S02]  /*9d60*/  IMAD.U32 R57, R15, 0x10000, RZ ;  /* 0x000100000f397824 */ /* 0x000fe400078e00ff */
[----:B------:R-:W-:Y:S01]  /*9d70*/  IMAD.U32 R68, R66, 0x10000, RZ ;  /* 0x0001000042447824 */ /* 0x000fe200078e00ff */
[----:B------:R-:W-:Y:S02]  /*9d80*/  LOP3.LUT R12, R12, 0xffff0000, RZ, 0xc0, !PT ;  /* 0xffff00000c0c7812 */ /* 0x000fe400078ec0ff */
[----:B------:R-:W-:Y:S02]  /*9d90*/  LOP3.LUT R61, R61, 0xffff0000, RZ, 0xc0, !PT ;  /* 0xffff00003d3d7812 */ /* 0x000fe400078ec0ff */
[----:B------:R-:W-:Y:S02]  /*9da0*/  LOP3.LUT R58, R58, 0xffff0000, RZ, 0xc0, !PT ;  /* 0xffff00003a3a7812 */ /* 0x000fe400078ec0ff */
[----:B------:R-:W-:Y:S02]  /*9db0*/  LOP3.LUT R13, R13, 0xffff0000, RZ, 0xc0, !PT ;  /* 0xffff00000d0d7812 */ /* 0x000fe400078ec0ff */
[----:B------:R-:W-:-:S02]  /*9dc0*/  LOP3.LUT R62, R62, 0xffff0000, RZ, 0xc0, !PT ;  /* 0xffff00003e3e7812 */ /* 0x000fc400078ec0ff */
[----:B------:R-:W-:Y:S01]  /*9dd0*/  LOP3.LUT R60, R60, 0xffff0000, RZ, 0xc0, !PT ;  /* 0xffff00003c3c7812 */ /* 0x000fe200078ec0ff */
[C---:B------:R-:W-:Y:S01]  /*9de0*/  IMAD.U32 R56, R14.reuse, 0x10000, RZ ;  /* 0x000100000e387824 */ /* 0x040fe200078e00ff */
[----:B------:R-:W-:Y:S02]  /*9df0*/  LOP3.LUT R14, R14, 0xffff0000, RZ, 0xc0, !PT ;  /* 0xffff00000e0e7812 */ /* 0x000fe400078ec0ff */
[----:B------:R-:W-:Y:S02]  /*9e00*/  LOP3.LUT R15, R15, 0xffff0000, RZ, 0xc0, !PT ;  /* 0xffff00000f0f7812 */ /* 0x000fe400078ec0ff */
[----:B------:R-:W-:Y:S01]  /*9e10*/  LOP3.LUT R66, R66, 0xffff0000, RZ, 0xc0, !PT ;  /* 0xffff000042427812 */ /* 0x000fe200078ec0ff */
[----:B--2---:R-:W0:Y:S02]  /*9e20*/  LDS.128 R8, [R75] ;  /* 0x000000004b087984 */ /* 0x004e240000000c00 */
[----:B0-----:R-:W-:Y:S02]  /*9e30*/  IMAD.U32 R6, R8, 0x10000, RZ ;  /* 0x0001000008067824 */ /* 0x001fe400078e00ff */
[----:B------:R-:W-:-:S02]  /*9e40*/  IMAD.U32 R28, R9, 0x10000, RZ ;  /* 0x00010000091c7824 */ /* 0x000fc400078e00ff */
[C---:B------:R-:W-:Y:S01]  /*9e50*/  FFMA.FTZ R67, R6.reuse, R59, -R67 ;  /* 0x0000003b06437223 */ /* 0x040fe20000010843 */
[C---:B------:R-:W-:Y:S01]  /*9e60*/  FMUL.FTZ R59, R31.reuse, R64 ;  /* 0x000000401f3b7220 */ /* 0x040fe20000410000 */
[----:B------:R-:W-:Y:S01]  /*9e70*/  FFMA.FTZ R69, R6, R63, R69 ;  /* 0x0000003f06457223 */ /* 0x000fe20000010045 */
[----:B------:R-:W-:Y:S02]  /*9e80*/  IMAD.U32 R6, R4, 0x10000, RZ ;  /* 0x0001000004067824 */ /* 0x000fe400078e00ff */
[-C--:B------:R-:W-:Y:S01]  /*9e90*/  FMUL.FTZ R31, R31, R30.reuse ;  /* 0x0000001e1f1f7220 */ /* 0x080fe20000410000 */
[----:B------:R-:W-:Y:S01]  /*9ea0*/  FFMA.FTZ R59, R28, R30, -R59 ;  /* 0x0000001e1c3b7223 */ /* 0x000fe2000001083b */
[----:B------:R-:W-:Y:S02]  /*9eb0*/  IMAD.U32 R29, R11, 0x10000, RZ ;  /* 0x000100000b1d7824 */ /* 0x000fe400078e00ff */
[C---:B------:R-:W-:Y:S01]  /*9ec0*/  FMUL.FTZ R30, R57.reuse, R68 ;  /* 0x00000044391e7220 */ /* 0x040fe20000410000 */
[----:B------:R-:W-:Y:S01]  /*9ed0*/  FMUL.FTZ R63, R57, R6 ;  /* 0x00000006393f7220 */ /* 0x000fe20000410000 */
[----:B------:R-:W-:-:S02]  /*9ee0*/  LOP3.LUT R7, R8, 0xffff0000, RZ, 0xc0, !PT ;  /* 0xffff000008077812 */ /* 0x000fc400078ec0ff */
[C---:B------:R-:W-:Y:S01]  /*9ef0*/  FFMA.FTZ R57, R29.reuse, R6, -R30 ;  /* 0x000000061d397223 */ /* 0x040fe2000001081e */
[----:B------:R-:W-:Y:S01]  /*9f00*/  FMUL.FTZ R6, R12, R61 ;  /* 0x0000003d0c067220 */ /* 0x000fe20000410000 */
[----:B------:R-:W-:Y:S01]  /*9f10*/  FFMA.FTZ R31, R28, R64, R31 ;  /* 0x000000401c1f7223 */ /* 0x000fe2000001001f */
[----:B------:R-:W-:Y:S01]  /*9f20*/  FMUL.FTZ R28, R12, R58 ;  /* 0x0000003a0c1c7220 */ /* 0x000fe20000410000 */
[----:B------:R-:W-:Y:S01]  /*9f30*/  FFMA.FTZ R63, R29, R68, R63 ;  /* 0x000000441d3f7223 */ /* 0x000fe2000001003f */
[----:B------:R-:W-:Y:S01]  /*9f40*/  IMAD.U32 R12, R65, 0x10000, RZ ;  /* 0x00010000410c7824 */ /* 0x000fe200078e00ff */
[----:B------:R-:W-:Y:S01]  /*9f50*/  LOP3.LUT R8, R9, 0xffff0000, RZ, 0xc0, !PT ;  /* 0xffff000009087812 */ /* 0x000fe200078ec0ff */
[----:B------:R-:W-:Y:S01]  /*9f60*/  FFMA.FTZ R58, R7, R58, -R6 ;  /* 0x0000003a073a7223 */ /* 0x000fe20000010806 */
[----:B------:R-:W-:Y:S01]  /*9f70*/  FMUL.FTZ R29, R13, R62 ;  /* 0x0000003e0d1d7220 */ /* 0x000fe20000410000 */
[----:B------:R-:W-:Y:S01]  /*9f80*/  LOP3.LUT R65, R65, 0xffff0000, RZ, 0xc0, !PT ;  /* 0xffff000041417812 */ /* 0x000fe200078ec0ff */
[----:B------:R-:W-:-:S02]  /*9f90*/  IMAD.U32 R6, R5, 0x10000, RZ ;  /* 0x0001000005067824 */ /* 0x000fc400078e00ff */
[----:B------:R-:W-:Y:S01]  /*9fa0*/  FMUL.FTZ R13, R13, R60 ;  /* 0x0000003c0d0d7220 */ /* 0x000fe20000410000 */
[----:B------:R-:W-:Y:S01]  /*9fb0*/  LOP3.LUT R5, R5, 0xffff0000, RZ, 0xc0, !PT ;  /* 0xffff000005057812 */ /* 0x000fe200078ec0ff */
[----:B------:R-:W-:Y:S01]  /*9fc0*/  IMAD.U32 R9, R10, 0x10000, RZ ;  /* 0x000100000a097824 */ /* 0x000fe200078e00ff */
[----:B------:R-:W-:Y:S01]  /*9fd0*/  LOP3.LUT R4, R4, 0xffff0000, RZ, 0xc0, !PT ;  /* 0xffff000004047812 */ /* 0x000fe200078ec0ff */
[----:B------:R-:W-:Y:S01]  /*9fe0*/  FFMA.FTZ R28, R7, R61, R28 ;  /* 0x0000003d071c7223 */ /* 0x000fe2000001001c */
[----:B------:R-:W-:Y:S01]  /*9ff0*/  LOP3.LUT R10, R10, 0xffff0000, RZ, 0xc0, !PT ;  /* 0xffff00000a0a7812 */ /* 0x000fe200078ec0ff */
[----:B------:R-:W-:Y:S01]  /*a000*/  FMUL.FTZ R30, R56, R12 ;  /* 0x0000000c381e7220 */ /* 0x000fe20000410000 */
[----:B------:R-:W-:Y:S01]  /*a010*/  LOP3.LUT R11, R11, 0xffff0000, RZ, 0xc0, !PT ;  /* 0xffff00000b0b7812 */ /* 0x000fe200078ec0ff */
[C---:B------:R-:W-:Y:S01]  /*a020*/  FFMA.FTZ R60, R8.reuse, R60, -R29 ;  /* 0x0000003c083c7223 */ /* 0x040fe2000001081d */
[----:B------:R-:W-:Y:S01]  /*a030*/  FFMA.FTZ R62, R8, R62, R13 ;  /* 0x0000003e083e7223 */ /* 0x000fe2000001000d */
[----:B------:R-:W-:Y:S01]  /*a040*/  FMUL.FTZ R56, R56, R6 ;  /* 0x0000000638387220 */ /* 0x000fe20000410000 */
[C---:B------:R-:W-:Y:S01]  /*a050*/  FMUL.FTZ R7, R14.reuse, R65 ;  /* 0x000000410e077220 */ /* 0x040fe20000410000 */
[C---:B------:R-:W-:Y:S01]  /*a060*/  FMUL.FTZ R8, R15.reuse, R66 ;  /* 0x000000420f087220 */ /* 0x040fe20000410000 */
[-C--:B------:R-:W-:Y:S01]  /*a070*/  FMUL.FTZ R14, R14, R5.reuse ;  /* 0x000000050e0e7220 */ /* 0x080fe20000410000 */
[----:B------:R-:W-:Y:S01]  /*a080*/  FMUL.FTZ R15, R15, R4 ;  /* 0x000000040f0f7220 */ /* 0x000fe20000410000 */
[C---:B------:R-:W-:Y:S01]  /*a090*/  FFMA.FTZ R6, R9.reuse, R6, -R30 ;  /* 0x0000000609067223 */ /* 0x040fe2000001081e */
[----:B------:R-:W-:Y:S01]  /*a0a0*/  FFMA.FTZ R56, R9, R12, R56 ;  /* 0x0000000c09387223 */ /* 0x000fe20000010038 */
[C---:B------:R-:W-:Y:S01]  /*a0b0*/  FFMA.FTZ R7, R10.reuse, R5, -R7 ;  /* 0x000000050a077223 */ /* 0x040fe20000010807 */
[C---:B------:R-:W-:Y:S01]  /*a0c0*/  FFMA.FTZ R12, R11.reuse, R4, -R8 ;  /* 0x000000040b0c7223 */ /* 0x040fe20000010808 */
[----:B------:R-:W-:Y:S01]  /*a0d0*/  FFMA.FTZ R65, R10, R65, R14 ;  /* 0x000000410a417223 */ /* 0x000fe2000001000e */
[----:B------:R-:W-:Y:S01]  /*a0e0*/  FFMA.FTZ R66, R11, R66, R15 ;  /* 0x000000420b427223 */ /* 0x000fe2000001000f */
[----:B------:R-:W-:-:S02]  /*a0f0*/  F2FP.BF16.F32.PACK_AB R4, R58, R67 ;  /* 0x000000433a04723e */ /* 0x000fc400000010ff */
[----:B------:R-:W-:Y:S02]  /*a100*/  F2FP.BF16.F32.PACK_AB R6, R7, R6 ;  /* 0x000000060706723e */ /* 0x000fe400000010ff */
[----:B------:R-:W-:Y:S02]  /*a110*/  F2FP.BF16.F32.PACK_AB R5, R60, R59 ;  /* 0x0000003b3c05723e */ /* 0x000fe400000010ff */
[----:B------:R-:W-:Y:S02]  /*a120*/  F2FP.BF16.F32.PACK_AB R7, R12, R57 ;  /* 0x000000390c07723e */ /* 0x000fe400000010ff */
[----:B------:R-:W-:Y:S02]  /*a130*/  F2FP.BF16.F32.PACK_AB R8, R28, R69 ;  /* 0x000000451c08723e */ /* 0x000fe400000010ff */
[----:B------:R-:W-:Y:S02]  /*a140*/  F2FP.BF16.F32.PACK_AB R9, R62, R31 ;  /* 0x0000001f3e09723e */ /* 0x000fe400000010ff */
[----:B------:R-:W-:-:S02]  /*a150*/  F2FP.BF16.F32.PACK_AB R10, R65, R56 ;  /* 0x00000038410a723e */ /* 0x000fc400000010ff */
[----:B------:R-:W-:Y:S01]  /*a160*/  F2FP.BF16.F32.PACK_AB R11, R66, R63 ;  /* 0x0000003f420b723e */ /* 0x000fe200000010ff */
[----:B------:R0:W-:Y:S04]  /*a170*/  STS.128 [R75], R4 ;  /* 0x000000044b007388 */ /* 0x0001e80000000c00 */
[----:B------:R0:W-:Y:S02]  /*a180*/  STS.128 [R0+0xda00], R8 ;  /* 0x00da000800007388 */ /* 0x0001e40000000c00 */
.L_x_413:
[----:B------:R-:W-:Y:S05]  /*a190*/  BSYNC B1 ;  /* 0x0000000000017941 */ /* 0x000fea0003800000 */
.L_x_412:
[----:B------:R-:W-:Y:S04]  /*a1a0*/  BSSY B1, `(.L_x_414) ;  /* 0x000006c000017945 */ /* 0x000fe80003800000 */
[----:B------:R-:W-:Y:S05]  /*a1b0*/  @P1 BRA `(.L_x_415) ;  /* 0x0000000400a81947 */ /* 0x000fea0003800000 */
[----:B------:R-:W2:Y:S01]  /*a1c0*/  LDL R56, [R1+0x80] ;  /* 0x0000800001387983 */ /* 0x000ea20000100800 */
[----:B0-----:R-:W-:Y:S02]  /*a1d0*/  SHF.R.S32.HI R0, RZ, 0x1f, R74 ;  /* 0x0000001fff007819 */ /* 0x001fe4000001144a */
[----:B------:R-:W-:Y:S02]  /*a1e0*/  SHF.R.U64 R29, R32, 0x10, R33 ;  /* 0x00000010201d7819 */ /* 0x000fe40000001221 */
[----:B------:R-:W-:Y:S02]  /*a1f0*/  LEA.HI R0, R0, R74, RZ, 0x3 ;  /* 0x0000004a00007211 */ /* 0x000fe400078f18ff */
[--C-:B------:R-:W-:Y:S02]  /*a200*/  SHF.R.U64 R13, R20, 0x10, R21.reuse ;  /* 0x00000010140d7819 */ /* 0x100fe40000001215 */
[----:B------:R-:W-:Y:S02]  /*a210*/  SHF.R.S32.HI R0, RZ, 0x3, R0 ;  /* 0x00000003ff007819 */ /* 0x000fe40000011400 */
[----:B------:R-:W-:-:S02]  /*a220*/  SHF.R.U32.HI R20, RZ, 0x10, R21 ;  /* 0x00000010ff147819 */ /* 0x000fc40000011615 */
[----:B------:R-:W-:Y:S02]  /*a230*/  LEA.HI R0, R3, R0, RZ, 0x1d ;  /* 0x0000000003007211 */ /* 0x000fe400078fe8ff */
[----:B------:R-:W-:Y:S02]  /*a240*/  PRMT R50, R50, 0x5410, R29 ;  /* 0x0000541032327816 */ /* 0x000fe4000000001d */
[----:B------:R-:W-:Y:S02]  /*a250*/  SHF.R.S32.HI R5, RZ, 0x1f, R0 ;  /* 0x0000001fff057819 */ /* 0x000fe40000011400 */
[----:B------:R-:W-:Y:S01]  /*a260*/  PRMT R48, R48, 0x5410, R13 ;  /* 0x0000541030307816 */ /* 0x000fe2000000000d */
[----:B------:R-:W-:Y:S01]  /*a270*/  IMAD.U32 R29, R50, 0x10000, RZ ;  /* 0x00010000321d7824 */ /* 0x000fe200078e00ff */
[----:B------:R-:W-:Y:S01]  /*a280*/  LEA.HI R5, R5, R0, RZ, 0x2 ;  /* 0x0000000005057211 */ /* 0x000fe200078f10ff */
[----:B------:R-:W-:Y:S01]  /*a290*/  IMAD.SHL.U32 R0, R0, 0x8, RZ ;  /* 0x0000000800007824 */ /* 0x000fe200078e00ff */
[----:B------:R-:W-:Y:S01]  /*a2a0*/  SHF.R.U32.HI R32, RZ, 0x10, R33 ;  /* 0x00000010ff207819 */ /* 0x000fe20000011621 */
[----:B------:R-:W-:Y:S01]  /*a2b0*/  IMAD.U32 R31, R48, 0x10000, RZ ;  /* 0x00010000301f7824 */ /* 0x000fe200078e00ff */
[----:B------:R-:W-:-:S02]  /*a2c0*/  SHF.R.S32.HI R5, RZ, 0x2, R5 ;  /* 0x00000002ff057819 */ /* 0x000fc40000011405 */
[----:B-----5:R-:W-:Y:S02]  /*a2d0*/  LOP3.LUT R0, R72, 0x18, R0, 0xf8, !PT ;  /* 0x0000001848007812 */ /* 0x020fe400078ef800 */
[----:B------:R-:W-:Y:S01]  /*a2e0*/  SHF.R.U64 R12, R22, 0x10, R23 ;  /* 0x00000010160c7819 */ /* 0x000fe20000001217 */
[----:B------:R-:W-:Y:S01]  /*a2f0*/  IMAD R5, R5, 0x1800, R71 ;  /* 0x0000180005057824 */ /* 0x000fe200078e0247 */
[----:B------:R-:W-:Y:S02]  /*a300*/  LOP3.LUT R0, R0, R70, RZ, 0x3c, !PT ;  /* 0x0000004600007212 */ /* 0x000fe400078e3cff */
[----:B------:R-:W-:Y:S02]  /*a310*/  PRMT R49, R49, 0x5410, R20 ;  /* 0x0000541031317816 */ /* 0x000fe40000000014 */
[----:B------:R-:W-:Y:S01]  /*a320*/  SHF.R.U64 R15, R34, 0x10, R35 ;  /* 0x00000010220f7819 */ /* 0x000fe20000001223 */
[----:B------:R-:W-:Y:S01]  /*a330*/  IMAD.IADD R9, R5, 0x1, R0 ;  /* 0x0000000105097824 */ /* 0x000fe200078e0200 */
[----:B------:R-:W-:Y:S01]  /*a340*/  SHF.R.U32.HI R23, RZ, 0x10, R23 ;  /* 0x00000010ff177819 */ /* 0x000fe20000011617 */
[----:B------:R-:W-:Y:S01]  /*a350*/  IMAD.U32 R28, R49, 0x10000, RZ ;  /* 0x00010000311c7824 */ /* 0x000fe200078e00ff */
[----:B------:R-:W-:Y:S01]  /*a360*/  SHF.R.U32.HI R34, RZ, 0x10, R35 ;  /* 0x00000010ff227819 */ /* 0x000fe20000011623 */
[----:B------:R-:W-:Y:S01]  /*a370*/  IMAD R0, R9, 0x2, R18 ;  /* 0x0000000209007824 */ /* 0x000fe200078e0212 */
[----:B------:R-:W-:-:S02]  /*a380*/  PRMT R55, R55, 0x5410, R32 ;  /* 0x0000541037377816 */ /* 0x000fc40000000020 */
[----:B------:R-:W-:Y:S02]  /*a390*/  PRMT R53, R53, 0x5410, R12 ;  /* 0x0000541035357816 */ /* 0x000fe4000000000c */
[----:B------:R-:W0:Y:S01]  /*a3a0*/  LDS.128 R8, [R0+0xda00] ;  /* 0x00da000000087984 */ /* 0x000e220000000c00 */
[----:B------:R-:W-:Y:S02]  /*a3b0*/  PRMT R52, R52, 0x5410, R23 ;  /* 0x0000541034347816 */ /* 0x000fe40000000017 */
[----:B------:R-:W-:Y:S02]  /*a3c0*/  PRMT R51, R51, 0x5410, R34 ;  /* 0x0000541033337816 */ /* 0x000fe40000000022 */
[----:B------:R-:W-:Y:S01]  /*a3d0*/  PRMT R54, R54, 0x5410, R15 ;  /* 0x0000541036367816 */ /* 0x000fe2000000000f */
[C---:B------:R-:W-:Y:S01]  /*a3e0*/  IMAD.U32 R30, R52.reuse, 0x10000, RZ ;  /* 0x00010000341e7824 */ /* 0x040fe200078e00ff */
[----:B------:R-:W-:Y:S01]  /*a3f0*/  LOP3.LUT R52, R52, 0xffff0000, RZ, 0xc0, !PT ;  /* 0xffff000034347812 */ /* 0x000fe200078ec0ff */
[C---:B0-----:R-:W-:Y:S01]  /*a400*/  IMAD.U32 R20, R8.reuse, 0x10000, RZ ;  /* 0x0001000008147824 */ /* 0x041fe200078e00ff */
[----:B------:R-:W-:Y:S01]  /*a410*/  LOP3.LUT R8, R8, 0xffff0000, RZ, 0xc0, !PT ;  /* 0xffff000008087812 */ /* 0x000fe200078ec0ff */
[C---:B------:R-:W-:Y:S01]  /*a420*/  IMAD.U32 R21, R9.reuse, 0x10000, RZ ;  /* 0x0001000009157824 */ /* 0x040fe200078e00ff */
[----:B------:R-:W-:Y:S01]  /*a430*/  LOP3.LUT R9, R9, 0xffff0000, RZ, 0xc0, !PT ;  /* 0xffff000009097812 */ /* 0x000fe200078ec0ff */
[C---:B------:R-:W-:Y:S01]  /*a440*/  FMUL.FTZ R33, R20.reuse, R31 ;  /* 0x0000001f14217220 */ /* 0x040fe20000410000 */
[----:B------:R-:W-:Y:S01]  /*a450*/  FMUL.FTZ R35, R20, R29 ;  /* 0x0000001d14237220 */ /* 0x000fe20000410000 */
[----:B------:R-:W-:-:S02]  /*a460*/  IMAD.U32 R20, R55, 0x10000, RZ ;  /* 0x0001000037147824 */ /* 0x000fc400078e00ff */
[----:B------:R-:W-:Y:S01]  /*a470*/  FMUL.FTZ R32, R21, R28 ;  /* 0x0000001c15207220 */ /* 0x000fe20000410000 */
[C---:B------:R-:W-:Y:S01]  /*a480*/  IMAD.U32 R23, R11.reuse, 0x10000, RZ ;  /* 0x000100000b177824 */ /* 0x040fe200078e00ff */
[----:B------:R-:W-:Y:S01]  /*a490*/  LOP3.LUT R11, R11, 0xffff0000, RZ, 0xc0, !PT ;  /* 0xffff00000b0b7812 */ /* 0x000fe200078ec0ff */
[----:B------:R-:W-:Y:S01]  /*a4a0*/  FMUL.FTZ R34, R21, R20 ;  /* 0x0000001415227220 */ /* 0x000fe20000410000 */
[----:B------:R-:W-:Y:S01]  /*a4b0*/  LOP3.LUT R21, R48, 0xffff0000, RZ, 0xc0, !PT ;  /* 0xffff000030157812 */ /* 0x000fe200078ec0ff */
[C---:B------:R-:W-:Y:S01]  /*a4c0*/  IMAD.U32 R22, R10.reuse, 0x10000, RZ ;  /* 0x000100000a167824 */ /* 0x040fe200078e00ff */
[----:B------:R-:W-:Y:S01]  /*a4d0*/  LOP3.LUT R10, R10, 0xffff0000, RZ, 0xc0, !PT ;  /* 0xffff00000a0a7812 */ /* 0x000fe200078ec0ff */
[----:B--2---:R-:W0:Y:S02]  /*a4e0*/  LDS.128 R4, [R56] ;  /* 0x0000000038047984 */ /* 0x004e240000000c00 */
[C---:B0-----:R-:W-:Y:S01]  /*a4f0*/  IMAD.U32 R12, R4.reuse, 0x10000, RZ ;  /* 0x00010000040c7824 */ /* 0x041fe200078e00ff */
[----:B------:R-:W-:Y:S01]  /*a500*/  LOP3.LUT R4, R4, 0xffff0000, RZ, 0xc0, !PT ;  /* 0xffff000004047812 */ /* 0x000fe200078ec0ff */
[C---:B------:R-:W-:Y:S01]  /*a510*/  IMAD.U32 R13, R5.reuse, 0x10000, RZ ;  /* 0x00010000050d7824 */ /* 0x040fe200078e00ff */
[----:B------:R-:W-:Y:S01]  /*a520*/  LOP3.LUT R5, R5, 0xffff0000, RZ, 0xc0, !PT ;  /* 0xffff000005057812 */ /* 0x000fe200078ec0ff */
[C---:B------:R-:W-:Y:S01]  /*a530*/  FFMA.FTZ R33, R12.reuse, R29, -R33 ;  /* 0x0000001d0c217223 */ /* 0x040fe20000010821 */
[----:B------:R-:W-:Y:S01]  /*a540*/  FFMA.FTZ R35, R12, R31, R35 ;  /* 0x0000001f0c237223 */ /* 0x000fe20000010023 */
[----:B------:R-:W-:-:S02]  /*a550*/  IMAD.U32 R12, R51, 0x10000, RZ ;  /* 0x00010000330c7824 */ /* 0x000fc400078e00ff */
[----:B------:R-:W-:Y:S01]  /*a560*/  FFMA.FTZ R32, R13, R20, -R32 ;  /* 0x000000140d207223 */ /* 0x000fe20000010820 */
[----:B------:R-:W-:Y:S01]  /*a570*/  FMUL.FTZ R20, R23, R30 ;  /* 0x0000001e17147220 */ /* 0x000fe20000410000 */
[----:B------:R-:W-:Y:S02]  /*a580*/  IMAD.U32 R15, R7, 0x10000, RZ ;  /* 0x00010000070f7824 */ /* 0x000fe400078e00ff */
[----:B------:R-:W-:Y:S01]  /*a590*/  FMUL.FTZ R23, R23, R12 ;  /* 0x0000000c17177220 */ /* 0x000fe20000410000 */
[----:B------:R-:W-:Y:S01]  /*a5a0*/  FFMA.FTZ R34, R13, R28, R34 ;  /* 0x0000001c0d227223 */ /* 0x000fe20000010022 */
[----:B------:R-:W-:Y:S01]  /*a5b0*/  LOP3.LUT R13, R50, 0xffff0000, RZ, 0xc0, !PT ;  /* 0xffff0000320d7812 */ /* 0x000fe200078ec0ff */
[C---:B------:R-:W-:Y:S01]  /*a5c0*/  FFMA.FTZ R31, R15.reuse, R12, -R20 ;  /* 0x0000000c0f1f7223 */ /* 0x040fe20000010814 */
[----:B------:R-:W-:Y:S01]  /*a5d0*/  FFMA.FTZ R48, R15, R30, R23 ;  /* 0x0000001e0f307223 */ /* 0x000fe20000010017 */
[C---:B------:R-:W-:Y:S01]  /*a5e0*/  FMUL.FTZ R15, R8.reuse, R21 ;  /* 0x00000015080f7220 */ /* 0x040fe20000410000 */
[----:B------:R-:W-:Y:S01]  /*a5f0*/  LOP3.LUT R12, R55, 0xffff0000, RZ, 0xc0, !PT ;  /* 0xffff0000370c7812 */ /* 0x000fe200078ec0ff */
[-C--:B------:R-:W-:Y:S01]  /*a600*/  FMUL.FTZ R23, R8, R13.reuse ;  /* 0x0000000d08177220 */ /* 0x080fe20000410000 */
[----:B------:R-:W-:Y:S01]  /*a610*/  LOP3.LUT R20, R49, 0xffff0000, RZ, 0xc0, !PT ;  /* 0xffff000031147812 */ /* 0x000fe200078ec0ff */
[----:B------:R-:W-:Y:S01]  /*a620*/  FFMA.FTZ R8, R4, R13, -R15 ;  /* 0x0000000d04087223 */ /* 0x000fe2000001080f */
[----:B------:R-:W-:-:S02]  /*a630*/  IMAD.U32 R15, R53, 0x10000, RZ ;  /* 0x00010000350f7824 */ /* 0x000fc400078e00ff */
[C---:B------:R-:W-:Y:S01]  /*a640*/  FMUL.FTZ R29, R9.reuse, R12 ;  /* 0x0000000c091d7220 */ /* 0x040fe20000410000 */
[----:B------:R-:W-:Y:S02]  /*a650*/  IMAD.U32 R13, R54, 0x10000, RZ ;  /* 0x00010000360d7824 */ /* 0x000fe400078e00ff */
[----:B------:R-:W-:Y:S01]  /*a660*/  FMUL.FTZ R30, R9, R20 ;  /* 0x00000014091e7220 */ /* 0x000fe20000410000 */
[----:B------:R-:W-:Y:S01]  /*a670*/  FFMA.FTZ R28, R4, R21, R23 ;  /* 0x00000015041c7223 */ /* 0x000fe20000010017 */
[----:B-1----:R-:W-:Y:S02]  /*a680*/  IMAD.U32 R14, R6, 0x10000, RZ ;  /* 0x00010000060e7824 */ /* 0x002fe400078e00ff */
[C---:B------:R-:W-:Y:S01]  /*a690*/  FMUL.FTZ R21, R22.reuse, R15 ;  /* 0x0000000f16157220 */ /* 0x040fe20000410000 */
[C---:B------:R-:W-:Y:S01]  /*a6a0*/  FFMA.FTZ R9, R5.reuse, R12, -R30 ;  /* 0x0000000c05097223 */ /* 0x040fe2000001081e */
[----:B------:R-:W-:Y:S01]  /*a6b0*/  FFMA.FTZ R29, R5, R20, R29 ;  /* 0x00000014051d7223 */ /* 0x000fe2000001001d */
[-C--:B------:R-:W-:Y:S01]  /*a6c0*/  FMUL.FTZ R23, R22, R13.reuse ;  /* 0x0000000d16177220 */ /* 0x080fe20000410000 */
[----:B------:R-:W-:Y:S01]  /*a6d0*/  LOP3.LUT R53, R53, 0xffff0000, RZ, 0xc0, !PT ;  /* 0xffff000035357812 */ /* 0x000fe200078ec0ff */
[----:B------:R-:W-:Y:S01]  /*a6e0*/  FFMA.FTZ R21, R14, R13, -R21 ;  /* 0x0000000d0e157223 */ /* 0x000fe20000010815 */
[----:B------:R-:W-:Y:S01]  /*a6f0*/  LOP3.LUT R5, R54, 0xffff0000, RZ, 0xc0, !PT ;  /* 0xffff000036057812 */ /* 0x000fe200078ec0ff */
[----:B------:R-:W-:Y:S01]  /*a700*/  FFMA.FTZ R23, R14, R15, R23 ;  /* 0x0000000f0e177223 */ /* 0x000fe20000010017 */
[----:B------:R-:W-:Y:S01]  /*a710*/  LOP3.LUT R4, R51, 0xffff0000, RZ, 0xc0, !PT ;  /* 0xffff000033047812 */ /* 0x000fe200078ec0ff */
[----:B------:R-:W-:Y:S01]  /*a720*/  FMUL.FTZ R13, R10, R53 ;  /* 0x000000350a0d7220 */ /* 0x000fe20000410000 */
[----:B------:R-:W-:Y:S01]  /*a730*/  LOP3.LUT R6, R6, 0xffff0000, RZ, 0xc0, !PT ;  /* 0xffff000006067812 */ /* 0x000fe200078ec0ff */
[----:B------:R-:W-:Y:S01]  /*a740*/  FMUL.FTZ R14, R11, R52 ;  /* 0x000000340b0e7220 */ /* 0x000fe20000410000 */
[----:B------:R-:W-:Y:S01]  /*a750*/  LOP3.LUT R7, R7, 0xffff0000, RZ, 0xc0, !PT ;  /* 0xffff000007077812 */ /* 0x000fe200078ec0ff */
[-C--:B------:R-:W-:Y:S01]  /*a760*/  FMUL.FTZ R12, R10, R5.reuse ;  /* 0x000000050a0c7220 */ /* 0x080fe20000410000 */
[----:B------:R-:W-:Y:S01]  /*a770*/  FMUL.FTZ R11, R11, R4 ;  /* 0x000000040b0b7220 */ /* 0x000fe20000410000 */
[C---:B------:R-:W-:Y:S01]  /*a780*/  FFMA.FTZ R10, R6.reuse, R5, -R13 ;  /* 0x00000005060a7223 */ /* 0x040fe2000001080d */
[----:B------:R-:W-:Y:S01]  /*a790*/  F2FP.BF16.F32.PACK_AB R5, R9, R32 ;  /* 0x000000200905723e */ /* 0x000fe200000010ff */
[C---:B------:R-:W-:Y:S01]  /*a7a0*/  FFMA.FTZ R14, R7.reuse, R4, -R14 ;  /* 0x00000004070e7223 */ /* 0x040fe2000001080e */
[----:B------:R-:W-:Y:S01]  /*a7b0*/  FFMA.FTZ R12, R6, R53, R12 ;  /* 0x00000035060c7223 */ /* 0x000fe2000001000c */
[----:B------:R-:W-:Y:S01]  /*a7c0*/  FFMA.FTZ R11, R7, R52, R11 ;  /* 0x00000034070b7223 */ /* 0x000fe2000001000b */
[----:B------:R-:W-:-:S02]  /*a7d0*/  F2FP.BF16.F32.PACK_AB R4, R8, R33 ;  /* 0x000000210804723e */ /* 0x000fc400000010ff */
[----:B------:R-:W-:Y:S02]  /*a7e0*/  F2FP.BF16.F32.PACK_AB R6, R10, R21 ;  /* 0x000000150a06723e */ /* 0x000fe400000010ff */
[----:B------:R-:W-:Y:S02]  /*a7f0*/  F2FP.BF16.F32.PACK_AB R7, R14, R31 ;  /* 0x0000001f0e07723e */ /* 0x000fe400000010ff */
[----:B------:R-:W-:Y:S02]  /*a800*/  F2FP.BF16.F32.PACK_AB R8, R28, R35 ;  /* 0x000000231c08723e */ /* 0x000fe400000010ff */
[----:B------:R-:W-:Y:S01]  /*a810*/  F2FP.BF16.F32.PACK_AB R9, R29, R34 ;  /* 0x000000221d09723e */ /* 0x000fe200000010ff */
[----:B------:R2:W-:Y:S01]  /*a820*/  STS.128 [R56], R4 ;  /* 0x0000000438007388 */ /* 0x0005e20000000c00 */
[----:B------:R-:W-:Y:S02]  /*a830*/  F2FP.BF16.F32.PACK_AB R10, R12, R23 ;  /* 0x000000170c0a723e */ /* 0x000fe400000010ff */
[----:B------:R-:W-:-:S05]  /*a840*/  F2FP.BF16.F32.PACK_AB R11, R11, R48 ;  /* 0x000000300b0b723e */ /* 0x000fca00000010ff */
[----:B------:R2:W-:Y:S02]  /*a850*/  STS.128 [R0+0xda00], R8 ;  /* 0x00da000800007388 */ /* 0x0005e40000000c00 */
.L_x_415:
[----:B------:R-:W-:Y:S05]  /*a860*/  BSYNC B1 ;  /* 0x0000000000017941 */ /* 0x000fea0003800000 */
.L_x_414:
[----:B------:R-:W-:Y:S05]  /*a870*/  @P2 BRA `(.L_x_393) ;  /* 0x0000000400a82947 */ /* 0x000fea0003800000 */
[----:B------:R-:W3:Y:S01]  /*a880*/  LDL R32, [R1+0x7c] ;  /* 0x00007c0001207983 */ /* 0x000ee20000100800 */
[----:B0-2---:R-:W-:Y:S02]  /*a890*/  SHF.R.S32.HI R0, RZ, 0x1f, R73 ;  /* 0x0000001fff007819 */ /* 0x005fe40000011449 */
[----:B------:R-:W-:Y:S02]  /*a8a0*/  SHF.R.U64 R21, R36, 0x10, R37 ;  /* 0x0000001024157819 */ /* 0x000fe40000001225 */
[----:B------:R-:W-:Y:S02]  /*a8b0*/  LEA.HI R0, R0, R73, RZ, 0x3 ;  /* 0x0000004900007211 */ /* 0x000fe400078f18ff */
[----:B------:R-:W-:Y:S02]  /*a8c0*/  SHF.R.U64 R13, R24, 0x10, R25 ;  /* 0x00000010180d7819 */ /* 0x000fe40000001219 */
[----:B------:R-:W-:Y:S02]  /*a8d0*/  SHF.R.S32.HI R0, RZ, 0x3, R0 ;  /* 0x00000003ff007819 */ /* 0x000fe40000011400 */
[----:B------:R-:W-:-:S02]  /*a8e0*/  SHF.R.U64 R15, R38, 0x10, R39 ;  /* 0x00000010260f7819 */ /* 0x000fc40000001227 */
[----:B------:R-:W-:Y:S02]  /*a8f0*/  LEA.HI R3, R3, R0, RZ, 0x1d ;  /* 0x0000000003037211 */ /* 0x000fe400078fe8ff */
[----:B------:R-:W-:Y:S02]  /*a900*/  SHF.R.U32.HI R24, RZ, 0x10, R25 ;  /* 0x00000010ff187819 */ /* 0x000fe40000011619 */
[----:B------:R-:W-:Y:S02]  /*a910*/  SHF.R.S32.HI R0, RZ, 0x1f, R3 ;  /* 0x0000001fff007819 */ /* 0x000fe40000011403 */
[----:B------:R-:W-:Y:S02]  /*a920*/  PRMT R44, R44, 0x5410, R21 ;  /* 0x000054102c2c7816 */ /* 0x000fe40000000015 */
[----:B------:R-:W-:Y:S01]  /*a930*/  LEA.HI R0, R0, R3, RZ, 0x2 ;  /* 0x0000000300007211 */ /* 0x000fe200078f10ff */
[----:B------:R-:W-:Y:S01]  /*a940*/  IMAD.SHL.U32 R3, R3, 0x8, RZ ;  /* 0x0000000803037824 */ /* 0x000fe200078e00ff */
[----:B------:R-:W-:-:S02]  /*a950*/  PRMT R40, R40, 0x5410, R13 ;  /* 0x0000541028287816 */ /* 0x000fc4000000000d */
[----:B------:R-:W-:Y:S02]  /*a960*/  SHF.R.S32.HI R0, RZ, 0x2, R0 ;  /* 0x00000002ff007819 */ /* 0x000fe40000011400 */
[----:B-----5:R-:W-:Y:S02]  /*a970*/  LOP3.LUT R3, R72, 0x18, R3, 0xf8, !PT ;  /* 0x0000001848037812 */ /* 0x020fe400078ef803 */
[----:B------:R-:W-:Y:S01]  /*a980*/  PRMT R46, R46, 0x5410, R15 ;  /* 0x000054102e2e7816 */ /* 0x000fe2000000000f */
[----:B------:R-:W-:Y:S01]  /*a990*/  IMAD R0, R0, 0x1800, R71 ;  /* 0x0000180000007824 */ /* 0x000fe200078e0247 */
[----:B------:R-:W-:Y:S02]  /*a9a0*/  LOP3.LUT R3, R3, R70, RZ, 0x3c, !PT ;  /* 0x0000004603037212 */ /* 0x000fe400078e3cff */
[----:B------:R-:W-:Y:S01]  /*a9b0*/  PRMT R41, R41, 0x5410, R24 ;  /* 0x0000541029297816 */ /* 0x000fe20000000018 */
[----:B------:R-:W-:Y:S01]  /*a9c0*/  IMAD.U32 R24, R44, 0x10000, RZ ;  /* 0x000100002c187824 */ /* 0x000fe200078e00ff */
[----:B------:R-:W-:Y:S01]  /*a9d0*/  SHF.R.U32.HI R38, RZ, 0x10, R39 ;  /* 0x00000010ff267819 */ /* 0x000fe20000011627 */
[----:B------:R-:W-:Y:S01]  /*a9e0*/  IMAD.IADD R3, R0, 0x1, R3 ;  /* 0x0000000100037824 */ /* 0x000fe200078e0203 */
[----:B------:R-:W-:Y:S01]  /*a9f0*/  SHF.R.U32.HI R36, RZ, 0x10, R37 ;  /* 0x00000010ff247819 */ /* 0x000fe20000011625 */
[----:B------:R-:W-:Y:S01]  /*aa00*/  IMAD.U32 R23, R41, 0x10000, RZ ;  /* 0x0001000029177824 */ /* 0x000fe200078e00ff */
[----:B------:R-:W-:Y:S01]  /*aa10*/  PRMT R47, R47, 0x5410, R38 ;  /* 0x000054102f2f7816 */ /* 0x000fe20000000026 */
[----:B------:R-:W-:Y:S01]  /*aa20*/  IMAD R0, R3, 0x2, R18 ;  /* 0x0000000203007824 */ /* 0x000fe200078e0212 */
[----:B------:R-:W-:-:S02]  /*aa30*/  SHF.R.U64 R3, R26, 0x10, R27 ;  /* 0x000000101a037819 */ /* 0x000fc4000000121b */
[----:B------:R-:W-:Y:S02]  /*aa40*/  SHF.R.U32.HI R26, RZ, 0x10, R27 ;  /* 0x00000010ff1a7819 */ /* 0x000fe4000001161b */
[----:B------:R-:W0:Y:S01]  /*aa50*/  LDS.128 R8, [R0+0xda00] ;  /* 0x00da000000087984 */ /* 0x000e220000000c00 */
[----:B------:R-:W-:Y:S02]  /*aa60*/  PRMT R42, R42, 0x5410, R3 ;  /* 0x000054102a2a7816 */ /* 0x000fe40000000003 */
[----:B------:R-:W-:Y:S01]  /*aa70*/  PRMT R43, R43, 0x5410, R26 ;  /* 0x000054102b2b7816 */ /* 0x000fe2000000001a */
[----:B------:R-:W-:Y:S01]  /*aa80*/  IMAD.U32 R26, R40, 0x10000, RZ ;  /* 0x00010000281a7824 */ /* 0x000fe200078e00ff */
[----:B------:R-:W-:-:S03]  /*aa90*/  PRMT R45, R45, 0x5410, R36 ;  /* 0x000054102d2d7816 */ /* 0x000fc60000000024 */
[----:B------:R-:W-:Y:S02]  /*aaa0*/  IMAD.U32 R25, R43, 0x10000, RZ ;  /* 0x000100002b197824 */ /* 0x000fe400078e00ff */
[C---:B0-----:R-:W-:Y:S01]  /*aab0*/  IMAD.U32 R15, R8.reuse, 0x10000, RZ ;  /* 0x00010000080f7824 */ /* 0x041fe200078e00ff */
[----:B------:R-:W-:Y:S01]  /*aac0*/  LOP3.LUT R8, R8, 0xffff0000, RZ, 0xc0, !PT ;  /* 0xffff000008087812 */ /* 0x000fe200078ec0ff */
[C---:B------:R-:W-:Y:S01]  /*aad0*/  IMAD.U32 R20, R9.reuse, 0x10000, RZ ;  /* 0x0001000009147824 */ /* 0x040fe200078e00ff */
[----:B------:R-:W-:Y:S01]  /*aae0*/  LOP3.LUT R9, R9, 0xffff0000, RZ, 0xc0, !PT ;  /* 0xffff000009097812 */ /* 0x000fe200078ec0ff */
[C---:B------:R-:W-:Y:S01]  /*aaf0*/  FMUL.FTZ R28, R15.reuse, R26 ;  /* 0x0000001a0f1c7220 */ /* 0x040fe20000410000 */
[----:B------:R-:W-:Y:S01]  /*ab00*/  FMUL.FTZ R30, R15, R24 ;  /* 0x000000180f1e7220 */ /* 0x000fe20000410000 */
[----:B------:R-:W-:Y:S02]  /*ab10*/  IMAD.U32 R22, R11, 0x10000, RZ ;  /* 0x000100000b167824 */ /* 0x000fe400078e00ff */
[----:B------:R-:W-:Y:S01]  /*ab20*/  FMUL.FTZ R27, R20, R23 ;  /* 0x00000017141b7220 */ /* 0x000fe20000410000 */
[----:B------:R-:W-:Y:S01]  /*ab30*/  IMAD.U32 R15, R45, 0x10000, RZ ;  /* 0x000100002d0f7824 */ /* 0x000fe200078e00ff */
[----:B------:R-:W-:Y:S01]  /*ab40*/  LOP3.LUT R11, R11, 0xffff0000, RZ, 0xc0, !PT ;  /* 0xffff00000b0b7812 */ /* 0x000fe200078ec0ff */
[----:B------:R-:W-:Y:S01]  /*ab50*/  FMUL.FTZ R31, R22, R25 ;  /* 0x00000019161f7220 */ /* 0x000fe20000410000 */
[----:B------:R-:W-:-:S02]  /*ab60*/  IMAD.U32 R21, R10, 0x10000, RZ ;  /* 0x000100000a157824 */ /* 0x000fc400078e00ff */
[----:B------:R-:W-:Y:S01]  /*ab70*/  FMUL.FTZ R29, R20, R15 ;  /* 0x0000000f141d7220 */ /* 0x000fe20000410000 */
[----:B------:R-:W-:Y:S01]  /*ab80*/  IMAD.U32 R20, R42, 0x10000, RZ ;  /* 0x000100002a147824 */ /* 0x000fe200078e00ff */
[----:B------:R-:W-:Y:S01]  /*ab90*/  LOP3.LUT R10, R10, 0xffff0000, RZ, 0xc0, !PT ;  /* 0xffff00000a0a7812 */ /* 0x000fe200078ec0ff */
[----:B---3--:R-:W0:Y:S02]  /*aba0*/  LDS.128 R4, [R32] ;  /* 0x0000000020047984 */ /* 0x008e240000000c00 */
        /* <DEDUP_REMOVED lines=8> */
[----:B-1----:R-:W-:Y:S01]  /*ac30*/  IMAD.U32 R14, R7, 0x10000, RZ ;  /* 0x00010000070e7824 */ /* 0x002fe200078e00ff */
[----:B------:R-:W-:Y:S01]  /*ac40*/  LOP3.LUT R15, R40, 0xffff0000, RZ, 0xc0, !PT ;  /* 0xffff0000280f7812 */ /* 0x000fe200078ec0ff */
[----:B------:R-:W-:Y:S01]  /*ac50*/  FMUL.FTZ R22, R22, R3 ;  /* 0x0000000316167220 */ /* 0x000fe20000410000 */
[----:B------:R-:W-:Y:S01]  /*ac60*/  FFMA.FTZ R29, R12, R23, R29 ;  /* 0x000000170c1d7223 */ /* 0x000fe2000001001d */
[----:B------:R-:W-:Y:S01]  /*ac70*/  FFMA.FTZ R31, R14, R3, -R31 ;  /* 0x000000030e1f7223 */ /* 0x000fe2000001081f */
[----:B------:R-:W-:Y:S01]  /*ac80*/  LOP3.LUT R3, R44, 0xffff0000, RZ, 0xc0, !PT ;  /* 0xffff00002c037812 */ /* 0x000fe200078ec0ff */
[----:B------:R-:W-:Y:S01]  /*ac90*/  FFMA.FTZ R26, R14, R25, R22 ;  /* 0x000000190e1a7223 */ /* 0x000fe20000010016 */
[----:B------:R-:W-:Y:S01]  /*aca0*/  LOP3.LUT R14, R41, 0xffff0000, RZ, 0xc0, !PT ;  /* 0xffff0000290e7812 */ /* 0x000fe200078ec0ff */
[C---:B------:R-:W-:Y:S01]  /*acb0*/  FMUL.FTZ R23, R8.reuse, R15 ;  /* 0x0000000f08177220 */ /* 0x040fe20000410000 */
[----:B------:R-:W-:Y:S01]  /*acc0*/  LOP3.LUT R12, R45, 0xffff0000, RZ, 0xc0, !PT ;  /* 0xffff00002d0c7812 */ /* 0x000fe200078ec0ff */
[----:B------:R-:W-:Y:S01]  /*acd0*/  FMUL.FTZ R25, R8, R3 ;  /* 0x0000000308197220 */ /* 0x000fe20000410000 */
[----:B------:R-:W-:-:S02]  /*ace0*/  IMAD.U32 R13, R6, 0x10000, RZ ;  /* 0x00010000060d7824 */ /* 0x000fc400078e00ff */
[C---:B------:R-:W-:Y:S01]  /*acf0*/  FMUL.FTZ R22, R9.reuse, R14 ;  /* 0x0000000e09167220 */ /* 0x040fe20000410000 */
[C---:B------:R-:W-:Y:S01]  /*ad00*/  FFMA.FTZ R23, R4.reuse, R3, -R23 ;  /* 0x0000000304177223 */ /* 0x040fe20000010817 */
[----:B------:R-:W-:Y:S01]  /*ad10*/  FMUL.FTZ R9, R9, R12 ;  /* 0x0000000c09097220 */ /* 0x000fe20000410000 */
[----:B------:R-:W-:Y:S01]  /*ad20*/  FFMA.FTZ R25, R4, R15, R25 ;  /* 0x0000000f04197223 */ /* 0x000fe20000010019 */
[----:B------:R-:W-:Y:S02]  /*ad30*/  IMAD.U32 R8, R46, 0x10000, RZ ;  /* 0x000100002e087824 */ /* 0x000fe400078e00ff */
[----:B------:R-:W-:Y:S01]  /*ad40*/  FMUL.FTZ R4, R21, R20 ;  /* 0x0000001415047220 */ /* 0x000fe20000410000 */
[C---:B------:R-:W-:Y:S01]  /*ad50*/  FFMA.FTZ R22, R5.reuse, R12, -R22 ;  /* 0x0000000c05167223 */ /* 0x040fe20000010816 */
[----:B------:R-:W-:Y:S01]  /*ad60*/  FFMA.FTZ R14, R5, R14, R9 ;  /* 0x0000000e050e7223 */ /* 0x000fe20000010009 */
[-C--:B------:R-:W-:Y:S01]  /*ad70*/  FMUL.FTZ R24, R21, R8.reuse ;  /* 0x0000000815187220 */ /* 0x080fe20000410000 */
[----:B------:R-:W-:Y:S01]  /*ad80*/  FFMA.FTZ R12, R13, R8, -R4 ;  /* 0x000000080d0c7223 */ /* 0x000fe20000010804 */
[----:B------:R-:W-:-:S02]  /*ad90*/  LOP3.LUT R5, R42, 0xffff0000, RZ, 0xc0, !PT ;  /* 0xffff00002a057812 */ /* 0x000fc400078ec0ff */
[----:B------:R-:W-:Y:S01]  /*ada0*/  LOP3.LUT R3, R46, 0xffff0000, RZ, 0xc0, !PT ;  /* 0xffff00002e037812 */ /* 0x000fe200078ec0ff */
[----:B------:R-:W-:Y:S01]  /*adb0*/  FFMA.FTZ R24, R13, R20, R24 ;  /* 0x000000140d187223 */ /* 0x000fe20000010018 */
[----:B------:R-:W-:Y:S01]  /*adc0*/  LOP3.LUT R8, R43, 0xffff0000, RZ, 0xc0, !PT ;  /* 0xffff00002b087812 */ /* 0x000fe200078ec0ff */
[C---:B------:R-:W-:Y:S01]  /*add0*/  FMUL.FTZ R9, R10.reuse, R5 ;  /* 0x000000050a097220 */ /* 0x040fe20000410000 */
[----:B------:R-:W-:Y:S01]  /*ade0*/  LOP3.LUT R4, R47, 0xffff0000, RZ, 0xc0, !PT ;  /* 0xffff00002f047812 */ /* 0x000fe200078ec0ff */
[-C--:B------:R-:W-:Y:S01]  /*adf0*/  FMUL.FTZ R10, R10, R3.reuse ;  /* 0x000000030a0a7220 */ /* 0x080fe20000410000 */
[----:B------:R-:W-:Y:S01]  /*ae00*/  LOP3.LUT R6, R6, 0xffff0000, RZ, 0xc0, !PT ;  /* 0xffff000006067812 */ /* 0x000fe200078ec0ff */
[----:B------:R-:W-:Y:S01]  /*ae10*/  FMUL.FTZ R20, R11, R8 ;  /* 0x000000080b147220 */ /* 0x000fe20000410000 */
[----:B------:R-:W-:Y:S01]  /*ae20*/  LOP3.LUT R7, R7, 0xffff0000, RZ, 0xc0, !PT ;  /* 0xffff000007077812 */ /* 0x000fe200078ec0ff */
[-C--:B------:R-:W-:Y:S02]  /*ae30*/  FMUL.FTZ R13, R11, R4.reuse ;  /* 0x000000040b0d7220 */ /* 0x080fe40000410000 */
[C---:B------:R-:W-:Y:S01]  /*ae40*/  FFMA.FTZ R3, R6.reuse, R3, -R9 ;  /* 0x0000000306037223 */ /* 0x040fe20000010809 */
[----:B------:R-:W-:Y:S01]  /*ae50*/  FFMA.FTZ R11, R6, R5, R10 ;  /* 0x00000005060b7223 */ /* 0x000fe2000001000a */
[C---:B------:R-:W-:Y:S01]  /*ae60*/  FFMA.FTZ R20, R7.reuse, R4, -R20 ;  /* 0x0000000407147223 */ /* 0x040fe20000010814 */
[----:B------:R-:W-:Y:S01]  /*ae70*/  FFMA.FTZ R13, R7, R8, R13 ;  /* 0x00000008070d7223 */ /* 0x000fe2000001000d */
[----:B------:R-:W-:-:S02]  /*ae80*/  F2FP.BF16.F32.PACK_AB R4, R23, R28 ;  /* 0x0000001c1704723e */ /* 0x000fc400000010ff */
[----:B------:R-:W-:Y:S02]  /*ae90*/  F2FP.BF16.F32.PACK_AB R5, R22, R27 ;  /* 0x0000001b1605723e */ /* 0x000fe400000010ff */
[----:B------:R-:W-:Y:S02]  /*aea0*/  F2FP.BF16.F32.PACK_AB R6, R3, R12 ;  /* 0x0000000c0306723e */ /* 0x000fe400000010ff */
[----:B------:R-:W-:Y:S02]  /*aeb0*/  F2FP.BF16.F32.PACK_AB R10, R11, R24 ;  /* 0x000000180b0a723e */ /* 0x000fe400000010ff */
[----:B------:R-:W-:Y:S02]  /*aec0*/  F2FP.BF16.F32.PACK_AB R7, R20, R31 ;  /* 0x0000001f1407723e */ /* 0x000fe400000010ff */
[----:B------:R-:W-:Y:S02]  /*aed0*/  F2FP.BF16.F32.PACK_AB R8, R25, R30 ;  /* 0x0000001e1908723e */ /* 0x000fe400000010ff */
[----:B------:R-:W-:Y:S01]  /*aee0*/  F2FP.BF16.F32.PACK_AB R9, R14, R29 ;  /* 0x0000001d0e09723e */ /* 0x000fe200000010ff */
[----:B------:R0:W-:Y:S01]  /*aef0*/  STS.128 [R32], R4 ;  /* 0x0000000420007388 */ /* 0x0001e20000000c00 */
[----:B------:R-:W-:-:S05]  /*af00*/  F2FP.BF16.F32.PACK_AB R11, R13, R26 ;  /* 0x0000001a0d0b723e */ /* 0x000fca00000010ff */
[----:B------:R0:W-:Y:S02]  /*af10*/  STS.128 [R0+0xda00], R8 ;  /* 0x00da000800007388 */ /* 0x0001e40000000c00 */
.L_x_393:
[----:B------:R-:W-:Y:S05]  /*af20*/  BSYNC B0 ;  /* 0x0000000000007941 */ /* 0x000fea0003800000 */
.L_x_383:
[----:B------:R-:W-:Y:S01]  /*af30*/  @!PT LDS RZ, [RZ] ;  /* 0x00000000fffff984 */ /* 0x000fe20000000800 */
[----:B------:R-:W-:Y:S01]  /*af40*/  @!PT LDS RZ, [RZ] ;  /* 0x00000000fffff984 */ /* 0x000fe20000000800 */
[----:B------:R-:W-:Y:S01]  /*af50*/  @!PT LDS RZ, [RZ] ;  /* 0x00000000fffff984 */ /* 0x000fe20000000800 */
[----:B------:R-:W-:Y:S01]  /*af60*/  @!PT LDS RZ, [RZ] ;  /* 0x00000000fffff984 */ /* 0x000fe20000000800 */
[----:B------:R1:W-:Y:S06]  /*af70*/  MEMBAR.ALL.CTA ;  /* 0x0000000000007992 */ /* 0x0003ec0000008000 */
[----:B-1----:R-:W1:Y:S01]  /*af80*/  FENCE.VIEW.ASYNC.S ;  /* 0x00000000000073c6 */ /* 0x002e620000000000 */
[----:B------:R-:W-:Y:S05]  /*af90*/  WARPSYNC.ALL ;  /* 0x0000000000007948 */ /* 0x000fea0003800000 */
[----:B-1----:R-:W-:Y:S06]  /*afa0*/  BAR.SYNC.DEFER_BLOCKING 0xd, 0x180 ;  /* 0x0346000000007b1d */ /* 0x002fec0000010000 */
.L_x_381:
[----:B0-23--:R-:W2:Y:S02]  /*afb0*/  LDL R0, [R1+0x40] ;  /* 0x0000400001007983 */ /* 0x00dea40000100800 */
[----:B--2---:R-:W-:-:S13]  /*afc0*/  R2UR UR4, R0 ;  /* 0x00000000000472ca */ /* 0x004fda00000e0000 */
[----:B------:R-:W-:-:S05]  /*afd0*/  IMAD.U32 R0, RZ, RZ, UR4 ;  /* 0x00000004ff007e24 */ /* 0x000fca000f8e00ff */
[----:B------:R-:W-:-:S13]  /*afe0*/  ISETP.NE.AND P0, PT, R0, 0x3, PT ;  /* 0x000000030000780c */ /* 0x000fda0003f05270 */
[----:B------:R-:W-:Y:S05]  /*aff0*/  @!P0 BRA `(.L_x_416) ;  /* 0x0000000000048947 */ /* 0x000fea0003800000 */
[----:B------:R-:W-:Y:S01]  /*b000*/  BPT.TRAP 0x1 ;  /* 0x000000040000795c */ /* 0x000fe20000300000 */
.L_x_416:
[----:B------:R-:W4:Y:S01]  /*b010*/  LDL R0, [R1+0x3c] ;  /* 0x00003c0001007983 */ /* 0x000f220000100800 */
[----:B------:R-:W-:Y:S01]  /*b020*/  IMAD R15, R148, 0x8, R18 ;  /* 0x00000008940f7824 */ /* 0x000fe200078e0212 */
[----:B----4-:R-:W-:-:S04]  /*b030*/  SHF.L.U32 R4, R0, 0x1f, RZ ;  /* 0x0000001f00047819 */ /* 0x010fc800000006ff */
[----:B------:R0:W2:Y:S01]  /*b040*/  SYNCS.PHASECHK.TRANS64.TRYWAIT P1, [R15+URZ+0x31c30], R4 ;  /* 0x031c30040f0075a7 */ /* 0x0000a2000802017f */
[----:B------:R-:W-:Y:S05]  /*b050*/  @!P0 BRA `(.L_x_417) ;  /* 0x0000000000048947 */ /* 0x000fea0003800000 */
[----:B------:R-:W-:Y:S01]  /*b060*/  BPT.TRAP 0x1 ;  /* 0x000000040000795c */ /* 0x000fe20000300000 */
.L_x_417:
[----:B------:R-:W-:Y:S02]  /*b070*/  VIADD R0, R18, 0x16a00 ;  /* 0x00016a0012007836 */ /* 0x000fe40000000000 */
[----:B------:R-:W-:-:S03]  /*b080*/  IMAD R2, R2, 0x1000, R18 ;  /* 0x0000100002027824 */ /* 0x000fc600078e0212 */
[----:B------:R-:W-:Y:S01]  /*b090*/  SHF.R.U32.HI R0, RZ, 0x4, R0 ;  /* 0x00000004ff007819 */ /* 0x000fe20000011600 */
[----:B------:R-:W-:-:S03]  /*b0a0*/  VIADD R2, R2, 0xda00 ;  /* 0x0000da0002027836 */ /* 0x000fc60000000000 */
[----:B------:R-:W-:Y:S02]  /*b0b0*/  LOP3.LUT R0, R0, 0x3fff, RZ, 0xc0, !PT ;  /* 0x00003fff00007812 */ /* 0x000fe400078ec0ff */
[----:B------:R-:W-:Y:S02]  /*b0c0*/  SHF.R.U32.HI R2, RZ, 0x4, R2 ;  /* 0x00000004ff027819 */ /* 0x000fe40000011602 */
[----:B------:R-:W-:Y:S02]  /*b0d0*/  LOP3.LUT R0, R0, 0x10000, RZ, 0xfc, !PT ;  /* 0x0001000000007812 */ /* 0x000fe400078efcff */
[----:B------:R-:W-:-:S03]  /*b0e0*/  LOP3.LUT R2, R2, 0x3fff, RZ, 0xc0, !PT ;  /* 0x00003fff02027812 */ /* 0x000fc600078ec0ff */
[----:B------:R3:W-:Y:S01]  /*b0f0*/  STL [R1+0x4c], R0 ;  /* 0x00004c0001007387 */ /* 0x0007e20000100800 */
[----:B--2---:R-:W-:Y:S05]  /*b100*/  @P1 BRA `(.L_x_418) ;  /* 0x0000000000081947 */ /* 0x004fea0003800000 */
[----:B------:R-:W2:Y:S02]  /*b110*/  SYNCS.PHASECHK.TRANS64.TRYWAIT P1, [R15+URZ+0x31c30], R4 ;  /* 0x031c30040f0075a7 */ /* 0x000ea4000802017f */
[----:B--2---:R-:W-:Y:S05]  /*b120*/  @!P1 BRA `(.L_x_419) ;  /* 0x0000010800c49947 */ /* 0x004fea0003800000 */
.L_x_418:
[----:B---3--:R-:W3:Y:S01]  /*b130*/  LDL R0, [R1+0x4c] ;  /* 0x00004c0001007983 */ /* 0x008ee20000100800 */
[----:B------:R-:W-:Y:S01]  /*b140*/  IMAD.MOV.U32 R21, RZ, RZ, -0x7fffffe0 ;  /* 0x80000020ff157424 */ /* 0x000fe200078e00ff */
[----:B------:R-:W-:Y:S01]  /*b150*/  LOP3.LUT R2, R2, 0x10000, RZ, 0xfc, !PT ;  /* 0x0001000002027812 */ /* 0x000fe200078efcff */
[----:B------:R-:W-:Y:S01]  /*b160*/  IMAD.MOV.U32 R3, RZ, RZ, -0x7fffffe0 ;  /* 0x80000020ff037424 */ /* 0x000fe200078e00ff */
[----:B------:R-:W-:Y:S05]  /*b170*/  WARPSYNC.ALL ;  /* 0x0000000000007948 */ /* 0x000fea0003800000 */
[----:B------:R-:W-:Y:S02]  /*b180*/  R2UR UR7, R21 ;  /* 0x00000000150772ca */ /* 0x000fe400000e0000 */
[----:B------:R-:W-:-:S02]  /*b190*/  R2UR UR4, R2 ;  /* 0x00000000020472ca */ /* 0x000fc400000e0000 */
[C---:B------:R-:W-:Y:S01]  /*b1a0*/  R2UR UR5, R3.reuse ;  /* 0x00000000030572ca */ /* 0x040fe200000e0000 */
[----:B------:R-:W-:Y:S01]  /*b1b0*/  WARPGROUP.ARRIVE ;  /* 0x00000000000079c5 */ /* 0x000fe20000000000 */
[----:B------:R-:W-:Y:S01]  /*b1c0*/  IMAD.MOV.U32 R5, RZ, RZ, -0x7fffffe0 ;  /* 0x80000020ff057424 */ /* 0x000fe200078e00ff */
[----:B------:R-:W-:Y:S01]  /*b1d0*/  P2R R98, PR, RZ, 0x1 ;  /* 0x00000001ff627803 */ /* 0x000fe20000000000 */
[----:B------:R-:W-:Y:S01]  /*b1e0*/  IMAD.MOV.U32 R7, RZ, RZ, -0x7fffffe0 ;  /* 0x80000020ff077424 */ /* 0x000fe200078e00ff */
[C---:B------:R-:W-:Y:S02]  /*b1f0*/  R2UR UR8, R2.reuse ;  /* 0x00000000020872ca */ /* 0x040fe400000e0000 */
[----:B------:R-:W-:Y:S02]  /*b200*/  R2UR UR9, R3 ;  /* 0x00000000030972ca */ /* 0x000fe400000e0000 */
[----:B------:R-:W-:Y:S02]  /*b210*/  R2UR UR11, R7 ;  /* 0x00000000070b72ca */ /* 0x000fe400000e0000 */
[----:B------:R-:W-:-:S02]  /*b220*/  R2UR UR12, R2 ;  /* 0x00000000020c72ca */ /* 0x000fc400000e0000 */
[C---:B------:R-:W-:Y:S01]  /*b230*/  R2UR UR13, R3.reuse ;  /* 0x00000000030d72ca */ /* 0x040fe200000e0000 */
[----:B------:R-:W-:Y:S01]  /*b240*/  IMAD.MOV.U32 R9, RZ, RZ, -0x7fffffe0 ;  /* 0x80000020ff097424 */ /* 0x000fe200078e00ff */
[----:B------:R-:W-:Y:S02]  /*b250*/  R2UR UR16, R2 ;  /* 0x00000000021072ca */ /* 0x000fe400000e0000 */
[----:B------:R-:W-:Y:S02]  /*b260*/  R2UR UR17, R3 ;  /* 0x00000000031172ca */ /* 0x000fe400000e0000 */
[----:B------:R-:W-:Y:S01]  /*b270*/  R2UR UR19, R9 ;  /* 0x00000000091372ca */ /* 0x000fe200000e0000 */
[----:B---3--:R-:W-:Y:S02]  /*b280*/  IMAD R20, R148, 0x6c0, R0 ;  /* 0x000006c094147824 */ /* 0x008fe400078e0200 */
[----:B------:R-:W-:Y:S01]  /*b290*/  IMAD.MOV.U32 R7, RZ, RZ, -0x7fffffe0 ;  /* 0x80000020ff077424 */ /* 0x000fe200078e00ff */
[----:B------:R-:W-:-:S02]  /*b2a0*/  R2UR UR20, R2 ;  /* 0x00000000021472ca */ /* 0x000fc400000e0000 */
[C---:B------:R-:W-:Y:S02]  /*b2b0*/  R2UR UR21, R3.reuse ;  /* 0x00000000031572ca */ /* 0x040fe400000e0000 */
[----:B------:R-:W-:Y:S02]  /*b2c0*/  R2UR UR24, R2 ;  /* 0x00000000021872ca */ /* 0x000fe400000e0000 */
[C---:B------:R-:W-:Y:S01]  /*b2d0*/  R2UR UR25, R3.reuse ;  /* 0x00000000031972ca */ /* 0x040fe200000e0000 */
[----:B------:R-:W-:Y:S01]  /*b2e0*/  IMAD.MOV.U32 R9, RZ, RZ, -0x7fffffe0 ;  /* 0x80000020ff097424 */ /* 0x000fe200078e00ff */
[----:B------:R-:W-:Y:S01]  /*b2f0*/  R2UR UR6, R20 ;  /* 0x00000000140672ca */ /* 0x000fe200000e0000 */
[----:B------:R-:W-:Y:S01]  /*b300*/  IMAD.MOV.U32 R11, RZ, RZ, -0x7fffffe0 ;  /* 0x80000020ff0b7424 */ /* 0x000fe200078e00ff */
[C---:B------:R-:W-:Y:S01]  /*b310*/  R2UR UR28, R2.reuse ;  /* 0x00000000021c72ca */ /* 0x040fe200000e0000 */
[----:B------:R-:W-:Y:S01]  /*b320*/  VIADD R12, R2, 0x300 ;  /* 0x00000300020c7836 */ /* 0x000fe20000000000 */
[----:B------:R-:W-:Y:S01]  /*b330*/  R2UR UR29, R3 ;  /* 0x00000000031d72ca */ /* 0x000fe200000e0000 */
[----:B------:R-:W-:Y:S01]  /*b340*/  IMAD.MOV.U32 R13, RZ, RZ, -0x7fffffe0 ;  /* 0x80000020ff0d7424 */ /* 0x000fe200078e00ff */
[----:B------:R-:W3:Y:S01]  /*b350*/  LDL R0, [R1+0x88] ;  /* 0x0000880001007983 */ /* 0x000ee20000100800 */
[C---:B0-2---:R-:W-:Y:S01]  /*b360*/  VIADD R4, R20.reuse, 0x40 ;  /* 0x0000004014047836 */ /* 0x045fe20000000000 */
[----:B------:R-:W-:Y:S01]  /*b370*/  R2UR UR23, R7 ;  /* 0x00000000071772ca */ /* 0x000fe200000e0000 */
[C---:B------:R-:W-:Y:S01]  /*b380*/  VIADD R6, R20.reuse, 0x80 ;  /* 0x0000008014067836 */ /* 0x040fe20000000000 */
[----:B------:R-:W-:Y:S01]  /*b390*/  R2UR UR31, R9 ;  /* 0x00000000091f72ca */ /* 0x000fe200000e0000 */
[----:B------:R-:W-:Y:S01]  /*b3a0*/  VIADD R8, R20, 0x100 ;  /* 0x0000010014087836 */ /* 0x000fe20000000000 */
[----:B-----5:R-:W0:Y:S01]  /*b3b0*/  S2R R102, SR_TID.X ;  /* 0x0000000000667919 */ /* 0x020e220000002100 */
[----:B------:R-:W-:Y:S01]  /*b3c0*/  HGMMA.64x16x16.F32.BF16 R88, gdesc[UR4], RZ, !UPT, gsb0 ;  /* 0x00200000045879f0 */ /* 0x000fe2000c0018ff */
[----:B------:R-:W-:Y:S01]  /*b3d0*/  R2UR UR6, R4 ;  /* 0x00000000040672ca */ /* 0x000fe200000e0000 */
[----:B------:R-:W-:Y:S01]  /*b3e0*/  VIADD R4, R20, 0xc0 ;  /* 0x000000c014047836 */ /* 0x000fe20000000000 */
[----:B------:R-:W-:Y:S01]  /*b3f0*/  R2UR UR7, R5 ;  /* 0x00000000050772ca */ /* 0x000fe200000e0000 */
[----:B------:R-:W-:Y:S01]  /*b400*/  IMAD.MOV.U32 R5, RZ, RZ, -0x7fffffe0 ;  /* 0x80000020ff057424 */ /* 0x000fe200078e00ff */
[----:B------:R-:W-:Y:S01]  /*b410*/  R2UR UR4, R2 ;  /* 0x00000000020472ca */ /* 0x000fe200000e0000 */
[----:B------:R-:W-:Y:S01]  /*b420*/  IMAD.MOV.U32 R7, RZ, RZ, -0x7fffffe0 ;  /* 0x80000020ff077424 */ /* 0x000fe200078e00ff */
[----:B------:R-:W-:Y:S01]  /*b430*/  R2UR UR5, R3 ;  /* 0x00000000030572ca */ /* 0x000fe200000e0000 */
[----:B------:R-:W-:Y:S01]  /*b440*/  IMAD.MOV.U32 R9, RZ, RZ, -0x7fffffe0 ;  /* 0x80000020ff097424 */ /* 0x000fe200078e00ff */
[----:B------:R-:W-:Y:S01]  /*b450*/  R2UR UR10, R6 ;  /* 0x00000000060a72ca */ /* 0x000fe200000e0000 */
[----:B------:R-:W-:Y:S01]  /*b460*/  VIADD R6, R20, 0x140 ;  /* 0x0000014014067836 */ /* 0x000fe20000000000 */
[----:B------:R-:W-:Y:S01]  /*b470*/  R2UR UR14, R4 ;  /* 0x00000000040e72ca */ /* 0x000fe200000e0000 */
[----:B------:R-:W-:Y:S01]  /*b480*/  VIADD R4, R20, 0x180 ;  /* 0x0000018014047836 */ /* 0x000fe20000000000 */
        /* <DEDUP_REMOVED lines=11> */
[C---:B------:R-:W-:Y:S01]  /*b540*/  VIADD R6, R20.reuse, 0x82 ;  /* 0x0000008214067836 */ /* 0x040fe20000000000 */
[----:B------:R-:W-:Y:S01]  /*b550*/  R2UR UR33, R9 ;  /* 0x00000000092172ca */ /* 0x000fe200000e0000 */
[----:B------:R-:W-:Y:S01]  /*b560*/  VIADD R10, R20, 0x102 ;  /* 0x00000102140a7836 */ /* 0x000fe20000000000 */
[----:B------:R-:W-:Y:S01]  /*b570*/  R2UR UR32, R8 ;  /* 0x00000000082072ca */ /* 0x000fe200000e0000 */
[----:B------:R-:W-:-:S02]  /*b580*/  VIADD R22, R20, 0x342 ;  /* 0x0000034214167836 */ /* 0x000fc40000000000 */
[----:B------:R-:W-:Y:S01]  /*b590*/  IMAD.MOV.U32 R23, RZ, RZ, -0x7fffffe0 ;  /* 0x80000020ff177424 */ /* 0x000fe200078e00ff */
[----:B0-----:R-:W-:Y:S01]  /*b5a0*/  LOP3.LUT R102, R102, 0x7f, RZ, 0xc0, !PT ;  /* 0x0000007f66667812 */ /* 0x001fe200078ec0ff */
[----:B------:R-:W-:Y:S02]  /*b5b0*/  VIADD R96, R20, 0x580 ;  /* 0x0000058014607836 */ /* 0x000fe40000000000 */
[----:B------:R-:W-:Y:S01]  /*b5c0*/  IMAD.MOV.U32 R97, RZ, RZ, -0x7fffffe0 ;  /* 0x80000020ff617424 */ /* 0x000fe200078e00ff */
[----:B------:R-:W-:Y:S02]  /*b5d0*/  WARPGROUP.DEPBAR.LE gsb0, 0x0 ;  /* 0x00008000000079c5 */ /* 0x000fe40000010000 */
[----:B------:R-:W-:-:S06]  /*b5e0*/  WARPGROUP.ARRIVE ;  /* 0x00000000000079c5 */ /* 0x000fcc0000000000 */
[----:B------:R-:W-:Y:S01]  /*b5f0*/  HGMMA.64x16x16.F32.BF16 R80, gdesc[UR4], RZ, !UPT, gsb0 ;  /* 0x00200000045079f0 */ /* 0x000fe2000c0018ff */
[----:B------:R-:W-:Y:S01]  /*b600*/  R2UR UR6, R4 ;  /* 0x00000000040672ca */ /* 0x000fe200000e0000 */
[----:B------:R-:W-:Y:S01]  /*b610*/  VIADD R4, R20, 0x2 ;  /* 0x0000000214047836 */ /* 0x000fe20000000000 */
[----:B------:R-:W-:Y:S01]  /*b620*/  R2UR UR7, R5 ;  /* 0x00000000050772ca */ /* 0x000fe200000e0000 */
[----:B------:R-:W-:Y:S01]  /*b630*/  IMAD.MOV.U32 R5, RZ, RZ, -0x7fffffe0 ;  /* 0x80000020ff057424 */ /* 0x000fe200078e00ff */
[----:B------:R-:W-:Y:S02]  /*b640*/  R2UR UR4, R2 ;  /* 0x00000000020472ca */ /* 0x000fe400000e0000 */
[----:B------:R-:W-:Y:S02]  /*b650*/  R2UR UR5, R3 ;  /* 0x00000000030572ca */ /* 0x000fe400000e0000 */
[----:B------:R-:W-:Y:S01]  /*b660*/  R2UR UR34, R4 ;  /* 0x00000000042272ca */ /* 0x000fe200000e0000 */
[----:B------:R-:W-:Y:S01]  /*b670*/  VIADD R4, R20, 0x42 ;  /* 0x0000004214047836 */ /* 0x000fe20000000000 */
[----:B------:R-:W-:Y:S01]  /*b680*/  R2UR UR35, R5 ;  /* 0x00000000052372ca */ /* 0x000fe200000e0000 */
[----:B------:R-:W-:Y:S01]  /*b690*/  IMAD.MOV.U32 R5, RZ, RZ, -0x7fffffe0 ;  /* 0x80000020ff057424 */ /* 0x000fe200078e00ff */
[----:B------:R-:W-:-:S02]  /*b6a0*/  WARPGROUP.DEPBAR.LE gsb0, 0x0 ;  /* 0x00008000000079c5 */ /* 0x000fc40000010000 */
[----:B------:R-:W-:-:S06]  /*b6b0*/  WARPGROUP.ARRIVE ;  /* 0x00000000000079c5 */ /* 0x000fcc0000000000 */
[----:B------:R-:W-:Y:S01]  /*b6c0*/  HGMMA.64x16x16.F32.BF16 R72, gdesc[UR8], RZ, !UPT, gsb0 ;  /* 0x00200000084879f0 */ /* 0x000fe2000c0018ff */
[----:B------:R-:W-:Y:S01]  /*b6d0*/  R2UR UR10, R6 ;  /* 0x00000000060a72ca */ /* 0x000fe200000e0000 */
[----:B------:R-:W-:Y:S01]  /*b6e0*/  VIADD R6, R20, 0x142 ;  /* 0x0000014214067836 */ /* 0x000fe20000000000 */
[----:B------:R-:W-:Y:S01]  /*b6f0*/  R2UR UR11, R7 ;  /* 0x00000000070b72ca */ /* 0x000fe200000e0000 */
[----:B------:R-:W-:Y:S01]  /*b700*/  IMAD.MOV.U32 R7, RZ, RZ, -0x7fffffe0 ;  /* 0x80000020ff077424 */ /* 0x000fe200078e00ff */
[----:B------:R-:W-:Y:S02]  /*b710*/  R2UR UR8, R8 ;  /* 0x00000000080872ca */ /* 0x000fe400000e0000 */
[----:B------:R-:W-:Y:S01]  /*b720*/  R2UR UR9, R9 ;  /* 0x00000000090972ca */ /* 0x000fe200000e0000 */
[----:B------:R-:W-:Y:S02]  /*b730*/  WARPGROUP.DEPBAR.LE gsb0, 0x0 ;  /* 0x00008000000079c5 */ /* 0x000fe40000010000 */
[----:B------:R-:W-:-:S06]  /*b740*/  WARPGROUP.ARRIVE ;  /* 0x00000000000079c5 */ /* 0x000fcc0000000000 */
[----:B------:R-:W-:Y:S01]  /*b750*/  HGMMA.64x16x16.F32.BF16 R64, gdesc[UR12], RZ, !UPT, gsb0 ;  /* 0x002000000c4079f0 */ /* 0x000fe2000c0018ff */
[----:B------:R-:W-:Y:S02]  /*b760*/  R2UR UR12, R8 ;  /* 0x00000000080c72ca */ /* 0x000fe400000e0000 */
[----:B------:R-:W-:Y:S01]  /*b770*/  R2UR UR13, R9 ;  /* 0x00000000090d72ca */ /* 0x000fe200000e0000 */
        /* <DEDUP_REMOVED lines=10> */
[----:B------:R-:W-:Y:S01]  /*b820*/  WARPGROUP.ARRIVE ;  /* 0x00000000000079c5 */ /* 0x000fe20000000000 */
[----:B---3--:R-:W-:-:S04]  /*b830*/  IMAD.IADD R21, R0, 0x1, R108 ;  /* 0x0000000100157824 */ /* 0x008fc800078e026c */
[----:B------:R-:W-:Y:S01]  /*b840*/  IMAD R21, R110, -0x90, R21 ;  /* 0xffffff706e157824 */ /* 0x000fe200078e0215 */
[----:B------:R-:W-:Y:S01]  /*b850*/  HGMMA.64x16x16.F32.BF16 R48, gdesc[UR20], RZ, !UPT, gsb0 ;  /* 0x00200000143079f0 */ /* 0x000fe2000c0018ff */
[----:B------:R-:W-:Y:S01]  /*b860*/  R2UR UR22, R6 ;  /* 0x00000000061672ca */ /* 0x000fe200000e0000 */
[----:B------:R-:W-:Y:S01]  /*b870*/  VIADD R6, R20, 0x1c2 ;  /* 0x000001c214067836 */ /* 0x000fe20000000000 */
[----:B------:R-:W-:Y:S01]  /*b880*/  R2UR UR23, R7 ;  /* 0x00000000071772ca */ /* 0x000fe200000e0000 */
[----:B------:R-:W-:Y:S01]  /*b890*/  IMAD.MOV.U32 R7, RZ, RZ, -0x7fffffe0 ;  /* 0x80000020ff077424 */ /* 0x000fe200078e00ff */
[----:B------:R-:W-:Y:S02]  /*b8a0*/  R2UR UR20, R8 ;  /* 0x00000000081472ca */ /* 0x000fe400000e0000 */
[----:B------:R-:W-:Y:S02]  /*b8b0*/  R2UR UR21, R9 ;  /* 0x00000000091572ca */ /* 0x000fe400000e0000 */
[----:B------:R-:W-:-:S02]  /*b8c0*/  ISETP.GT.AND P1, PT, R21, RZ, PT ;  /* 0x000000ff1500720c */ /* 0x000fc40003f24270 */
[C---:B------:R-:W-:Y:S02]  /*b8d0*/  ISETP.GT.AND P2, PT, R21.reuse, 0x1, PT ;  /* 0x000000011500780c */ /* 0x040fe40003f44270 */
[C---:B------:R-:W-:Y:S02]  /*b8e0*/  ISETP.GT.AND P3, PT, R21.reuse, 0x8, PT ;  /* 0x000000081500780c */ /* 0x040fe40003f64270 */
[C---:B------:R-:W-:Y:S02]  /*b8f0*/  ISETP.GT.AND P4, PT, R21.reuse, 0x9, PT ;  /* 0x000000091500780c */ /* 0x040fe40003f84270 */
[C---:B------:R-:W-:Y:S02]  /*b900*/  ISETP.GT.AND P5, PT, R21.reuse, 0x30, PT ;  /* 0x000000301500780c */ /* 0x040fe40003fa4270 */
[C---:B------:R-:W-:Y:S02]  /*b910*/  ISETP.GT.AND P0, PT, R21.reuse, 0x69, PT ;  /* 0x000000691500780c */ /* 0x040fe40003f04270 */
[----:B------:R-:W-:Y:S01]  /*b920*/  ISETP.GT.AND P6, PT, R21, 0x70, PT ;  /* 0x000000701500780c */ /* 0x000fe20003fc4270 */
        /* <DEDUP_REMOVED lines=33> */
[----:B------:R-:W-:Y:S01]  /*bb40*/  HGMMA.64x16x16.F32.BF16 R88, gdesc[UR32], R88, gsb0 ;  /* 0x00200000205879f0 */ /* 0x000fe20008001858 */
[----:B------:R-:W-:Y:S02]  /*bb50*/  R2UR UR32, R12 ;  /* 0x000000000c2072ca */ /* 0x000fe400000e0000 */
[----:B------:R-:W-:Y:S01]  /*bb60*/  R2UR UR33, R13 ;  /* 0x000000000d2172ca */ /* 0x000fe200000e0000 */
[----:B------:R-:W-:Y:S02]  /*bb70*/  WARPGROUP.DEPBAR.LE gsb0, 0x0 ;  /* 0x00008000000079c5 */ /* 0x000fe40000010000 */
[----:B------:R-:W-:-:S06]  /*bb80*/  WARPGROUP.ARRIVE ;  /* 0x00000000000079c5 */ /* 0x000fcc0000000000 */
[----:B------:R-:W-:Y:S01]  /*bb90*/  HGMMA.64x16x16.F32.BF16 R80, gdesc[UR4], R80, gsb0 ;  /* 0x00200000045079f0 */ /* 0x000fe20008001850 */
        /* <DEDUP_REMOVED lines=12> */
[----:B------:R-:W-:Y:S01]  /*bc60*/  HGMMA.64x16x16.F32.BF16 R72, gdesc[UR8], R72, gsb0 ;  /* 0x00200000084879f0 */ /* 0x000fe20008001848 */
        /* <DEDUP_REMOVED lines=217> */
[----:B------:R-:W-:Y:S02]  /*ca00*/  R2UR UR31, R97 ;  /* 0x00000000611f72ca */ /* 0x000fe400000e0000 */
        /* <DEDUP_REMOVED lines=55> */
[----:B------:R-:W-:Y:S01]  /*cd80*/  WARPGROUP.ARRIVE ;  /* 0x00000000000079c5 */ /* 0x000fe20000000000 */
[----:B------:R-:W-:Y:S01]  /*cd90*/  FSEL R96, R88, -INF , P1 ;  /* 0xff80000058607808 */ /* 0x000fe20000800000 */
[----:B------:R-:W-:Y:S01]  /*cda0*/  VIADD R88, R20, 0x602 ;  /* 0x0000060214587836 */ /* 0x000fe20000000000 */
[----:B------:R-:W-:Y:S01]  /*cdb0*/  FSEL R97, R89, -INF , P2 ;  /* 0xff80000059617808 */ /* 0x000fe20001000000 */
[----:B------:R-:W-:Y:S01]  /*cdc0*/  IMAD.MOV.U32 R89, RZ, RZ, -0x7fffffe0 ;  /* 0x80000020ff597424 */ /* 0x000fe200078e00ff */
[----:B------:R-:W-:Y:S01]  /*cdd0*/  FSEL R91, R91, -INF , P2 ;  /* 0xff8000005b5b7808 */ /* 0x000fe20001000000 */
[----:B------:R-:W-:Y:S01]  /*cde0*/  HGMMA.64x16x16.F32.BF16 R80, gdesc[UR4], R80, gsb0 ;  /* 0x00200000045079f0 */ /* 0x000fe20008001850 */
[----:B------:R-:W-:Y:S01]  /*cdf0*/  R2UR UR6, R22 ;  /* 0x00000000160672ca */ /* 0x000fe200000e0000 */
[----:B------:R-:W-:Y:S01]  /*ce00*/  VIADD R22, R20, 0x542 ;  /* 0x0000054214167836 */ /* 0x000fe20000000000 */
[----:B------:R-:W-:Y:S01]  /*ce10*/  R2UR UR7, R23 ;  /* 0x00000000170772ca */ /* 0x000fe200000e0000 */
[----:B------:R-:W-:Y:S01]  /*ce20*/  IMAD.MOV.U32 R23, RZ, RZ, -0x7fffffe0 ;  /* 0x80000020ff177424 */ /* 0x000fe200078e00ff */
[----:B------:R-:W-:-:S02]  /*ce30*/  R2UR UR4, R4 ;  /* 0x00000000040472ca */ /* 0x000fc400000e0000 */
[----:B------:R-:W-:Y:S02]  /*ce40*/  R2UR UR5, R5 ;  /* 0x00000000050572ca */ /* 0x000fe400000e0000 */
[----:B------:R-:W-:Y:S02]  /*ce50*/  ISETP.GT.AND P2, PT, R21, 0x11, PT ;  /* 0x000000111500780c */ /* 0x000fe40003f44270 */
[----:B------:R-:W-:Y:S02]  /*ce60*/  FSEL R92, R92, -INF , P3 ;  /* 0xff8000005c5c7808 */ /* 0x000fe40001800000 */
[----:B------:R-:W-:Y:S02]  /*ce70*/  FSEL R90, R90, -INF , P1 ;  /* 0xff8000005a5a7808 */ /* 0x000fe40000800000 */
[----:B------:R-:W-:Y:S02]  /*ce80*/  FSEL R93, R93, -INF , P4 ;  /* 0xff8000005d5d7808 */ /* 0x000fe40002000000 */
[----:B------:R-:W-:-:S02]  /*ce90*/  ISETP.GT.AND P1, PT, R21, 0x10, PT ;  /* 0x000000101500780c */ /* 0x000fc40003f24270 */
[----:B------:R-:W-:Y:S02]  /*cea0*/  FSEL R94, R94, -INF , P3 ;  /* 0xff8000005e5e7808 */ /* 0x000fe40001800000 */
[----:B------:R-:W-:Y:S02]  /*ceb0*/  ISETP.GT.AND P3, PT, R21, 0x18, PT ;  /* 0x000000181500780c */ /* 0x000fe40003f64270 */
[----:B------:R-:W-:Y:S02]  /*cec0*/  FSEL R95, R95, -INF , P4 ;  /* 0xff8000005f5f7808 */ /* 0x000fe40002000000 */
[----:B------:R-:W-:Y:S01]  /*ced0*/  ISETP.GT.AND P4, PT, R21, 0x19, PT ;  /* 0x000000191500780c */ /* 0x000fe20003f84270 */
[----:B------:R-:W-:Y:S02]  /*cee0*/  WARPGROUP.DEPBAR.LE gsb0, 0x0 ;  /* 0x00008000000079c5 */ /* 0x000fe40000010000 */
[----:B------:R-:W-:Y:S01]  /*cef0*/  WARPGROUP.ARRIVE ;  /* 0x00000000000079c5 */ /* 0x000fe20000000000 */
[----:B------:R-:W-:-:S02]  /*cf00*/  FSEL R100, R81, -INF , P2 ;  /* 0xff80000051647808 */ /* 0x000fc40001000000 */
[----:B------:R-:W-:Y:S02]  /*cf10*/  FMNMX.FTZ R81, R96, R97, !PT ;  /* 0x0000006160517209 */ /* 0x000fe40007810000 */
[----:B------:R-:W-:Y:S01]  /*cf20*/  FSEL R99, R80, -INF , P1 ;  /* 0xff80000050637808 */ /* 0x000fe20000800000 */
[----:B------:R-:W-:Y:S01]  /*cf30*/  HGMMA.64x16x16.F32.BF16 R72, gdesc[UR4], R72, gsb0 ;  /* 0x00200000044879f0 */ /* 0x000fe20008001848 */
[----:B------:R-:W-:Y:S01]  /*cf40*/  R2UR UR6, R22 ;  /* 0x00000000160672ca */ /* 0x000fe200000e0000 */
[----:B------:R-:W-:Y:S01]  /*cf50*/  VIADD R22, R20, 0x582 ;  /* 0x0000058214167836 */ /* 0x000fe20000000000 */
[----:B------:R-:W-:Y:S01]  /*cf60*/  R2UR UR7, R23 ;  /* 0x00000000170772ca */ /* 0x000fe200000e0000 */
[----:B------:R-:W-:Y:S01]  /*cf70*/  IMAD.MOV.U32 R23, RZ, RZ, -0x7fffffe0 ;  /* 0x80000020ff177424 */ /* 0x000fe200078e00ff */
[----:B------:R-:W-:Y:S01]  /*cf80*/  R2UR UR4, R4 ;  /* 0x00000000040472ca */ /* 0x000fe200000e0000 */
[----:B------:R-:W-:Y:S01]  /*cf90*/  VIADD R80, R20, 0x682 ;  /* 0x0000068214507836 */ /* 0x000fe20000000000 */
[----:B------:R-:W-:-:S02]  /*cfa0*/  R2UR UR5, R5 ;  /* 0x00000000050572ca */ /* 0x000fc400000e0000 */
[----:B------:R-:W-:Y:S01]  /*cfb0*/  R2UR UR10, R22 ;  /* 0x00000000160a72ca */ /* 0x000fe200000e0000 */
[----:B------:R-:W-:Y:S01]  /*cfc0*/  VIADD R22, R20, 0x5c2 ;  /* 0x000005c214167836 */ /* 0x000fe20000000000 */
[----:B------:R-:W-:Y:S01]  /*cfd0*/  R2UR UR11, R23 ;  /* 0x00000000170b72ca */ /* 0x000fe200000e0000 */
[----:B------:R-:W-:Y:S01]  /*cfe0*/  IMAD.MOV.U32 R23, RZ, RZ, -0x7fffffe0 ;  /* 0x80000020ff177424 */ /* 0x000fe200078e00ff */
[----:B------:R-:W-:Y:S01]  /*cff0*/  FMNMX.FTZ R0, R92, R81, !PT ;  /* 0x000000515c007209 */ /* 0x000fe20007810000 */
[----:B------:R-:W-:Y:S01]  /*d000*/  IMAD.MOV.U32 R81, RZ, RZ, -0x7fffffe0 ;  /* 0x80000020ff517424 */ /* 0x000fe200078e00ff */
[----:B------:R-:W-:Y:S02]  /*d010*/  FSEL R84, R84, -INF , P3 ;  /* 0xff80000054547808 */ /* 0x000fe40001800000 */
[----:B------:R-:W-:Y:S02]  /*d020*/  FMNMX.FTZ R0, R93, R0, !PT ;  /* 0x000000005d007209 */ /* 0x000fe40007810000 */
[----:B------:R-:W-:-:S02]  /*d030*/  FSEL R82, R82, -INF , P1 ;  /* 0xff80000052527808 */ /* 0x000fc40000800000 */
[----:B------:R-:W-:Y:S02]  /*d040*/  FSEL R85, R85, -INF , P4 ;  /* 0xff80000055557808 */ /* 0x000fe40002000000 */
[----:B------:R-:W-:Y:S02]  /*d050*/  ISETP.GT.AND P1, PT, R21, 0x20, PT ;  /* 0x000000201500780c */ /* 0x000fe40003f24270 */
[----:B------:R-:W-:Y:S02]  /*d060*/  FSEL R83, R83, -INF , P2 ;  /* 0xff80000053537808 */ /* 0x000fe40001000000 */
[C---:B------:R-:W-:Y:S02]  /*d070*/  ISETP.GT.AND P2, PT, R21.reuse, 0x21, PT ;  /* 0x000000211500780c */ /* 0x040fe40003f44270 */
[----:B------:R-:W-:Y:S02]  /*d080*/  FSEL R86, R86, -INF , P3 ;  /* 0xff80000056567808 */ /* 0x000fe40001800000 */
[----:B------:R-:W-:-:S02]  /*d090*/  ISETP.GT.AND P3, PT, R21, 0x28, PT ;  /* 0x000000281500780c */ /* 0x000fc40003f64270 */
[----:B------:R-:W-:Y:S02]  /*d0a0*/  FSEL R87, R87, -INF , P4 ;  /* 0xff80000057577808 */ /* 0x000fe40002000000 */
[----:B------:R-:W-:Y:S02]  /*d0b0*/  ISETP.GT.AND P4, PT, R21, 0x29, PT ;  /* 0x000000291500780c */ /* 0x000fe40003f84270 */
[----:B------:R-:W-:Y:S02]  /*d0c0*/  R2UR UR14, R80 ;  /* 0x00000000500e72ca */ /* 0x000fe400000e0000 */
[----:B------:R-:W-:Y:S01]  /*d0d0*/  R2UR UR15, R81 ;  /* 0x00000000510f72ca */ /* 0x000fe200000e0000 */
[----:B------:R-:W-:Y:S02]  /*d0e0*/  WARPGROUP.DEPBAR.LE gsb0, 0x0 ;  /* 0x00008000000079c5 */ /* 0x000fe40000010000 */
[----:B------:R-:W-:Y:S01]  /*d0f0*/  WARPGROUP.ARRIVE ;  /* 0x00000000000079c5 */ /* 0x000fe20000000000 */
[----:B------:R-:W-:-:S02]  /*d100*/  FSEL R72, R72, -INF , P1 ;  /* 0xff80000048487808 */ /* 0x000fc40000800000 */
[----:B------:R-:W-:Y:S02]  /*d110*/  FSEL R73, R73, -INF , P2 ;  /* 0xff80000049497808 */ /* 0x000fe40001000000 */
[----:B------:R-:W-:Y:S01]  /*d120*/  FSEL R76, R76, -INF , P3 ;  /* 0xff8000004c4c7808 */ /* 0x000fe20001800000 */
[----:B------:R-:W-:Y:S01]  /*d130*/  HGMMA.64x16x16.F32.BF16 R64, gdesc[UR4], R64, gsb0 ;  /* 0x00200000044079f0 */ /* 0x000fe20008001840 */
[----:B------:R-:W-:Y:S01]  /*d140*/  R2UR UR6, R22 ;  /* 0x00000000160672ca */ /* 0x000fe200000e0000 */
[----:B------:R-:W-:Y:S01]  /*d150*/  VIADD R22, R20, 0x642 ;  /* 0x0000064214167836 */ /* 0x000fe20000000000 */
[----:B------:R-:W-:Y:S02]  /*d160*/  R2UR UR7, R23 ;  /* 0x00000000170772ca */ /* 0x000fe400000e0000 */
[----:B------:R-:W-:Y:S02]  /*d170*/  R2UR UR4, R4 ;  /* 0x00000000040472ca */ /* 0x000fe400000e0000 */
[----:B------:R-:W-:-:S02]  /*d180*/  R2UR UR5, R5 ;  /* 0x00000000050572ca */ /* 0x000fc400000e0000 */
[----:B------:R-:W-:Y:S02]  /*d190*/  FMNMX.FTZ R23, R99, R0, !PT ;  /* 0x0000000063177209 */ /* 0x000fe40007810000 */
[----:B------:R-:W-:Y:S02]  /*d1a0*/  FSEL R77, R77, -INF , P4 ;  /* 0xff8000004d4d7808 */ /* 0x000fe40002000000 */
[----:B------:R-:W-:Y:S02]  /*d1b0*/  FMNMX.FTZ R23, R100, R23, !PT ;  /* 0x0000001764177209 */ /* 0x000fe40007810000 */
[----:B------:R-:W-:Y:S02]  /*d1c0*/  FSEL R79, R79, -INF , P4 ;  /* 0xff8000004f4f7808 */ /* 0x000fe40002000000 */
[----:B------:R-:W-:Y:S02]  /*d1d0*/  FMNMX.FTZ R0, R84, R23, !PT ;  /* 0x0000001754007209 */ /* 0x000fe40007810000 */
[----:B------:R-:W-:-:S02]  /*d1e0*/  ISETP.GT.AND P4, PT, R21, 0x31, PT ;  /* 0x000000311500780c */ /* 0x000fc40003f84270 */
[----:B------:R-:W-:Y:S02]  /*d1f0*/  FMNMX.FTZ R23, R85, R0, !PT ;  /* 0x0000000055177209 */ /* 0x000fe40007810000 */
[----:B------:R-:W-:Y:S02]  /*d200*/  FSEL R74, R74, -INF , P1 ;  /* 0xff8000004a4a7808 */ /* 0x000fe40000800000 */
[----:B------:R-:W-:Y:S01]  /*d210*/  FMNMX.FTZ R0, R72, R23, !PT ;  /* 0x0000001748007209 */ /* 0x000fe20007810000 */
[----:B------:R-:W-:Y:S01]  /*d220*/  IMAD.MOV.U32 R23, RZ, RZ, -0x7fffffe0 ;  /* 0x80000020ff177424 */ /* 0x000fe200078e00ff */
[C---:B------:R-:W-:Y:S02]  /*d230*/  ISETP.GT.AND P1, PT, R21.reuse, 0x38, PT ;  /* 0x000000381500780c */ /* 0x040fe40003f24270 */
        /* <DEDUP_REMOVED lines=8> */
[----:B------:R-:W-:Y:S01]  /*d2c0*/  FSEL R68, R68, -INF , P1 ;  /* 0xff80000044447808 */ /* 0x000fe20000800000 */
[----:B------:R-:W-:Y:S01]  /*d2d0*/  HGMMA.64x16x16.F32.BF16 R56, gdesc[UR8], R56, gsb0 ;  /* 0x00200000083879f0 */ /* 0x000fe20008001838 */
[----:B------:R-:W-:-:S02]  /*d2e0*/  R2UR UR10, R88 ;  /* 0x00000000580a72ca */ /* 0x000fc400000e0000 */
[----:B------:R-:W-:Y:S02]  /*d2f0*/  R2UR UR11, R89 ;  /* 0x00000000590b72ca */ /* 0x000fe400000e0000 */
[----:B------:R-:W-:Y:S02]  /*d300*/  R2UR UR8, R4 ;  /* 0x00000000040872ca */ /* 0x000fe400000e0000 */
[----:B------:R-:W-:Y:S02]  /*d310*/  R2UR UR9, R5 ;  /* 0x00000000050972ca */ /* 0x000fe400000e0000 */
[----:B------:R-:W-:Y:S02]  /*d320*/  FSEL R69, R69, -INF , P3 ;  /* 0xff80000045457808 */ /* 0x000fe40001800000 */
[----:B------:R-:W-:Y:S02]  /*d330*/  FSEL R66, R66, -INF , P5 ;  /* 0xff80000042427808 */ /* 0x000fe40002800000 */
[----:B------:R-:W-:-:S02]  /*d340*/  ISETP.GT.AND P5, PT, R21, 0x41, PT ;  /* 0x000000411500780c */ /* 0x000fc40003fa4270 */
[----:B------:R-:W-:Y:S02]  /*d350*/  FSEL R67, R67, -INF , P4 ;  /* 0xff80000043437808 */ /* 0x000fe40002000000 */
[----:B------:R-:W-:Y:S02]  /*d360*/  ISETP.GT.AND P4, PT, R21, 0x48, PT ;  /* 0x000000481500780c */ /* 0x000fe40003f84270 */
[----:B------:R-:W-:Y:S02]  /*d370*/  FSEL R71, R71, -INF , P3 ;  /* 0xff80000047477808 */ /* 0x000fe40001800000 */
[C---:B------:R-:W-:Y:S02]  /*d380*/  ISETP.GT.AND P3, PT, R21.reuse, 0x49, PT ;  /* 0x000000491500780c */ /* 0x040fe40003f64270 */
[----:B------:R-:W-:Y:S02]  /*d390*/  FSEL R70, R70, -INF , P1 ;  /* 0xff80000046467808 */ /* 0x000fe40000800000 */
[----:B------:R-:W-:-:S02]  /*d3a0*/  ISETP.GT.AND P1, PT, R21, 0x50, PT ;  /* 0x000000501500780c */ /* 0x000fc40003f24270 */
[----:B------:R-:W-:Y:S01]  /*d3b0*/  FMNMX.FTZ R89, R90, R91, !PT ;  /* 0x0000005b5a597209 */ /* 0x000fe20007810000 */
        /* <DEDUP_REMOVED lines=10> */
[----:B------:R-:W-:Y:S02]  /*d460*/  FMNMX.FTZ R23, R73, R0, !PT ;  /* 0x0000000049177209 */ /* 0x000fe40007810000 */
[----:B------:R-:W-:Y:S02]  /*d470*/  FSEL R61, R61, -INF , P3 ;  /* 0xff8000003d3d7808 */ /* 0x000fe40001800000 */
[----:B------:R-:W-:-:S02]  /*d480*/  FMNMX.FTZ R0, R76, R23, !PT ;  /* 0x000000174c007209 */ /* 0x000fc40007810000 */
[----:B------:R-:W-:Y:S02]  /*d490*/  FSEL R58, R58, -INF , P2 ;  /* 0xff8000003a3a7808 */ /* 0x000fe40001000000 */
[----:B------:R-:W-:Y:S02]  /*d4a0*/  FMNMX.FTZ R23, R77, R0, !PT ;  /* 0x000000004d177209 */ /* 0x000fe40007810000 */
[----:B------:R-:W-:Y:S02]  /*d4b0*/  ISETP.GT.AND P2, PT, R21, 0x51, PT ;  /* 0x000000511500780c */ /* 0x000fe40003f44270 */
[----:B------:R-:W-:Y:S02]  /*d4c0*/  FMNMX.FTZ R0, R64, R23, !PT ;  /* 0x0000001740007209 */ /* 0x000fe40007810000 */
[----:B------:R-:W-:Y:S02]  /*d4d0*/  FSEL R59, R59, -INF , P5 ;  /* 0xff8000003b3b7808 */ /* 0x000fe40002800000 */
[----:B------:R-:W-:-:S02]  /*d4e0*/  FMNMX.FTZ R23, R65, R0, !PT ;  /* 0x0000000041177209 */ /* 0x000fc40007810000 */
[----:B------:R-:W-:Y:S02]  /*d4f0*/  ISETP.GT.AND P5, PT, R21, 0x58, PT ;  /* 0x000000581500780c */ /* 0x000fe40003fa4270 */
[----:B------:R-:W-:Y:S02]  /*d500*/  FMNMX.FTZ R0, R68, R23, !PT ;  /* 0x0000001744007209 */ /* 0x000fe40007810000 */
[----:B------:R-:W-:Y:S02]  /*d510*/  FSEL R62, R62, -INF , P4 ;  /* 0xff8000003e3e7808 */ /* 0x000fe40002000000 */
[----:B------:R-:W-:Y:S02]  /*d520*/  FMNMX.FTZ R23, R69, R0, !PT ;  /* 0x0000000045177209 */ /* 0x000fe40007810000 */
[----:B------:R-:W-:Y:S02]  /*d530*/  ISETP.GT.AND P4, PT, R21, 0x59, PT ;  /* 0x000000591500780c */ /* 0x000fe40003f84270 */
[----:B------:R-:W-:-:S02]  /*d540*/  FMNMX.FTZ R0, R56, R23, !PT ;  /* 0x0000001738007209 */ /* 0x000fc40007810000 */
[----:B------:R-:W-:Y:S02]  /*d550*/  FSEL R63, R63, -INF , P3 ;  /* 0xff8000003f3f7808 */ /* 0x000fe40001800000 */
[----:B------:R-:W-:Y:S02]  /*d560*/  FMNMX.FTZ R23, R57, R0, !PT ;  /* 0x0000000039177209 */ /* 0x000fe40007810000 */
[----:B------:R-:W-:Y:S02]  /*d570*/  ISETP.GT.AND P3, PT, R21, 0x60, PT ;  /* 0x000000601500780c */ /* 0x000fe40003f64270 */
[----:B------:R-:W-:-:S04]  /*d580*/  FMNMX.FTZ R0, R60, R23, !PT ;  /* 0x000000173c007209 */ /* 0x000fc80007810000 */
[----:B------:R-:W-:Y:S01]  /*d590*/  FMNMX.FTZ R23, R61, R0, !PT ;  /* 0x000000003d177209 */ /* 0x000fe20007810000 */
[----:B------:R-:W-:Y:S02]  /*d5a0*/  WARPGROUP.DEPBAR.LE gsb0, 0x0 ;  /* 0x00008000000079c5 */ /* 0x000fe40000010000 */
[----:B------:R-:W-:Y:S01]  /*d5b0*/  WARPGROUP.ARRIVE ;  /* 0x00000000000079c5 */ /* 0x000fe20000000000 */
[----:B------:R-:W-:Y:S02]  /*d5c0*/  FSEL R48, R48, -INF , P1 ;  /* 0xff80000030307808 */ /* 0x000fe40000800000 */
[----:B------:R-:W-:Y:S02]  /*d5d0*/  FSEL R49, R49, -INF , P2 ;  /* 0xff80000031317808 */ /* 0x000fe40001000000 */
[----:B------:R-:W-:Y:S01]  /*d5e0*/  FMNMX.FTZ R0, R48, R23, !PT ;  /* 0x0000001730007209 */ /* 0x000fe20007810000 */
[----:B------:R-:W-:Y:S01]  /*d5f0*/  HGMMA.64x16x16.F32.BF16 R40, gdesc[UR8], R40, gsb0 ;  /* 0x00200000082879f0 */ /* 0x000fe20008001828 */
[----:B------:R-:W-:-:S02]  /*d600*/  FSEL R52, R52, -INF , P5 ;  /* 0xff80000034347808 */ /* 0x000fc40002800000 */
[----:B------:R-:W-:Y:S02]  /*d610*/  FMNMX.FTZ R23, R49, R0, !PT ;  /* 0x0000000031177209 */ /* 0x000fe40007810000 */
[----:B------:R-:W-:Y:S02]  /*d620*/  FSEL R53, R53, -INF , P4 ;  /* 0xff80000035357808 */ /* 0x000fe40002000000 */
[----:B------:R-:W-:Y:S02]  /*d630*/  FMNMX.FTZ R0, R52, R23, !PT ;  /* 0x0000001734007209 */ /* 0x000fe40007810000 */
[----:B------:R-:W-:Y:S02]  /*d640*/  FSEL R50, R50, -INF , P1 ;  /* 0xff80000032327808 */ /* 0x000fe40000800000 */
[----:B------:R-:W-:Y:S02]  /*d650*/  ISETP.GT.AND P1, PT, R21, 0x61, PT ;  /* 0x000000611500780c */ /* 0x000fe40003f24270 */
[----:B------:R-:W-:-:S02]  /*d660*/  FMNMX.FTZ R23, R53, R0, !PT ;  /* 0x0000000035177209 */ /* 0x000fc40007810000 */
[----:B------:R-:W-:Y:S02]  /*d670*/  FSEL R51, R51, -INF , P2 ;  /* 0xff80000033337808 */ /* 0x000fe40001000000 */
[----:B------:R-:W-:Y:S02]  /*d680*/  ISETP.GT.AND P2, PT, R21, 0x68, PT ;  /* 0x000000681500780c */ /* 0x000fe40003f44270 */
[----:B------:R-:W-:Y:S02]  /*d690*/  FSEL R55, R55, -INF , P4 ;  /* 0xff80000037377808 */ /* 0x000fe40002000000 */
[C---:B------:R-:W-:Y:S02]  /*d6a0*/  ISETP.GT.AND P4, PT, R21.reuse, 0x81, PT ;  /* 0x000000811500780c */ /* 0x040fe40003f84270 */
        /* <DEDUP_REMOVED lines=8> */
[----:B------:R-:W-:Y:S01]  /*d730*/  FSEL R44, R44, -INF , P2 ;  /* 0xff8000002c2c7808 */ /* 0x000fe20001000000 */
[----:B------:R-:W-:Y:S01]  /*d740*/  ULDC UR4, c[0x0][0x988] ;  /* 0x0002620000047ab9 */ /* 0x000fe20000000800 */
[----:B------:R-:W-:Y:S01]  /*d750*/  FMNMX.FTZ R23, R41, R0, !PT ;  /* 0x0000000029177209 */ /* 0x000fe20007810000 */
[----:B-1----:R-:W-:Y:S01]  /*d760*/  IMAD.U32 R14, RZ, RZ, UR4 ;  /* 0x00000004ff0e7e24 */ /* 0x002fe2000f8e00ff */
[----:B------:R-:W-:-:S02]  /*d770*/  FSEL R45, R45, -INF , P0 ;  /* 0xff8000002d2d7808 */ /* 0x000fc40000000000 */
[----:B------:R-:W-:Y:S02]  /*d780*/  FMNMX.FTZ R0, R44, R23, !PT ;  /* 0x000000172c007209 */ /* 0x000fe40007810000 */
[----:B------:R-:W-:Y:S02]  /*d790*/  ISETP.GT.AND P0, PT, R21, 0x71, PT ;  /* 0x000000711500780c */ /* 0x000fe40003f04270 */
[----:B------:R-:W-:Y:S02]  /*d7a0*/  FMNMX.FTZ R23, R45, R0, !PT ;  /* 0x000000002d177209 */ /* 0x000fe40007810000 */
[----:B------:R-:W-:Y:S02]  /*d7b0*/  FSEL R43, R43, -INF , P1 ;  /* 0xff8000002b2b7808 */ /* 0x000fe40000800000 */
[----:B------:R-:W-:Y:S02]  /*d7c0*/  ISETP.GT.AND P1, PT, R21, 0x78, PT ;  /* 0x000000781500780c */ /* 0x000fe40003f24270 */
[----:B------:R-:W-:-:S02]  /*d7d0*/  FSEL R46, R46, -INF , P2 ;  /* 0xff8000002e2e7808 */ /* 0x000fc40001000000 */
[C---:B------:R-:W-:Y:S02]  /*d7e0*/  ISETP.GT.AND P2, PT, R21.reuse, 0x79, PT ;  /* 0x000000791500780c */ /* 0x040fe40003f44270 */
[----:B------:R-:W-:Y:S02]  /*d7f0*/  FSEL R42, R42, -INF , P3 ;  /* 0xff8000002a2a7808 */ /* 0x000fe40001800000 */
[----:B------:R-:W-:Y:S02]  /*d800*/  ISETP.GT.AND P3, PT, R21, 0x80, PT ;  /* 0x000000801500780c */ /* 0x000fe40003f64270 */
[----:B------:R-:W-:Y:S02]  /*d810*/  P2R R88, PR, RZ, 0x4 ;  /* 0x00000004ff587803 */ /* 0x000fe40000000000 */
[----:B------:R-:W-:Y:S02]  /*d820*/  P2R R22, PR, RZ, 0x1 ;  /* 0x00000001ff167803 */ /* 0x000fe40000000000 */
[----:B------:R-:W-:Y:S01]  /*d830*/  P2R R81, PR, RZ, 0x2 ;  /* 0x00000002ff517803 */ /* 0x000fe20000000000 */
[----:B------:R-:W-:-:S02]  /*d840*/  WARPGROUP.DEPBAR.LE gsb0, 0x0 ;  /* 0x00008000000079c5 */ /* 0x000fc40000010000 */
[----:B------:R-:W-:Y:S01]  /*d850*/  WARPGROUP.ARRIVE ;  /* 0x00000000000079c5 */ /* 0x000fe20000000000 */
[----:B------:R-:W-:Y:S02]  /*d860*/  FSEL R32, R32, -INF , P6 ;  /* 0xff80000020207808 */ /* 0x000fe40003000000 */
[----:B------:R-:W-:Y:S02]  /*d870*/  FSEL R33, R33, -INF , P0 ;  /* 0xff80000021217808 */ /* 0x000fe40000000000 */
[----:B------:R-:W-:Y:S01]  /*d880*/  FMNMX.FTZ R0, R32, R23, !PT ;  /* 0x0000001720007209 */ /* 0x000fe20007810000 */
[----:B------:R-:W-:Y:S01]  /*d890*/  HGMMA.64x16x16.F32.BF16 R24, gdesc[UR12], R24, gsb0 ;  /* 0x002000000c1879f0 */ /* 0x000fe20008001818 */
[----:B------:R-:W-:Y:S02]  /*d8a0*/  FSEL R36, R36, -INF , P1 ;  /* 0xff80000024247808 */ /* 0x000fe40000800000 */
[----:B------:R-:W-:Y:S02]  /*d8b0*/  FMNMX.FTZ R23, R33, R0, !PT ;  /* 0x0000000021177209 */ /* 0x000fe40007810000 */
[----:B------:R-:W-:-:S02]  /*d8c0*/  FSEL R37, R37, -INF , P2 ;  /* 0xff80000025257808 */ /* 0x000fc40001000000 */
[----:B------:R-:W-:Y:S02]  /*d8d0*/  FMNMX.FTZ R0, R36, R23, !PT ;  /* 0x0000001724007209 */ /* 0x000fe40007810000 */
[----:B------:R-:W-:Y:S02]  /*d8e0*/  ISETP.GT.AND P6, PT, R21, 0x89, PT ;  /* 0x000000891500780c */ /* 0x000fe40003fc4270 */
[----:B------:R-:W-:Y:S02]  /*d8f0*/  FMNMX.FTZ R23, R37, R0, !PT ;  /* 0x0000000025177209 */ /* 0x000fe40007810000 */
[C---:B------:R-:W-:Y:S02]  /*d900*/  ISETP.GT.AND P1, PT, R21.reuse, 0x69, PT ;  /* 0x000000691500780c */ /* 0x040fe40003f24270 */
[----:B------:R-:W-:Y:S02]  /*d910*/  ISETP.GT.AND P0, PT, R21, 0x70, PT ;  /* 0x000000701500780c */ /* 0x000fe40003f04270 */
[----:B------:R-:W-:-:S02]  /*d920*/  FSEL R47, R47, -INF , P1 ;  /* 0xff8000002f2f7808 */ /* 0x000fc40000800000 */
[----:B------:R-:W-:Y:S02]  /*d930*/  FSEL R34, R34, -INF , P0 ;  /* 0xff80000022227808 */ /* 0x000fe40000000000 */
[----:B------:R-:W-:Y:S02]  /*d940*/  ISETP.NE.AND P0, PT, R22, RZ, PT ;  /* 0x000000ff1600720c */ /* 0x000fe40003f05270 */
[----:B------:R-:W-:Y:S02]  /*d950*/  ISETP.NE.AND P1, PT, R81, RZ, PT ;  /* 0x000000ff5100720c */ /* 0x000fe40003f25270 */
[----:B------:R-:W-:Y:S02]  /*d960*/  FSEL R35, R35, -INF , P0 ;  /* 0xff80000023237808 */ /* 0x000fe40000000000 */
[----:B------:R-:W-:Y:S02]  /*d970*/  FSEL R38, R38, -INF , P1 ;  /* 0xff80000026267808 */ /* 0x000fe40000800000 */
[----:B------:R-:W-:Y:S01]  /*d980*/  ISETP.NE.AND P0, PT, R98, RZ, PT ;  /* 0x000000ff6200720c */ /* 0x000fe20003f05270 */
[----:B------:R-:W-:-:S02]  /*d990*/  WARPGROUP.DEPBAR.LE gsb0, 0x0 ;  /* 0x00008000000079c5 */ /* 0x000fc40000010000 */
[----:B------:R-:W-:Y:S02]  /*d9a0*/  FSEL R24, R24, -INF , P3 ;  /* 0xff80000018187808 */ /* 0x000fe40001800000 */
[----:B------:R-:W-:Y:S02]  /*d9b0*/  FSEL R25, R25, -INF , P4 ;  /* 0xff80000019197808 */ /* 0x000fe40002000000 */
[----:B------:R-:W-:Y:S02]  /*d9c0*/  FMNMX.FTZ R0, R24, R23, !PT ;  /* 0x0000001718007209 */ /* 0x000fe40007810000 */
[----:B------:R-:W-:Y:S02]  /*d9d0*/  FSEL R28, R28, -INF , P5 ;  /* 0xff8000001c1c7808 */ /* 0x000fe40002800000 */
[----:B------:R-:W-:Y:S02]  /*d9e0*/  FMNMX.FTZ R23, R25, R0, !PT ;  /* 0x0000000019177209 */ /* 0x000fe40007810000 */
[----:B------:R-:W-:-:S02]  /*d9f0*/  FSEL R29, R29, -INF , P6 ;  /* 0xff8000001d1d7808 */ /* 0x000fc40003000000 */
[----:B------:R-:W-:Y:S02]  /*da00*/  FMNMX.FTZ R0, R28, R23, !PT ;  /* 0x000000171c007209 */ /* 0x000fe40007810000 */
[----:B------:R-:W-:Y:S02]  /*da10*/  FSEL R27, R27, -INF , P4 ;  /* 0xff8000001b1b7808 */ /* 0x000fe40002000000 */
[----:B------:R-:W-:Y:S02]  /*da20*/  FMNMX.FTZ R20, R29, R0, !PT ;  /* 0x000000001d147209 */ /* 0x000fe40007810000 */
[----:B------:R-:W-:Y:S02]  /*da30*/  FSEL R101, R30, -INF , P5 ;  /* 0xff8000001e657808 */ /* 0x000fe40002800000 */
[----:B------:R-:W-:Y:S01]  /*da40*/  FSEL R31, R31, -INF , P6 ;  /* 0xff8000001f1f7808 */ /* 0x000fe20003000000 */
[----:B------:R-:W0:Y:S02]  /*da50*/  SHFL.BFLY PT, R23, R20, 0x2, 0x1f ;  /* 0x0c401f0014177f89 */ /* 0x000e2400000e0000 */
[----:B0-----:R-:W-:-:S05]  /*da60*/  FMNMX.FTZ R23, R20, R23, !PT ;  /* 0x0000001714177209 */ /* 0x001fca0007810000 */
[----:B------:R-:W0:Y:S02]  /*da70*/  SHFL.BFLY PT, R0, R23, 0x1, 0x1f ;  /* 0x0c201f0017007f89 */ /* 0x000e2400000e0000 */
[----:B0-----:R-:W-:-:S04]  /*da80*/  FMNMX.FTZ R0, R23, R0, !PT ;  /* 0x0000000017007209 */ /* 0x001fc80007810000 */
[C---:B------:R-:W-:Y:S01]  /*da90*/  FSETP.NEU.FTZ.AND P2, PT, R0.reuse, -INF , PT ;  /* 0xff8000000000780b */ /* 0x040fe20003f5d000 */
[----:B------:R-:W-:-:S05]  /*daa0*/  FMUL.FTZ R80, R0, R14 ;  /* 0x0000000e00507220 */ /* 0x000fca0000410000 */
[----:B------:R-:W-:Y:S02]  /*dab0*/  FSEL R21, R80, RZ, P2 ;  /* 0x000000ff50157208 */ /* 0x000fe40001000000 */
[----:B------:R-:W-:-:S03]  /*dac0*/  ISETP.NE.AND P2, PT, R88, RZ, PT ;  /* 0x000000ff5800720c */ /* 0x000fc60003f45270 */
[-CC-:B------:R-:W-:Y:S01]  /*dad0*/  FFMA.FTZ R23, R92, R14.reuse, -R21.reuse ;  /* 0x0000000e5c177223 */ /* 0x180fe20000010815 */
[----:B------:R-:W-:Y:S01]  /*dae0*/  FMNMX.FTZ R92, R94, R89, !PT ;  /* 0x000000595e5c7209 */ /* 0x000fe20007810000 */
[-CC-:B------:R-:W-:Y:S01]  /*daf0*/  FFMA.FTZ R80, R93, R14.reuse, -R21.reuse ;  /* 0x0000000e5d507223 */ /* 0x180fe20000010815 */
[-CC-:B------:R-:W-:Y:S01]  /*db00*/  FFMA.FTZ R22, R97, R14.reuse, -R21.reuse ;  /* 0x0000000e61167223 */ /* 0x180fe20000010815 */
[----:B------:R-:W-:Y:S01]  /*db10*/  FSEL R97, R39, -INF , P2 ;  /* 0xff80000027617808 */ /* 0x000fe20001000000 */
[--C-:B------:R-:W-:Y:S01]  /*db20*/  FFMA.FTZ R81, R99, R14, -R21.reuse ;  /* 0x0000000e63517223 */ /* 0x100fe20000010815 */
[----:B------:R-:W-:Y:S01]  /*db30*/  FMNMX.FTZ R89, R95, R92, !PT ;  /* 0x0000005c5f597209 */ /* 0x000fe20007810000 */
[-CC-:B------:R-:W-:Y:S01]  /*db40*/  FFMA.FTZ R39, R48, R14.reuse, -R21.reuse ;  /* 0x0000000e30277223 */ /* 0x180fe20000010815 */
[----:B------:R-:W-:Y:S01]  /*db50*/  FSEL R99, R26, -INF , P3 ;  /* 0xff8000001a637808 */ /* 0x000fe20001800000 */
        /* <DEDUP_REMOVED lines=38> */
[----:B------:R-:W-:Y:S01]  /*ddc0*/  FFMA.FTZ R33, R29, R14, -R21 ;  /* 0x0000000e1d217223 */ /* 0x000fe20000010815 */
[----:B------:R-:W-:Y:S01]  /*ddd0*/  MUFU.EX2 R20, R20 ;  /* 0x0000001400147308 */ /* 0x000fe20000000800 */
[----:B------:R-:W-:-:S02]  /*dde0*/  ISETP.GE.AND P2, PT, R108, 0x91, PT ;  /* 0x000000916c00780c */ /* 0x000fc40003f46270 */
[----:B------:R-:W-:-:S04]  /*ddf0*/  FMNMX.FTZ R72, R70, R93, !PT ;  /* 0x0000005d46487209 */ /* 0x000fc80007810000 */
[----:B------:R-:W-:Y:S01]  /*de00*/  FMNMX.FTZ R93, R71, R72, !PT ;  /* 0x00000048475d7209 */ /* 0x000fe20007810000 */
[----:B------:R-:W0:Y:S03]  /*de10*/  MUFU.EX2 R22, R22 ;  /* 0x0000001600167308 */ /* 0x000e260000000800 */
[----:B------:R-:W-:-:S04]  /*de20*/  FMNMX.FTZ R72, R58, R93, !PT ;  /* 0x0000005d3a487209 */ /* 0x000fc80007810000 */
[----:B------:R-:W-:Y:S01]  /*de30*/  FMNMX.FTZ R93, R59, R72, !PT ;  /* 0x000000483b5d7209 */ /* 0x000fe20007810000 */
[----:B------:R-:W1:Y:S03]  /*de40*/  MUFU.EX2 R23, R23 ;  /* 0x0000001700177308 */ /* 0x000e660000000800 */
[----:B------:R-:W-:-:S04]  /*de50*/  FMNMX.FTZ R72, R62, R93, !PT ;  /* 0x0000005d3e487209 */ /* 0x000fc80007810000 */
[----:B------:R-:W-:Y:S01]  /*de60*/  FMNMX.FTZ R93, R63, R72, !PT ;  /* 0x000000483f5d7209 */ /* 0x000fe20007810000 */
[----:B------:R-:W2:Y:S03]  /*de70*/  MUFU.EX2 R80, R80 ;  /* 0x0000005000507308 */ /* 0x000ea60000000800 */
[----:B------:R-:W-:-:S04]  /*de80*/  FMNMX.FTZ R72, R50, R93, !PT ;  /* 0x0000005d32487209 */ /* 0x000fc80007810000 */
[----:B------:R-:W-:Y:S01]  /*de90*/  FMNMX.FTZ R93, R51, R72, !PT ;  /* 0x00000048335d7209 */ /* 0x000fe20007810000 */
[----:B------:R-:W3:Y:S03]  /*dea0*/  MUFU.EX2 R81, R81 ;  /* 0x0000005100517308 */ /* 0x000ee60000000800 */
        /* <DEDUP_REMOVED lines=13> */
[-CC-:B------:R-:W-:Y:S01]  /*df80*/  FFMA.FTZ R93, R44, R14.reuse, -R21.reuse ;  /* 0x0000000e2c5d7223 */ /* 0x180fe20000010815 */
[----:B------:R-:W-:Y:S02]  /*df90*/  FFMA.FTZ R44, R24, R14, -R21 ;  /* 0x0000000e182c7223 */ /* 0x000fe40000010815 */
[----:B------:R-:W-:Y:S01]  /*dfa0*/  FMNMX.FTZ R72, R97, R72, !PT ;  /* 0x0000004861487209 */ /* 0x000fe20007810000 */
[----:B------:R-:W-:Y:S03]  /*dfb0*/  MUFU.EX2 R73, R73 ;  /* 0x0000004900497308 */ /* 0x000fe60000000800 */
[----:B------:R-:W-:-:S04]  /*dfc0*/  FMNMX.FTZ R72, R99, R72, !PT ;  /* 0x0000004863487209 */ /* 0x000fc80007810000 */
[----:B------:R-:W-:Y:S01]  /*dfd0*/  FMNMX.FTZ R72, R27, R72, !PT ;  /* 0x000000481b487209 */ /* 0x000fe20007810000 */
[----:B------:R-:W-:Y:S03]  /*dfe0*/  MUFU.EX2 R76, R76 ;  /* 0x0000004c004c7308 */ /* 0x000fe60000000800 */
[----:B------:R-:W-:-:S04]  /*dff0*/  FMNMX.FTZ R72, R101, R72, !PT ;  /* 0x0000004865487209 */ /* 0x000fc80007810000 */
[----:B------:R-:W-:Y:S01]  /*e000*/  FMNMX.FTZ R72, R31, R72, !PT ;  /* 0x000000481f487209 */ /* 0x000fe20007810000 */
[----:B------:R-:W-:Y:S04]  /*e010*/  MUFU.EX2 R77, R77 ;  /* 0x0000004d004d7308 */ /* 0x000fe80000000800 */
[----:B------:R-:W0:Y:S04]  /*e020*/  SHFL.BFLY PT, R103, R72, 0x2, 0x1f ;  /* 0x0c401f0048677f89 */ /* 0x000e2800000e0000 */
[----:B------:R-:W-:Y:S08]  /*e030*/  MUFU.EX2 R64, R64 ;  /* 0x0000004000407308 */ /* 0x000ff00000000800 */
[----:B------:R-:W-:Y:S08]  /*e040*/  MUFU.EX2 R65, R65 ;  /* 0x0000004100417308 */ /* 0x000ff00000000800 */
[----:B------:R-:W-:Y:S01]  /*e050*/  MUFU.EX2 R68, R68 ;  /* 0x0000004400447308 */ /* 0x000fe20000000800 */
[----:B0-----:R-:W-:-:S07]  /*e060*/  FMNMX.FTZ R103, R72, R103, !PT ;  /* 0x0000006748677209 */ /* 0x001fce0007810000 */
[----:B------:R-:W-:Y:S01]  /*e070*/  MUFU.EX2 R69, R69 ;  /* 0x0000004500457308 */ /* 0x000fe20000000800 */
[----:B------:R-:W0:Y:S07]  /*e080*/  SHFL.BFLY PT, R72, R103, 0x1, 0x1f ;  /* 0x0c201f0067487f89 */ /* 0x000e2e00000e0000 */
[----:B------:R-:W-:Y:S08]  /*e090*/  MUFU.EX2 R56, R56 ;  /* 0x0000003800387308 */ /* 0x000ff00000000800 */
[----:B------:R-:W-:Y:S08]  /*e0a0*/  MUFU.EX2 R57, R57 ;  /* 0x0000003900397308 */ /* 0x000ff00000000800 */
[----:B------:R-:W-:Y:S01]  /*e0b0*/  MUFU.EX2 R60, R60 ;  /* 0x0000003c003c7308 */ /* 0x000fe20000000800 */
[----:B0-----:R-:W-:-:S04]  /*e0c0*/  FMNMX.FTZ R72, R103, R72, !PT ;  /* 0x0000004867487209 */ /* 0x001fc80007810000 */
[C---:B------:R-:W-:Y:S01]  /*e0d0*/  FSETP.NEU.FTZ.AND P1, PT, R72.reuse, -INF , PT ;  /* 0xff8000004800780b */ /* 0x040fe20003f3d000 */
[----:B------:R-:W-:Y:S02]  /*e0e0*/  FMUL.FTZ R103, R72, R14 ;  /* 0x0000000e48677220 */ /* 0x000fe40000410000 */
[----:B------:R-:W-:Y:S03]  /*e0f0*/  MUFU.EX2 R61, R61 ;  /* 0x0000003d003d7308 */ /* 0x000fe60000000800 */
[----:B------:R-:W-:Y:S02]  /*e100*/  FSEL R103, R103, RZ, P1 ;  /* 0x000000ff67677208 */ /* 0x000fe40000800000 */
[----:B------:R-:W-:-:S03]  /*e110*/  ISETP.NE.AND P1, PT, R102, RZ, PT ;  /* 0x000000ff6600720c */ /* 0x000fc60003f25270 */
        /* <DEDUP_REMOVED lines=8> */
[----:B------:R-:W-:Y:S01]  /*e1a0*/  FFMA.FTZ R28, R54, R14, -R103 ;  /* 0x0000000e361c7223 */ /* 0x000fe20000010867 */
[----:B------:R-:W-:Y:S01]  /*e1b0*/  FADD.FTZ R54, R20, R22 ;  /* 0x0000001614367221 */ /* 0x000fe20000010000 */
[----:B------:R-:W-:-:S02]  /*e1c0*/  @!P1 VIADD R15, R15, 0x31c40 ;  /* 0x00031c400f0f9836 */ /* 0x000fc40000000000 */
[-CC-:B------:R-:W-:Y:S01]  /*e1d0*/  FFMA.FTZ R86, R87, R14.reuse, -R103.reuse ;  /* 0x0000000e57567223 */ /* 0x180fe20000010867 */
[-CC-:B------:R-:W-:Y:S01]  /*e1e0*/  FFMA.FTZ R24, R51, R14.reuse, -R103.reuse ;  /* 0x0000000e33187223 */ /* 0x180fe20000010867 */
[-C--:B------:R-:W-:Y:S01]  /*e1f0*/  FFMA.FTZ R51, R43, R14.reuse, -R103 ;  /* 0x0000000e2b337223 */ /* 0x080fe20000010867 */
[----:B------:R-:W0:Y:S01]  /*e200*/  MUFU.EX2 R90, R90 ;  /* 0x0000005a005a7308 */ /* 0x000e220000000800 */
[----:B-1----:R-:W-:Y:S01]  /*e210*/  FADD.FTZ R43, R23, R54 ;  /* 0x00000036172b7221 */ /* 0x002fe20000010000 */
[----:B------:R-:W-:Y:S01]  /*e220*/  @!P1 PRMT R15, RZ, 0x654, R15 ;  /* 0x00000654ff0f9816 */ /* 0x000fe2000000000f */
[-CC-:B------:R-:W-:Y:S01]  /*e230*/  FFMA.FTZ R74, R74, R14.reuse, -R103.reuse ;  /* 0x0000000e4a4a7223 */ /* 0x180fe20000010867 */
[-CC-:B------:R-:W-:Y:S01]  /*e240*/  FFMA.FTZ R50, R50, R14.reuse, -R103.reuse ;  /* 0x0000000e32327223 */ /* 0x180fe20000010867 */
[-C--:B------:R-:W-:Y:S01]  /*e250*/  FFMA.FTZ R54, R46, R14.reuse, -R103 ;  /* 0x0000000e2e367223 */ /* 0x080fe20000010867 */
[----:B--2---:R-:W-:Y:S01]  /*e260*/  FADD.FTZ R46, R80, R43 ;  /* 0x0000002b502e7221 */ /* 0x004fe20000010000 */
[-CC-:B------:R-:W-:Y:S01]  /*e270*/  FFMA.FTZ R75, R75, R14.reuse, -R103.reuse ;  /* 0x0000000e4b4b7223 */ /* 0x180fe20000010867 */
[----:B------:R-:W1:Y:S01]  /*e280*/  MUFU.EX2 R25, R25 ;  /* 0x0000001900197308 */ /* 0x000e620000000800 */
[----:B------:R2:W-:Y:S01]  /*e290*/  @!P1 SYNCS.ARRIVE.TRANS64.RED.A1T0 RZ, [R15+URZ], RZ ;  /* 0x000000ff0fff99a7 */ /* 0x0005e2000810043f */
[----:B---3--:R-:W-:Y:S01]  /*e2a0*/  FADD.FTZ R43, R81, R46 ;  /* 0x0000002e512b7221 */ /* 0x008fe20000010000 */
[-CC-:B------:R-:W-:Y:S01]  /*e2b0*/  FFMA.FTZ R78, R78, R14.reuse, -R103.reuse ;  /* 0x0000000e4e4e7223 */ /* 0x180fe20000010867 */
[-CC-:B------:R-:W-:Y:S01]  /*e2c0*/  FFMA.FTZ R26, R42, R14.reuse, -R103.reuse ;  /* 0x0000000e2a1a7223 */ /* 0x180fe20000010867 */
[-C--:B------:R-:W-:Y:S01]  /*e2d0*/  FFMA.FTZ R79, R79, R14.reuse, -R103 ;  /* 0x0000000e4f4f7223 */ /* 0x080fe20000010867 */
[----:B----4-:R-:W-:Y:S01]  /*e2e0*/  FADD.FTZ R43, R88, R43 ;  /* 0x0000002b582b7221 */ /* 0x010fe20000010000 */
[-C--:B------:R-:W-:Y:S01]  /*e2f0*/  FFMA.FTZ R46, R38, R14.reuse, -R103 ;  /* 0x0000000e262e7223 */ /* 0x080fe20000010867 */
[----:B------:R-:W3:Y:S01]  /*e300*/  MUFU.EX2 R94, R94 ;  /* 0x0000005e005e7308 */ /* 0x000ee20000000800 */
[----:B0-----:R-:W-:Y:S01]  /*e310*/  FADD.FTZ R98, R21, R90 ;  /* 0x0000005a15627221 */ /* 0x001fe20000010000 */
[----:B------:R-:W-:Y:S01]  /*e320*/  FADD.FTZ R38, R84, R43 ;  /* 0x0000002b54267221 */ /* 0x000fe20000010000 */
[-CC-:B------:R-:W-:Y:S01]  /*e330*/  FFMA.FTZ R66, R66, R14.reuse, -R103.reuse ;  /* 0x0000000e42427223 */ /* 0x180fe20000010867 */
[-CC-:B------:R-:W-:Y:S01]  /*e340*/  FFMA.FTZ R30, R55, R14.reuse, -R103.reuse ;  /* 0x0000000e371e7223 */ /* 0x180fe20000010867 */
[-CC-:B------:R-:W-:Y:S01]  /*e350*/  FFMA.FTZ R67, R67, R14.reuse, -R103.reuse ;  /* 0x0000000e43437223 */ /* 0x180fe20000010867 */
[----:B------:R-:W-:Y:S01]  /*e360*/  FADD.FTZ R38, R85, R38 ;  /* 0x0000002655267221 */ /* 0x000fe20000010000 */
[-CC-:B------:R-:W-:Y:S01]  /*e370*/  FFMA.FTZ R55, R47, R14.reuse, -R103.reuse ;  /* 0x0000000e2f377223 */ /* 0x180fe20000010867 */
[----:B------:R-:W0:Y:S01]  /*e380*/  MUFU.EX2 R29, R29 ;  /* 0x0000001d001d7308 */ /* 0x000e220000000800 */
[----:B-1----:R-:W-:Y:S01]  /*e390*/  FADD.FTZ R87, R25, R98 ;  /* 0x0000006219577221 */ /* 0x002fe20000010000 */
[-CC-:B------:R-:W-:Y:S01]  /*e3a0*/  FFMA.FTZ R47, R34, R14.reuse, -R103.reuse ;  /* 0x0000000e222f7223 */ /* 0x180fe20000010867 */
[-CC-:B------:R-:W-:Y:S01]  /*e3b0*/  FFMA.FTZ R70, R70, R14.reuse, -R103.reuse ;  /* 0x0000000e46467223 */ /* 0x180fe20000010867 */
[--C-:B------:R-:W-:Y:S01]  /*e3c0*/  FFMA.FTZ R43, R27, R14, -R103.reuse ;  /* 0x0000000e1b2b7223 */ /* 0x100fe20000010867 */
[----:B------:R-:W-:Y:S01]  /*e3d0*/  F2FP.BF16.F32.PACK_AB R20, R22, R20 ;  /* 0x000000141614723e */ /* 0x000fe200000010ff */
[-C--:B------:R-:W-:Y:S01]  /*e3e0*/  FFMA.FTZ R71, R71, R14.reuse, -R103 ;  /* 0x0000000e47477223 */ /* 0x080fe20000010867 */
[----:B------:R-:W-:Y:S01]  /*e3f0*/  F2FP.BF16.F32.PACK_AB R22, R80, R23 ;  /* 0x000000175016723e */ /* 0x000fe200000010ff */
[----:B------:R-:W1:Y:S01]  /*e400*/  MUFU.EX2 R82, R82 ;  /* 0x0000005200527308 */ /* 0x000e620000000800 */
[----:B---3--:R-:W-:Y:S01]  /*e410*/  FADD.FTZ R98, R94, R87 ;  /* 0x000000575e627221 */ /* 0x008fe20000010000 */
[-CC-:B------:R-:W-:Y:S01]  /*e420*/  FFMA.FTZ R58, R58, R14.reuse, -R103.reuse ;  /* 0x0000000e3a3a7223 */ /* 0x180fe20000010867 */
[-CC-:B------:R-:W-:Y:S01]  /*e430*/  FFMA.FTZ R59, R59, R14.reuse, -R103.reuse ;  /* 0x0000000e3b3b7223 */ /* 0x180fe20000010867 */
[-CC-:B------:R-:W-:Y:S01]  /*e440*/  FFMA.FTZ R62, R62, R14.reuse, -R103.reuse ;  /* 0x0000000e3e3e7223 */ /* 0x180fe20000010867 */
[-CC-:B------:R-:W-:Y:S01]  /*e450*/  FFMA.FTZ R63, R63, R14.reuse, -R103.reuse ;  /* 0x0000000e3f3f7223 */ /* 0x180fe20000010867 */
[-CC-:B------:R-:W-:Y:S01]  /*e460*/  FFMA.FTZ R97, R97, R14.reuse, -R103.reuse ;  /* 0x0000000e61617223 */ /* 0x180fe20000010867 */
[-CC-:B------:R-:W-:Y:S01]  /*e470*/  FFMA.FTZ R99, R99, R14.reuse, -R103.reuse ;  /* 0x0000000e63637223 */ /* 0x180fe20000010867 */
[----:B------:R-:W3:Y:S01]  /*e480*/  MUFU.EX2 R83, R83 ;  /* 0x0000005300537308 */ /* 0x000ee20000000800 */
[----:B------:R-:W-:Y:S01]  /*e490*/  FFMA.FTZ R101, R101, R14, -R103 ;  /* 0x0000000e65657223 */ /* 0x000fe20000010867 */
[----:B------:R-:W-:-:S06]  /*e4a0*/  F2FP.BF16.F32.PACK_AB R21, R90, R21 ;  /* 0x000000155a15723e */ /* 0x000fcc00000010ff */
[----:B------:R-:W4:Y:S08]  /*e4b0*/  MUFU.EX2 R86, R86 ;  /* 0x0000005600567308 */ /* 0x000f300000000800 */
[----:B--2---:R2:W-:Y:S08]  /*e4c0*/  MUFU.EX2 R15, R50 ;  /* 0x00000032000f7308 */ /* 0x0045f00000000800 */
[----:B------:R-:W4:Y:S01]  /*e4d0*/  MUFU.EX2 R74, R74 ;  /* 0x0000004a004a7308 */ /* 0x000f220000000800 */
[-CC-:B--2---:R-:W-:Y:S01]  /*e4e0*/  FFMA.FTZ R50, R35, R14.reuse, -R103.reuse ;  /* 0x0000000e23327223 */ /* 0x184fe20000010867 */
[----:B0-----:R-:W-:Y:S01]  /*e4f0*/  FADD.FTZ R35, R29, R98 ;  /* 0x000000621d237221 */ /* 0x001fe20000010000 */
[----:B------:R-:W-:-:S05]  /*e500*/  FFMA.FTZ R103, R31, R14, -R103 ;  /* 0x0000000e1f677223 */ /* 0x000fca0000010867 */
[----:B------:R-:W0:Y:S08]  /*e510*/  MUFU.EX2 R75, R75 ;  /* 0x0000004b004b7308 */ /* 0x000e300000000800 */
[----:B------:R1:W-:Y:S08]  /*e520*/  MUFU.EX2 R42, R24 ;  /* 0x00000018002a7308 */ /* 0x0003f00000000800 */
[----:B------:R-:W2:Y:S01]  /*e530*/  MUFU.EX2 R78, R78 ;  /* 0x0000004e004e7308 */ /* 0x000ea20000000800 */
[----:B-1----:R-:W-:-:S04]  /*e540*/  FADD.FTZ R24, R82, R35 ;  /* 0x0000002352187221 */ /* 0x002fc80000010000 */
[----:B---3--:R-:W-:Y:S01]  /*e550*/  FADD.FTZ R87, R83, R24 ;  /* 0x0000001853577221 */ /* 0x008fe20000010000 */
[----:B------:R-:W-:Y:S02]  /*e560*/  FADD.FTZ R24, R89, R38 ;  /* 0x0000002659187221 */ /* 0x000fe40000010000 */
[----:B------:R-:W1:Y:S01]  /*e570*/  MUFU.EX2 R79, R79 ;  /* 0x0000004f004f7308 */ /* 0x000e620000000800 */
[----:B----4-:R-:W-:Y:S01]  /*e580*/  FADD.FTZ R87, R86, R87 ;  /* 0x0000005756577221 */ /* 0x010fe20000010000 */
[----:B------:R-:W-:Y:S01]  /*e590*/  FADD.FTZ R27, R73, R24 ;  /* 0x00000018491b7221 */ /* 0x000fe20000010000 */
[----:B------:R-:W-:-:S05]  /*e5a0*/  F2FP.BF16.F32.PACK_AB R24, R88, R81 ;  /* 0x000000515818723e */ /* 0x000fca00000010ff */
[----:B------:R-:W3:Y:S08]  /*e5b0*/  MUFU.EX2 R66, R66 ;  /* 0x0000004200427308 */ /* 0x000ef00000000800 */
[----:B------:R4:W-:Y:S08]  /*e5c0*/  MUFU.EX2 R34, R28 ;  /* 0x0000001c00227308 */ /* 0x0009f00000000800 */
[----:B------:R-:W3:Y:S01]  /*e5d0*/  MUFU.EX2 R67, R67 ;  /* 0x0000004300437308 */ /* 0x000ee20000000800 */
[----:B----4-:R-:W-:-:S04]  /*e5e0*/  FADD.FTZ R28, R74, R87 ;  /* 0x000000574a1c7221 */ /* 0x010fc80000010000 */
[----:B0-----:R-:W-:Y:S01]  /*e5f0*/  FADD.FTZ R23, R75, R28 ;  /* 0x0000001c4b177221 */ /* 0x001fe20000010000 */
[----:B------:R-:W-:Y:S02]  /*e600*/  FADD.FTZ R28, R76, R27 ;  /* 0x0000001b4c1c7221 */ /* 0x000fe40000010000 */
[----:B------:R-:W0:Y:S08]  /*e610*/  MUFU.EX2 R70, R70 ;  /* 0x0000004600467308 */ /* 0x000e300000000800 */
[----:B------:R2:W-:Y:S08]  /*e620*/  MUFU.EX2 R35, R30 ;  /* 0x0000001e00237308 */ /* 0x0005f00000000800 */
[----:B------:R-:W4:Y:S01]  /*e630*/  MUFU.EX2 R71, R71 ;  /* 0x0000004700477308 */ /* 0x000f220000000800 */
[----:B--2---:R-:W-:Y:S01]  /*e640*/  FADD.FTZ R30, R78, R23 ;  /* 0x000000174e1e7221 */ /* 0x004fe20000010000 */
[----:B------:R-:W-:Y:S01]  /*e650*/  FADD.FTZ R23, R77, R28 ;  /* 0x0000001c4d177221 */ /* 0x000fe20000010000 */
[----:B------:R-:W-:-:S02]  /*e660*/  F2FP.BF16.F32.PACK_AB R28, R73, R89 ;  /* 0x00000059491c723e */ /* 0x000fc400000010ff */
[----:B-1----:R-:W-:Y:S01]  /*e670*/  FADD.FTZ R27, R79, R30 ;  /* 0x0000001e4f1b7221 */ /* 0x002fe20000010000 */
[----:B------:R-:W-:Y:S01]  /*e680*/  FADD.FTZ R80, R64, R23 ;  /* 0x0000001740507221 */ /* 0x000fe20000010000 */
[----:B------:R-:W-:Y:S01]  /*e690*/  F2FP.BF16.F32.PACK_AB R30, R77, R76 ;  /* 0x0000004c4d1e723e */ /* 0x000fe200000010ff */
[----:B------:R-:W1:Y:S01]  /*e6a0*/  MUFU.EX2 R58, R58 ;  /* 0x0000003a003a7308 */ /* 0x000e620000000800 */
[----:B---3--:R-:W-:Y:S01]  /*e6b0*/  FADD.FTZ R76, R66, R27 ;  /* 0x0000001b424c7221 */ /* 0x008fe20000010000 */
[----:B------:R-:W-:Y:S01]  /*e6c0*/  FADD.FTZ R27, R65, R80 ;  /* 0x00000050411b7221 */ /* 0x000fe20000010000 */
[----:B------:R-:W-:Y:S02]  /*e6d0*/  F2FP.BF16.F32.PACK_AB R23, R94, R25 ;  /* 0x000000195e17723e */ /* 0x000fe400000010ff */
[----:B------:R-:W-:Y:S01]  /*e6e0*/  FADD.FTZ R31, R67, R76 ;  /* 0x0000004c431f7221 */ /* 0x000fe20000010000 */
[----:B------:R-:W-:Y:S01]  /*e6f0*/  FADD.FTZ R76, R68, R27 ;  /* 0x0000001b444c7221 */ /* 0x000fe20000010000 */
[----:B------:R-:W-:Y:S01]  /*e700*/  F2FP.BF16.F32.PACK_AB R25, R82, R29 ;  /* 0x0000001d5219723e */ /* 0x000fe200000010ff */
[----:B------:R-:W2:Y:S01]  /*e710*/  MUFU.EX2 R59, R59 ;  /* 0x0000003b003b7308 */ /* 0x000ea20000000800 */
[----:B0-----:R-:W-:Y:S01]  /*e720*/  FADD.FTZ R80, R70, R31 ;  /* 0x0000001f46507221 */ /* 0x001fe20000010000 */
[----:B------:R-:W-:Y:S01]  /*e730*/  FADD.FTZ R31, R69, R76 ;  /* 0x0000004c451f7221 */ /* 0x000fe20000010000 */
[----:B------:R-:W-:Y:S01]  /*e740*/  F2FP.BF16.F32.PACK_AB R29, R75, R74 ;  /* 0x0000004a4b1d723e */ /* 0x000fe200000010ff */
[----:B------:R0:W-:Y:S01]  /*e750*/  STSM.16.M88.4 [R144+0x24300], R20 ;  /* 0x0243001490007844 */ /* 0x0001e20000000200 */
[----:B----4-:R-:W-:Y:S01]  /*e760*/  FADD.FTZ R73, R71, R80 ;  /* 0x0000005047497221 */ /* 0x010fe20000010000 */
[----:B------:R-:W-:Y:S01]  /*e770*/  FADD.FTZ R74, R56, R31 ;  /* 0x0000001f384a7221 */ /* 0x000fe20000010000 */
[----:B------:R-:W-:Y:S01]  /*e780*/  F2FP.BF16.F32.PACK_AB R27, R86, R83 ;  /* 0x00000053561b723e */ /* 0x000fe200000010ff */
[----:B------:R-:W3:Y:S01]  /*e790*/  MUFU.EX2 R62, R62 ;  /* 0x0000003e003e7308 */ /* 0x000ee20000000800 */
[----:B-1----:R-:W-:Y:S01]  /*e7a0*/  FADD.FTZ R76, R58, R73 ;  /* 0x000000493a4c7221 */ /* 0x002fe20000010000 */
[----:B------:R-:W-:Y:S01]  /*e7b0*/  FADD.FTZ R73, R57, R74 ;  /* 0x0000004a39497221 */ /* 0x000fe20000010000 */
[----:B------:R-:W-:-:S03]  /*e7c0*/  F2FP.BF16.F32.PACK_AB R31, R79, R78 ;  /* 0x0000004e4f1f723e */ /* 0x000fc600000010ff */
[----:B------:R-:W-:Y:S02]  /*e7d0*/  FADD.FTZ R74, R60, R73 ;  /* 0x000000493c4a7221 */ /* 0x000fe40000010000 */
[----:B------:R-:W1:Y:S01]  /*e7e0*/  MUFU.EX2 R63, R63 ;  /* 0x0000003f003f7308 */ /* 0x000e620000000800 */
[----:B--2---:R-:W-:Y:S01]  /*e7f0*/  FADD.FTZ R75, R59, R76 ;  /* 0x0000004c3b4b7221 */ /* 0x004fe20000010000 */
[----:B------:R-:W-:Y:S01]  /*e800*/  FADD.FTZ R74, R61, R74 ;  /* 0x0000004a3d4a7221 */ /* 0x000fe20000010000 */
[----:B0-----:R-:W-:Y:S02]  /*e810*/  F2FP.BF16.F32.PACK_AB R20, R65, R64 ;  /* 0x000000404114723e */ /* 0x001fe400000010ff */
[----:B------:R-:W-:-:S03]  /*e820*/  F2FP.BF16.F32.PACK_AB R22, R69, R68 ;  /* 0x000000444516723e */ /* 0x000fc600000010ff */
[----:B------:R-:W0:Y:S01]  /*e830*/  MUFU.EX2 R39, R39 ;  /* 0x0000002700277308 */ /* 0x000e220000000800 */
[----:B---3--:R-:W-:Y:S01]  /*e840*/  FADD.FTZ R76, R62, R75 ;  /* 0x0000004b3e4c7221 */ /* 0x008fe20000010000 */
[----:B------:R-:W-:-:S06]  /*e850*/  F2FP.BF16.F32.PACK_AB R21, R67, R66 ;  /* 0x000000424315723e */ /* 0x000fcc00000010ff */
[----:B------:R-:W2:Y:S01]  /*e860*/  MUFU.EX2 R49, R49 ;  /* 0x0000003100317308 */ /* 0x000ea20000000800 */
[----:B-1----:R-:W-:-:S04]  /*e870*/  FADD.FTZ R76, R63, R76 ;  /* 0x0000004c3f4c7221 */ /* 0x002fc80000010000 */
[----:B------:R-:W-:-:S03]  /*e880*/  FADD.FTZ R23, R15, R76 ;  /* 0x0000004c0f177221 */ /* 0x000fc60000010000 */
[----:B------:R-:W1:Y:S01]  /*e890*/  MUFU.EX2 R48, R48 ;  /* 0x0000003000307308 */ /* 0x000e620000000800 */
[----:B0-----:R-:W-:-:S07]  /*e8a0*/  FADD.FTZ R74, R39, R74 ;  /* 0x0000004a274a7221 */ /* 0x001fce0000010000 */
[----:B------:R-:W0:Y:S08]  /*e8b0*/  MUFU.EX2 R52, R52 ;  /* 0x0000003400347308 */ /* 0x000e300000000800 */
[----:B------:R3:W-:Y:S08]  /*e8c0*/  MUFU.EX2 R38, R26 ;  /* 0x0000001a00267308 */ /* 0x0007f00000000800 */
[----:B------:R-:W4:Y:S01]  /*e8d0*/  MUFU.EX2 R53, R53 ;  /* 0x0000003500357308 */ /* 0x000f220000000800 */
[----:B---3--:R-:W-:-:S05]  /*e8e0*/  F2FP.BF16.F32.PACK_AB R26, R85, R84 ;  /* 0x00000054551a723e */ /* 0x008fca00000010ff */
[----:B------:R2:W-:Y:S02]  /*e8f0*/  STSM.16.M88.4 [R144+0x25b00], R24 ;  /* 0x025b001890007844 */ /* 0x0005e40000000200 */
[----:B------:R-:W3:Y:S02]  /*e900*/  MUFU.EX2 R92, R92 ;  /* 0x0000005c005c7308 */ /* 0x000ee40000000800 */
[----:B------:R0:W-:Y:S06]  /*e910*/  STSM.16.M88.4 [R144+0x27300], R28 ;  /* 0x0273001c90007844 */ /* 0x0001ec0000000200 */
[----:B------:R-:W3:Y:S01]  /*e920*/  MUFU.EX2 R51, R51 ;  /* 0x0000003300337308 */ /* 0x000ee20000000800 */
[----:B--2---:R-:W-:Y:S01]  /*e930*/  FADD.FTZ R25, R49, R74 ;  /* 0x0000004a31197221 */ /* 0x004fe20000010000 */
[----:B------:R-:W-:-:S06]  /*e940*/  FADD.FTZ R27, R42, R23 ;  /* 0x000000172a1b7221 */ /* 0x000fcc0000010000 */
[----:B------:R-:W2:Y:S01]  /*e950*/  MUFU.EX2 R93, R93 ;  /* 0x0000005d005d7308 */ /* 0x000ea20000000800 */
[----:B------:R-:W-:Y:S01]  /*e960*/  F2FP.BF16.F32.PACK_AB R24, R57, R56 ;  /* 0x000000383918723e */ /* 0x000fe200000010ff */
[----:B-1----:R-:W-:Y:S01]  /*e970*/  FADD.FTZ R25, R48, R25 ;  /* 0x0000001930197221 */ /* 0x002fe20000010000 */
[----:B0-----:R-:W-:Y:S01]  /*e980*/  FADD.FTZ R28, R34, R27 ;  /* 0x0000001b221c7221 */ /* 0x001fe20000010000 */
[----:B------:R-:W-:Y:S01]  /*e990*/  F2FP.BF16.F32.PACK_AB R23, R71, R70 ;  /* 0x000000464717723e */ /* 0x000fe200000010ff */
[----:B------:R-:W-:Y:S02]  /*e9a0*/  IMAD.MOV.U32 R71, RZ, RZ, RZ ;  /* 0x000000ffff477224 */ /* 0x000fe400078e00ff */
[----:B------:R-:W-:Y:S01]  /*e9b0*/  FADD.FTZ R30, R52, R25 ;  /* 0x00000019341e7221 */ /* 0x000fe20000010000 */
[----:B------:R-:W-:Y:S01]  /*e9c0*/  FADD.FTZ R29, R35, R28 ;  /* 0x0000001c231d7221 */ /* 0x000fe20000010000 */
[----:B------:R-:W0:Y:S01]  /*e9d0*/  MUFU.EX2 R54, R54 ;  /* 0x0000003600367308 */ /* 0x000e220000000800 */
[----:B------:R1:W-:Y:S01]  /*e9e0*/  STSM.16.M88.4 [R144+0x28b00], R20 ;  /* 0x028b001490007844 */ /* 0x0003e20000000200 */
[----:B----4-:R-:W-:Y:S01]  /*e9f0*/  FADD.FTZ R57, R53, R30 ;  /* 0x0000001e35397221 */ /* 0x010fe20000010000 */
[----:B------:R-:W-:Y:S01]  /*ea00*/  FADD.FTZ R28, R38, R29 ;  /* 0x0000001d261c7221 */ /* 0x000fe20000010000 */
[----:B------:R-:W-:Y:S01]  /*ea10*/  F2FP.BF16.F32.PACK_AB R26, R61, R60 ;  /* 0x0000003c3d1a723e */ /* 0x000fe200000010ff */
[----:B------:R-:W-:-:S02]  /*ea20*/  IMAD.MOV.U32 R70, RZ, RZ, R71 ;  /* 0x000000ffff467224 */ /* 0x000fc400078e0047 */
[----:B---3--:R-:W-:Y:S01]  /*ea30*/  FADD.FTZ R30, R92, R57 ;  /* 0x000000395c1e7221 */ /* 0x008fe20000010000 */
[----:B------:R-:W-:Y:S01]  /*ea40*/  FADD.FTZ R29, R51, R28 ;  /* 0x0000001c331d7221 */ /* 0x000fe20000010000 */
[----:B------:R-:W3:Y:S01]  /*ea50*/  MUFU.EX2 R96, R96 ;  /* 0x0000006000607308 */ /* 0x000ee20000000800 */
[----:B------:R-:W-:Y:S01]  /*ea60*/  F2FP.BF16.F32.PACK_AB R25, R59, R58 ;  /* 0x0000003a3b19723e */ /* 0x000fe200000010ff */
[--C-:B------:R-:W-:Y:S01]  /*ea70*/  IMAD.MOV.U32 R69, RZ, RZ, R71.reuse ;  /* 0x000000ffff457224 */ /* 0x100fe200078e0047 */
[----:B------:R-:W-:Y:S01]  /*ea80*/  F2FP.BF16.F32.PACK_AB R27, R63, R62 ;  /* 0x0000003e3f1b723e */ /* 0x000fe200000010ff */
[--C-:B------:R-:W-:Y:S02]  /*ea90*/  IMAD.MOV.U32 R68, RZ, RZ, R71.reuse ;  /* 0x000000ffff447224 */ /* 0x100fe400078e0047 */
[----:B------:R-:W-:Y:S02]  /*eaa0*/  IMAD.MOV.U32 R67, RZ, RZ, R71 ;  /* 0x000000ffff437224 */ /* 0x000fe400078e0047 */
[----:B------:R-:W4:Y:S01]  /*eab0*/  MUFU.EX2 R55, R55 ;  /* 0x0000003700377308 */ /* 0x000f220000000800 */
[----:B-1----:R-:W-:Y:S01]  /*eac0*/  F2FP.BF16.F32.PACK_AB R20, R49, R39 ;  /* 0x000000273114723e */ /* 0x002fe200000010ff */
[----:B--2---:R-:W-:Y:S01]  /*ead0*/  FADD.FTZ R39, R93, R30 ;  /* 0x0000001e5d277221 */ /* 0x004fe20000010000 */
[----:B0-----:R-:W-:Y:S01]  /*eae0*/  FADD.FTZ R28, R54, R29 ;  /* 0x0000001d361c7221 */ /* 0x001fe20000010000 */
[----:B------:R-:W-:Y:S01]  /*eaf0*/  F2FP.BF16.F32.PACK_AB R21, R42, R15 ;  /* 0x0000000f2a15723e */ /* 0x000fe200000010ff */
[----:B------:R0:W-:Y:S01]  /*eb00*/  STSM.16.M88.4 [R144+0x2a300], R24 ;  /* 0x02a3001890007844 */ /* 0x0001e20000000200 */
[----:B------:R-:W-:Y:S01]  /*eb10*/  F2FP.BF16.F32.PACK_AB R22, R52, R48 ;  /* 0x000000303416723e */ /* 0x000fe200000010ff */
[----:B------:R-:W-:Y:S01]  /*eb20*/  IMAD.MOV.U32 R66, RZ, RZ, R71 ;  /* 0x000000ffff427224 */ /* 0x000fe200078e0047 */
[----:B------:R-:W1:Y:S01]  /*eb30*/  MUFU.EX2 R40, R40 ;  /* 0x0000002800287308 */ /* 0x000e620000000800 */
[----:B---3--:R-:W-:Y:S01]  /*eb40*/  FADD.FTZ R39, R96, R39 ;  /* 0x0000002760277221 */ /* 0x008fe20000010000 */
[----:B------:R-:W-:Y:S01]  /*eb50*/  F2FP.BF16.F32.PACK_AB R23, R35, R34 ;  /* 0x000000222317723e */ /* 0x000fe200000010ff */
[----:B------:R-:W-:-:S02]  /*eb60*/  IMAD.MOV.U32 R65, RZ, RZ, R71 ;  /* 0x000000ffff417224 */ /* 0x000fc400078e0047 */
[--C-:B------:R-:W-:Y:S02]  /*eb70*/  IMAD.MOV.U32 R64, RZ, RZ, R71.reuse ;  /* 0x000000ffff407224 */ /* 0x100fe400078e0047 */
[----:B------:R-:W-:Y:S01]  /*eb80*/  STSM.16.M88.4 [R144+0x2bb00], R20 ;  /* 0x02bb001490007844 */ /* 0x000fe20000000200 */
[----:B------:R-:W2:Y:S01]  /*eb90*/  MUFU.EX2 R47, R47 ;  /* 0x0000002f002f7308 */ /* 0x000ea20000000800 */
[----:B----4-:R-:W-:Y:S01]  /*eba0*/  FADD.FTZ R28, R55, R28 ;  /* 0x0000001c371c7221 */ /* 0x010fe20000010000 */
[--C-:B------:R-:W-:Y:S02]  /*ebb0*/  IMAD.MOV.U32 R63, RZ, RZ, R71.reuse ;  /* 0x000000ffff3f7224 */ /* 0x100fe400078e0047 */
[--C-:B------:R-:W-:Y:S01]  /*ebc0*/  IMAD.MOV.U32 R62, RZ, RZ, R71.reuse ;  /* 0x000000ffff3e7224 */ /* 0x100fe200078e0047 */
[----:B0-----:R-:W-:Y:S01]  /*ebd0*/  F2FP.BF16.F32.PACK_AB R25, R51, R38 ;  /* 0x000000263319723e */ /* 0x001fe200000010ff */
[----:B------:R-:W-:Y:S01]  /*ebe0*/  IMAD.MOV.U32 R61, RZ, RZ, R71 ;  /* 0x000000ffff3d7224 */ /* 0x000fe200078e0047 */
[----:B------:R-:W-:Y:S01]  /*ebf0*/  F2FP.BF16.F32.PACK_AB R24, R92, R53 ;  /* 0x000000355c18723e */ /* 0x000fe200000010ff */
[----:B------:R-:W0:Y:S01]  /*ec00*/  MUFU.EX2 R41, R41 ;  /* 0x0000002900297308 */ /* 0x000e220000000800 */
[----:B-1----:R-:W-:Y:S01]  /*ec10*/  FADD.FTZ R30, R40, R39 ;  /* 0x00000027281e7221 */ /* 0x002fe20000010000 */
[----:B------:R-:W-:Y:S01]  /*ec20*/  F2FP.BF16.F32.PACK_AB R26, R96, R93 ;  /* 0x0000005d601a723e */ /* 0x000fe200000010ff */
[----:B------:R-:W-:-:S02]  /*ec30*/  IMAD.MOV.U32 R60, RZ, RZ, R71 ;  /* 0x000000ffff3c7224 */ /* 0x000fc400078e0047 */
[--C-:B------:R-:W-:Y:S02]  /*ec40*/  IMAD.MOV.U32 R59, RZ, RZ, R71.reuse ;  /* 0x000000ffff3b7224 */ /* 0x100fe400078e0047 */
[--C-:B------:R-:W-:Y:S01]  /*ec50*/  IMAD.MOV.U32 R58, RZ, RZ, R71.reuse ;  /* 0x000000ffff3a7224 */ /* 0x100fe200078e0047 */
[----:B------:R-:W1:Y:S01]  /*ec60*/  MUFU.EX2 R50, R50 ;  /* 0x0000003200327308 */ /* 0x000e620000000800 */
[----:B--2---:R-:W-:Y:S01]  /*ec70*/  FADD.FTZ R15, R47, R28 ;  /* 0x0000001c2f0f7221 */ /* 0x004fe20000010000 */
[--C-:B------:R-:W-:Y:S02]  /*ec80*/  IMAD.MOV.U32 R57, RZ, RZ, R71.reuse ;  /* 0x000000ffff397224 */ /* 0x100fe400078e0047 */
[--C-:B------:R-:W-:Y:S02]  /*ec90*/  IMAD.MOV.U32 R56, RZ, RZ, R71.reuse ;  /* 0x000000ffff387224 */ /* 0x100fe400078e0047 */
[--C-:B------:R-:W-:Y:S02]  /*eca0*/  IMAD.MOV.U32 R53, RZ, RZ, R71.reuse ;  /* 0x000000ffff357224 */ /* 0x100fe400078e0047 */
[----:B------:R-:W2:Y:S01]  /*ecb0*/  MUFU.EX2 R36, R36 ;  /* 0x0000002400247308 */ /* 0x000ea20000000800 */
[----:B0-----:R-:W-:Y:S01]  /*ecc0*/  FADD.FTZ R27, R41, R30 ;  /* 0x0000001e291b7221 */ /* 0x001fe20000010000 */
[----:B------:R-:W-:-:S02]  /*ecd0*/  IMAD.MOV.U32 R52, RZ, RZ, R71 ;  /* 0x000000ffff347224 */ /* 0x000fc400078e0047 */
[--C-:B------:R-:W-:Y:S02]  /*ece0*/  IMAD.MOV.U32 R51, RZ, RZ, R71.reuse ;  /* 0x000000ffff337224 */ /* 0x100fe400078e0047 */
[----:B------:R-:W-:Y:S02]  /*ecf0*/  IMAD.MOV.U32 R49, RZ, RZ, R71 ;  /* 0x000000ffff317224 */ /* 0x000fe400078e0047 */
[----:B------:R-:W0:Y:S01]  /*ed00*/  MUFU.EX2 R46, R46 ;  /* 0x0000002e002e7308 */ /* 0x000e220000000800 */
[C---:B-1----:R-:W-:Y:S01]  /*ed10*/  FADD.FTZ R15, R50.reuse, R15 ;  /* 0x0000000f320f7221 */ /* 0x042fe20000010000 */
[----:B------:R-:W-:Y:S01]  /*ed20*/  F2FP.BF16.F32.PACK_AB R29, R50, R47 ;  /* 0x0000002f321d723e */ /* 0x000fe200000010ff */
[--C-:B------:R-:W-:Y:S02]  /*ed30*/  IMAD.MOV.U32 R50, RZ, RZ, R71.reuse ;  /* 0x000000ffff327224 */ /* 0x100fe400078e0047 */
[--C-:B------:R-:W-:Y:S02]  /*ed40*/  IMAD.MOV.U32 R47, RZ, RZ, R71.reuse ;  /* 0x000000ffff2f7224 */ /* 0x100fe400078e0047 */
[----:B------:R-:W-:Y:S01]  /*ed50*/  IMAD.MOV.U32 R39, RZ, RZ, R71 ;  /* 0x000000ffff277224 */ /* 0x000fe200078e0047 */
[----:B------:R-:W1:Y:S01]  /*ed60*/  MUFU.EX2 R37, R37 ;  /* 0x0000002500257308 */ /* 0x000e620000000800 */
[----:B--2---:R-:W-:Y:S01]  /*ed70*/  FADD.FTZ R28, R36, R27 ;  /* 0x0000001b241c7221 */ /* 0x004fe20000010000 */
[----:B------:R-:W-:Y:S01]  /*ed80*/  F2FP.BF16.F32.PACK_AB R27, R55, R54 ;  /* 0x00000036371b723e */ /* 0x000fe200000010ff */
[----:B------:R-:W-:-:S02]  /*ed90*/  IMAD.MOV.U32 R55, RZ, RZ, R71 ;  /* 0x000000ffff377224 */ /* 0x000fc400078e0047 */
[----:B------:R-:W-:Y:S02]  /*eda0*/  IMAD.MOV.U32 R54, RZ, RZ, R71 ;  /* 0x000000ffff367224 */ /* 0x000fe400078e0047 */
[----:B------:R2:W-:Y:S01]  /*edb0*/  STSM.16.M88.4 [R144+0x2d300], R24 ;  /* 0x02d3001890007844 */ /* 0x0005e20000000200 */
[----:B------:R-:W3:Y:S01]  /*edc0*/  MUFU.EX2 R31, R97 ;  /* 0x00000061001f7308 */ /* 0x000ee20000000800 */
[----:B0-----:R-:W-:-:S07]  /*edd0*/  FADD.FTZ R30, R46, R15 ;  /* 0x0000000f2e1e7221 */ /* 0x001fce0000010000 */
[----:B------:R-:W0:Y:S01]  /*ede0*/  MUFU.EX2 R44, R44 ;  /* 0x0000002c002c7308 */ /* 0x000e220000000800 */
[----:B-1----:R-:W-:Y:S01]  /*edf0*/  FADD.FTZ R15, R37, R28 ;  /* 0x0000001c250f7221 */ /* 0x002fe20000010000 */
[----:B------:R-:W-:Y:S01]  /*ee00*/  F2FP.BF16.F32.PACK_AB R28, R41, R40 ;  /* 0x00000028291c723e */ /* 0x000fe200000010ff */
[--C-:B------:R-:W-:Y:S02]  /*ee10*/  IMAD.MOV.U32 R41, RZ, RZ, R71.reuse ;  /* 0x000000ffff297224 */ /* 0x100fe400078e0047 */
[--C-:B------:R-:W-:Y:S02]  /*ee20*/  IMAD.MOV.U32 R40, RZ, RZ, R71.reuse ;  /* 0x000000ffff287224 */ /* 0x100fe400078e0047 */
[--C-:B--2---:R-:W-:Y:S01]  /*ee30*/  IMAD.MOV.U32 R27, RZ, RZ, R71.reuse ;  /* 0x000000ffff1b7224 */ /* 0x104fe200078e0047 */
[----:B------:R-:W1:Y:S01]  /*ee40*/  MUFU.EX2 R99, R99 ;  /* 0x0000006300637308 */ /* 0x000e620000000800 */
[----:B---3--:R-:W-:Y:S01]  /*ee50*/  FADD.FTZ R38, R31, R30 ;  /* 0x0000001e1f267221 */ /* 0x008fe20000010000 */
[----:B------:R-:W-:Y:S01]  /*ee60*/  F2FP.BF16.F32.PACK_AB R30, R37, R36 ;  /* 0x00000024251e723e */ /* 0x000fe200000010ff */
[--C-:B------:R-:W-:Y:S01]  /*ee70*/  IMAD.MOV.U32 R37, RZ, RZ, R71.reuse ;  /* 0x000000ffff257224 */ /* 0x100fe200078e0047 */
[----:B------:R-:W-:Y:S01]  /*ee80*/  F2FP.BF16.F32.PACK_AB R31, R31, R46 ;  /* 0x0000002e1f1f723e */ /* 0x000fe200000010ff */
[----:B------:R-:W-:-:S02]  /*ee90*/  IMAD.MOV.U32 R46, RZ, RZ, R71 ;  /* 0x000000ffff2e7224 */ /* 0x000fc400078e0047 */
[----:B------:R-:W-:Y:S01]  /*eea0*/  IMAD.MOV.U32 R26, RZ, RZ, R71 ;  /* 0x000000ffff1a7224 */ /* 0x000fe200078e0047 */
[----:B------:R-:W2:Y:S01]  /*eeb0*/  MUFU.EX2 R45, R45 ;  /* 0x0000002d002d7308 */ /* 0x000ea20000000800 */
[----:B0-----:R-:W-:Y:S01]  /*eec0*/  FADD.FTZ R42, R44, R15 ;  /* 0x0000000f2c2a7221 */ /* 0x001fe20000010000 */
[----:B------:R0:W-:Y:S01]  /*eed0*/  STSM.16.M88.4 [R144+0x2eb00], R28 ;  /* 0x02eb001c90007844 */ /* 0x0001e20000000200 */
[--C-:B------:R-:W-:Y:S02]  /*eee0*/  IMAD.MOV.U32 R25, RZ, RZ, R71.reuse ;  /* 0x000000ffff197224 */ /* 0x100fe400078e0047 */
[----:B------:R-:W-:-:S03]  /*eef0*/  IMAD.MOV.U32 R24, RZ, RZ, R71 ;  /* 0x000000ffff187224 */ /* 0x000fc600078e0047 */
[----:B------:R-:W-:Y:S01]  /*ef00*/  MUFU.EX2 R32, R32 ;  /* 0x0000002000207308 */ /* 0x000fe20000000800 */
[----:B-1----:R-:W-:Y:S01]  /*ef10*/  FADD.FTZ R15, R99, R38 ;  /* 0x00000026630f7221 */ /* 0x002fe20000010000 */
[----:B------:R-:W-:-:S06]  /*ef20*/  IMAD.MOV.U32 R38, RZ, RZ, R71 ;  /* 0x000000ffff267224 */ /* 0x000fcc00078e0047 */
[----:B------:R-:W1:Y:S01]  /*ef30*/  MUFU.EX2 R33, R33 ;  /* 0x0000002100217308 */ /* 0x000e620000000800 */
[C---:B--2---:R-:W-:Y:S01]  /*ef40*/  FADD.FTZ R35, R45.reuse, R42 ;  /* 0x0000002a2d237221 */ /* 0x044fe20000010000 */
[----:B------:R-:W-:Y:S01]  /*ef50*/  F2FP.BF16.F32.PACK_AB R20, R45, R44 ;  /* 0x0000002c2d14723e */ /* 0x000fe200000010ff */
[--C-:B------:R-:W-:Y:S02]  /*ef60*/  IMAD.MOV.U32 R45, RZ, RZ, R71.reuse ;  /* 0x000000ffff2d7224 */ /* 0x100fe400078e0047 */
[--C-:B------:R-:W-:Y:S02]  /*ef70*/  IMAD.MOV.U32 R44, RZ, RZ, R71.reuse ;  /* 0x000000ffff2c7224 */ /* 0x100fe400078e0047 */
[--C-:B------:R-:W-:Y:S01]  /*ef80*/  IMAD.MOV.U32 R42, RZ, RZ, R71.reuse ;  /* 0x000000ffff2a7224 */ /* 0x100fe200078e0047 */
[----:B------:R2:W3:Y:S01]  /*ef90*/  MUFU.EX2 R48, R43 ;  /* 0x0000002b00307308 */ /* 0x0004e20000000800 */
[--C-:B0-----:R-:W-:Y:S02]  /*efa0*/  IMAD.MOV.U32 R31, RZ, RZ, R71.reuse ;  /* 0x000000ffff1f7224 */ /* 0x101fe400078e0047 */
[----:B------:R-:W-:-:S02]  /*efb0*/  IMAD.MOV.U32 R30, RZ, RZ, R71 ;  /* 0x000000ffff1e7224 */ /* 0x000fc400078e0047 */
[--C-:B------:R-:W-:Y:S02]  /*efc0*/  IMAD.MOV.U32 R29, RZ, RZ, R71.reuse ;  /* 0x000000ffff1d7224 */ /* 0x100fe400078e0047 */
[----:B------:R-:W-:Y:S01]  /*efd0*/  IMAD.MOV.U32 R28, RZ, RZ, R71 ;  /* 0x000000ffff1c7224 */ /* 0x000fe200078e0047 */
[----:B------:R-:W-:Y:S01]  /*efe0*/  MUFU.EX2 R101, R101 ;  /* 0x0000006500657308 */ /* 0x000fe20000000800 */
[----:B-1----:R-:W-:Y:S01]  /*eff0*/  F2FP.BF16.F32.PACK_AB R22, R33, R32 ;  /* 0x000000202116723e */ /* 0x002fe200000010ff */
[----:B------:R-:W-:Y:S01]  /*f000*/  FADD.FTZ R32, R32, R35 ;  /* 0x0000002320207221 */ /* 0x000fe20000010000 */
[--C-:B--2---:R-:W-:Y:S02]  /*f010*/  IMAD.MOV.U32 R43, RZ, RZ, R71.reuse ;  /* 0x000000ffff2b7224 */ /* 0x104fe400078e0047 */
[----:B------:R-:W-:-:S03]  /*f020*/  IMAD.MOV.U32 R35, RZ, RZ, R71 ;  /* 0x000000ffff237224 */ /* 0x000fc600078e0047 */
[----:B------:R-:W0:Y:S01]  /*f030*/  MUFU.EX2 R34, R103 ;  /* 0x0000006700227308 */ /* 0x000e220000000800 */
[C---:B---3--:R-:W-:Y:S01]  /*f040*/  FADD.FTZ R36, R48.reuse, R15 ;  /* 0x0000000f30247221 */ /* 0x048fe20000010000 */
[----:B------:R-:W-:Y:S01]  /*f050*/  F2FP.BF16.F32.PACK_AB R21, R48, R99 ;  /* 0x000000633015723e */ /* 0x000fe200000010ff */
[--C-:B------:R-:W-:Y:S01]  /*f060*/  IMAD.MOV.U32 R48, RZ, RZ, R71.reuse ;  /* 0x000000ffff307224 */ /* 0x100fe200078e0047 */
[----:B0-----:R-:W-:Y:S01]  /*f070*/  F2FP.BF16.F32.PACK_AB R23, R34, R101 ;  /* 0x000000652217723e */ /* 0x001fe200000010ff */
[----:B------:R-:W-:Y:S01]  /*f080*/  FADD.FTZ R101, R101, R36 ;  /* 0x0000002465657221 */ /* 0x000fe20000010000 */
[----:B------:R-:W-:-:S03]  /*f090*/  IMAD.MOV.U32 R36, RZ, RZ, R71 ;  /* 0x000000ffff247224 */ /* 0x000fc600078e0047 */
[----:B------:R0:W-:Y:S01]  /*f0a0*/  STSM.16.M88.4 [R144+0x30300], R20 ;  /* 0x0303001490007844 */ /* 0x0001e20000000200 */
[----:B------:R-:W-:Y:S01]  /*f0b0*/  FADD.FTZ R15, R34, R101 ;  /* 0x00000065220f7221 */ /* 0x000fe20000010000 */
[--C-:B------:R-:W-:Y:S01]  /*f0c0*/  IMAD.MOV.U32 R34, RZ, RZ, R71.reuse ;  /* 0x000000ffff227224 */ /* 0x100fe200078e0047 */
[----:B------:R1:W-:Y:S06]  /*f0d0*/  MEMBAR.ALL.CTA ;  /* 0x0000000000007992 */ /* 0x0003ec0000008000 */
[----:B-1----:R-:W1:Y:S01]  /*f0e0*/  FENCE.VIEW.ASYNC.S ;  /* 0x00000000000073c6 */ /* 0x002e620000000000 */
[----:B0-----:R-:W-:Y:S01]  /*f0f0*/  FADD.FTZ R20, R33, R32 ;  /* 0x0000002021147221 */ /* 0x001fe20000010000 */
[----:B------:R-:W-:-:S02]  /*f100*/  IMAD.MOV.U32 R33, RZ, RZ, R71 ;  /* 0x000000ffff217224 */ /* 0x000fc400078e0047 */
[----:B------:R-:W-:Y:S02]  /*f110*/  IMAD.MOV.U32 R32, RZ, RZ, R71 ;  /* 0x000000ffff207224 */ /* 0x000fe400078e0047 */
[----:B------:R0:W-:Y:S04]  /*f120*/  STL [R1+0x20], R20 ;  /* 0x0000201401007387 */ /* 0x0001e80000100800 */
[----:B------:R0:W-:Y:S01]  /*f130*/  STL [R1+0x24], R15 ;  /* 0x0000240f01007387 */ /* 0x0001e20000100800 */
[----:B-1----:R-:W-:Y:S01]  /*f140*/  NOP ;  /* 0x0000000000007918 */ /* 0x002fe20000000000 */
[----:B------:R-:W-:Y:S05]  /*f150*/  @!P2 BRA `(.L_x_420) ;  /* 0x000000480054a947 */ /* 0x000fea0003800000 */
[----:B------:R-:W-:Y:S02]  /*f160*/  VIADD R14, R110, 0xfffffffe ;  /* 0xfffffffe6e0e7836 */ /* 0x000fe40000000000 */
[----:B------:R-:W-:Y:S02]  /*f170*/  IMAD.MOV.U32 R155, RZ, RZ, R72 ;  /* 0x000000ffff9b7224 */ /* 0x000fe400078e0048 */
[----:B------:R-:W-:Y:S01]  /*f180*/  IMAD.MOV.U32 R154, RZ, RZ, R0 ;  /* 0x000000ffff9a7224 */ /* 0x000fe200078e0000 */
[----:B------:R1:W-:Y:S04]  /*f190*/  STL [R1+0x1c], R14 ;  /* 0x00001c0e01007387 */ /* 0x0003e80000100800 */
[----:B------:R1:W5:Y:S01]  /*f1a0*/  LDL.LU R156, [R1+0x3c] ;  /* 0x00003c00019c7983 */ /* 0x0003620000300800 */
[----:B0-----:R-:W-:Y:S01]  /*f1b0*/  IMAD.MOV.U32 R15, RZ, RZ, R148 ;  /* 0x000000ffff0f7224 */ /* 0x001fe200078e0094 */
        /* <DEDUP_REMOVED lines=23> */
[----:B-1----:R-:W-:-:S07]  /*f330*/  CS2R R24, SRZ ;  /* 0x0000000000187805 */ /* 0x002fce000001ff00 */
.L_x_431:
[----:B------:R-:W2:Y:S01]  /*f340*/  LDL R0, [R1+0x48] ;  /* 0x0000480001007983 */ /* 0x000ea20000100800 */
[----:B------:R-:W-:Y:S01]  /*f350*/  VIADD R148, R15, 0x1 ;  /* 0x000000010f947836 */ /* 0x000fe20000000000 */
[----:B------:R-:W-:Y:S05]  /*f360*/  YIELD ;  /* 0x0000000000007946 */ /* 0x000fea0003800000 */
[----:B------:R-:W-:-:S04]  /*f370*/  ISETP.NE.AND P3, PT, R148, 0x2, PT ;  /* 0x000000029400780c */ /* 0x000fc80003f65270 */
[----:B------:R-:W-:Y:S02]  /*f380*/  SEL R21, RZ, 0x1, P3 ;  /* 0x00000001ff157807 */ /* 0x000fe40001800000 */
[----:B------:R-:W-:Y:S02]  /*f390*/  SEL R148, R148, RZ, P3 ;  /* 0x000000ff94947207 */ /* 0x000fe40001800000 */
[----:B-----5:R-:W-:-:S05]  /*f3a0*/  LOP3.LUT R14, R156, R21, RZ, 0x3c, !PT ;  /* 0x000000159c0e7212 */ /* 0x020fca00078e3cff */
[----:B------:R0:W-:Y:S01]  /*f3b0*/  STL [R1+0x3c], R14 ;  /* 0x00003c0e01007387 */ /* 0x0001e20000100800 */
[----:B--2---:R-:W-:-:S13]  /*f3c0*/  ISETP.NE.AND P2, PT, R0, RZ, PT ;  /* 0x000000ff0000720c */ /* 0x004fda0003f45270 */
[----:B0-----:R-:W-:Y:S05]  /*f3d0*/  @P2 BRA `(.L_x_421) ;  /* 0x0000000000302947 */ /* 0x001fea0003800000 */
[----:B------:R-:W-:Y:S05]  /*f3e0*/  @!P0 BRA `(.L_x_422) ;  /* 0x0000000000048947 */ /* 0x000fea0003800000 */
[----:B------:R-:W-:Y:S01]  /*f3f0*/  BPT.TRAP 0x1 ;  /* 0x000000040000795c */ /* 0x000fe20000300000 */
.L_x_422:
[----:B------:R-:W-:Y:S01]  /*f400*/  IMAD R0, R148, 0x8, R18 ;  /* 0x0000000894007824 */ /* 0x000fe200078e0212 */
[----:B------:R-:W-:-:S04]  /*f410*/  SHF.L.U32 R21, R14, 0x1f, RZ ;  /* 0x0000001f0e157819 */ /* 0x000fc800000006ff */
[----:B------:R0:W1:Y:S01]  /*f420*/  SYNCS.PHASECHK.TRANS64.TRYWAIT P3, [R0+URZ+0x31c30], R21 ;  /* 0x031c3015000075a7 */ /* 0x000062000806017f */
[----:B------:R-:W-:Y:S05]  /*f430*/  @!P0 BRA `(.L_x_423) ;  /* 0x0000000000048947 */ /* 0x000fea0003800000 */
[----:B------:R-:W-:Y:S01]  /*f440*/  BPT.TRAP 0x1 ;  /* 0x000000040000795c */ /* 0x000fe20000300000 */
.L_x_423:
[----:B------:R-:W-:Y:S04]  /*f450*/  BSSY B0, `(.L_x_421) ;  /* 0x0000004000007945 */ /* 0x000fe80003800000 */
[----:B-1----:R-:W-:Y:S05]  /*f460*/  @P3 BRA `(.L_x_424) ;  /* 0x0000000000083947 */ /* 0x002fea0003800000 */
[----:B------:R-:W1:Y:S02]  /*f470*/  SYNCS.PHASECHK.TRANS64.TRYWAIT P3, [R0+URZ+0x31c30], R21 ;  /* 0x031c3015000075a7 */ /* 0x000e64000806017f */
[----:B-1----:R-:W-:Y:S05]  /*f480*/  @!P3 BRA `(.L_x_425) ;  /* 0x000000c80000b947 */ /* 0x002fea0003800000 */
.L_x_424:
[----:B------:R-:W-:Y:S05]  /*f490*/  BSYNC B0 ;  /* 0x0000000000007941 */ /* 0x000fea0003800000 */
.L_x_421:
[----:B------:R-:W2:Y:S01]  /*f4a0*/  LDL R14, [R1+0x4c] ;  /* 0x00004c00010e7983 */ /* 0x000ea20000100800 */
[----:B------:R-:W-:Y:S01]  /*f4b0*/  IMAD.MOV.U32 R23, RZ, RZ, -0x7fffffe0 ;  /* 0x80000020ff177424 */ /* 0x000fe200078e00ff */
[----:B------:R-:W-:Y:S05]  /*f4c0*/  WARPSYNC.ALL ;  /* 0x0000000000007948 */ /* 0x000fea0003800000 */
[----:B01----:R-:W0:Y:S01]  /*f4d0*/  S2R R0, SR_TID.X ;  /* 0x0000000000007919 */ /* 0x003e220000002100 */
[----:B------:R-:W-:Y:S01]  /*f4e0*/  R2UR UR59, R23 ;  /* 0x00000000173b72ca */ /* 0x000fe200000e0000 */
[----:B------:R-:W-:Y:S01]  /*f4f0*/  IMAD.MOV.U32 R151, RZ, RZ, -0x7fffffe0 ;  /* 0x80000020ff977424 */ /* 0x000fe200078e00ff */
[----:B------:R-:W-:Y:S01]  /*f500*/  R2UR UR56, R2 ;  /* 0x00000000023872ca */ /* 0x000fe200000e0000 */
[----:B------:R-:W-:Y:S01]  /*f510*/  IMAD.MOV.U32 R73, RZ, RZ, -0x7fffffe0 ;  /* 0x80000020ff497424 */ /* 0x000fe200078e00ff */
[----:B------:R-:W-:Y:S01]  /*f520*/  R2UR UR57, R3 ;  /* 0x00000000033972ca */ /* 0x000fe200000e0000 */
[----:B------:R-:W-:Y:S01]  /*f530*/  IMAD.MOV.U32 R21, RZ, RZ, -0x7fffffe0 ;  /* 0x80000020ff157424 */ /* 0x000fe200078e00ff */
[----:B------:R-:W-:Y:S01]  /*f540*/  R2UR UR19, R23 ;  /* 0x00000000171372ca */ /* 0x000fe200000e0000 */
[----:B------:R-:W-:Y:S01]  /*f550*/  STL [R1+0xb4], R25 ;  /* 0x0000b41901007387 */ /* 0x000fe20000100800 */
[C---:B------:R-:W-:Y:S01]  /*f560*/  R2UR UR7, R73.reuse ;  /* 0x00000000490772ca */ /* 0x040fe200000e0000 */
[----:B------:R-:W-:Y:S01]  /*f570*/  IMAD.MOV.U32 R153, RZ, RZ, -0x7fffffe0 ;  /* 0x80000020ff997424 */ /* 0x000fe200078e00ff */
[----:B------:R-:W-:Y:S01]  /*f580*/  R2UR UR11, R73 ;  /* 0x00000000490b72ca */ /* 0x000fe200000e0000 */
[----:B------:R-:W-:Y:S01]  /*f590*/  STL [R1+0xb0], R24 ;  /* 0x0000b01801007387 */ /* 0x000fe20000100800 */
[----:B------:R-:W-:-:S02]  /*f5a0*/  R2UR UR9, R21 ;  /* 0x00000000150972ca */ /* 0x000fc400000e0000 */
[----:B------:R-:W-:Y:S01]  /*f5b0*/  MOV R78, UR59 ;  /* 0x0000003b004e7c02 */ /* 0x000fe20008000f00 */
[----:B------:R-:W-:Y:S01]  /*f5c0*/  STL [R1+0xac], R19 ;  /* 0x0000ac1301007387 */ /* 0x000fe20000100800 */
[----:B------:R-:W-:Y:S02]  /*f5d0*/  R2UR UR59, R151 ;  /* 0x00000000973b72ca */ /* 0x000fe400000e0000 */
[C---:B------:R-:W-:Y:S01]  /*f5e0*/  R2UR UR5, R21.reuse ;  /* 0x00000000150572ca */ /* 0x040fe200000e0000 */
[----:B------:R1:W-:Y:S01]  /*f5f0*/  STL [R1+0xa8], R18 ;  /* 0x0000a81201007387 */ /* 0x0003e20000100800 */
[C---:B------:R-:W-:Y:S02]  /*f600*/  R2UR UR15, R21.reuse ;  /* 0x00000000150f72ca */ /* 0x040fe400000e0000 */
[C---:B------:R-:W-:Y:S01]  /*f610*/  R2UR UR23, R21.reuse ;  /* 0x00000000151772ca */ /* 0x040fe200000e0000 */
[----:B------:R3:W-:Y:S01]  /*f620*/  STL [R1+0xa4], R17 ;  /* 0x0000a41101007387 */ /* 0x0007e20000100800 */
[----:B------:R-:W-:-:S02]  /*f630*/  R2UR UR35, R21 ;  /* 0x00000000152372ca */ /* 0x000fc400000e0000 */
[----:B------:R-:W-:Y:S01]  /*f640*/  MOV R75, UR9 ;  /* 0x00000009004b7c02 */ /* 0x000fe20008000f00 */
[----:B------:R-:W-:Y:S01]  /*f650*/  STL [R1+0xa0], R16 ;  /* 0x0000a01001007387 */ /* 0x000fe20000100800 */
[----:B------:R-:W-:Y:S02]  /*f660*/  R2UR UR9, R3 ;  /* 0x00000000030972ca */ /* 0x000fe400000e0000 */
[C---:B------:R-:W-:Y:S01]  /*f670*/  R2UR UR47, R21.reuse ;  /* 0x00000000152f72ca */ /* 0x040fe200000e0000 */
[----:B------:R4:W-:Y:S01]  /*f680*/  STL [R1+0x9c], R15 ;  /* 0x00009c0f01007387 */ /* 0x0009e20000100800 */
[----:B0-----:R-:W-:Y:S02]  /*f690*/  SHF.R.U32.HI R0, RZ, 0x7, R0 ;  /* 0x00000007ff007819 */ /* 0x001fe40000011600 */
[----:B------:R-:W-:Y:S02]  /*f6a0*/  R2UR UR55, R21 ;  /* 0x00000000153772ca */ /* 0x000fe400000e0000 */
[C---:B------:R-:W-:Y:S01]  /*f6b0*/  R2UR UR31, R23.reuse ;  /* 0x00000000171f72ca */ /* 0x040fe200000e0000 */
[----:B------:R-:W-:Y:S01]  /*f6c0*/  VIADD R0, R0, 0x8 ;  /* 0x0000000800007836 */ /* 0x000fe20000000000 */
[----:B------:R-:W-:-:S02]  /*f6d0*/  R2UR UR39, R23 ;  /* 0x00000000172772ca */ /* 0x000fc400000e0000 */
[C---:B------:R-:W-:Y:S02]  /*f6e0*/  R2UR UR41, R23.reuse ;  /* 0x00000000172972ca */ /* 0x040fe400000e0000 */
[----:B------:R0:W-:Y:S01]  /*f6f0*/  BAR.SYNC.DEFER_BLOCKING R0, 0x100 ;  /* 0x000400000000751d */ /* 0x0001e20000010000 */
[----:B------:R-:W-:Y:S02]  /*f700*/  R2UR UR45, R23 ;  /* 0x00000000172d72ca */ /* 0x000fe400000e0000 */
[----:B------:R-:W-:Y:S02]  /*f710*/  R2UR UR12, R2 ;  /* 0x00000000020c72ca */ /* 0x000fe400000e0000 */
[----:B------:R-:W-:Y:S02]  /*f720*/  R2UR UR13, R3 ;  /* 0x00000000030d72ca */ /* 0x000fe400000e0000 */
[----:B------:R-:W-:Y:S02]  /*f730*/  R2UR UR27, R73 ;  /* 0x00000000491b72ca */ /* 0x000fe400000e0000 */
[----:B0-----:R-:W-:Y:S01]  /*f740*/  MOV R0, UR7 ;  /* 0x0000000700007c02 */ /* 0x001fe20008000f00 */
[----:B------:R-:W-:Y:S01]  /*f750*/  UMOV UR7, UR11 ;  /* 0x0000000b00077c82 */ /* 0x000fe20008000000 */
[----:B------:R-:W-:-:S02]  /*f760*/  R2UR UR11, R23 ;  /* 0x00000000170b72ca */ /* 0x000fc400000e0000 */
[C---:B------:R-:W-:Y:S02]  /*f770*/  R2UR UR43, R73.reuse ;  /* 0x00000000492b72ca */ /* 0x040fe400000e0000 */
[C---:B------:R-:W-:Y:S02]  /*f780*/  R2UR UR51, R73.reuse ;  /* 0x00000000493372ca */ /* 0x040fe400000e0000 */
[C---:B------:R-:W-:Y:S02]  /*f790*/  R2UR UR29, R73.reuse ;  /* 0x00000000491d72ca */ /* 0x040fe400000e0000 */
[C---:B------:R-:W-:Y:S02]  /*f7a0*/  R2UR UR49, R73.reuse ;  /* 0x00000000493172ca */ /* 0x040fe400000e0000 */
[----:B------:R-:W-:Y:S01]  /*f7b0*/  R2UR UR37, R73 ;  /* 0x00000000492572ca */ /* 0x000fe200000e0000 */
[----:B------:R-:W-:Y:S01]  /*f7c0*/  IMAD.MOV.U32 R73, RZ, RZ, -0x7fffffe0 ;  /* 0x80000020ff497424 */ /* 0x000fe200078e00ff */
[----:B-1----:R-:W-:Y:S01]  /*f7d0*/  MOV R18, UR61 ;  /* 0x0000003d00127c02 */ /* 0x002fe20008000f00 */
[----:B------:R-:W-:Y:S01]  /*f7e0*/  WARPGROUP.ARRIVE ;  /* 0x00000000000079c5 */ /* 0x000fe20000000000 */
[----:B------:R-:W-:Y:S01]  /*f7f0*/  MOV R76, UR11 ;  /* 0x0000000b004c7c02 */ /* 0x000fe20008000f00 */
[----:B------:R-:W-:Y:S01]  /*f800*/  UMOV UR11, UR5 ;  /* 0x00000005000b7c82 */ /* 0x000fe20008000000 */
[----:B------:R-:W-:Y:S01]  /*f810*/  R2UR UR5, R23 ;  /* 0x00000000170572ca */ /* 0x000fe200000e0000 */
[----:B------:R-:W-:Y:S01]  /*f820*/  IMAD.MOV.U32 R23, RZ, RZ, -0x7fffffe0 ;  /* 0x80000020ff177424 */ /* 0x000fe200078e00ff */
[----:B------:R-:W-:Y:S01]  /*f830*/  R2UR UR33, R73 ;  /* 0x00000000492172ca */ /* 0x000fe200000e0000 */
[----:B------:R-:W-:Y:S01]  /*f840*/  IMAD.MOV.U32 R73, RZ, RZ, -0x7fffffe0 ;  /* 0x80000020ff497424 */ /* 0x000fe200078e00ff */
[----:B---3--:R-:W-:-:S02]  /*f850*/  MOV R17, UR60 ;  /* 0x0000003c00117c02 */ /* 0x008fc40008000f00 */
[----:B------:R-:W-:Y:S01]  /*f860*/  R2UR UR25, R23 ;  /* 0x00000000171972ca */ /* 0x000fe200000e0000 */
[----:B------:R-:W-:Y:S01]  /*f870*/  IMAD.MOV.U32 R23, RZ, RZ, -0x7fffffe0 ;  /* 0x80000020ff177424 */ /* 0x000fe200078e00ff */
[----:B------:R-:W-:Y:S01]  /*f880*/  R2UR UR61, R73 ;  /* 0x00000000493d72ca */ /* 0x000fe200000e0000 */
[----:B------:R-:W-:Y:S01]  /*f890*/  IMAD.MOV.U32 R73, RZ, RZ, -0x7fffffe0 ;  /* 0x80000020ff497424 */ /* 0x000fe200078e00ff */
[----:B------:R-:W-:Y:S02]  /*f8a0*/  R2UR UR16, R2 ;  /* 0x00000000021072ca */ /* 0x000fe400000e0000 */
[C---:B------:R-:W-:Y:S01]  /*f8b0*/  R2UR UR17, R3.reuse ;  /* 0x00000000031172ca */ /* 0x040fe200000e0000 */
[----:B------:R-:W-:Y:S01]  /*f8c0*/  IMAD.U32 R21, RZ, RZ, UR5 ;  /* 0x00000005ff157e24 */ /* 0x000fe2000f8e00ff */
[----:B------:R-:W-:Y:S02]  /*f8d0*/  R2UR UR5, R3 ;  /* 0x00000000030572ca */ /* 0x000fe400000e0000 */
[----:B------:R-:W-:-:S02]  /*f8e0*/  R2UR UR20, R8 ;  /* 0x00000000081472ca */ /* 0x000fc400000e0000 */
[C---:B------:R-:W-:Y:S02]  /*f8f0*/  R2UR UR21, R9.reuse ;  /* 0x00000000091572ca */ /* 0x040fe400000e0000 */
[----:B------:R-:W-:Y:S02]  /*f900*/  R2UR UR52, R8 ;  /* 0x00000000083472ca */ /* 0x000fe400000e0000 */
[----:B------:R-:W-:Y:S01]  /*f910*/  R2UR UR53, R9 ;  /* 0x00000000093572ca */ /* 0x000fe200000e0000 */
[----:B--2---:R-:W-:-:S04]  /*f920*/  IMAD R150, R148, 0x6c0, R14 ;  /* 0x000006c094967824 */ /* 0x004fc800078e020e */
[C---:B------:R-:W-:Y:S02]  /*f930*/  VIADD R22, R150.reuse, 0xc0 ;  /* 0x000000c096167836 */ /* 0x040fe40000000000 */
[C---:B------:R-:W-:Y:S02]  /*f940*/  VIADD R72, R150.reuse, 0x80 ;  /* 0x0000008096487836 */ /* 0x040fe40000000000 */
[----:B------:R-:W-:Y:S01]  /*f950*/  VIADD R20, R150, 0x40 ;  /* 0x0000004096147836 */ /* 0x000fe20000000000 */
[----:B------:R-:W-:Y:S01]  /*f960*/  R2UR UR58, R22 ;  /* 0x00000000163a72ca */ /* 0x000fe200000e0000 */
[----:B------:R-:W-:Y:S01]  /*f970*/  VIADD R22, R150, 0x180 ;  /* 0x0000018096167836 */ /* 0x000fe20000000000 */
[----:B------:R-:W-:Y:S01]  /*f980*/  R2UR UR10, R72 ;  /* 0x00000000480a72ca */ /* 0x000fe200000e0000 */
[----:B------:R-:W-:Y:S01]  /*f990*/  VIADD R72, R150, 0x140 ;  /* 0x0000014096487836 */ /* 0x000fe20000000000 */
[----:B------:R-:W-:Y:S01]  /*f9a0*/  R2UR UR4, R20 ;  /* 0x00000000140472ca */ /* 0x000fe200000e0000 */
[----:B------:R-:W-:-:S02]  /*f9b0*/  VIADD R20, R150, 0x100 ;  /* 0x0000010096147836 */ /* 0x000fc40000000000 */
[----:B------:R-:W-:Y:S01]  /*f9c0*/  VIADD R152, R150, 0x382 ;  /* 0x0000038296987836 */ /* 0x000fe20000000000 */
[----:B------:R-:W-:Y:S01]  /*f9d0*/  R2UR UR6, R72 ;  /* 0x00000000480672ca */ /* 0x000fe200000e0000 */
[----:B------:R-:W-:Y:S01]  /*f9e0*/  VIADD R72, R150, 0x42 ;  /* 0x0000004296487836 */ /* 0x000fe20000000000 */
[----:B------:R-:W-:Y:S01]  /*f9f0*/  R2UR UR8, R20 ;  /* 0x00000000140872ca */ /* 0x000fe200000e0000 */
[C---:B------:R-:W-:Y:S02]  /*fa00*/  VIADD R20, R150.reuse, 0x1c0 ;  /* 0x000001c096147836 */ /* 0x040fe40000000000 */
[----:B------:R-:W-:Y:S02]  /*fa10*/  MOV R79, UR58 ;  /* 0x0000003a004f7c02 */ /* 0x000fe40008000f00 */
[----:B------:R-:W-:Y:S02]  /*fa20*/  R2UR UR58, R150 ;  /* 0x00000000963a72ca */ /* 0x000fe400000e0000 */
[----:B------:R-:W-:Y:S01]  /*fa30*/  R2UR UR14, R20 ;  /* 0x00000000140e72ca */ /* 0x000fe200000e0000 */
[----:B------:R-:W-:Y:S01]  /*fa40*/  VIADD R20, R150, 0x2 ;  /* 0x0000000296147836 */ /* 0x000fe20000000000 */
[----:B------:R-:W-:Y:S01]  /*fa50*/  R2UR UR26, R72 ;  /* 0x00000000481a72ca */ /* 0x000fe200000e0000 */
[----:B------:R-:W-:Y:S01]  /*fa60*/  VIADD R72, R150, 0x142 ;  /* 0x0000014296487836 */ /* 0x000fe20000000000 */
[----:B------:R-:W-:Y:S01]  /*fa70*/  MOV R14, UR6 ;  /* 0x00000006000e7c02 */ /* 0x000fe20008000f00 */
[----:B------:R-:W-:Y:S01]  /*fa80*/  UMOV UR6, UR10 ;  /* 0x0000000a00067c82 */ /* 0x000fe20008000000 */
[----:B------:R-:W-:Y:S01]  /*fa90*/  R2UR UR10, R22 ;  /* 0x00000000160a72ca */ /* 0x000fe200000e0000 */
[----:B------:R-:W-:Y:S01]  /*faa0*/  VIADD R22, R150, 0x200 ;  /* 0x0000020096167836 */ /* 0x000fe20000000000 */
[----:B------:R-:W-:-:S02]  /*fab0*/  MOV R74, UR8 ;  /* 0x00000008004a7c02 */ /* 0x000fc40008000f00 */
[----:B------:R-:W-:Y:S01]  /*fac0*/  R2UR UR8, R2 ;  /* 0x00000000020872ca */ /* 0x000fe200000e0000 */
[----:B------:R-:W-:Y:S01]  /*fad0*/  HGMMA.64x16x16.F32.BF16 R136, gdesc[UR56], RZ, !UPT, gsb0 ;  /* 0x00200000388879f0 */ /* 0x000fe2000c0018ff */
[----:B------:R-:W-:Y:S01]  /*fae0*/  R2UR UR18, R22 ;  /* 0x00000000161272ca */ /* 0x000fe200000e0000 */
[----:B------:R-:W-:Y:S01]  /*faf0*/  VIADD R22, R150, 0x82 ;  /* 0x0000008296167836 */ /* 0x000fe20000000000 */
[----:B------:R-:W-:Y:S01]  /*fb00*/  R2UR UR22, R20 ;  /* 0x00000000141672ca */ /* 0x000fe200000e0000 */
[----:B------:R-:W-:Y:S01]  /*fb10*/  VIADD R20, R150, 0xc2 ;  /* 0x000000c296147836 */ /* 0x000fe20000000000 */
[----:B------:R-:W-:Y:S02]  /*fb20*/  R2UR UR59, R78 ;  /* 0x000000004e3b72ca */ /* 0x000fe400000e0000 */
[----:B------:R-:W-:Y:S01]  /*fb30*/  R2UR UR30, R22 ;  /* 0x00000000161e72ca */ /* 0x000fe200000e0000 */
[----:B------:R-:W-:Y:S01]  /*fb40*/  VIADD R22, R150, 0x102 ;  /* 0x0000010296167836 */ /* 0x000fe20000000000 */
[----:B------:R-:W-:Y:S01]  /*fb50*/  MOV R77, UR10 ;  /* 0x0000000a004d7c02 */ /* 0x000fe20008000f00 */
[----:B------:R-:W-:Y:S01]  /*fb60*/  UMOV UR10, UR4 ;  /* 0x00000004000a7c82 */ /* 0x000fe20008000000 */
[----:B------:R-:W-:Y:S01]  /*fb70*/  R2UR UR34, R20 ;  /* 0x00000000142272ca */ /* 0x000fe200000e0000 */
[----:B------:R-:W-:Y:S01]  /*fb80*/  VIADD R20, R150, 0x182 ;  /* 0x0000018296147836 */ /* 0x000fe20000000000 */
[----:B------:R-:W-:Y:S01]  /*fb90*/  R2UR UR38, R22 ;  /* 0x00000000162672ca */ /* 0x000fe200000e0000 */
[----:B------:R-:W-:Y:S01]  /*fba0*/  VIADD R22, R150, 0x240 ;  /* 0x0000024096167836 */ /* 0x000fe20000000000 */
[----:B------:R-:W-:-:S02]  /*fbb0*/  R2UR UR58, R79 ;  /* 0x000000004f3a72ca */ /* 0x000fc400000e0000 */
[----:B------:R-:W-:Y:S01]  /*fbc0*/  R2UR UR46, R20 ;  /* 0x00000000142e72ca */ /* 0x000fe200000e0000 */
[----:B------:R-:W-:Y:S01]  /*fbd0*/  VIADD R20, R150, 0x202 ;  /* 0x0000020296147836 */ /* 0x000fe20000000000 */
[----:B------:R-:W-:Y:S01]  /*fbe0*/  R2UR UR4, R22 ;  /* 0x00000000160472ca */ /* 0x000fe200000e0000 */
[----:B------:R-:W-:Y:S01]  /*fbf0*/  VIADD R22, R150, 0x2c0 ;  /* 0x000002c096167836 */ /* 0x000fe20000000000 */
[----:B------:R-:W-:Y:S02]  /*fc00*/  R2UR UR56, R2 ;  /* 0x00000000023872ca */ /* 0x000fe400000e0000 */
[----:B------:R-:W-:Y:S02]  /*fc10*/  R2UR UR54, R20 ;  /* 0x00000000143672ca */ /* 0x000fe400000e0000 */
[----:B------:R-:W-:Y:S02]  /*fc20*/  R2UR UR57, R3 ;  /* 0x00000000033972ca */ /* 0x000fe400000e0000 */
[----:B------:R-:W-:Y:S01]  /*fc30*/  R2UR UR40, R22 ;  /* 0x00000000162872ca */ /* 0x000fe200000e0000 */
[----:B------:R-:W-:Y:S01]  /*fc40*/  VIADD R22, R150, 0x340 ;  /* 0x0000034096167836 */ /* 0x000fe20000000000 */
[----:B------:R-:W-:Y:S01]  /*fc50*/  R2UR UR42, R72 ;  /* 0x00000000482a72ca */ /* 0x000fe200000e0000 */
[----:B------:R-:W-:-:S02]  /*fc60*/  VIADD R72, R150, 0x1c2 ;  /* 0x000001c296487836 */ /* 0x000fc40000000000 */
[----:B------:R-:W-:Y:S01]  /*fc70*/  IMAD.U32 R20, RZ, RZ, UR4 ;  /* 0x00000004ff147e24 */ /* 0x000fe2000f8e00ff */
[----:B------:R-:W-:Y:S02]  /*fc80*/  R2UR UR4, R2 ;  /* 0x00000000020472ca */ /* 0x000fe400000e0000 */
[----:B------:R-:W-:Y:S01]  /*fc90*/  R2UR UR44, R22 ;  /* 0x00000000162c72ca */ /* 0x000fe200000e0000 */
[----:B------:R-:W-:Y:S01]  /*fca0*/  VIADD R22, R150, 0x3c0 ;  /* 0x000003c096167836 */ /* 0x000fe20000000000 */
[----:B------:R-:W-:Y:S01]  /*fcb0*/  R2UR UR50, R72 ;  /* 0x00000000483272ca */ /* 0x000fe200000e0000 */
[----:B------:R-:W-:-:S03]  /*fcc0*/  VIADD R72, R150, 0x280 ;  /* 0x0000028096487836 */ /* 0x000fc60000000000 */
[----:B------:R-:W-:Y:S01]  /*fcd0*/  R2UR UR24, R22 ;  /* 0x00000000161872ca */ /* 0x000fe200000e0000 */
[----:B------:R-:W-:Y:S01]  /*fce0*/  VIADD R22, R150, 0x440 ;  /* 0x0000044096167836 */ /* 0x000fe20000000000 */
[----:B------:R-:W-:Y:S01]  /*fcf0*/  R2UR UR28, R72 ;  /* 0x00000000481c72ca */ /* 0x000fe200000e0000 */
[----:B------:R-:W-:-:S05]  /*fd00*/  VIADD R72, R150, 0x300 ;  /* 0x0000030096487836 */ /* 0x000fca0000000000 */
[----:B------:R-:W-:Y:S01]  /*fd10*/  R2UR UR48, R72 ;  /* 0x00000000483072ca */ /* 0x000fe200000e0000 */
[----:B------:R-:W-:Y:S01]  /*fd20*/  VIADD R72, R150, 0x380 ;  /* 0x0000038096487836 */ /* 0x000fe20000000000 */
[----:B------:R-:W-:Y:S02]  /*fd30*/  WARPGROUP.DEPBAR.LE gsb0, 0x0 ;  /* 0x00008000000079c5 */ /* 0x000fe40000010000 */
[----:B------:R-:W-:Y:S02]  /*fd40*/  WARPGROUP.ARRIVE ;  /* 0x00000000000079c5 */ /* 0x000fe40000000000 */
[----:B------:R-:W-:Y:S01]  /*fd50*/  R2UR UR36, R72 ;  /* 0x00000000482472ca */ /* 0x000fe200000e0000 */
[----:B------:R-:W-:-:S03]  /*fd60*/  VIADD R72, R150, 0x400 ;  /* 0x0000040096487836 */ /* 0x000fc60000000000 */
[----:B------:R-:W-:Y:S01]  /*fd70*/  HGMMA.64x16x16.F32.BF16 R128, gdesc[UR8], RZ, !UPT, gsb0 ;  /* 0x00200000088079f0 */ /* 0x000fe2000c0018ff */
[----:B------:R-:W-:Y:S01]  /*fd80*/  R2UR UR9, R75 ;  /* 0x000000004b0972ca */ /* 0x000fe200000e0000 */
[----:B------:R-:W-:Y:S01]  /*fd90*/  IMAD.MOV.U32 R75, RZ, RZ, -0x7fffffe0 ;  /* 0x80000020ff4b7424 */ /* 0x000fe200078e00ff */
[----:B------:R-:W-:Y:S01]  /*fda0*/  R2UR UR8, R74 ;  /* 0x000000004a0872ca */ /* 0x000fe200000e0000 */
[----:B------:R-:W-:Y:S01]  /*fdb0*/  VIADD R74, R150, 0x302 ;  /* 0x00000302964a7836 */ /* 0x000fe20000000000 */
[----:B------:R-:W-:Y:S02]  /*fdc0*/  R2UR UR11, R76 ;  /* 0x000000004c0b72ca */ /* 0x000fe400000e0000 */
[----:B------:R-:W-:Y:S02]  /*fdd0*/  R2UR UR10, R77 ;  /* 0x000000004d0a72ca */ /* 0x000fe400000e0000 */
[----:B------:R-:W-:Y:S01]  /*fde0*/  R2UR UR32, R72 ;  /* 0x00000000482072ca */ /* 0x000fe200000e0000 */
[----:B------:R-:W-:-:S05]  /*fdf0*/  VIADD R72, R150, 0x242 ;  /* 0x0000024296487836 */ /* 0x000fca0000000000 */
[----:B------:R-:W-:Y:S01]  /*fe00*/  R2UR UR60, R72 ;  /* 0x00000000483c72ca */ /* 0x000fe200000e0000 */
[----:B------:R-:W-:Y:S01]  /*fe10*/  VIADD R72, R150, 0x2c2 ;  /* 0x000002c296487836 */ /* 0x000fe20000000000 */
[----:B------:R-:W-:Y:S02]  /*fe20*/  WARPGROUP.DEPBAR.LE gsb0, 0x0 ;  /* 0x00008000000079c5 */ /* 0x000fe40000010000 */
[----:B------:R-:W-:-:S06]  /*fe30*/  WARPGROUP.ARRIVE ;  /* 0x00000000000079c5 */ /* 0x000fcc0000000000 */
[----:B------:R-:W-:Y:S01]  /*fe40*/  HGMMA.64x16x16.F32.BF16 R120, gdesc[UR4], RZ, !UPT, gsb0 ;  /* 0x00200000047879f0 */ /* 0x000fe2000c0018ff */
[----:B------:R-:W-:Y:S02]  /*fe50*/  R2UR UR7, R0 ;  /* 0x00000000000772ca */ /* 0x000fe400000e0000 */
[----:B------:R-:W-:Y:S02]  /*fe60*/  R2UR UR6, R14 ;  /* 0x000000000e0672ca */ /* 0x000fe400000e0000 */
        /* <DEDUP_REMOVED lines=10> */
[----:B------:R-:W-:-:S07]  /*ff10*/  R2UR UR57, R3 ;  /* 0x00000000033972ca */ /* 0x000fce00000e0000 */
[----:B------:R-:W-:Y:S01]  /*ff20*/  MOV R25, UR58 ;  /* 0x0000003a00197c02 */ /* 0x000fe20008000f00 */
[----:B------:R-:W-:Y:S01]  /*ff30*/  UMOV UR58, UR8 ;  /* 0x00000008003a7c82 */ /* 0x000fe20008000000 */
[----:B------:R-:W-:Y:S01]  /*ff40*/  MOV R0, UR59 ;  /* 0x0000003b00007c02 */ /* 0x000fe20008000f00 */
[----:B------:R-:W-:Y:S01]  /*ff50*/  UMOV UR59, UR9 ;  /* 0x00000009003b7c82 */ /* 0x000fe20008000000 */
        /* <DEDUP_REMOVED lines=8> */
[----:B------:R-:W-:-:S03]  /*ffe0*/  IMAD.MOV.U32 R73, RZ, RZ, -0x7fffffe0 ;  /* 0x80000020ff497424 */ /* 0x000fc600078e00ff */
[----:B------:R-:W-:Y:S02]  /*fff0*/  R2UR UR56, R72 ;  /* 0x00000000483872ca */ /* 0x000fe400000e0000 */
[----:B------:R-:W-:Y:S01]  /*10000*/  R2UR UR57, R73 ;  /* 0x00000000493972ca */ /* 0x000fe200000e0000 */
[----:B------:R-:W-:Y:S02]  /*10010*/  WARPGROUP.DEPBAR.LE gsb0, 0x0 ;  /* 0x00008000000079c5 */ /* 0x000fe40000010000 */
[----:B------:R-:W-:-:S06]  /*10020*/  WARPGROUP.ARRIVE ;  /* 0x00000000000079c5 */ /* 0x000fcc0000000000 */
[----:B------:R-:W-:Y:S01]  /*10030*/  HGMMA.64x16x16.F32.BF16 R96, gdesc[UR4], RZ, !UPT, gsb0 ;  /* 0x00200000046079f0 */ /* 0x000fe2000c0018ff */
[----:B------:R-:W-:Y:S02]  /*10040*/  R2UR UR4, R22 ;  /* 0x00000000160472ca */ /* 0x000fe400000e0000 */
[----:B------:R-:W-:Y:S02]  /*10050*/  R2UR UR5, R23 ;  /* 0x00000000170572ca */ /* 0x000fe400000e0000 */
[----:B------:R-:W-:Y:S01]  /*10060*/  R2UR UR6, R152 ;  /* 0x00000000980672ca */ /* 0x000fe200000e0000 */
[----:B------:R-:W-:Y:S01]  /*10070*/  VIADD R152, R150, 0x3c2 ;  /* 0x000003c296987836 */ /* 0x000fe20000000000 */
[----:B------:R-:W-:Y:S01]  /*10080*/  R2UR UR7, R153 ;  /* 0x00000000990772ca */ /* 0x000fe200000e0000 */
[----:B------:R-:W-:-:S06]  /*10090*/  IMAD.MOV.U32 R153, RZ, RZ, -0x7fffffe0 ;  /* 0x80000020ff997424 */ /* 0x000fcc00078e00ff */
[----:B------:R-:W-:Y:S01]  /*100a0*/  IMAD.U32 R22, RZ, RZ, UR4 ;  /* 0x00000004ff167e24 */ /* 0x000fe2000f8e00ff */
[----:B------:R-:W-:Y:S01]  /*100b0*/  UMOV UR4, UR44 ;  /* 0x0000002c00047c82 */ /* 0x000fe20008000000 */
[----:B------:R-:W-:Y:S01]  /*100c0*/  IMAD.U32 R23, RZ, RZ, UR5 ;  /* 0x00000005ff177e24 */ /* 0x000fe2000f8e00ff */
[----:B------:R-:W-:Y:S01]  /*100d0*/  UMOV UR5, UR45 ;  /* 0x0000002d00057c82 */ /* 0x000fe20008000000 */
[C---:B------:R-:W-:Y:S02]  /*100e0*/  R2UR UR44, R8.reuse ;  /* 0x00000000082c72ca */ /* 0x040fe400000e0000 */
[----:B------:R-:W-:Y:S02]  /*100f0*/  R2UR UR45, R9 ;  /* 0x00000000092d72ca */ /* 0x000fe400000e0000 */
[----:B------:R-:W-:Y:S01]  /*10100*/  MOV R24, UR7 ;  /* 0x0000000700187c02 */ /* 0x000fe20008000f00 */
[----:B------:R-:W-:Y:S01]  /*10110*/  UMOV UR7, UR49 ;  /* 0x0000003100077c82 */ /* 0x000fe20008000000 */
[----:B------:R-:W-:Y:S01]  /*10120*/  MOV R19, UR6 ;  /* 0x0000000600137c02 */ /* 0x000fe20008000f00 */
[----:B------:R-:W-:Y:S01]  /*10130*/  UMOV UR6, UR48 ;  /* 0x0000003000067c82 */ /* 0x000fe20008000000 */
[----:B------:R-:W-:-:S02]  /*10140*/  R2UR UR48, R8 ;  /* 0x00000000083072ca */ /* 0x000fc400000e0000 */
        /* <DEDUP_REMOVED lines=9> */
[----:B------:R-:W-:Y:S01]  /*101e0*/  IMAD.MOV.U32 R153, RZ, RZ, -0x7fffffe0 ;  /* 0x80000020ff997424 */ /* 0x000fe200078e00ff */
[----:B------:R-:W-:Y:S02]  /*101f0*/  WARPGROUP.DEPBAR.LE gsb0, 0x0 ;  /* 0x00008000000079c5 */ /* 0x000fe40000010000 */
[----:B------:R-:W-:-:S06]  /*10200*/  WARPGROUP.ARRIVE ;  /* 0x00000000000079c5 */ /* 0x000fcc0000000000 */
[----:B------:R-:W-:Y:S01]  /*10210*/  HGMMA.64x16x16.F32.BF16 R80, gdesc[UR12], RZ, !UPT, gsb0 ;  /* 0x002000000c5079f0 */ /* 0x000fe2000c0018ff */
[----:B------:R-:W-:Y:S01]  /*10220*/  UMOV UR12, UR36 ;  /* 0x00000024000c7c82 */ /* 0x000fe20008000000 */
[----:B------:R-:W-:Y:S01]  /*10230*/  UMOV UR13, UR37 ;  /* 0x00000025000d7c82 */ /* 0x000fe20008000000 */
        /* <DEDUP_REMOVED lines=20> */
[----:B------:R-:W-:Y:S01]  /*10380*/  UMOV UR20, UR28 ;  /* 0x0000001c00147c82 */ /* 0x000fe20008000000 */
[----:B------:R-:W-:Y:S01]  /*10390*/  UMOV UR21, UR29 ;  /* 0x0000001d00157c82 */ /* 0x000fe20008000000 */
[C---:B------:R-:W-:Y:S01]  /*103a0*/  R2UR UR28, R8.reuse ;  /* 0x00000000081c72ca */ /* 0x040fe200000e0000 */
[----:B------:R-:W-:Y:S01]  /*103b0*/  UMOV UR22, UR32 ;  /* 0x0000002000167c82 */ /* 0x000fe20008000000 */
[C---:B------:R-:W-:Y:S01]  /*103c0*/  R2UR UR29, R9.reuse ;  /* 0x00000000091d72ca */ /* 0x040fe200000e0000 */
[----:B------:R-:W-:Y:S01]  /*103d0*/  UMOV UR23, UR33 ;  /* 0x0000002100177c82 */ /* 0x000fe20008000000 */
[----:B------:R-:W-:Y:S02]  /*103e0*/  R2UR UR32, R8 ;  /* 0x00000000082072ca */ /* 0x000fe400000e0000 */
[----:B------:R-:W-:Y:S01]  /*103f0*/  R2UR UR33, R9 ;  /* 0x00000000092172ca */ /* 0x000fe200000e0000 */
[----:B------:R-:W-:-:S02]  /*10400*/  WARPGROUP.DEPBAR.LE gsb0, 0x0 ;  /* 0x00008000000079c5 */ /* 0x000fc40000010000 */
        /* <DEDUP_REMOVED lines=9> */
[----:B------:R-:W-:Y:S01]  /*104a0*/  UMOV UR35, UR41 ;  /* 0x0000002900237c82 */ /* 0x000fe20008000000 */
[----:B------:R-:W-:Y:S02]  /*104b0*/  R2UR UR40, R8 ;  /* 0x00000000082872ca */ /* 0x000fe400000e0000 */
[----:B------:R-:W-:Y:S02]  /*104c0*/  R2UR UR41, R9 ;  /* 0x00000000092972ca */ /* 0x000fe400000e0000 */
[----:B------:R-:W-:Y:S02]  /*104d0*/  R2UR UR32, R12 ;  /* 0x000000000c2072ca */ /* 0x000fe400000e0000 */
[----:B------:R-:W-:Y:S01]  /*104e0*/  R2UR UR33, R13 ;  /* 0x000000000d2172ca */ /* 0x000fe200000e0000 */
        /* <DEDUP_REMOVED lines=8> */
[----:B------:R-:W-:Y:S01]  /*10570*/  UMOV UR42, UR22 ;  /* 0x00000016002a7c82 */ /* 0x000fe20008000000 */
[----:B------:R-:W-:Y:S01]  /*10580*/  UMOV UR43, UR23 ;  /* 0x00000017002b7c82 */ /* 0x000fe20008000000 */
[----:B------:R-:W-:Y:S01]  /*10590*/  R2UR UR22, R152 ;  /* 0x00000000981672ca */ /* 0x000fe200000e0000 */
[----:B------:R-:W-:Y:S01]  /*105a0*/  VIADD R152, R150, 0x4c0 ;  /* 0x000004c096987836 */ /* 0x000fe20000000000 */
[----:B------:R-:W-:Y:S01]  /*105b0*/  R2UR UR23, R153 ;  /* 0x00000000991772ca */ /* 0x000fe200000e0000 */
[----:B------:R-:W-:-:S03]  /*105c0*/  IMAD.MOV.U32 R153, RZ, RZ, -0x7fffffe0 ;  /* 0x80000020ff997424 */ /* 0x000fc600078e00ff */
[----:B------:R-:W-:Y:S02]  /*105d0*/  R2UR UR38, R152 ;  /* 0x00000000982672ca */ /* 0x000fe400000e0000 */
[----:B------:R-:W-:-:S05]  /*105e0*/  R2UR UR39, R153 ;  /* 0x00000000992772ca */ /* 0x000fca00000e0000 */
[----:B----4-:R-:W-:Y:S01]  /*105f0*/  MOV R15, UR22 ;  /* 0x00000016000f7c02 */ /* 0x010fe20008000f00 */
[----:B------:R-:W-:Y:S01]  /*10600*/  UMOV UR22, UR20 ;  /* 0x0000001400167c82 */ /* 0x000fe20008000000 */
[----:B------:R-:W-:Y:S01]  /*10610*/  MOV R16, UR23 ;  /* 0x0000001700107c02 */ /* 0x000fe20008000f00 */
[----:B------:R-:W-:Y:S01]  /*10620*/  UMOV UR23, UR21 ;  /* 0x0000001500177c82 */ /* 0x000fe20008000000 */
[----:B------:R-:W-:Y:S02]  /*10630*/  R2UR UR20, R12 ;  /* 0x000000000c1472ca */ /* 0x000fe400000e0000 */
[----:B------:R-:W-:Y:S02]  /*10640*/  MOV R153, UR38 ;  /* 0x0000002600997c02 */ /* 0x000fe40008000f00 */
[----:B------:R-:W-:Y:S02]  /*10650*/  MOV R157, UR39 ;  /* 0x00000027009d7c02 */ /* 0x000fe40008000f00 */
[----:B------:R-:W-:Y:S01]  /*10660*/  R2UR UR38, R20 ;  /* 0x00000000142672ca */ /* 0x000fe200000e0000 */
[----:B------:R-:W-:Y:S01]  /*10670*/  VIADD R20, R150, 0x500 ;  /* 0x0000050096147836 */ /* 0x000fe20000000000 */
[----:B------:R-:W-:Y:S01]  /*10680*/  R2UR UR39, R21 ;  /* 0x00000000152772ca */ /* 0x000fe200000e0000 */
[----:B------:R-:W-:Y:S01]  /*10690*/  IMAD.MOV.U32 R21, RZ, RZ, -0x7fffffe0 ;  /* 0x80000020ff157424 */ /* 0x000fe200078e00ff */
[----:B------:R-:W-:-:S02]  /*106a0*/  R2UR UR21, R13 ;  /* 0x000000000d1572ca */ /* 0x000fc400000e0000 */
[----:B------:R-:W-:Y:S02]  /*106b0*/  R2UR UR40, R12 ;  /* 0x000000000c2872ca */ /* 0x000fe400000e0000 */
[----:B------:R-:W-:Y:S02]  /*106c0*/  R2UR UR41, R13 ;  /* 0x000000000d2972ca */ /* 0x000fe400000e0000 */
[----:B------:R-:W-:Y:S01]  /*106d0*/  R2UR UR30, R20 ;  /* 0x00000000141e72ca */ /* 0x000fe200000e0000 */
[----:B------:R-:W-:Y:S01]  /*106e0*/  VIADD R20, R150, 0x540 ;  /* 0x0000054096147836 */ /* 0x000fe20000000000 */
[----:B------:R-:W-:Y:S01]  /*106f0*/  R2UR UR31, R21 ;  /* 0x00000000151f72ca */ /* 0x000fe200000e0000 */
[----:B------:R-:W-:-:S03]  /*10700*/  IMAD.MOV.U32 R21, RZ, RZ, -0x7fffffe0 ;  /* 0x80000020ff157424 */ /* 0x000fc600078e00ff */
[----:B------:R-:W-:Y:S01]  /*10710*/  R2UR UR26, R20 ;  /* 0x00000000141a72ca */ /* 0x000fe200000e0000 */
[----:B------:R-:W-:Y:S01]  /*10720*/  IMAD.MOV.U32 R20, RZ, RZ, R0 ;  /* 0x000000ffff147224 */ /* 0x000fe200078e0000 */
[----:B------:R-:W-:-:S05]  /*10730*/  R2UR UR27, R21 ;  /* 0x00000000151b72ca */ /* 0x000fca00000e0000 */
[----:B------:R-:W-:Y:S01]  /*10740*/  MOV R151, UR30 ;  /* 0x0000001e00977c02 */ /* 0x000fe20008000f00 */
[----:B------:R-:W-:Y:S01]  /*10750*/  UMOV UR30, UR58 ;  /* 0x0000003a001e7c82 */ /* 0x000fe20008000000 */
[----:B------:R-:W-:Y:S01]  /*10760*/  MOV R152, UR31 ;  /* 0x0000001f00987c02 */ /* 0x000fe20008000f00 */
[----:B------:R-:W-:Y:S02]  /*10770*/  WARPGROUP.DEPBAR.LE gsb0, 0x0 ;  /* 0x00008000000079c5 */ /* 0x000fe40000010000 */
[----:B------:R-:W-:Y:S01]  /*10780*/  WARPGROUP.ARRIVE ;  /* 0x00000000000079c5 */ /* 0x000fe20000000000 */
[----:B------:R-:W-:Y:S01]  /*10790*/  UMOV UR31, UR59 ;  /* 0x0000003b001f7c82 */ /* 0x000fe20008000000 */
[----:B------:R-:W-:Y:S02]  /*107a0*/  R2UR UR59, R20 ;  /* 0x00000000143b72ca */ /* 0x000fe400000e0000 */
[----:B------:R-:W-:Y:S02]  /*107b0*/  R2UR UR58, R25 ;  /* 0x00000000193a72ca */ /* 0x000fe400000e0000 */
[----:B------:R-:W-:Y:S01]  /*107c0*/  HGMMA.64x16x16.F32.BF16 R88, gdesc[UR44], R88, gsb0 ;  /* 0x002000002c5879f0 */ /* 0x000fe20008001858 */
[----:B------:R-:W-:Y:S01]  /*107d0*/  R2UR UR44, R12 ;  /* 0x000000000c2c72ca */ /* 0x000fe200000e0000 */
[----:B------:R-:W-:Y:S01]  /*107e0*/  UMOV UR46, UR16 ;  /* 0x00000010002e7c82 */ /* 0x000fe20008000000 */
[----:B------:R-:W-:Y:S01]  /*107f0*/  R2UR UR45, R13 ;  /* 0x000000000d2d72ca */ /* 0x000fe200000e0000 */
[----:B------:R-:W-:Y:S01]  /*10800*/  UMOV UR47, UR17 ;  /* 0x00000011002f7c82 */ /* 0x000fe20008000000 */
[----:B------:R-:W-:-:S02]  /*10810*/  MOV R14, UR27 ;  /* 0x0000001b000e7c02 */ /* 0x000fc40008000f00 */
[----:B------:R-:W-:Y:S02]  /*10820*/  MOV R0, UR26 ;  /* 0x0000001a00007c02 */ /* 0x000fe40008000f00 */
[C---:B------:R-:W-:Y:S02]  /*10830*/  R2UR UR24, R10.reuse ;  /* 0x000000000a1872ca */ /* 0x040fe400000e0000 */
[C---:B------:R-:W-:Y:S02]  /*10840*/  R2UR UR25, R11.reuse ;  /* 0x000000000b1972ca */ /* 0x040fe400000e0000 */
[----:B------:R-:W-:Y:S02]  /*10850*/  R2UR UR28, R10 ;  /* 0x000000000a1c72ca */ /* 0x000fe400000e0000 */
[----:B------:R-:W-:Y:S01]  /*10860*/  R2UR UR29, R11 ;  /* 0x000000000b1d72ca */ /* 0x000fe200000e0000 */
[----:B------:R-:W-:Y:S01]  /*10870*/  VIADD R20, R150, 0x580 ;  /* 0x0000058096147836 */ /* 0x000fe20000000000 */
[----:B------:R-:W-:Y:S01]  /*10880*/  R2UR UR26, R22 ;  /* 0x00000000161a72ca */ /* 0x000fe200000e0000 */
[----:B------:R-:W-:Y:S01]  /*10890*/  IMAD.MOV.U32 R21, RZ, RZ, -0x7fffffe0 ;  /* 0x80000020ff157424 */ /* 0x000fe200078e00ff */
[----:B------:R-:W-:Y:S01]  /*108a0*/  R2UR UR27, R23 ;  /* 0x00000000171b72ca */ /* 0x000fe200000e0000 */
[----:B------:R0:W5:Y:S01]  /*108b0*/  LDL.LU R25, [R1+0xb4] ;  /* 0x0000b40001197983 */ /* 0x0001620000300800 */
[----:B------:R-:W-:-:S02]  /*108c0*/  WARPGROUP.DEPBAR.LE gsb0, 0x0 ;  /* 0x00008000000079c5 */ /* 0x000fc40000010000 */
[----:B------:R-:W-:-:S06]  /*108d0*/  WARPGROUP.ARRIVE ;  /* 0x00000000000079c5 */ /* 0x000fcc0000000000 */
[----:B------:R-:W-:Y:S01]  /*108e0*/  HGMMA.64x16x16.F32.BF16 R80, gdesc[UR48], R80, gsb0 ;  /* 0x00200000305079f0 */ /* 0x000fe20008001850 */
[----:B------:R-:W-:Y:S01]  /*108f0*/  R2UR UR48, R12 ;  /* 0x000000000c3072ca */ /* 0x000fe200000e0000 */
[----:B------:R-:W-:Y:S01]  /*10900*/  UMOV UR50, UR12 ;  /* 0x0000000c00327c82 */ /* 0x000fe20008000000 */
[----:B------:R-:W-:Y:S01]  /*10910*/  R2UR UR49, R13 ;  /* 0x000000000d3172ca */ /* 0x000fe200000e0000 */
[----:B------:R-:W-:Y:S01]  /*10920*/  UMOV UR51, UR13 ;  /* 0x0000000d00337c82 */ /* 0x000fe20008000000 */
[----:B------:R-:W-:Y:S02]  /*10930*/  WARPGROUP.DEPBAR.LE gsb0, 0x0 ;  /* 0x00008000000079c5 */ /* 0x000fe40000010000 */
[----:B------:R-:W-:-:S06]  /*10940*/  WARPGROUP.ARRIVE ;  /* 0x00000000000079c5 */ /* 0x000fcc0000000000 */
[----:B------:R-:W-:Y:S01]  /*10950*/  HGMMA.64x16x16.F32.BF16 R72, gdesc[UR52], R72, gsb0 ;  /* 0x00200000344879f0 */ /* 0x000fe20008001848 */
[----:B------:R-:W-:Y:S01]  /*10960*/  UMOV UR54, UR4 ;  /* 0x0000000400367c82 */ /* 0x000fe20008000000 */
[----:B------:R-:W-:Y:S01]  /*10970*/  UMOV UR55, UR5 ;  /* 0x0000000500377c82 */ /* 0x000fe20008000000 */
[C---:B------:R-:W-:Y:S02]  /*10980*/  R2UR UR4, R12.reuse ;  /* 0x000000000c0472ca */ /* 0x040fe400000e0000 */
[C---:B------:R-:W-:Y:S02]  /*10990*/  R2UR UR5, R13.reuse ;  /* 0x000000000d0572ca */ /* 0x040fe400000e0000 */
        /* <DEDUP_REMOVED lines=29> */
[----:B------:R-:W-:Y:S01]  /*10b70*/  R2UR UR57, R13 ;  /* 0x000000000d3972ca */ /* 0x000fe200000e0000 */
[----:B------:R-:W-:Y:S02]  /*10b80*/  WARPGROUP.DEPBAR.LE gsb0, 0x0 ;  /* 0x00008000000079c5 */ /* 0x000fe40000010000 */
[----:B------:R-:W-:-:S10]  /*10b90*/  WARPGROUP.ARRIVE ;  /* 0x00000000000079c5 */ /* 0x000fd40000000000 */
[----:B------:R-:W-:Y:S01]  /*10ba0*/  HGMMA.64x16x16.F32.BF16 R72, gdesc[UR56], R72, gsb0 ;  /* 0x00200000384879f0 */ /* 0x000fe20008001848 */
[----:B------:R-:W-:Y:S02]  /*10bb0*/  R2UR UR56, R10 ;  /* 0x000000000a3872ca */ /* 0x000fe400000e0000 */
[----:B------:R-:W-:Y:S01]  /*10bc0*/  R2UR UR57, R11 ;  /* 0x000000000b3972ca */ /* 0x000fe200000e0000 */
[----:B------:R-:W-:Y:S01]  /*10bd0*/  UMOV UR58, UR60 ;  /* 0x0000003c003a7c82 */ /* 0x000fe20008000000 */
[----:B------:R-:W-:Y:S01]  /*10be0*/  UMOV UR59, UR61 ;  /* 0x0000003d003b7c82 */ /* 0x000fe20008000000 */
[----:B------:R-:W-:Y:S02]  /*10bf0*/  WARPGROUP.DEPBAR.LE gsb0, 0x0 ;  /* 0x00008000000079c5 */ /* 0x000fe40000010000 */
[----:B------:R-:W-:-:S08]  /*10c00*/  WARPGROUP.ARRIVE ;  /* 0x00000000000079c5 */ /* 0x000fd00000000000 */
[----:B------:R-:W-:Y:S03]  /*10c10*/  HGMMA.64x16x16.F32.BF16 R136, gdesc[UR56], R136, gsb0 ;  /* 0x00200000388879f0 */ /* 0x000fe60008001888 */
[----:B------:R-:W-:Y:S02]  /*10c20*/  WARPGROUP.DEPBAR.LE gsb0, 0x0 ;  /* 0x00008000000079c5 */ /* 0x000fe40000010000 */
[----:B------:R-:W-:-:S06]  /*10c30*/  WARPGROUP.ARRIVE ;  /* 0x00000000000079c5 */ /* 0x000fcc0000000000 */
[----:B------:R-:W-:Y:S03]  /*10c40*/  HGMMA.64x16x16.F32.BF16 R128, gdesc[UR24], R128, gsb0 ;  /* 0x00200000188079f0 */ /* 0x000fe60008001880 */
[----:B------:R-:W-:Y:S02]  /*10c50*/  WARPGROUP.DEPBAR.LE gsb0, 0x0 ;  /* 0x00008000000079c5 */ /* 0x000fe40000010000 */
[----:B------:R-:W-:-:S06]  /*10c60*/  WARPGROUP.ARRIVE ;  /* 0x00000000000079c5 */ /* 0x000fcc0000000000 */
[----:B------:R-:W-:Y:S01]  /*10c70*/  HGMMA.64x16x16.F32.BF16 R120, gdesc[UR28], R120, gsb0 ;  /* 0x002000001c7879f0 */ /* 0x000fe20008001878 */
[----:B------:R-:W-:Y:S02]  /*10c80*/  R2UR UR36, R10 ;  /* 0x000000000a2472ca */ /* 0x000fe400000e0000 */
[----:B------:R-:W-:Y:S01]  /*10c90*/  R2UR UR37, R11 ;  /* 0x000000000b2572ca */ /* 0x000fe200000e0000 */
[----:B------:R-:W-:Y:S01]  /*10ca0*/  UMOV UR38, UR8 ;  /* 0x0000000800267c82 */ /* 0x000fe20008000000 */
[----:B------:R-:W-:Y:S01]  /*10cb0*/  UMOV UR39, UR9 ;  /* 0x0000000900277c82 */ /* 0x000fe20008000000 */
[----:B------:R-:W-:Y:S02]  /*10cc0*/  WARPGROUP.DEPBAR.LE gsb0, 0x0 ;  /* 0x00008000000079c5 */ /* 0x000fe40000010000 */
[----:B------:R-:W-:-:S08]  /*10cd0*/  WARPGROUP.ARRIVE ;  /* 0x00000000000079c5 */ /* 0x000fd00000000000 */
[----:B------:R-:W-:Y:S01]  /*10ce0*/  HGMMA.64x16x16.F32.BF16 R112, gdesc[UR36], R112, gsb0 ;  /* 0x00200000247079f0 */ /* 0x000fe20008001870 */
[----:B------:R-:W-:Y:S02]  /*10cf0*/  R2UR UR20, R10 ;  /* 0x000000000a1472ca */ /* 0x000fe400000e0000 */
[----:B------:R-:W-:Y:S01]  /*10d00*/  R2UR UR21, R11 ;  /* 0x000000000b1572ca */ /* 0x000fe200000e0000 */
[----:B------:R-:W-:Y:S02]  /*10d10*/  WARPGROUP.DEPBAR.LE gsb0, 0x0 ;  /* 0x00008000000079c5 */ /* 0x000fe40000010000 */
[----:B------:R-:W-:-:S10]  /*10d20*/  WARPGROUP.ARRIVE ;  /* 0x00000000000079c5 */ /* 0x000fd40000000000 */
[----:B------:R-:W-:Y:S01]  /*10d30*/  HGMMA.64x16x16.F32.BF16 R104, gdesc[UR20], R104, gsb0 ;  /* 0x00200000146879f0 */ /* 0x000fe20008001868 */
[----:B------:R-:W-:Y:S02]  /*10d40*/  R2UR UR7, R24 ;  /* 0x00000000180772ca */ /* 0x000fe400000e0000 */
[----:B------:R-:W-:Y:S01]  /*10d50*/  R2UR UR6, R19 ;  /* 0x00000000130672ca */ /* 0x000fe200000e0000 */
[----:B------:R0:W5:Y:S01]  /*10d60*/  LDL.LU R24, [R1+0xb0] ;  /* 0x0000b00001187983 */ /* 0x0001620000300800 */
[----:B------:R-:W-:Y:S02]  /*10d70*/  R2UR UR4, R10 ;  /* 0x000000000a0472ca */ /* 0x000fe400000e0000 */
[----:B------:R-:W-:Y:S01]  /*10d80*/  R2UR UR5, R11 ;  /* 0x000000000b0572ca */ /* 0x000fe200000e0000 */
[----:B------:R0:W5:Y:S01]  /*10d90*/  LDL.LU R19, [R1+0xac] ;  /* 0x0000ac0001137983 */ /* 0x0001620000300800 */
[----:B------:R-:W-:Y:S02]  /*10da0*/  WARPGROUP.DEPBAR.LE gsb0, 0x0 ;  /* 0x00008000000079c5 */ /* 0x000fe40000010000 */
[----:B------:R-:W-:-:S09]  /*10db0*/  WARPGROUP.ARRIVE ;  /* 0x00000000000079c5 */ /* 0x000fd20000000000 */
        /* <DEDUP_REMOVED lines=17> */
[----:B------:R-:W-:Y:S02]  /*10ed0*/  R2UR UR22, R15 ;  /* 0x000000000f1672ca */ /* 0x000fe400000e0000 */
        /* <DEDUP_REMOVED lines=33> */
[----:B------:R-:W-:Y:S02]  /*110f0*/  VIADD R20, R150, 0x5c0 ;  /* 0x000005c096147836 */ /* 0x000fe40000000000 */
[----:B------:R-:W-:Y:S01]  /*11100*/  IMAD.MOV.U32 R21, RZ, RZ, -0x7fffffe0 ;  /* 0x80000020ff157424 */ /* 0x000fe200078e00ff */
[----:B------:R-:W-:Y:S02]  /*11110*/  R2UR UR40, R6 ;  /* 0x00000000062872ca */ /* 0x000fe400000e0000 */
[----:B------:R-:W-:Y:S02]  /*11120*/  R2UR UR42, R20 ;  /* 0x00000000142a72ca */ /* 0x000fe400000e0000 */
[----:B------:R-:W-:Y:S02]  /*11130*/  R2UR UR43, R21 ;  /* 0x00000000152b72ca */ /* 0x000fe400000e0000 */
[----:B------:R-:W-:Y:S01]  /*11140*/  R2UR UR41, R7 ;  /* 0x00000000072972ca */ /* 0x000fe200000e0000 */
[----:B------:R-:W-:-:S02]  /*11150*/  WARPGROUP.DEPBAR.LE gsb0, 0x0 ;  /* 0x00008000000079c5 */ /* 0x000fc40000010000 */
        /* <DEDUP_REMOVED lines=70> */
[----:B------:R-:W-:-:S02]  /*115c0*/  R2UR UR17, R5 ;  /* 0x00000000051172ca */ /* 0x000fc400000e0000 */
[----:B------:R-:W-:Y:S02]  /*115d0*/  R2UR UR61, R18 ;  /* 0x00000000123d72ca */ /* 0x000fe400000e0000 */
[----:B------:R0:W5:Y:S01]  /*115e0*/  LDL.LU R18, [R1+0xa8] ;  /* 0x0000a80001127983 */ /* 0x0001620000300800 */
[----:B------:R-:W-:-:S03]  /*115f0*/  R2UR UR60, R17 ;  /* 0x00000000113c72ca */ /* 0x000fc600000e0000 */
[----:B------:R0:W5:Y:S04]  /*11600*/  LDL.LU R17, [R1+0xa4] ;  /* 0x0000a40001117983 */ /* 0x0001680000300800 */
[----:B------:R0:W5:Y:S04]  /*11610*/  LDL.LU R16, [R1+0xa0] ;  /* 0x0000a00001107983 */ /* 0x0001680000300800 */
[----:B------:R0:W5:Y:S01]  /*11620*/  LDL.LU R15, [R1+0x9c] ;  /* 0x00009c00010f7983 */ /* 0x0001620000300800 */
[----:B------:R-:W-:Y:S02]  /*11630*/  WARPGROUP.DEPBAR.LE gsb0, 0x0 ;  /* 0x00008000000079c5 */ /* 0x000fe40000010000 */
[----:B------:R-:W-:-:S06]  /*11640*/  WARPGROUP.ARRIVE ;  /* 0x00000000000079c5 */ /* 0x000fcc0000000000 */
        /* <DEDUP_REMOVED lines=36> */
[----:B------:R-:W-:Y:S03]  /*11890*/  HGMMA.64x16x16.F32.BF16 R72, gdesc[UR32], R72, gsb0 ;  /* 0x00200000204879f0 */ /* 0x000fe60008001848 */
[----:B------:R-:W-:Y:S02]  /*118a0*/  WARPGROUP.DEPBAR.LE gsb0, 0x0 ;  /* 0x00008000000079c5 */ /* 0x000fe40000010000 */
[----:B0-----:R-:W-:Y:S05]  /*118b0*/  @P2 BRA `(.L_x_426) ;  /* 0x0000000000302947 */ /* 0x001fea0003800000 */
[----:B------:R-:W-:Y:S05]  /*118c0*/  @!P0 BRA `(.L_x_427) ;  /* 0x0000000000048947 */ /* 0x000fea0003800000 */
[----:B------:R-:W-:Y:S01]  /*118d0*/  BPT.TRAP 0x1 ;  /* 0x000000040000795c */ /* 0x000fe20000300000 */
.L_x_427:
[----:B------:R-:W-:Y:S01]  /*118e0*/  SHF.L.U32 R0, R156, 0x1f, RZ ;  /* 0x0000001f9c007819 */ /* 0x000fe200000006ff */
[----:B-----5:R-:W-:-:S04]  /*118f0*/  IMAD R14, R15, 0x8, R18 ;  /* 0x000000080f0e7824 */ /* 0x020fc800078e0212 */
[----:B------:R0:W1:Y:S01]  /*11900*/  SYNCS.PHASECHK.TRANS64.TRYWAIT P2, [R14+URZ+0x31c50], R0 ;  /* 0x031c50000e0075a7 */ /* 0x000062000804017f */
[----:B------:R-:W-:Y:S05]  /*11910*/  @!P0 BRA `(.L_x_428) ;  /* 0x0000000000048947 */ /* 0x000fea0003800000 */
[----:B------:R-:W-:Y:S01]  /*11920*/  BPT.TRAP 0x1 ;  /* 0x000000040000795c */ /* 0x000fe20000300000 */
.L_x_428:
[----:B------:R-:W-:Y:S04]  /*11930*/  BSSY B0, `(.L_x_426) ;  /* 0x0000004000007945 */ /* 0x000fe80003800000 */
[----:B-1----:R-:W-:Y:S05]  /*11940*/  @P2 BRA `(.L_x_429) ;  /* 0x0000000000082947 */ /* 0x002fea0003800000 */
[----:B------:R-:W1:Y:S02]  /*11950*/  SYNCS.PHASECHK.TRANS64.TRYWAIT P2, [R14+URZ+0x31c50], R0 ;  /* 0x031c50000e0075a7 */ /* 0x000e64000804017f */
[----:B-1----:R-:W-:Y:S05]  /*11960*/  @!P2 BRA `(.L_x_430) ;  /* 0x000000a000dca947 */ /* 0x002fea0003800000 */
.L_x_429:
[----:B------:R-:W-:Y:S05]  /*11970*/  BSYNC B0 ;  /* 0x0000000000007941 */ /* 0x000fea0003800000 */
.L_x_426:
[----:B------:R-:W2:Y:S01]  /*11980*/  LDL.LU R22, [R1+0x20] ;  /* 0x0000200001167983 */ /* 0x000ea20000300800 */
[----:B01----:R-:W-:Y:S01]  /*11990*/  FMNMX.FTZ R0, R136, R154, !PT ;  /* 0x0000009a88007209 */ /* 0x003fe20007810000 */
[----:B------:R-:W-:Y:S05]  /*119a0*/  WARPSYNC.ALL ;  /* 0x0000000000007948 */ /* 0x000fea0003800000 */
[----:B------:R-:W-:Y:S01]  /*119b0*/  FMNMX.FTZ R0, R137, R0, !PT ;  /* 0x0000000089007209 */ /* 0x000fe20007810000 */
[----:B------:R-:W-:-:S03]  /*119c0*/  ULDC UR4, c[0x0][0x988] ;  /* 0x0002620000047ab9 */ /* 0x000fc60000000800 */
        /* <DEDUP_REMOVED lines=33> */
[----:B------:R-:W-:-:S05]  /*11be0*/  FMNMX.FTZ R0, R77, R0, !PT ;  /* 0x000000004d007209 */ /* 0x000fca0007810000 */
[----:B------:R-:W0:Y:S02]  /*11bf0*/  SHFL.BFLY PT, R14, R0, 0x2, 0x1f ;  /* 0x0c401f00000e7f89 */ /* 0x000e2400000e0000 */
[----:B0-----:R-:W-:-:S05]  /*11c00*/  FMNMX.FTZ R0, R0, R14, !PT ;  /* 0x0000000e00007209 */ /* 0x001fca0007810000 */
[----:B------:R-:W0:Y:S02]  /*11c10*/  SHFL.BFLY PT, R14, R0, 0x1, 0x1f ;  /* 0x0c201f00000e7f89 */ /* 0x000e2400000e0000 */
[----:B0-----:R-:W-:Y:S01]  /*11c20*/  FMNMX.FTZ R0, R0, R14, !PT ;  /* 0x0000000e00007209 */ /* 0x001fe20007810000 */
[----:B------:R-:W-:-:S04]  /*11c30*/  IMAD.U32 R14, RZ, RZ, UR4 ;  /* 0x00000004ff0e7e24 */ /* 0x000fc8000f8e00ff */
[C---:B------:R-:W-:Y:S01]  /*11c40*/  FMUL.FTZ R21, R0.reuse, R14 ;  /* 0x0000000e00157220 */ /* 0x040fe20000410000 */
[----:B------:R-:W-:-:S03]  /*11c50*/  FADD.FTZ R20, -R0, R154 ;  /* 0x0000009a00147221 */ /* 0x000fc60000010100 */
[-CC-:B------:R-:W-:Y:S01]  /*11c60*/  FFMA.FTZ R151, R121, R14.reuse, -R21.reuse ;  /* 0x0000000e79977223 */ /* 0x180fe20000010815 */
[-C--:B------:R-:W-:Y:S01]  /*11c70*/  FMUL.FTZ R20, R20, R14.reuse ;  /* 0x0000000e14147220 */ /* 0x080fe20000410000 */
[----:B------:R-:W3:Y:S01]  /*11c80*/  LDL R121, [R1+0x50] ;  /* 0x0000500001797983 */ /* 0x000ee20000100800 */
        /* <DEDUP_REMOVED lines=14> */
[----:B------:R0:W2:Y:S01]  /*11d70*/  MUFU.EX2 R20, R136 ;  /* 0x0000008800147308 */ /* 0x0000a20000000800 */
[-CC-:B------:R-:W-:Y:S01]  /*11d80*/  FFMA.FTZ R156, R129, R14.reuse, -R21.reuse ;  /* 0x0000000e819c7223 */ /* 0x180fe20000010815 */
        /* <DEDUP_REMOVED lines=21> */
[----:B------:R-:W-:Y:S01]  /*11ee0*/  FFMA.FTZ R84, R77, R14, -R21 ;  /* 0x0000000e4d547223 */ /* 0x000fe20000010815 */
[----:B------:R-:W-:Y:S01]  /*11ef0*/  MUFU.EX2 R141, R141 ;  /* 0x0000008d008d7308 */ /* 0x000fe20000000800 */
[----:B-----5:R-:W-:Y:S01]  /*11f00*/  WARPGROUP.ARRIVE ;  /* 0x00000000000079c5 */ /* 0x020fe20000000000 */
[----:B0-----:R-:W4:Y:S01]  /*11f10*/  LDL.LU R136, [R1+0x24] ;  /* 0x0000240001887983 */ /* 0x001f220000300800 */
[----:B--2---:R-:W-:-:S05]  /*11f20*/  FFMA.FTZ R21, R80, R22, R20 ;  /* 0x0000001650157223 */ /* 0x004fca0000010014 */
[----:B------:R-:W0:Y:S01]  /*11f30*/  MUFU.EX2 R22, R140 ;  /* 0x0000008c00167308 */ /* 0x000e220000000800 */
[C---:B-1----:R-:W-:Y:S01]  /*11f40*/  FADD.FTZ R21, R137.reuse, R21 ;  /* 0x0000001589157221 */ /* 0x042fe20000010000 */
[----:B------:R-:W-:-:S03]  /*11f50*/  F2FP.BF16.F32.PACK_AB R20, R137, R20 ;  /* 0x000000148914723e */ /* 0x000fc600000010ff */
[----:B0-----:R-:W-:-:S04]  /*11f60*/  FADD.FTZ R21, R22, R21 ;  /* 0x0000001516157221 */ /* 0x001fc80000010000 */
[----:B------:R-:W-:Y:S01]  /*11f70*/  FADD.FTZ R137, R141, R21 ;  /* 0x000000158d897221 */ /* 0x000fe20000010000 */
        /* <DEDUP_REMOVED lines=38> */
[----:B------:R-:W0:Y:S01]  /*121e0*/  SHFL.BFLY PT, R72, R23, 0x1, 0x1f ;  /* 0x0c201f0017487f89 */ /* 0x000e2200000e0000 */
[----:B------:R-:W-:-:S05]  /*121f0*/  VIADD R21, R18, 0x200 ;  /* 0x0000020012157836 */ /* 0x000fca0000000000 */
[----:B------:R-:W-:-:S04]  /*12200*/  SHF.R.U32.HI R21, RZ, 0x4, R21 ;  /* 0x00000004ff157819 */ /* 0x000fc80000011615 */
[----:B------:R-:W-:-:S04]  /*12210*/  LOP3.LUT R21, R21, 0x3fff, RZ, 0xc0, !PT ;  /* 0x00003fff15157812 */ /* 0x000fc800078ec0ff */
[----:B------:R-:W-:Y:S02]  /*12220*/  LOP3.LUT R21, R21, 0x2400000, RZ, 0xfc, !PT ;  /* 0x0240000015157812 */ /* 0x000fe400078efcff */
[----:B0-----:R-:W-:-:S03]  /*12230*/  FMNMX.FTZ R72, R23, R72, !PT ;  /* 0x0000004817487209 */ /* 0x001fc60007810000 */
[----:B------:R-:W-:Y:S02]  /*12240*/  IMAD R76, R15, 0x6c0, R21 ;  /* 0x000006c00f4c7824 */ /* 0x000fe400078e0215 */
[----:B------:R-:W-:-:S04]  /*12250*/  FMUL.FTZ R81, R72, R14 ;  /* 0x0000000e48517220 */ /* 0x000fc80000410000 */
[----:B------:R-:W-:Y:S01]  /*12260*/  FFMA.FTZ R73, R78, R14, -R81 ;  /* 0x0000000e4e497223 */ /* 0x000fe20000010851 */
[----:B------:R-:W-:-:S05]  /*12270*/  VIADD R78, R76, 0x40 ;  /* 0x000000404c4e7836 */ /* 0x000fca0000000000 */
[----:B------:R-:W-:Y:S01]  /*12280*/  R2UR UR10, R78 ;  /* 0x000000004e0a72ca */ /* 0x000fe200000e0000 */
        /* <DEDUP_REMOVED lines=8> */
[C---:B------:R-:W-:Y:S01]  /*12310*/  VIADD R78, R76.reuse, 0x180 ;  /* 0x000001804c4e7836 */ /* 0x040fe20000000000 */
[----:B------:R-:W-:Y:S01]  /*12320*/  R2UR UR6, R76 ;  /* 0x000000004c0672ca */ /* 0x000fe200000e0000 */
[----:B------:R-:W-:-:S03]  /*12330*/  IMAD.MOV.U32 R77, RZ, RZ, -0x7fffffe0 ;  /* 0x80000020ff4d7424 */ /* 0x000fc600078e00ff */
[----:B------:R-:W-:Y:S01]  /*12340*/  R2UR UR30, R78 ;  /* 0x000000004e1e72ca */ /* 0x000fe200000e0000 */
[C---:B------:R-:W-:Y:S02]  /*12350*/  VIADD R78, R76.reuse, 0x1c0 ;  /* 0x000001c04c4e7836 */ /* 0x040fe40000000000 */
[----:B------:R-:W-:Y:S01]  /*12360*/  VIADD R76, R76, 0x200 ;  /* 0x000002004c4c7836 */ /* 0x000fe20000000000 */
[C---:B------:R-:W-:Y:S02]  /*12370*/  R2UR UR7, R77.reuse ;  /* 0x000000004d0772ca */ /* 0x040fe400000e0000 */
[----:B------:R-:W-:Y:S01]  /*12380*/  R2UR UR39, R77 ;  /* 0x000000004d2772ca */ /* 0x000fe200000e0000 */
[----:B------:R-:W-:Y:S01]  /*12390*/  IMAD.MOV.U32 R77, RZ, RZ, -0x3ffffff0 ;  /* 0xc0000010ff4d7424 */ /* 0x000fe200078e00ff */
[----:B------:R-:W-:Y:S02]  /*123a0*/  R2UR UR38, R76 ;  /* 0x000000004c2672ca */ /* 0x000fe400000e0000 */
[----:B---3--:R-:W-:-:S02]  /*123b0*/  LOP3.LUT R76, R121, 0x10000, RZ, 0xfc, !PT ;  /* 0x00010000794c7812 */ /* 0x008fc400078efcff */
[----:B------:R-:W-:Y:S02]  /*123c0*/  R2UR UR5, R77 ;  /* 0x000000004d0572ca */ /* 0x000fe400000e0000 */
[----:B------:R-:W-:-:S13]  /*123d0*/  R2UR UR4, R76 ;  /* 0x000000004c0472ca */ /* 0x000fda00000e0000 */
[----:B------:R-:W-:Y:S01]  /*123e0*/  HGMMA.64x96x16.F32.BF16 R24, gdesc[UR4].tnspB, R24, gsb0 ;  /* 0x41600000041879f0 */ /* 0x000fe20008001818 */
        /* <DEDUP_REMOVED lines=35> */
[----:B------:R-:W-:Y:S01]  /*12620*/  IMAD.MOV.U32 R79, RZ, RZ, -0x7fffffe0 ;  /* 0x80000020ff4f7424 */ /* 0x000fe200078e00ff */
[----:B------:R-:W-:Y:S01]  /*12630*/  R2UR UR34, R78 ;  /* 0x000000004e2272ca */ /* 0x000fe200000e0000 */
[----:B------:R-:W-:-:S03]  /*12640*/  VIADD R78, R76, 0x180 ;  /* 0x000001804c4e7836 */ /* 0x000fc60000000000 */
[C---:B------:R-:W-:Y:S02]  /*12650*/  R2UR UR11, R79.reuse ;  /* 0x000000004f0b72ca */ /* 0x040fe400000e0000 */
[C---:B------:R-:W-:Y:S02]  /*12660*/  R2UR UR15, R79.reuse ;  /* 0x000000004f0f72ca */ /* 0x040fe400000e0000 */
[C---:B------:R-:W-:Y:S02]  /*12670*/  R2UR UR19, R79.reuse ;  /* 0x000000004f1372ca */ /* 0x040fe400000e0000 */
[C---:B------:R-:W-:Y:S02]  /*12680*/  R2UR UR23, R79.reuse ;  /* 0x000000004f1772ca */ /* 0x040fe400000e0000 */
[C---:B------:R-:W-:Y:S02]  /*12690*/  R2UR UR27, R79.reuse ;  /* 0x000000004f1b72ca */ /* 0x040fe400000e0000 */
[----:B------:R-:W-:-:S02]  /*126a0*/  R2UR UR31, R79 ;  /* 0x000000004f1f72ca */ /* 0x000fc400000e0000 */
[----:B------:R-:W-:Y:S01]  /*126b0*/  R2UR UR35, R79 ;  /* 0x000000004f2372ca */ /* 0x000fe200000e0000 */
[----:B------:R-:W-:Y:S01]  /*126c0*/  IMAD.MOV.U32 R79, RZ, RZ, -0x3ffffff0 ;  /* 0xc0000010ff4f7424 */ /* 0x000fe200078e00ff */
[----:B------:R-:W-:-:S04]  /*126d0*/  R2UR UR8, R78 ;  /* 0x000000004e0872ca */ /* 0x000fc800000e0000 */
[----:B------:R-:W-:Y:S01]  /*126e0*/  R2UR UR9, R79 ;  /* 0x000000004f0972ca */ /* 0x000fe200000e0000 */
[----:B------:R-:W-:Y:S02]  /*126f0*/  WARPGROUP.DEPBAR.LE gsb0, 0x0 ;  /* 0x00008000000079c5 */ /* 0x000fe40000010000 */
[----:B------:R-:W-:-:S10]  /*12700*/  WARPGROUP.ARRIVE ;  /* 0x00000000000079c5 */ /* 0x000fd40000000000 */
[----:B------:R-:W-:Y:S01]  /*12710*/  HGMMA.64x96x16.F32.BF16 R24, gdesc[UR8].tnspB, R24, gsb0 ;  /* 0x41600000081879f0 */ /* 0x000fe20008001818 */
[----:B------:R-:W-:Y:S02]  /*12720*/  VIADD R78, R76, 0x300 ;  /* 0x000003004c4e7836 */ /* 0x000fe40000000000 */
[----:B------:R-:W-:-:S03]  /*12730*/  IMAD.MOV.U32 R79, RZ, RZ, -0x3ffffff0 ;  /* 0xc0000010ff4f7424 */ /* 0x000fc600078e00ff */
[----:B------:R-:W-:Y:S02]  /*12740*/  R2UR UR12, R78 ;  /* 0x000000004e0c72ca */ /* 0x000fe400000e0000 */
[----:B------:R-:W-:Y:S01]  /*12750*/  R2UR UR13, R79 ;  /* 0x000000004f0d72ca */ /* 0x000fe200000e0000 */
[----:B------:R-:W-:Y:S02]  /*12760*/  VIADD R78, R76, 0x480 ;  /* 0x000004804c4e7836 */ /* 0x000fe40000000000 */
[----:B------:R-:W-:Y:S01]  /*12770*/  IMAD.MOV.U32 R79, RZ, RZ, -0x3ffffff0 ;  /* 0xc0000010ff4f7424 */ /* 0x000fe200078e00ff */
[----:B------:R-:W-:Y:S02]  /*12780*/  WARPGROUP.DEPBAR.LE gsb0, 0x0 ;  /* 0x00008000000079c5 */ /* 0x000fe40000010000 */
[----:B------:R-:W-:-:S07]  /*12790*/  WARPGROUP.ARRIVE ;  /* 0x00000000000079c5 */ /* 0x000fce0000000000 */
[----:B------:R-:W-:Y:S01]  /*127a0*/  HGMMA.64x96x16.F32.BF16 R24, gdesc[UR12].tnspB, R24, gsb0 ;  /* 0x416000000c1879f0 */ /* 0x000fe20008001818 */
[----:B------:R-:W-:Y:S02]  /*127b0*/  R2UR UR16, R78 ;  /* 0x000000004e1072ca */ /* 0x000fe400000e0000 */
[----:B------:R-:W-:Y:S01]  /*127c0*/  R2UR UR17, R79 ;  /* 0x000000004f1172ca */ /* 0x000fe200000e0000 */
[----:B------:R-:W-:Y:S02]  /*127d0*/  VIADD R78, R76, 0x600 ;  /* 0x000006004c4e7836 */ /* 0x000fe40000000000 */
[----:B------:R-:W-:-:S03]  /*127e0*/  IMAD.MOV.U32 R79, RZ, RZ, -0x3ffffff0 ;  /* 0xc0000010ff4f7424 */ /* 0x000fc600078e00ff */
[----:B------:R-:W-:Y:S01]  /*127f0*/  R2UR UR20, R78 ;  /* 0x000000004e1472ca */ /* 0x000fe200000e0000 */
[----:B------:R-:W-:Y:S02]  /*12800*/  WARPGROUP.DEPBAR.LE gsb0, 0x0 ;  /* 0x00008000000079c5 */ /* 0x000fe40000010000 */
[----:B------:R-:W-:-:S06]  /*12810*/  WARPGROUP.ARRIVE ;  /* 0x00000000000079c5 */ /* 0x000fcc0000000000 */
[----:B------:R-:W-:Y:S01]  /*12820*/  HGMMA.64x96x16.F32.BF16 R24, gdesc[UR16].tnspB, R24, gsb0 ;  /* 0x41600000101879f0 */ /* 0x000fe20008001818 */
[----:B------:R-:W-:Y:S01]  /*12830*/  R2UR UR21, R79 ;  /* 0x000000004f1572ca */ /* 0x000fe200000e0000 */
[----:B------:R-:W-:Y:S02]  /*12840*/  VIADD R78, R76, 0x780 ;  /* 0x000007804c4e7836 */ /* 0x000fe40000000000 */
[----:B------:R-:W-:-:S03]  /*12850*/  IMAD.MOV.U32 R79, RZ, RZ, -0x3ffffff0 ;  /* 0xc0000010ff4f7424 */ /* 0x000fc600078e00ff */
[----:B------:R-:W-:Y:S02]  /*12860*/  R2UR UR24, R78 ;  /* 0x000000004e1872ca */ /* 0x000fe400000e0000 */
[----:B------:R-:W-:Y:S01]  /*12870*/  R2UR UR25, R79 ;  /* 0x000000004f1972ca */ /* 0x000fe200000e0000 */
[----:B------:R-:W-:Y:S02]  /*12880*/  WARPGROUP.DEPBAR.LE gsb0, 0x0 ;  /* 0x00008000000079c5 */ /* 0x000fe40000010000 */
[----:B------:R-:W-:-:S06]  /*12890*/  WARPGROUP.ARRIVE ;  /* 0x00000000000079c5 */ /* 0x000fcc0000000000 */
[----:B------:R-:W-:Y:S01]  /*128a0*/  HGMMA.64x96x16.F32.BF16 R24, gdesc[UR20].tnspB, R24, gsb0 ;  /* 0x41600000141879f0 */ /* 0x000fe20008001818 */
        /* <DEDUP_REMOVED lines=21> */
[----:B------:R-:W-:Y:S02]  /*12a00*/  F2FP.BF16.F32.PACK_AB R22, R141, R22 ;  /* 0x000000168d16723e */ /* 0x000fe400000010ff */
[----:B------:R-:W0:Y:S01]  /*12a10*/  S2R R141, SR_TID.X ;  /* 0x00000000008d7919 */ /* 0x000e220000002100 */
[----:B------:R-:W-:-:S04]  /*12a20*/  FADD.FTZ R21, -R72, R155 ;  /* 0x0000009b48157221 */ /* 0x000fc80000010100 */
[----:B------:R-:W-:-:S04]  /*12a30*/  FMUL.FTZ R21, R21, R14 ;  /* 0x0000000e15157220 */ /* 0x000fc80000410000 */
[----:B------:R-:W-:Y:S01]  /*12a40*/  MUFU.EX2 R121, R21 ;  /* 0x0000001500797308 */ /* 0x000fe20000000800 */
[----:B------:R-:W-:Y:S02]  /*12a50*/  WARPGROUP.DEPBAR.LE gsb0, 0x0 ;  /* 0x00008000000079c5 */ /* 0x000fe40000010000 */
[----:B------:R-:W-:-:S06]  /*12a60*/  WARPGROUP.ARRIVE ;  /* 0x00000000000079c5 */ /* 0x000fcc0000000000 */
[----:B------:R-:W-:Y:S01]  /*12a70*/  HGMMA.64x96x16.F32.BF16 R24, gdesc[UR36].tnspB, R24, gsb0 ;  /* 0x41600000241879f0 */ /* 0x000fe20008001818 */
[----:B------:R-:W4:Y:S01]  /*12a80*/  MUFU.EX2 R21, R138 ;  /* 0x0000008a00157308 */ /* 0x000f220000000800 */
[----:B0-----:R-:W-:Y:S02]  /*12a90*/  SHF.R.U32.HI R140, RZ, 0x7, R141 ;  /* 0x00000007ff8c7819 */ /* 0x001fe4000001168d */
[----:B------:R-:W-:-:S03]  /*12aa0*/  ISETP.GE.U32.AND P2, PT, R141, 0x180, PT ;  /* 0x000001808d00780c */ /* 0x000fc60003f46070 */
[----:B------:R-:W-:Y:S02]  /*12ab0*/  VIADD R76, R140, 0x9 ;  /* 0x000000098c4c7836 */ /* 0x000fe40000000000 */
[----:B------:R-:W0:Y:S03]  /*12ac0*/  MUFU.EX2 R139, R139 ;  /* 0x0000008b008b7308 */ /* 0x000e260000000800 */
[----:B------:R-:W-:-:S05]  /*12ad0*/  SEL R76, R76, 0x9, !P2 ;  /* 0x000000094c4c7807 */ /* 0x000fca0005000000 */
[----:B------:R-:W1:Y:S08]  /*12ae0*/  MUFU.EX2 R23, R142 ;  /* 0x0000008e00177308 */ /* 0x000e700000000800 */
[----:B------:R-:W2:Y:S01]  /*12af0*/  MUFU.EX2 R143, R143 ;  /* 0x0000008f008f7308 */ /* 0x000ea20000000800 */
[----:B----4-:R-:W-:Y:S01]  /*12b00*/  FFMA.FTZ R77, R121, R136, R21 ;  /* 0x00000088794d7223 */ /* 0x010fe20000010015 */
[----:B------:R-:W-:-:S03]  /*12b10*/  @!P1 IMAD R15, R15, 0x8, R18 ;  /* 0x000000080f0f9824 */ /* 0x000fc600078e0212 */
[----:B0-----:R-:W-:Y:S01]  /*12b20*/  FADD.FTZ R77, R139, R77 ;  /* 0x0000004d8b4d7221 */ /* 0x001fe20000010000 */
[----:B------:R-:W-:Y:S01]  /*12b30*/  @!P1 VIADD R15, R15, 0x31c60 ;  /* 0x00031c600f0f9836 */ /* 0x000fe20000000000 */
[----:B------:R-:W-:Y:S02]  /*12b40*/  F2FP.BF16.F32.PACK_AB R21, R139, R21 ;  /* 0x000000158b15723e */ /* 0x000fe400000010ff */
[----:B-1----:R-:W-:Y:S02]  /*12b50*/  FADD.FTZ R77, R23, R77 ;  /* 0x0000004d174d7221 */ /* 0x002fe40000010000 */
[----:B------:R-:W-:Y:S01]  /*12b60*/  @!P1 PRMT R15, RZ, 0x654, R15 ;  /* 0x00000654ff0f9816 */ /* 0x000fe2000000000f */
[----:B------:R-:W0:Y:S01]  /*12b70*/  MUFU.EX2 R157, R157 ;  /* 0x0000009d009d7308 */ /* 0x000e220000000800 */
[----:B--2---:R-:W-:-:S07]  /*12b80*/  F2FP.BF16.F32.PACK_AB R23, R143, R23 ;  /* 0x000000178f17723e */ /* 0x004fce00000010ff */
[----:B------:R-:W-:Y:S08]  /*12b90*/  MUFU.EX2 R154, R154 ;  /* 0x0000009a009a7308 */ /* 0x000ff00000000800 */
[----:B------:R-:W-:Y:S01]  /*12ba0*/  MUFU.EX2 R131, R131 ;  /* 0x0000008300837308 */ /* 0x000fe20000000800 */
[----:B0-----:R-:W-:Y:S01]  /*12bb0*/  FADD.FTZ R137, R157, R137 ;  /* 0x000000899d897221 */ /* 0x001fe20000010000 */
[----:B------:R-:W-:-:S06]  /*12bc0*/  FADD.FTZ R77, R143, R77 ;  /* 0x0000004d8f4d7221 */ /* 0x000fcc0000010000 */
[----:B------:R-:W-:Y:S08]  /*12bd0*/  MUFU.EX2 R152, R152 ;  /* 0x0000009800987308 */ /* 0x000ff00000000800 */
[----:B------:R-:W-:Y:S01]  /*12be0*/  MUFU.EX2 R135, R135 ;  /* 0x0000008700877308 */ /* 0x000fe20000000800 */
[----:B------:R-:W-:Y:S02]  /*12bf0*/  WARPGROUP.DEPBAR.LE gsb0, 0x0 ;  /* 0x00008000000079c5 */ /* 0x000fe40000010000 */
[----:B------:R0:W-:Y:S06]  /*12c00*/  BAR.ARV R76, 0x100 ;  /* 0x0004004c0000751d */ /* 0x0001ec0000002000 */
[----:B0-----:R-:W-:-:S04]  /*12c10*/  @!P1 IMAD R76, R148, 0x8, R18 ;  /* 0x00000008944c9824 */ /* 0x001fc800078e0212 */
[----:B------:R-:W-:-:S05]  /*12c20*/  @!P1 VIADD R76, R76, 0x31c40 ;  /* 0x00031c404c4c9836 */ /* 0x000fca0000000000 */
[----:B------:R-:W-:-:S04]  /*12c30*/  @!P1 PRMT R76, RZ, 0x654, R76 ;  /* 0x00000654ff4c9816 */ /* 0x000fc8000000004c */
[----:B------:R0:W-:Y:S01]  /*12c40*/  @!P1 SYNCS.ARRIVE.TRANS64.RED.A1T0 RZ, [R76+URZ], RZ ;  /* 0x000000ff4cff99a7 */ /* 0x0001e2000810043f */
[----:B------:R1:W-:Y:S01]  /*12c50*/  @!P1 SYNCS.ARRIVE.TRANS64.RED.A1T0 RZ, [R15+URZ], RZ ;  /* 0x000000ff0fff99a7 */ /* 0x0003e2000810043f */
[----:B------:R2:W-:Y:S02]  /*12c60*/  STSM.16.M88.4 [R144+0x24300], R20 ;  /* 0x0243001490007844 */ /* 0x0005e40000000200 */
[----:B--2---:R-:W2:Y:S08]  /*12c70*/  MUFU.EX2 R20, R156 ;  /* 0x0000009c00147308 */ /* 0x004eb00000000800 */
[----:B------:R-:W3:Y:S08]  /*12c80*/  MUFU.EX2 R21, R130 ;  /* 0x0000008200157308 */ /* 0x000ef00000000800 */
[----:B------:R-:W4:Y:S01]  /*12c90*/  MUFU.EX2 R22, R153 ;  /* 0x0000009900167308 */ /* 0x000f220000000800 */
[----:B--2---:R-:W-:-:S07]  /*12ca0*/  FADD.FTZ R137, R20, R137 ;  /* 0x0000008914897221 */ /* 0x004fce0000010000 */
[----:B------:R-:W2:Y:S01]  /*12cb0*/  MUFU.EX2 R23, R134 ;  /* 0x0000008600177308 */ /* 0x000ea20000000800 */
[----:B---3--:R-:W-:Y:S01]  /*12cc0*/  FADD.FTZ R77, R21, R77 ;  /* 0x0000004d154d7221 */ /* 0x008fe20000010000 */
[----:B------:R-:W-:-:S06]  /*12cd0*/  FADD.FTZ R137, R154, R137 ;  /* 0x000000899a897221 */ /* 0x000fcc0000010000 */
[----:B0-----:R-:W0:Y:S01]  /*12ce0*/  MUFU.EX2 R76, R151 ;  /* 0x00000097004c7308 */ /* 0x001e220000000800 */
[----:B------:R-:W-:-:S07]  /*12cf0*/  FADD.FTZ R77, R131, R77 ;  /* 0x0000004d834d7221 */ /* 0x000fce0000010000 */
[----:B------:R-:W3:Y:S01]  /*12d00*/  MUFU.EX2 R122, R122 ;  /* 0x0000007a007a7308 */ /* 0x000ee20000000800 */
[----:B----4-:R-:W-:-:S07]  /*12d10*/  FADD.FTZ R137, R22, R137 ;  /* 0x0000008916897221 */ /* 0x010fce0000010000 */
[----:B------:R-:W-:Y:S01]  /*12d20*/  MUFU.EX2 R150, R150 ;  /* 0x0000009600967308 */ /* 0x000fe20000000800 */
[----:B--2---:R-:W-:-:S07]  /*12d30*/  FADD.FTZ R77, R23, R77 ;  /* 0x0000004d174d7221 */ /* 0x004fce0000010000 */
[----:B------:R-:W2:Y:S01]  /*12d40*/  MUFU.EX2 R123, R123 ;  /* 0x0000007b007b7308 */ /* 0x000ea20000000800 */
[----:B------:R-:W-:-:S07]  /*12d50*/  FADD.FTZ R137, R152, R137 ;  /* 0x0000008998897221 */ /* 0x000fce0000010000 */
[----:B------:R-:W-:Y:S01]  /*12d60*/  MUFU.EX2 R78, R133 ;  /* 0x00000085004e7308 */ /* 0x000fe20000000800 */
[----:B------:R-:W-:-:S07]  /*12d70*/  FADD.FTZ R77, R135, R77 ;  /* 0x0000004d874d7221 */ /* 0x000fce0000010000 */
[----:B------:R-:W4:Y:S01]  /*12d80*/  MUFU.EX2 R79, R126 ;  /* 0x0000007e004f7308 */ /* 0x000f220000000800 */
[----:B0-----:R-:W-:-:S07]  /*12d90*/  FADD.FTZ R137, R76, R137 ;  /* 0x000000894c897221 */ /* 0x001fce0000010000 */
[----:B------:R-:W0:Y:S01]  /*12da0*/  MUFU.EX2 R136, R132 ;  /* 0x0000008400887308 */ /* 0x000e220000000800 */
[----:B---3--:R-:W-:-:S07]  /*12db0*/  FADD.FTZ R77, R122, R77 ;  /* 0x0000004d7a4d7221 */ /* 0x008fce0000010000 */
[----:B------:R-:W3:Y:S08]  /*12dc0*/  MUFU.EX2 R127, R127 ;  /* 0x0000007f007f7308 */ /* 0x000ef00000000800 */
[----:B------:R-:W-:Y:S01]  /*12dd0*/  MUFU.EX2 R133, R128 ;  /* 0x0000008000857308 */ /* 0x000fe20000000800 */
[----:B--2---:R-:W-:-:S07]  /*12de0*/  FADD.FTZ R77, R123, R77 ;  /* 0x0000004d7b4d7221 */ /* 0x004fce0000010000 */
[----:B------:R-:W2:Y:S08]  /*12df0*/  MUFU.EX2 R129, R129 ;  /* 0x0000008100817308 */ /* 0x000eb00000000800 */
[----:B------:R-:W-:Y:S08]  /*12e00*/  MUFU.EX2 R128, R117 ;  /* 0x0000007500807308 */ /* 0x000ff00000000800 */
[----:B------:R-:W-:Y:S08]  /*12e10*/  MUFU.EX2 R117, R109 ;  /* 0x0000006d00757308 */ /* 0x000ff00000000800 */
[----:B-1----:R-:W-:Y:S08]  /*12e20*/  MUFU.EX2 R15, R89 ;  /* 0x00000059000f7308 */ /* 0x002ff00000000800 */
[----:B------:R-:W-:Y:S08]  /*12e30*/  MUFU.EX2 R109, R104 ;  /* 0x00000068006d7308 */ /* 0x000ff00000000800 */
[----:B------:R-:W1:Y:S08]  /*12e40*/  MUFU.EX2 R89, R114 ;  /* 0x0000007200597308 */ /* 0x000e700000000800 */
[----:B------:R-:W-:Y:S01]  /*12e50*/  MUFU.EX2 R104, R92 ;  /* 0x0000005c00687308 */ /* 0x000fe20000000800 */
[----:B----4-:R-:W-:-:S07]  /*12e60*/  FADD.FTZ R77, R79, R77 ;  /* 0x0000004d4f4d7221 */ /* 0x010fce0000010000 */
[----:B------:R4:W-:Y:S08]  /*12e70*/  MUFU.EX2 R92, R88 ;  /* 0x00000058005c7308 */ /* 0x0009f00000000800 */
[----:B------:R-:W1:Y:S01]  /*12e80*/  MUFU.EX2 R115, R115 ;  /* 0x0000007300737308 */ /* 0x000e620000000800 */
[----:B----4-:R-:W-:-:S04]  /*12e90*/  FADD.FTZ R88, R150, R137 ;  /* 0x0000008996587221 */ /* 0x010fc80000010000 */
[----:B------:R-:W-:-:S03]  /*12ea0*/  FADD.FTZ R88, R78, R88 ;  /* 0x000000584e587221 */ /* 0x000fc60000010000 */
[----:B------:R-:W4:Y:S01]  /*12eb0*/  MUFU.EX2 R125, R125 ;  /* 0x0000007d007d7308 */ /* 0x000f220000000800 */
[----:B0-----:R-:W-:Y:S01]  /*12ec0*/  FADD.FTZ R88, R136, R88 ;  /* 0x0000005888587221 */ /* 0x001fe20000010000 */
[----:B---3--:R-:W-:-:S06]  /*12ed0*/  FADD.FTZ R77, R127, R77 ;  /* 0x0000004d7f4d7221 */ /* 0x008fcc0000010000 */
[----:B------:R-:W0:Y:S01]  /*12ee0*/  MUFU.EX2 R118, R118 ;  /* 0x0000007600767308 */ /* 0x000e220000000800 */
[----:B--2---:R-:W-:-:S07]  /*12ef0*/  FADD.FTZ R88, R129, R88 ;  /* 0x0000005881587221 */ /* 0x004fce0000010000 */
[----:B------:R-:W2:Y:S01]  /*12f00*/  MUFU.EX2 R132, R124 ;  /* 0x0000007c00847308 */ /* 0x000ea20000000800 */
[----:B-1----:R-:W-:-:S07]  /*12f10*/  FADD.FTZ R77, R89, R77 ;  /* 0x0000004d594d7221 */ /* 0x002fce0000010000 */
[----:B------:R-:W1:Y:S01]  /*12f20*/  MUFU.EX2 R119, R119 ;  /* 0x0000007700777308 */ /* 0x000e620000000800 */
[----:B------:R-:W-:-:S07]  /*12f30*/  FADD.FTZ R88, R133, R88 ;  /* 0x0000005885587221 */ /* 0x000fce0000010000 */
[----:B------:R-:W3:Y:S01]  /*12f40*/  MUFU.EX2 R120, R120 ;  /* 0x0000007800787308 */ /* 0x000ee20000000800 */
[----:B------:R-:W-:-:S07]  /*12f50*/  FADD.FTZ R77, R115, R77 ;  /* 0x0000004d734d7221 */ /* 0x000fce0000010000 */
[----:B------:R-:W3:Y:S01]  /*12f60*/  MUFU.EX2 R106, R106 ;  /* 0x0000006a006a7308 */ /* 0x000ee20000000800 */
[----:B----4-:R-:W-:Y:S01]  /*12f70*/  FADD.FTZ R88, R125, R88 ;  /* 0x000000587d587221 */ /* 0x010fe20000010000 */
[----:B0-----:R-:W-:-:S06]  /*12f80*/  FADD.FTZ R77, R118, R77 ;  /* 0x0000004d764d7221 */ /* 0x001fcc0000010000 */
[----:B------:R-:W0:Y:S08]  /*12f90*/  MUFU.EX2 R107, R107 ;  /* 0x0000006b006b7308 */ /* 0x000e300000000800 */
[----:B------:R-:W4:Y:S08]  /*12fa0*/  MUFU.EX2 R116, R116 ;  /* 0x0000007400747308 */ /* 0x000f300000000800 */
[----:B------:R-:W4:Y:S08]  /*12fb0*/  MUFU.EX2 R124, R113 ;  /* 0x00000071007c7308 */ /* 0x000f300000000800 */
[----:B------:R-:W4:Y:S08]  /*12fc0*/  MUFU.EX2 R110, R110 ;  /* 0x0000006e006e7308 */ /* 0x000f300000000800 */
[----:B------:R-:W-:Y:S08]  /*12fd0*/  MUFU.EX2 R113, R84 ;  /* 0x0000005400717308 */ /* 0x000ff00000000800 */
[----:B------:R2:W-:Y:S01]  /*12fe0*/  MUFU.EX2 R84, R90 ;  /* 0x0000005a00547308 */ /* 0x0005e20000000800 */
[----:B------:R-:W-:-:S07]  /*12ff0*/  F2FP.BF16.F32.PACK_AB R20, R20, R157 ;  /* 0x0000009d1414723e */ /* 0x000fce00000010ff */
[----:B------:R-:W-:Y:S01]  /*13000*/  MUFU.EX2 R111, R111 ;  /* 0x0000006f006f7308 */ /* 0x000fe20000000800 */
[----:B--2---:R-:W-:Y:S01]  /*13010*/  FADD.FTZ R90, R132, R88 ;  /* 0x00000058845a7221 */ /* 0x004fe20000010000 */
[----:B-1----:R-:W-:-:S03]  /*13020*/  FADD.FTZ R88, R119, R77 ;  /* 0x0000004d77587221 */ /* 0x002fc60000010000 */
[----:B---3--:R-:W-:-:S03]  /*13030*/  FADD.FTZ R90, R120, R90 ;  /* 0x0000005a785a7221 */ /* 0x008fc60000010000 */
[----:B------:R-:W1:Y:S01]  /*13040*/  MUFU.EX2 R112, R112 ;  /* 0x0000007000707308 */ /* 0x000e620000000800 */
[----:B------:R-:W-:Y:S01]  /*13050*/  FADD.FTZ R88, R106, R88 ;  /* 0x000000586a587221 */ /* 0x000fe20000010000 */
[----:B------:R-:W-:Y:S01]  /*13060*/  F2FP.BF16.F32.PACK_AB R21, R131, R21 ;  /* 0x000000158315723e */ /* 0x000fe200000010ff */
[----:B------:R-:W-:Y:S01]  /*13070*/  FADD.FTZ R90, R128, R90 ;  /* 0x0000005a805a7221 */ /* 0x000fe20000010000 */
[----:B------:R-:W-:-:S04]  /*13080*/  F2FP.BF16.F32.PACK_AB R22, R22, R154 ;  /* 0x0000009a1616723e */ /* 0x000fc800000010ff */
[----:B------:R-:W2:Y:S01]  /*13090*/  MUFU.EX2 R98, R98 ;  /* 0x0000006200627308 */ /* 0x000ea20000000800 */
[----:B------:R-:W-:Y:S01]  /*130a0*/  F2FP.BF16.F32.PACK_AB R23, R135, R23 ;  /* 0x000000178717723e */ /* 0x000fe200000010ff */
[----:B0-----:R-:W-:Y:S01]  /*130b0*/  FADD.FTZ R88, R107, R88 ;  /* 0x000000586b587221 */ /* 0x001fe20000010000 */
[----:B----4-:R-:W-:-:S05]  /*130c0*/  FADD.FTZ R90, R116, R90 ;  /* 0x0000005a745a7221 */ /* 0x010fca0000010000 */
[----:B------:R-:W0:Y:S01]  /*130d0*/  MUFU.EX2 R99, R99 ;  /* 0x0000006300637308 */ /* 0x000e220000000800 */
[----:B------:R3:W-:Y:S01]  /*130e0*/  STSM.16.M88.4 [R144+0x25b00], R20 ;  /* 0x025b001490007844 */ /* 0x0007e20000000200 */
[----:B------:R-:W-:-:S06]  /*130f0*/  FADD.FTZ R90, R124, R90 ;  /* 0x0000005a7c5a7221 */ /* 0x000fcc0000010000 */
[----:B------:R-:W4:Y:S08]  /*13100*/  MUFU.EX2 R108, R108 ;  /* 0x0000006c006c7308 */ /* 0x000f300000000800 */
[----:B------:R-:W4:Y:S01]  /*13110*/  MUFU.EX2 R102, R102 ;  /* 0x0000006600667308 */ /* 0x000f220000000800 */
[----:B---3--:R-:W-:Y:S01]  /*13120*/  FADD.FTZ R20, R110, R88 ;  /* 0x000000586e147221 */ /* 0x008fe20000010000 */
[----:B-1----:R-:W-:-:S03]  /*13130*/  FADD.FTZ R21, R112, R90 ;  /* 0x0000005a70157221 */ /* 0x002fc60000010000 */
[----:B------:R-:W-:-:S03]  /*13140*/  FADD.FTZ R20, R111, R20 ;  /* 0x000000146f147221 */ /* 0x000fc60000010000 */
[----:B------:R-:W1:Y:S01]  /*13150*/  MUFU.EX2 R105, R105 ;  /* 0x0000006900697308 */ /* 0x000e620000000800 */
[----:B--2---:R-:W-:-:S07]  /*13160*/  FADD.FTZ R20, R98, R20 ;  /* 0x0000001462147221 */ /* 0x004fce0000010000 */
[----:B------:R-:W2:Y:S01]  /*13170*/  MUFU.EX2 R103, R103 ;  /* 0x0000006700677308 */ /* 0x000ea20000000800 */
[----:B------:R-:W-:Y:S01]  /*13180*/  F2FP.BF16.F32.PACK_AB R76, R76, R152 ;  /* 0x000000984c4c723e */ /* 0x000fe200000010ff */
[----:B------:R-:W-:Y:S01]  /*13190*/  FADD.FTZ R21, R117, R21 ;  /* 0x0000001575157221 */ /* 0x000fe20000010000 */
[----:B------:R-:W-:Y:S02]  /*131a0*/  F2FP.BF16.F32.PACK_AB R77, R123, R122 ;  /* 0x0000007a7b4d723e */ /* 0x000fe400000010ff */
[----:B------:R-:W-:Y:S02]  /*131b0*/  F2FP.BF16.F32.PACK_AB R78, R78, R150 ;  /* 0x000000964e4e723e */ /* 0x000fe400000010ff */
[----:B------:R-:W-:Y:S01]  /*131c0*/  F2FP.BF16.F32.PACK_AB R79, R127, R79 ;  /* 0x0000004f7f4f723e */ /* 0x000fe200000010ff */
[----:B------:R-:W3:Y:S01]  /*131d0*/  MUFU.EX2 R101, R101 ;  /* 0x0000006500657308 */ /* 0x000ee20000000800 */
[----:B0-----:R-:W-:Y:S01]  /*131e0*/  FADD.FTZ R22, R99, R20 ;  /* 0x0000001463167221 */ /* 0x001fe20000010000 */
[----:B----4-:R-:W-:-:S06]  /*131f0*/  FADD.FTZ R23, R108, R21 ;  /* 0x000000156c177221 */ /* 0x010fcc0000010000 */
[----:B------:R-:W-:Y:S01]  /*13200*/  MUFU.EX2 R138, R85 ;  /* 0x00000055008a7308 */ /* 0x000fe20000000800 */
[----:B------:R0:W-:Y:S07]  /*13210*/  STSM.16.M88.4 [R144+0x27300], R76 ;  /* 0x0273004c90007844 */ /* 0x0001ee0000000200 */
[----:B------:R-:W4:Y:S08]  /*13220*/  MUFU.EX2 R85, R91 ;  /* 0x0000005b00557308 */ /* 0x000f300000000800 */
[----:B------:R-:W4:Y:S01]  /*13230*/  MUFU.EX2 R100, R100 ;  /* 0x0000006400647308 */ /* 0x000f220000000800 */
[----:B0-----:R-:W-:Y:S01]  /*13240*/  FADD.FTZ R76, R102, R22 ;  /* 0x00000016664c7221 */ /* 0x001fe20000010000 */
[----:B-1----:R-:W-:-:S06]  /*13250*/  FADD.FTZ R78, R105, R23 ;  /* 0x00000017694e7221 */ /* 0x002fcc0000010000 */
[----:B------:R-:W0:Y:S01]  /*13260*/  MUFU.EX2 R94, R94 ;  /* 0x0000005e005e7308 */ /* 0x000e220000000800 */
[----:B--2---:R-:W-:Y:S01]  /*13270*/  FADD.FTZ R77, R103, R76 ;  /* 0x0000004c674d7221 */ /* 0x004fe20000010000 */
[----:B------:R-:W-:-:S06]  /*13280*/  FADD.FTZ R78, R109, R78 ;  /* 0x0000004e6d4e7221 */ /* 0x000fcc0000010000 */
[----:B------:R-:W1:Y:S01]  /*13290*/  MUFU.EX2 R97, R97 ;  /* 0x0000006100617308 */ /* 0x000e620000000800 */
[----:B------:R-:W-:Y:S01]  /*132a0*/  FADD.FTZ R76, R84, R77 ;  /* 0x0000004d544c7221 */ /* 0x000fe20000010000 */
[----:B---3--:R-:W-:-:S06]  /*132b0*/  FADD.FTZ R79, R101, R78 ;  /* 0x0000004e654f7221 */ /* 0x008fcc0000010000 */
[----:B------:R-:W2:Y:S01]  /*132c0*/  MUFU.EX2 R95, R95 ;  /* 0x0000005f005f7308 */ /* 0x000ea20000000800 */
[----:B----4-:R-:W-:-:S07]  /*132d0*/  FADD.FTZ R77, R85, R76 ;  /* 0x0000004c554d7221 */ /* 0x010fce0000010000 */
[----:B------:R-:W3:Y:S01]  /*132e0*/  MUFU.EX2 R96, R96 ;  /* 0x0000006000607308 */ /* 0x000ee20000000800 */
[----:B------:R-:W-:-:S07]  /*132f0*/  FADD.FTZ R78, R100, R79 ;  /* 0x0000004f644e7221 */ /* 0x000fce0000010000 */
[----:B------:R-:W4:Y:S01]  /*13300*/  MUFU.EX2 R82, R82 ;  /* 0x0000005200527308 */ /* 0x000f220000000800 */
[----:B------:R-:W-:-:S07]  /*13310*/  F2FP.BF16.F32.PACK_AB R88, R129, R136 ;  /* 0x000000888158723e */ /* 0x000fce00000010ff */
[----:B------:R-:W4:Y:S01]  /*13320*/  MUFU.EX2 R93, R93 ;  /* 0x0000005d005d7308 */ /* 0x000f220000000800 */
[----:B------:R-:W-:Y:S02]  /*13330*/  F2FP.BF16.F32.PACK_AB R89, R115, R89 ;  /* 0x000000597359723e */ /* 0x000fe400000010ff */
[----:B------:R-:W-:Y:S02]  /*13340*/  F2FP.BF16.F32.PACK_AB R90, R125, R133 ;  /* 0x000000857d5a723e */ /* 0x000fe400000010ff */
[----:B------:R-:W-:-:S03]  /*13350*/  F2FP.BF16.F32.PACK_AB R91, R119, R118 ;  /* 0x00000076775b723e */ /* 0x000fc600000010ff */
[----:B------:R0:W-:Y:S01]  /*13360*/  MUFU.EX2 R114, R86 ;  /* 0x0000005600727308 */ /* 0x0001e20000000800 */
[----:B------:R-:W-:Y:S01]  /*13370*/  F2FP.BF16.F32.PACK_AB R20, R120, R132 ;  /* 0x000000847814723e */ /* 0x000fe200000010ff */
[----:B------:R2:W-:Y:S01]  /*13380*/  STSM.16.M88.4 [R144+0x28b00], R88 ;  /* 0x028b005890007844 */ /* 0x0005e20000000200 */
[----:B------:R-:W-:Y:S02]  /*13390*/  F2FP.BF16.F32.PACK_AB R21, R107, R106 ;  /* 0x0000006a6b15723e */ /* 0x000fe400000010ff */
[----:B------:R-:W-:Y:S01]  /*133a0*/  F2FP.BF16.F32.PACK_AB R22, R116, R128 ;  /* 0x000000807416723e */ /* 0x000fe200000010ff */
[----:B0-----:R-:W-:Y:S01]  /*133b0*/  FADD.FTZ R86, R94, R77 ;  /* 0x0000004d5e567221 */ /* 0x001fe20000010000 */
[----:B------:R-:W-:Y:S01]  /*133c0*/  F2FP.BF16.F32.PACK_AB R77, R99, R98 ;  /* 0x00000062634d723e */ /* 0x000fe200000010ff */
[----:B-1----:R-:W-:Y:S01]  /*133d0*/  FADD.FTZ R99, R97, R78 ;  /* 0x0000004e61637221 */ /* 0x002fe20000010000 */
[----:B------:R-:W-:Y:S01]  /*133e0*/  F2FP.BF16.F32.PACK_AB R23, R111, R110 ;  /* 0x0000006e6f17723e */ /* 0x000fe200000010ff */
[----:B--2---:R-:W-:-:S02]  /*133f0*/  FADD.FTZ R89, R95, R86 ;  /* 0x000000565f597221 */ /* 0x004fc40000010000 */
[----:B---3--:R-:W-:Y:S02]  /*13400*/  FADD.FTZ R86, R96, R99 ;  /* 0x0000006360567221 */ /* 0x008fe40000010000 */
[----:B------:R4:W-:Y:S02]  /*13410*/  STSM.16.M88.4 [R144+0x2a300], R20 ;  /* 0x02a3001490007844 */ /* 0x0009e40000000200 */
[----:B----4-:R-:W-:Y:S01]  /*13420*/  FADD.FTZ R22, R82, R89 ;  /* 0x0000005952167221 */ /* 0x010fe20000010000 */
[----:B------:R-:W-:Y:S01]  /*13430*/  FADD.FTZ R89, R93, R86 ;  /* 0x000000565d597221 */ /* 0x000fe20000010000 */
[----:B------:R-:W-:-:S03]  /*13440*/  F2FP.BF16.F32.PACK_AB R21, R85, R84 ;  /* 0x000000545515723e */ /* 0x000fc600000010ff */
[----:B------:R-:W-:-:S04]  /*13450*/  FADD.FTZ R84, R104, R89 ;  /* 0x0000005968547221 */ /* 0x000fc80000010000 */
[----:B------:R-:W-:-:S04]  /*13460*/  FADD.FTZ R91, R15, R84 ;  /* 0x000000540f5b7221 */ /* 0x000fc80000010000 */
[C---:B------:R-:W-:Y:S01]  /*13470*/  FADD.FTZ R91, R92.reuse, R91 ;  /* 0x0000005b5c5b7221 */ /* 0x040fe20000010000 */
[----:B------:R-:W-:Y:S02]  /*13480*/  F2FP.BF16.F32.PACK_AB R92, R92, R15 ;  /* 0x0000000f5c5c723e */ /* 0x000fe400000010ff */
[----:B------:R-:W2:Y:S01]  /*13490*/  LDL.LU R15, [R1+0x1c] ;  /* 0x00001c00010f7983 */ /* 0x000ea20000300800 */
[----:B------:R-:W0:Y:S08]  /*134a0*/  MUFU.EX2 R83, R83 ;  /* 0x0000005300537308 */ /* 0x000e300000000800 */
[----:B------:R-:W1:Y:S08]  /*134b0*/  MUFU.EX2 R87, R87 ;  /* 0x0000005700577308 */ /* 0x000e700000000800 */
[----:B------:R-:W-:Y:S01]  /*134c0*/  MUFU.EX2 R74, R74 ;  /* 0x0000004a004a7308 */ /* 0x000fe20000000800 */
[----:B0-----:R-:W-:-:S07]  /*134d0*/  FADD.FTZ R23, R83, R22 ;  /* 0x0000001653177221 */ /* 0x001fce0000010000 */
[----:B------:R-:W0:Y:S08]  /*134e0*/  MUFU.EX2 R75, R75 ;  /* 0x0000004b004b7308 */ /* 0x000e300000000800 */
[----:B------:R-:W-:Y:S08]  /*134f0*/  MUFU.EX2 R73, R73 ;  /* 0x0000004900497308 */ /* 0x000ff00000000800 */
[----:B------:R-:W3:Y:S01]  /*13500*/  MUFU.EX2 R81, R81 ;  /* 0x0000005100517308 */ /* 0x000ee20000000800 */
[----:B------:R-:W-:Y:S01]  /*13510*/  FADD.FTZ R86, R114, R23 ;  /* 0x0000001772567221 */ /* 0x000fe20000010000 */
[----:B------:R-:W-:-:S02]  /*13520*/  F2FP.BF16.F32.PACK_AB R76, R112, R124 ;  /* 0x0000007c704c723e */ /* 0x000fc400000010ff */
[----:B------:R-:W-:Y:S01]  /*13530*/  F2FP.BF16.F32.PACK_AB R78, R108, R117 ;  /* 0x000000756c4e723e */ /* 0x000fe200000010ff */
[----:B-1----:R-:W-:Y:S01]  /*13540*/  FADD.FTZ R89, R87, R86 ;  /* 0x0000005657597221 */ /* 0x002fe20000010000 */
        /* <DEDUP_REMOVED lines=8> */
[----:B0-----:R-:W-:Y:S02]  /*135d0*/  F2FP.BF16.F32.PACK_AB R93, R75, R74 ;  /* 0x0000004a4b5d723e */ /* 0x001fe400000010ff */
[----:B------:R-:W-:Y:S02]  /*135e0*/  F2FP.BF16.F32.PACK_AB R94, R113, R138 ;  /* 0x0000008a715e723e */ /* 0x000fe400000010ff */
[----:B---3--:R-:W-:Y:S01]  /*135f0*/  F2FP.BF16.F32.PACK_AB R95, R81, R73 ;  /* 0x00000049515f723e */ /* 0x008fe200000010ff */
[----:B------:R-:W-:Y:S04]  /*13600*/  STSM.16.M88.4 [R144+0x2bb00], R76 ;  /* 0x02bb004c90007844 */ /* 0x000fe80000000200 */
[----:B------:R0:W-:Y:S04]  /*13610*/  STSM.16.M88.4 [R144+0x2d300], R20 ;  /* 0x02d3001490007844 */ /* 0x0001e80000000200 */
[----:B------:R-:W-:Y:S04]  /*13620*/  STSM.16.M88.4 [R144+0x2eb00], R84 ;  /* 0x02eb005490007844 */ /* 0x000fe80000000200 */
[----:B------:R-:W-:Y:S01]  /*13630*/  STSM.16.M88.4 [R144+0x30300], R92 ;  /* 0x0303005c90007844 */ /* 0x000fe20000000200 */
[----:B------:R-:W-:Y:S01]  /*13640*/  @!PT LDS RZ, [RZ] ;  /* 0x00000000fffff984 */ /* 0x000fe20000000800 */
[----:B------:R-:W-:Y:S01]  /*13650*/  @!PT LDS RZ, [RZ] ;  /* 0x00000000fffff984 */ /* 0x000fe20000000800 */
[----:B------:R-:W-:Y:S01]  /*13660*/  @!PT LDS RZ, [RZ] ;  /* 0x00000000fffff984 */ /* 0x000fe20000000800 */
[----:B------:R-:W-:Y:S01]  /*13670*/  @!PT LDS RZ, [RZ] ;  /* 0x00000000fffff984 */ /* 0x000fe20000000800 */
[----:B------:R1:W-:Y:S06]  /*13680*/  MEMBAR.ALL.CTA ;  /* 0x0000000000007992 */ /* 0x0003ec0000008000 */
[----:B-1----:R-:W1:Y:S01]  /*13690*/  FENCE.VIEW.ASYNC.S ;  /* 0x00000000000073c6 */ /* 0x002e620000000000 */
[----:B------:R-:W-:Y:S01]  /*136a0*/  FADD.FTZ R82, R74, R89 ;  /* 0x000000594a527221 */ /* 0x000fe20000010000 */
[----:B------:R-:W-:-:S03]  /*136b0*/  FADD.FTZ R88, R138, R91 ;  /* 0x0000005b8a587221 */ /* 0x000fc60000010000 */
[----:B------:R-:W-:Y:S01]  /*136c0*/  FADD.FTZ R82, R75, R82 ;  /* 0x000000524b527221 */ /* 0x000fe20000010000 */
[----:B------:R-:W-:-:S03]  /*136d0*/  FADD.FTZ R74, R113, R88 ;  /* 0x00000058714a7221 */ /* 0x000fc60000010000 */
[----:B------:R-:W-:-:S04]  /*136e0*/  FADD.FTZ R82, R73, R82 ;  /* 0x0000005249527221 */ /* 0x000fc80000010000 */
[----:B0-----:R-:W-:Y:S01]  /*136f0*/  FADD.FTZ R20, R81, R82 ;  /* 0x0000005251147221 */ /* 0x001fe20000010000 */
[----:B------:R-:W-:Y:S01]  /*13700*/  STL [R1+0x20], R74 ;  /* 0x0000204a01007387 */ /* 0x000fe20000100800 */
[----:B------:R-:W-:-:S03]  /*13710*/  FMUL.FTZ R24, R24, R80 ;  /* 0x0000005018187220 */ /* 0x000fc60000410000 */
[----:B------:R-:W-:Y:S01]  /*13720*/  STL [R1+0x24], R20 ;  /* 0x0000241401007387 */ /* 0x000fe20000100800 */
[-C--:B------:R-:W-:Y:S01]  /*13730*/  FMUL.FTZ R25, R25, R80.reuse ;  /* 0x0000005019197220 */ /* 0x080fe20000410000 */
[-C--:B------:R-:W-:Y:S02]  /*13740*/  FMUL.FTZ R28, R28, R80.reuse ;  /* 0x000000501c1c7220 */ /* 0x080fe40000410000 */
[----:B------:R3:W5:Y:S01]  /*13750*/  LDL R156, [R1+0x3c] ;  /* 0x00003c00019c7983 */ /* 0x0007620000100800 */
        /* <DEDUP_REMOVED lines=45> */
[----:B------:R-:W-:-:S02]  /*13a30*/  IMAD.MOV.U32 R155, RZ, RZ, R72 ;  /* 0x000000ffff9b7224 */ /* 0x000fc400078e0048 */
[----:B------:R-:W-:Y:S01]  /*13a40*/  IMAD.MOV.U32 R154, RZ, RZ, R0 ;  /* 0x000000ffff9a7224 */ /* 0x000fe200078e0000 */
[C---:B--2---:R-:W-:Y:S01]  /*13a50*/  ISETP.GT.AND P2, PT, R15.reuse, RZ, PT ;  /* 0x000000ff0f00720c */ /* 0x044fe20003f44270 */
[----:B------:R-:W-:-:S05]  /*13a60*/  VIADD R15, R15, 0xffffffff ;  /* 0xffffffff0f0f7836 */ /* 0x000fca0000000000 */
[----:B------:R0:W-:Y:S02]  /*13a70*/  STL [R1+0x1c], R15 ;  /* 0x00001c0f01007387 */ /* 0x0001e40000100800 */
[----:B0-----:R-:W-:Y:S01]  /*13a80*/  IMAD.MOV.U32 R15, RZ, RZ, R148 ;  /* 0x000000ffff0f7224 */ /* 0x001fe200078e0094 */
[----:B-1----:R-:W-:-:S04]  /*13a90*/  NOP ;  /* 0x0000000000007918 */ /* 0x002fc80000000000 */
[----:B---3--:R-:W-:Y:S05]  /*13aa0*/  @P2 BRA `(.L_x_431) ;  /* 0xffffffb800242947 */ /* 0x008fea000383ffff */
.L_x_420:
[----:B------:R-:W-:Y:S05]  /*13ab0*/  WARPSYNC.ALL ;  /* 0x0000000000007948 */ /* 0x000fea0003800000 */
[----:B------:R-:W-:Y:S06]  /*13ac0*/  BAR.ARV 0x8, 0x1a0 ;  /* 0x0206800000007b1d */ /* 0x000fec0000002000 */
[----:B------:R-:W-:Y:S05]  /*13ad0*/  @!P0 BRA `(.L_x_432) ;  /* 0x0000000000048947 */ /* 0x000fea0003800000 */
[----:B------:R-:W-:Y:S01]  /*13ae0*/  BPT.TRAP 0x1 ;  /* 0x000000040000795c */ /* 0x000fe20000300000 */
.L_x_432:
[----:B------:R-:W2:Y:S01]  /*13af0*/  LDL R2, [R1+0x3c] ;  /* 0x00003c0001027983 */ /* 0x000ea20000100800 */
[----:B------:R-:W-:Y:S01]  /*13b00*/  IMAD R7, R148, 0x8, R18 ;  /* 0x0000000894077824 */ /* 0x000fe200078e0212 */
[----:B--2---:R-:W-:-:S04]  /*13b10*/  SHF.L.U32 R4, R2, 0x1f, RZ ;  /* 0x0000001f02047819 */ /* 0x004fc800000006ff */
[----:B------:R1:W2:Y:S01]  /*13b20*/  SYNCS.PHASECHK.TRANS64.TRYWAIT P2, [R7+URZ+0x31c50], R4 ;  /* 0x031c5004070075a7 */ /* 0x0002a2000804017f */
[----:B------:R-:W-:Y:S05]  /*13b30*/  @!P0 BRA `(.L_x_433) ;  /* 0x0000000000048947 */ /* 0x000fea0003800000 */
[----:B------:R-:W-:Y:S01]  /*13b40*/  BPT.TRAP 0x1 ;  /* 0x000000040000795c */ /* 0x000fe20000300000 */
.L_x_433:
[----:B------:R-:W3:Y:S01]  /*13b50*/  LDL.LU R2, [R1+0x50] ;  /* 0x0000500001027983 */ /* 0x000ee20000300800 */
[----:B------:R-:W-:Y:S02]  /*13b60*/  VIADD R18, R18, 0x200 ;  /* 0x0000020012127836 */ /* 0x000fe40000000000 */
[----:B------:R-:W-:-:S03]  /*13b70*/  IMAD.MOV.U32 R3, RZ, RZ, -0x3ffffff0 ;  /* 0xc0000010ff037424 */ /* 0x000fc600078e00ff */
[----:B------:R-:W-:-:S04]  /*13b80*/  SHF.R.U32.HI R18, RZ, 0x4, R18 ;  /* 0x00000004ff127819 */ /* 0x000fc80000011612 */
[----:B------:R-:W-:-:S04]  /*13b90*/  LOP3.LUT R18, R18, 0x3fff, RZ, 0xc0, !PT ;  /* 0x00003fff12127812 */ /* 0x000fc800078ec0ff */
[----:B------:R-:W-:Y:S02]  /*13ba0*/  LOP3.LUT R5, R18, 0x2400000, RZ, 0xfc, !PT ;  /* 0x0240000012057812 */ /* 0x000fe400078efcff */
[----:B---3--:R-:W-:Y:S01]  /*13bb0*/  LOP3.LUT R2, R2, 0x10000, RZ, 0xfc, !PT ;  /* 0x0001000002027812 */ /* 0x008fe200078efcff */
[----:B--2---:R-:W-:Y:S06]  /*13bc0*/  @P2 BRA `(.L_x_434) ;  /* 0x0000000000082947 */ /* 0x004fec0003800000 */
[----:B------:R-:W2:Y:S02]  /*13bd0*/  SYNCS.PHASECHK.TRANS64.TRYWAIT P0, [R7+URZ+0x31c50], R4 ;  /* 0x031c5004070075a7 */ /* 0x000ea4000800017f */
[----:B--2---:R-:W-:Y:S05]  /*13be0*/  @!P0 BRA `(.L_x_435) ;  /* 0x0000008000508947 */ /* 0x004fea0003800000 */
.L_x_434:
[----:B-12---:R-:W-:Y:S01]  /*13bf0*/  IMAD R4, R148, 0x6c0, R5 ;  /* 0x000006c094047824 */ /* 0x006fe200078e0205 */
[----:B------:R-:W2:Y:S01]  /*13c00*/  LDL.LU R12, [R1+0x20] ;  /* 0x00002000010c7983 */ /* 0x000ea20000300800 */
[----:B------:R-:W-:Y:S01]  /*13c10*/  IMAD.MOV.U32 R5, RZ, RZ, -0x7fffffe0 ;  /* 0x80000020ff057424 */ /* 0x000fe200078e00ff */
[----:B------:R-:W-:Y:S05]  /*13c20*/  WARPSYNC.ALL ;  /* 0x0000000000007948 */ /* 0x000fea0003800000 */
[C---:B------:R-:W-:Y:S01]  /*13c30*/  R2UR UR4, R2.reuse ;  /* 0x00000000020472ca */ /* 0x040fe200000e0000 */
[----:B------:R-:W-:Y:S01]  /*13c40*/  VIADD R10, R2, 0x180 ;  /* 0x00000180020a7836 */ /* 0x000fe20000000000 */
[----:B------:R-:W-:Y:S01]  /*13c50*/  R2UR UR5, R3 ;  /* 0x00000000030572ca */ /* 0x000fe200000e0000 */
[C---:B------:R-:W-:Y:S01]  /*13c60*/  VIADD R8, R4.reuse, 0x40 ;  /* 0x0000004004087836 */ /* 0x040fe20000000000 */
[----:B------:R-:W-:Y:S01]  /*13c70*/  R2UR UR6, R4 ;  /* 0x00000000040672ca */ /* 0x000fe200000e0000 */
[----:B------:R-:W-:Y:S01]  /*13c80*/  IMAD.MOV.U32 R11, RZ, RZ, -0x3ffffff0 ;  /* 0xc0000010ff0b7424 */ /* 0x000fe200078e00ff */
[----:B------:R-:W-:Y:S01]  /*13c90*/  R2UR UR7, R5 ;  /* 0x00000000050772ca */ /* 0x000fe200000e0000 */
[----:B------:R-:W-:Y:S01]  /*13ca0*/  WARPGROUP.ARRIVE ;  /* 0x00000000000079c5 */ /* 0x000fe20000000000 */
[----:B------:R-:W-:Y:S01]  /*13cb0*/  IMAD.MOV.U32 R9, RZ, RZ, -0x7fffffe0 ;  /* 0x80000020ff097424 */ /* 0x000fe200078e00ff */
[----:B------:R-:W3:Y:S01]  /*13cc0*/  LDL.LU R6, [R1+0x24] ;  /* 0x0000240001067983 */ /* 0x000ee20000300800 */
[----:B------:R-:W-:-:S02]  /*13cd0*/  IMAD.MOV.U32 R3, RZ, RZ, -0x3ffffff0 ;  /* 0xc0000010ff037424 */ /* 0x000fc400078e00ff */
[----:B------:R-:W-:Y:S01]  /*13ce0*/  IMAD.MOV.U32 R5, RZ, RZ, -0x7fffffe0 ;  /* 0x80000020ff057424 */ /* 0x000fe200078e00ff */
[----:B------:R-:W4:Y:S01]  /*13cf0*/  LDL.LU R13, [R1+0x3c] ;  /* 0x00003c00010d7983 */ /* 0x000f220000300800 */
[----:B------:R-:W-:-:S05]  /*13d00*/  VIADD R148, R148, 0x1 ;  /* 0x0000000194947836 */ /* 0x000fca0000000000 */
[----:B------:R-:W-:Y:S01]  /*13d10*/  HGMMA.64x96x16.F32.BF16 R24, gdesc[UR4].tnspB, R24, gsb0 ;  /* 0x41600000041879f0 */ /* 0x000fe20008001818 */
[----:B------:R-:W-:Y:S01]  /*13d20*/  R2UR UR4, R10 ;  /* 0x000000000a0472ca */ /* 0x000fe200000e0000 */
[----:B------:R-:W-:Y:S01]  /*13d30*/  VIADD R10, R2, 0x300 ;  /* 0x00000300020a7836 */ /* 0x000fe20000000000 */
[----:B------:R-:W-:Y:S01]  /*13d40*/  R2UR UR5, R11 ;  /* 0x000000000b0572ca */ /* 0x000fe200000e0000 */
[----:B------:R-:W-:Y:S01]  /*13d50*/  IMAD.MOV.U32 R11, RZ, RZ, -0x3ffffff0 ;  /* 0xc0000010ff0b7424 */ /* 0x000fe200078e00ff */
[----:B------:R-:W-:Y:S01]  /*13d60*/  R2UR UR6, R8 ;  /* 0x00000000080672ca */ /* 0x000fe200000e0000 */
[----:B------:R-:W-:Y:S01]  /*13d70*/  VIADD R8, R4, 0x80 ;  /* 0x0000008004087836 */ /* 0x000fe20000000000 */
[----:B------:R-:W-:Y:S01]  /*13d80*/  R2UR UR7, R9 ;  /* 0x00000000090772ca */ /* 0x000fe200000e0000 */
[----:B------:R-:W-:Y:S01]  /*13d90*/  IMAD.MOV.U32 R9, RZ, RZ, -0x7fffffe0 ;  /* 0x80000020ff097424 */ /* 0x000fe200078e00ff */
[----:B------:R-:W-:Y:S01]  /*13da0*/  ISETP.NE.AND P0, PT, R148, 0x2, PT ;  /* 0x000000029400780c */ /* 0x000fe20003f05270 */
[----:B------:R-:W-:-:S02]  /*13db0*/  WARPGROUP.DEPBAR.LE gsb0, 0x0 ;  /* 0x00008000000079c5 */ /* 0x000fc40000010000 */
[----:B------:R-:W-:-:S08]  /*13dc0*/  WARPGROUP.ARRIVE ;  /* 0x00000000000079c5 */ /* 0x000fd00000000000 */
        /* <DEDUP_REMOVED lines=9> */
[----:B------:R-:W-:Y:S02]  /*13e60*/  WARPGROUP.DEPBAR.LE gsb0, 0x0 ;  /* 0x00008000000079c5 */ /* 0x000fe40000010000 */
[----:B------:R-:W-:-:S09]  /*13e70*/  WARPGROUP.ARRIVE ;  /* 0x00000000000079c5 */ /* 0x000fd20000000000 */
        /* <DEDUP_REMOVED lines=41> */
[----:B------:R-:W-:Y:S02]  /*14110*/  IMAD.MOV.U32 R9, RZ, RZ, -0x7fffffe0 ;  /* 0x80000020ff097424 */ /* 0x000fe400078e00ff */
[----:B------:R-:W-:-:S02]  /*14120*/  VIADD R2, R2, 0xc00 ;  /* 0x00000c0002027836 */ /* 0x000fc40000000000 */
[----:B------:R-:W-:Y:S01]  /*14130*/  VIADD R4, R4, 0x200 ;  /* 0x0000020004047836 */ /* 0x000fe20000000000 */
[----:B------:R-:W-:Y:S02]  /*14140*/  WARPGROUP.DEPBAR.LE gsb0, 0x0 ;  /* 0x00008000000079c5 */ /* 0x000fe40000010000 */
[----:B------:R-:W-:-:S06]  /*14150*/  WARPGROUP.ARRIVE ;  /* 0x00000000000079c5 */ /* 0x000fcc0000000000 */
[----:B------:R-:W-:Y:S01]  /*14160*/  HGMMA.64x96x16.F32.BF16 R24, gdesc[UR4].tnspB, R24, gsb0 ;  /* 0x41600000041879f0 */ /* 0x000fe20008001818 */
[----:B------:R-:W-:Y:S02]  /*14170*/  R2UR UR4, R10 ;  /* 0x000000000a0472ca */ /* 0x000fe400000e0000 */
[----:B------:R-:W-:Y:S02]  /*14180*/  R2UR UR5, R11 ;  /* 0x000000000b0572ca */ /* 0x000fe400000e0000 */
[----:B------:R-:W-:Y:S02]  /*14190*/  R2UR UR6, R8 ;  /* 0x00000000080672ca */ /* 0x000fe400000e0000 */
[----:B------:R-:W-:Y:S01]  /*141a0*/  R2UR UR7, R9 ;  /* 0x00000000090772ca */ /* 0x000fe200000e0000 */
[----:B------:R-:W-:Y:S02]  /*141b0*/  WARPGROUP.DEPBAR.LE gsb0, 0x0 ;  /* 0x00008000000079c5 */ /* 0x000fe40000010000 */
[----:B------:R-:W-:-:S10]  /*141c0*/  WARPGROUP.ARRIVE ;  /* 0x00000000000079c5 */ /* 0x000fd40000000000 */
[----:B------:R-:W-:Y:S01]  /*141d0*/  HGMMA.64x96x16.F32.BF16 R24, gdesc[UR4].tnspB, R24, gsb0 ;  /* 0x41600000041879f0 */ /* 0x000fe20008001818 */
[----:B------:R-:W-:Y:S02]  /*141e0*/  R2UR UR4, R2 ;  /* 0x00000000020472ca */ /* 0x000fe400000e0000 */
[----:B--2---:R-:W1:Y:S01]  /*141f0*/  SHFL.BFLY PT, R2, R12, 0x2, 0x1f ;  /* 0x0c401f000c027f89 */ /* 0x004e6200000e0000 */
[----:B------:R-:W-:Y:S02]  /*14200*/  R2UR UR5, R3 ;  /* 0x00000000030572ca */ /* 0x000fe400000e0000 */
[----:B------:R-:W-:Y:S01]  /*14210*/  R2UR UR6, R4 ;  /* 0x00000000040672ca */ /* 0x000fe200000e0000 */
[----:B---3--:R-:W2:Y:S01]  /*14220*/  SHFL.BFLY PT, R3, R6, 0x2, 0x1f ;  /* 0x0c401f0006037f89 */ /* 0x008ea200000e0000 */
[----:B------:R-:W-:Y:S01]  /*14230*/  R2UR UR7, R5 ;  /* 0x00000000050772ca */ /* 0x000fe200000e0000 */
[----:B-1----:R-:W-:Y:S01]  /*14240*/  FADD.FTZ R2, R2, R12 ;  /* 0x0000000c02027221 */ /* 0x002fe20000010000 */
[----:B--2---:R-:W-:-:S04]  /*14250*/  FADD.FTZ R4, R3, R6 ;  /* 0x0000000603047221 */ /* 0x004fc80000010000 */
[----:B------:R-:W1:Y:S04]  /*14260*/  SHFL.BFLY PT, R3, R2, 0x1, 0x1f ;  /* 0x0c201f0002037f89 */ /* 0x000e6800000e0000 */
[----:B------:R-:W2:Y:S01]  /*14270*/  SHFL.BFLY PT, R5, R4, 0x1, 0x1f ;  /* 0x0c201f0004057f89 */ /* 0x000ea200000e0000 */
[----:B-1----:R-:W-:Y:S01]  /*14280*/  FADD.FTZ R11, R2, R3 ;  /* 0x00000003020b7221 */ /* 0x002fe20000010000 */
[----:B------:R-:W-:Y:S01]  /*14290*/  SEL R2, RZ, 0x1, P0 ;  /* 0x00000001ff027807 */ /* 0x000fe20000000000 */
[----:B--2---:R-:W-:-:S03]  /*142a0*/  FADD.FTZ R12, R4, R5 ;  /* 0x00000005040c7221 */ /* 0x004fc60000010000 */
[----:B------:R-:W-:Y:S02]  /*142b0*/  FSETP.NE.FTZ.AND P2, PT, R11, RZ, PT ;  /* 0x000000ff0b00720b */ /* 0x000fe40003f55000 */
[----:B------:R-:W-:Y:S02]  /*142c0*/  CS2R R4, SRZ ;  /* 0x0000000000047805 */ /* 0x000fe4000001ff00 */
[----:B----4-:R-:W-:Y:S02]  /*142d0*/  LOP3.LUT R13, R13, R2, RZ, 0x3c, !PT ;  /* 0x000000020d0d7212 */ /* 0x010fe400078e3cff */
[----:B------:R-:W-:-:S07]  /*142e0*/  FSETP.NE.FTZ.AND P3, PT, R12, RZ, PT ;  /* 0x000000ff0c00720b */ /* 0x000fce0003f75000 */
[----:B------:R-:W1:Y:S08]  /*142f0*/  @P2 MUFU.LG2 R6, R11 ;  /* 0x0000000b00062308 */ /* 0x000e700000000c00 */
[----:B------:R2:W-:Y:S08]  /*14300*/  @P2 MUFU.RCP R5, R11 ;  /* 0x0000000b00052308 */ /* 0x0005f00000001000 */
[----:B------:R-:W3:Y:S01]  /*14310*/  @P3 MUFU.LG2 R8, R12 ;  /* 0x0000000c00083308 */ /* 0x000ee20000000c00 */
[----:B--2---:R-:W2:Y:S01]  /*14320*/  LDL.LU R11, [R1+0x70] ;  /* 0x00007000010b7983 */ /* 0x004ea20000300800 */
[----:B------:R-:W-:-:S02]  /*14330*/  WARPGROUP.DEPBAR.LE gsb0, 0x0 ;  /* 0x00008000000079c5 */ /* 0x000fc40000010000 */
[----:B------:R-:W-:-:S06]  /*14340*/  WARPGROUP.ARRIVE ;  /* 0x00000000000079c5 */ /* 0x000fcc0000000000 */
[----:B------:R-:W-:Y:S01]  /*14350*/  HGMMA.64x96x16.F32.BF16 R24, gdesc[UR4].tnspB, R24, gsb0 ;  /* 0x41600000041879f0 */ /* 0x000fe20008001818 */
[----:B------:R4:W-:Y:S01]  /*14360*/  STL [R1+0x3c], R13 ;  /* 0x00003c0d01007387 */ /* 0x0009e20000100800 */
[----:B------:R-:W0:Y:S01]  /*14370*/  @P3 MUFU.RCP R4, R12 ;  /* 0x0000000c00043308 */ /* 0x000e220000001000 */
[----:B------:R-:W-:Y:S02]  /*14380*/  @!P1 VIADD R10, R7, 0x31c60 ;  /* 0x00031c60070a9836 */ /* 0x000fe40000000000 */
[----:B------:R-:W-:Y:S01]  /*14390*/  @P2 FMUL.FTZ R7, R14, 0.69314718246459960938 ;  /* 0x3f3172180e072820 */ /* 0x000fe20000410000 */
[----:B-1----:R-:W-:Y:S01]  /*143a0*/  @P2 FMUL.FTZ R6, R6, 0.69314718246459960938 ;  /* 0x3f31721806062820 */ /* 0x002fe20000410000 */
[----:B------:R-:W-:Y:S01]  /*143b0*/  @P3 FMUL.FTZ R14, R14, 0.69314718246459960938 ;  /* 0x3f3172180e0e3820 */ /* 0x000fe20000410000 */
[----:B---3--:R-:W-:Y:S01]  /*143c0*/  @P3 FMUL.FTZ R9, R8, 0.69314718246459960938 ;  /* 0x3f31721808093820 */ /* 0x008fe20000410000 */
[----:B------:R-:W-:Y:S01]  /*143d0*/  IMAD.MOV.U32 R2, RZ, RZ, -0x800000 ;  /* 0xff800000ff027424 */ /* 0x000fe200078e00ff */
[----:B------:R-:W-:Y:S01]  /*143e0*/  @!P1 PRMT R10, RZ, 0x654, R10 ;  /* 0x00000654ff0a9816 */ /* 0x000fe2000000000a */
[----:B------:R-:W-:-:S02]  /*143f0*/  IMAD.MOV.U32 R3, RZ, RZ, -0x800000 ;  /* 0xff800000ff037424 */ /* 0x000fc400078e00ff */
[----:B------:R-:W-:Y:S01]  /*14400*/  @P2 FFMA.FTZ R2, R7, R0, R6 ;  /* 0x0000000007022223 */ /* 0x000fe20000010006 */
[----:B------:R-:W-:Y:S01]  /*14410*/  @P3 FFMA.FTZ R3, R14, R72, R9 ;  /* 0x000000480e033223 */ /* 0x000fe20000010009 */
[----:B------:R-:W-:Y:S01]  /*14420*/  SEL R148, R148, RZ, P0 ;  /* 0x000000ff94947207 */ /* 0x000fe20000000000 */
[----:B------:R-:W-:Y:S02]  /*14430*/  WARPGROUP.DEPBAR.LE gsb0, 0x0 ;  /* 0x00008000000079c5 */ /* 0x000fe40000010000 */
        /* <DEDUP_REMOVED lines=21> */
[-C--:B0-----:R-:W-:Y:S01]  /*14590*/  FMUL.FTZ R64, R43, R4.reuse ;  /* 0x000000042b407220 */ /* 0x081fe20000410000 */
[----:B------:R4:W-:Y:S01]  /*145a0*/  @!P1 SYNCS.ARRIVE.TRANS64.RED.A1T0 RZ, [R10+URZ], RZ ;  /* 0x000000ff0aff99a7 */ /* 0x0009e2000810043f */
        /* <DEDUP_REMOVED lines=13> */
[----:B------:R-:W-:Y:S01]  /*14680*/  PLOP3.LUT P1, PT, PT, PT, PT, 0x8, 0x0 ;  /* 0x000000000000781c */ /* 0x000fe20003f2e170 */
        /* <DEDUP_REMOVED lines=13> */
[----:B--2---:R-:W-:-:S05]  /*14760*/  VIADD R11, R11, 0x1 ;  /* 0x000000010b0b7836 */ /* 0x004fca0000000000 */
[----:B------:R4:W-:Y:S02]  /*14770*/  STL [R1+0x70], R11 ;  /* 0x0000700b01007387 */ /* 0x0009e40000100800 */
.L_x_373:
[----:B------:R-:W2:Y:S01]  /*14780*/  LDL R62, [R1+0x68] ;  /* 0x00006800013e7983 */ /* 0x000ea20000100800 */
[----:B------:R-:W-:Y:S05]  /*14790*/  WARPSYNC.ALL ;  /* 0x0000000000007948 */ /* 0x000fea0003800000 */
[----:B------:R-:W0:Y:S01]  /*147a0*/  S2UR UR5, SR_CgaCtaId ;  /* 0x00000000000579c3 */ /* 0x000e220000008800 */
[----:B------:R-:W-:Y:S01]  /*147b0*/  UMOV UR4, 0x400 ;  /* 0x0000040000047882 */ /* 0x000fe20000000000 */
[----:B------:R-:W-:Y:S01]  /*147c0*/  BSSY B0, `(.L_x_436) ;  /* 0x0000180000007945 */ /* 0x000fe20003800000 */
[----:B0-----:R-:W-:-:S06]  /*147d0*/  ULEA UR4, UR5, UR4, 0x18 ;  /* 0x0000000405047291 */ /* 0x001fcc000f8ec03f */
[----:B------:R-:W-:Y:S01]  /*147e0*/  IMAD.U32 R18, RZ, RZ, UR4 ;  /* 0x00000004ff127e24 */ /* 0x000fe2000f8e00ff */
[----:B------:R-:W-:Y:S06]  /*147f0*/  BAR.SYNC.DEFER_BLOCKING 0x5, 0x1a0 ;  /* 0x0146800000007b1d */ /* 0x000fec0000010000 */
[----:B------:R0:W1:Y:S02]  /*14800*/  LDS.128 R104, [R18+0x31cd0] ;  /* 0x031cd00012687984 */ /* 0x0000640000000c00 */
[----:B------:R-:W-:Y:S06]  /*14810*/  BAR.ARV 0x4, 0x1a0 ;  /* 0x0106800000007b1d */ /* 0x000fec0000002000 */
[----:B--2---:R-:W-:Y:S01]  /*14820*/  SHF.R.S32.HI R26, RZ, 0x1f, R62 ;  /* 0x0000001fff1a7819 */ /* 0x004fe2000001143e */
[----:B------:R-:W-:-:S03]  /*14830*/  IMAD.SHL.U32 R46, R62, 0x4, RZ ;  /* 0x000000043e2e7824 */ /* 0x000fc600078e00ff */
[----:B------:R-:W-:Y:S01]  /*14840*/  SHF.L.U64.HI R27, R62, 0x2, R26 ;  /* 0x000000023e1b7819 */ /* 0x000fe2000001021a */
[----:B01----:R-:W-:Y:S06]  /*14850*/  @P1 BRA `(.L_x_437) ;  /* 0x0000000c00e41947 */ /* 0x003fec0003800000 */
[----:B------:R-:W2:Y:S01]  /*14860*/  LDL R4, [R1+0x90] ;  /* 0x0000900001047983 */ /* 0x000ea20000100800 */
[----:B------:R-:W0:Y:S01]  /*14870*/  S2R R5, SR_SWINHI ;  /* 0x0000000000057919 */ /* 0x000e220000002f00 */
[----:B------:R-:W-:Y:S05]  /*14880*/  WARPSYNC.ALL ;  /* 0x0000000000007948 */ /* 0x000fea0003800000 */
[----:B------:R-:W-:Y:S01]  /*14890*/  F2FP.BF16.F32.PACK_AB R6, R79, R6 ;  /* 0x000000064f06723e */ /* 0x000fe200000010ff */
[----:B------:R-:W-:Y:S01]  /*148a0*/  ULDC.64 UR4, c[0x0][0xbd8] ;  /* 0x0002f60000047ab9 */ /* 0x000fe20000000a00 */
[----:B------:R-:W3:Y:S01]  /*148b0*/  LDL R66, [R1+0x6c] ;  /* 0x00006c0001427983 */ /* 0x000ee20000100800 */
[----:B------:R-:W-:-:S02]  /*148c0*/  MOV R24, R18 ;  /* 0x0000001200187202 */ /* 0x000fc40000000f00 */
[----:B0-----:R-:W-:Y:S01]  /*148d0*/  MOV R25, R5 ;  /* 0x0000000500197202 */ /* 0x001fe20000000f00 */
[----:B------:R-:W-:Y:S02]  /*148e0*/  BAR.SYNC.DEFER_BLOCKING 0x1, 0x180 ;  /* 0x0046000000007b1d */ /* 0x000fe40000010000 */
[----:B--2---:R-:W-:-:S03]  /*148f0*/  IMAD.WIDE R4, R4, 0x2, R24 ;  /* 0x0000000204047825 */ /* 0x004fc600078e0218 */
[----:B------:R-:W-:-:S04]  /*14900*/  IADD3 R55, P4, R4, 0x20, RZ ;  /* 0x0000002004377810 */ /* 0x000fc80007f9e0ff */
[----:B------:R-:W-:Y:S02]  /*14910*/  LOP3.LUT R8, R55, 0x180, RZ, 0xc0, !PT ;  /* 0x0000018037087812 */ /* 0x000fe400078ec0ff */
[----:B------:R-:W-:Y:S02]  /*14920*/  IADD3 R63, P2, R4, 0x3020, RZ ;  /* 0x00003020043f7810 */ /* 0x000fe40007f5e0ff */
[----:B------:R-:W-:Y:S02]  /*14930*/  SHF.R.U64 R8, R8, 0x3, RZ ;  /* 0x0000000308087819 */ /* 0x000fe400000012ff */
[C---:B------:R-:W-:Y:S02]  /*14940*/  IADD3 R59, P3, R4.reuse, 0x3000, RZ ;  /* 0x00003000043b7810 */ /* 0x040fe40007f7e0ff */
[C---:B------:R-:W-:Y:S02]  /*14950*/  LOP3.LUT R9, R4.reuse, 0x180, RZ, 0xc0, !PT ;  /* 0x0000018004097812 */ /* 0x040fe400078ec0ff */
[----:B------:R-:W-:-:S02]  /*14960*/  IADD3 R67, P1, R4, 0x6000, RZ ;  /* 0x0000600004437810 */ /* 0x000fc40007f3e0ff */
[----:B------:R-:W-:Y:S02]  /*14970*/  IADD3 R58, P0, R4, 0x6020, RZ ;  /* 0x00006020043a7810 */ /* 0x000fe40007f1e0ff */
[----:B------:R-:W-:Y:S02]  /*14980*/  LOP3.LUT R12, R8, R55, RZ, 0x3c, !PT ;  /* 0x00000037080c7212 */ /* 0x000fe400078e3cff */
[----:B----4-:R-:W-:Y:S02]  /*14990*/  LOP3.LUT R10, R63, 0x180, RZ, 0xc0, !PT ;  /* 0x000001803f0a7812 */ /* 0x010fe400078ec0ff */
[----:B------:R-:W-:Y:S02]  /*149a0*/  LOP3.LUT R8, R59, 0x180, RZ, 0xc0, !PT ;  /* 0x000001803b087812 */ /* 0x000fe400078ec0ff */
[----:B------:R-:W-:Y:S02]  /*149b0*/  SHF.R.U64 R9, R9, 0x3, RZ ;  /* 0x0000000309097819 */ /* 0x000fe400000012ff */
[----:B------:R-:W-:-:S02]  /*149c0*/  LOP3.LUT R54, R67, 0x180, RZ, 0xc0, !PT ;  /* 0x0000018043367812 */ /* 0x000fc400078ec0ff */
[----:B------:R-:W-:Y:S02]  /*149d0*/  LOP3.LUT R55, R58, 0x180, RZ, 0xc0, !PT ;  /* 0x000001803a377812 */ /* 0x000fe400078ec0ff */
[----:B------:R-:W-:Y:S02]  /*149e0*/  SHF.R.U64 R10, R10, 0x3, RZ ;  /* 0x000000030a0a7819 */ /* 0x000fe400000012ff */
[----:B------:R-:W-:Y:S01]  /*149f0*/  SHF.R.U64 R8, R8, 0x3, RZ ;  /* 0x0000000308087819 */ /* 0x000fe200000012ff */
[--C-:B------:R-:W-:Y:S01]  /*14a00*/  IMAD.X R21, RZ, RZ, R5.reuse, P2 ;  /* 0x000000ffff157224 */ /* 0x100fe200010e0605 */
[----:B------:R-:W-:Y:S01]  /*14a10*/  LOP3.LUT R4, R9, R4, RZ, 0x3c, !PT ;  /* 0x0000000409047212 */ /* 0x000fe200078e3cff */
[--C-:B------:R-:W-:Y:S01]  /*14a20*/  IMAD.X R13, RZ, RZ, R5.reuse, P4 ;  /* 0x000000ffff0d7224 */ /* 0x100fe200020e0605 */
[----:B------:R-:W-:Y:S01]  /*14a30*/  SHF.R.U64 R54, R54, 0x3, RZ ;  /* 0x0000000336367819 */ /* 0x000fe200000012ff */
[----:B------:R-:W-:Y:S01]  /*14a40*/  IMAD.X R15, RZ, RZ, R5, P3 ;  /* 0x000000ffff0f7224 */ /* 0x000fe200018e0605 */
[----:B------:R-:W-:-:S02]  /*14a50*/  SHF.R.U64 R55, R55, 0x3, RZ ;  /* 0x0000000337377819 */ /* 0x000fc400000012ff */
[----:B------:R-:W-:Y:S02]  /*14a60*/  LOP3.LUT R20, R10, R63, RZ, 0x3c, !PT ;  /* 0x0000003f0a147212 */ /* 0x000fe400078e3cff */
[----:B------:R-:W-:Y:S01]  /*14a70*/  LOP3.LUT R14, R8, R59, RZ, 0x3c, !PT ;  /* 0x0000003b080e7212 */ /* 0x000fe200078e3cff */
[--C-:B------:R-:W-:Y:S01]  /*14a80*/  IMAD.X R9, RZ, RZ, R5.reuse, P1 ;  /* 0x000000ffff097224 */ /* 0x100fe200008e0605 */
[----:B------:R-:W-:Y:S01]  /*14a90*/  MOV R59, R4 ;  /* 0x00000004003b7202 */ /* 0x000fe20000000f00 */
[----:B------:R-:W-:Y:S01]  /*14aa0*/  IMAD.X R11, RZ, RZ, R5, P0 ;  /* 0x000000ffff0b7224 */ /* 0x000fe200000e0605 */
[----:B------:R-:W-:Y:S02]  /*14ab0*/  LOP3.LUT R8, R54, R67, RZ, 0x3c, !PT ;  /* 0x0000004336087212 */ /* 0x000fe400078e3cff */
[----:B------:R-:W-:Y:S02]  /*14ac0*/  F2FP.BF16.F32.PACK_AB R4, R74, R7 ;  /* 0x000000074a04723e */ /* 0x000fe400000010ff */
[----:B------:R-:W-:-:S02]  /*14ad0*/  LOP3.LUT R10, R55, R58, RZ, 0x3c, !PT ;  /* 0x0000003a370a7212 */ /* 0x000fc400078e3cff */
[----:B------:R-:W-:Y:S02]  /*14ae0*/  F2FP.BF16.F32.PACK_AB R5, R81, R78 ;  /* 0x0000004e5105723e */ /* 0x000fe400000010ff */
[----:B------:R-:W-:Y:S02]  /*14af0*/  F2FP.BF16.F32.PACK_AB R7, R80, R69 ;  /* 0x000000455007723e */ /* 0x000fe400000010ff */
[----:B------:R-:W-:Y:S02]  /*14b00*/  MOV R54, R20 ;  /* 0x0000001400367202 */ /* 0x000fe40000000f00 */
[----:B------:R-:W-:Y:S02]  /*14b10*/  MOV R58, R12 ;  /* 0x0000000c003a7202 */ /* 0x000fe40000000f00 */
[----:B------:R-:W-:Y:S02]  /*14b20*/  MOV R55, R14 ;  /* 0x0000000e00377202 */ /* 0x000fe40000000f00 */
        /* <DEDUP_REMOVED lines=8> */
[----:B------:R0:W-:Y:S01]  /*14bb0*/  STSM.16.M88.4 [R59], R4 ;  /* 0x000000043b007844 */ /* 0x0001e20000000200 */
[----:B------:R-:W-:Y:S02]  /*14bc0*/  MOV R53, R8 ;  /* 0x0000000800357202 */ /* 0x000fe40000000f00 */
[----:B------:R-:W-:Y:S01]  /*14bd0*/  MOV R40, R10 ;  /* 0x0000000a00287202 */ /* 0x000fe20000000f00 */
[----:B------:R1:W-:Y:S01]  /*14be0*/  STSM.16.M88.4 [R58], R12 ;  /* 0x0000000c3a007844 */ /* 0x0003e20000000200 */
[----:B------:R-:W-:Y:S02]  /*14bf0*/  F2FP.BF16.F32.PACK_AB R8, R45, R32 ;  /* 0x000000202d08723e */ /* 0x000fe400000010ff */
[----:B------:R-:W-:Y:S01]  /*14c00*/  F2FP.BF16.F32.PACK_AB R9, R50, R39 ;  /* 0x000000273209723e */ /* 0x000fe200000010ff */
[----:B------:R2:W-:Y:S01]  /*14c10*/  STSM.16.M88.4 [R55], R20 ;  /* 0x0000001437007844 */ /* 0x0005e20000000200 */
[----:B------:R-:W-:-:S02]  /*14c20*/  F2FP.BF16.F32.PACK_AB R10, R48, R33 ;  /* 0x00000021300a723e */ /* 0x000fc400000010ff */
[----:B------:R-:W-:Y:S02]  /*14c30*/  F2FP.BF16.F32.PACK_AB R11, R47, R38 ;  /* 0x000000262f0b723e */ /* 0x000fe400000010ff */
[----:B------:R-:W-:Y:S02]  /*14c40*/  ISETP.NE.U32.AND P0, PT, RZ, UR4, PT ;  /* 0x00000004ff007c0c */ /* 0x000fe4000bf05070 */
[----:B0-----:R-:W-:Y:S02]  /*14c50*/  F2FP.BF16.F32.PACK_AB R4, R41, R28 ;  /* 0x0000001c2904723e */ /* 0x001fe400000010ff */
[----:B------:R-:W-:Y:S02]  /*14c60*/  F2FP.BF16.F32.PACK_AB R5, R56, R43 ;  /* 0x0000002b3805723e */ /* 0x000fe400000010ff */
[----:B------:R-:W-:Y:S02]  /*14c70*/  F2FP.BF16.F32.PACK_AB R6, R44, R29 ;  /* 0x0000001d2c06723e */ /* 0x000fe400000010ff */
[----:B------:R-:W-:-:S02]  /*14c80*/  F2FP.BF16.F32.PACK_AB R7, R51, R42 ;  /* 0x0000002a3307723e */ /* 0x000fc400000010ff */
[----:B-1----:R-:W-:Y:S02]  /*14c90*/  F2FP.BF16.F32.PACK_AB R12, R49, R36 ;  /* 0x00000024310c723e */ /* 0x002fe400000010ff */
[----:B------:R-:W-:Y:S02]  /*14ca0*/  F2FP.BF16.F32.PACK_AB R13, R35, R30 ;  /* 0x0000001e230d723e */ /* 0x000fe400000010ff */
[----:B------:R-:W-:Y:S02]  /*14cb0*/  F2FP.BF16.F32.PACK_AB R14, R52, R37 ;  /* 0x00000025340e723e */ /* 0x000fe400000010ff */
[----:B------:R-:W-:Y:S02]  /*14cc0*/  F2FP.BF16.F32.PACK_AB R15, R34, R31 ;  /* 0x0000001f220f723e */ /* 0x000fe400000010ff */
[----:B--2---:R-:W-:Y:S01]  /*14cd0*/  IADD3 R20, P1, R46, UR4, RZ ;  /* 0x000000042e147c10 */ /* 0x004fe2000ff3e0ff */
[----:B------:R0:W-:Y:S01]  /*14ce0*/  STSM.16.M88.4 [R54], R4 ;  /* 0x0000000436007844 */ /* 0x0001e20000000200 */
[----:B------:R-:W-:-:S02]  /*14cf0*/  ISETP.NE.AND.EX P0, PT, RZ, UR5, PT, P0 ;  /* 0x00000005ff007c0c */ /* 0x000fc4000bf05300 */
[----:B------:R-:W-:Y:S01]  /*14d00*/  IADD3.X R21, R27, UR5, RZ, P1, !PT ;  /* 0x000000051b157c10 */ /* 0x000fe20008ffe4ff */
[----:B------:R0:W-:Y:S01]  /*14d10*/  STSM.16.M88.4 [R53], R8 ;  /* 0x0000000835007844 */ /* 0x0001e20000000200 */
[----:B------:R-:W-:-:S03]  /*14d20*/  ULDC.64 UR4, c[0x0][0xbe0] ;  /* 0x0002f80000047ab9 */ /* 0x000fc60000000a00 */
[----:B------:R0:W-:Y:S01]  /*14d30*/  STSM.16.M88.4 [R40], R12 ;  /* 0x0000000c28007844 */ /* 0x0001e20000000200 */
[----:B------:R-:W-:Y:S01]  /*14d40*/  BAR.SYNC.DEFER_BLOCKING 0x1, 0x180 ;  /* 0x0046000000007b1d */ /* 0x000fe20000010000 */
[----:B------:R-:W-:-:S04]  /*14d50*/  ISETP.NE.U32.AND P1, PT, RZ, UR4, PT ;  /* 0x00000004ff007c0c */ /* 0x000fc8000bf25070 */
[----:B------:R-:W-:Y:S01]  /*14d60*/  ISETP.NE.AND.EX P1, PT, RZ, UR5, PT, P1 ;  /* 0x00000005ff007c0c */ /* 0x000fe2000bf25310 */
[----:B------:R-:W-:-:S12]  /*14d70*/  IMAD.MOV.U32 R37, RZ, RZ, RZ ;  /* 0x000000ffff257224 */ /* 0x000fd800078e00ff */
[----:B------:R-:W-:Y:S01]  /*14d80*/  @P1 IADD3 R46, P2, R46, UR4, RZ ;  /* 0x000000042e2e1c10 */ /* 0x000fe2000ff5e0ff */
[----:B------:R-:W-:Y:S02]  /*14d90*/  ULDC UR4, c[0x0][0xa88] ;  /* 0x0002a20000047ab9 */ /* 0x000fe40000000800 */
[----:B------:R-:W-:Y:S01]  /*14da0*/  IMAD.U32 R0, RZ, RZ, UR4 ;  /* 0x00000004ff007e24 */ /* 0x000fe2000f8e00ff */
[----:B------:R-:W-:Y:S01]  /*14db0*/  @P1 IADD3.X R47, R27, UR5, RZ, P2, !PT ;  /* 0x000000051b2f1c10 */ /* 0x000fe200097fe4ff */
[----:B------:R-:W2:Y:S04]  /*14dc0*/  @P0 LDG.E R37, desc[UR60][R20.64] ;  /* 0x0000003c14250981 */ /* 0x000ea8000c1e1900 */
[----:B------:R0:W5:Y:S01]  /*14dd0*/  @P1 LDG.E R0, desc[UR60][R46.64] ;  /* 0x0000003c2e001981 */ /* 0x000162000c1e1900 */
[----:B---3--:R-:W-:-:S02]  /*14de0*/  SHF.R.S32.HI R38, RZ, 0x1f, R66 ;  /* 0x0000001fff267819 */ /* 0x008fc40000011442 */
[----:B--2---:R-:W-:Y:S01]  /*14df0*/  SHF.R.S32.HI R36, RZ, 0x1f, R37 ;  /* 0x0000001fff247819 */ /* 0x004fe20000011425 */
[----:B0-----:R-:W-:Y:S06]  /*14e00*/  @P1 BRA `(.L_x_438) ;  /* 0x0000000000101947 */ /* 0x001fec0003800000 */
[----:B------:R-:W-:Y:S05]  /*14e10*/  @!P0 BRA `(.L_x_438) ;  /* 0x00000000000c8947 */ /* 0x000fea0003800000 */
[----:B------:R-:W2:Y:S04]  /*14e20*/  LDG.E R5, desc[UR60][R20.64] ;  /* 0x0000003c14057981 */ /* 0x000ea8000c1e1900 */
[----:B-----5:R-:W2:Y:S02]  /*14e30*/  LDG.E R0, desc[UR60][R20.64+0x4] ;  /* 0x0000043c14007981 */ /* 0x020ea4000c1e1900 */
[----:B--2---:R-:W-:-:S07]  /*14e40*/  IMAD.IADD R0, R0, 0x1, -R5 ;  /* 0x0000000100007824 */ /* 0x004fce00078e0a05 */
.L_x_438:
[----:B------:R-:W2:Y:S01]  /*14e50*/  LDL.64 R4, [R1+0x60] ;  /* 0x0000600001047983 */ /* 0x000ea20000100a00 */
[----:B------:R-:W-:-:S03]  /*14e60*/  ULDC.64 UR4, c[0x0][0xb70] ;  /* 0x0002dc0000047ab9 */ /* 0x000fc60000000a00 */
[----:B------:R0:W3:Y:S04]  /*14e70*/  LDL.64 R44, [R1+0x60] ;  /* 0x00006000012c7983 */ /* 0x0000e80000100a00 */
[----:B------:R-:W4:Y:S04]  /*14e80*/  LDL R8, [R1+0x8c] ;  /* 0x00008c0001087983 */ /* 0x000f280000100800 */
[----:B------:R-:W4:Y:S04]  /*14e90*/  LDL.LU R42, [R1+0x74] ;  /* 0x00007400012a7983 */ /* 0x000f280000300800 */
[----:B------:R-:W4:Y:S01]  /*14ea0*/  LDL R41, [R1+0x54] ;  /* 0x0000540001297983 */ /* 0x000f220000100800 */
[----:B------:R-:W1:Y:S01]  /*14eb0*/  S2R R10, SR_TID.X ;  /* 0x00000000000a7919 */ /* 0x000e620000002100 */
[----:B------:R-:W-:Y:S01]  /*14ec0*/  IMAD R6, R38, UR4, RZ ;  /* 0x0000000426067c24 */ /* 0x000fe2000f8e02ff */
[----:B------:R-:W-:-:S03]  /*14ed0*/  SEL R40, R26, RZ, !P0 ;  /* 0x000000ff1a287207 */ /* 0x000fc60004000000 */
[----:B------:R-:W-:Y:S01]  /*14ee0*/  IMAD R9, R66, UR5, R6 ;  /* 0x0000000542097c24 */ /* 0x000fe2000f8e0206 */
[----:B------:R-:W-:Y:S01]  /*14ef0*/  SEL R39, R62, RZ, !P0 ;  /* 0x000000ff3e277207 */ /* 0x000fe20004000000 */
[----:B-1----:R-:W-:-:S05]  /*14f00*/  VIADD R14, R10, 0xffffff80 ;  /* 0xffffff800a0e7836 */ /* 0x002fca0000000000 */
[----:B------:R-:W-:-:S04]  /*14f10*/  SHF.R.S32.HI R10, RZ, 0x1f, R14 ;  /* 0x0000001fff0a7819 */ /* 0x000fc8000001140e */
[----:B------:R-:W-:-:S04]  /*14f20*/  LEA.HI R10, R10, R14, RZ, 0x7 ;  /* 0x0000000e0a0a7211 */ /* 0x000fc800078f38ff */
[----:B------:R-:W-:-:S05]  /*14f30*/  LOP3.LUT R10, R10, 0xffffff80, RZ, 0xc0, !PT ;  /* 0xffffff800a0a7812 */ /* 0x000fca00078ec0ff */
[----:B------:R-:W-:Y:S01]  /*14f40*/  IMAD.IADD R10, R14, 0x1, -R10 ;  /* 0x000000010e0a7824 */ /* 0x000fe200078e0a0a */
[----:B------:R-:W-:Y:S01]  /*14f50*/  BSSY B1, `(.L_x_439) ;  /* 0x0000071000017945 */ /* 0x000fe20003800000 */
[----:B--2---:R-:W-:Y:S02]  /*14f60*/  IMAD.MOV.U32 R5, RZ, RZ, R36 ;  /* 0x000000ffff057224 */ /* 0x004fe400078e0024 */
[----:B---3--:R-:W-:Y:S02]  /*14f70*/  IMAD.MOV.U32 R44, RZ, RZ, R4 ;  /* 0x000000ffff2c7224 */ /* 0x008fe400078e0004 */
[----:B------:R-:W-:-:S04]  /*14f80*/  IMAD.MOV.U32 R4, RZ, RZ, R37 ;  /* 0x000000ffff047224 */ /* 0x000fc800078e0025 */
[----:B------:R-:W-:Y:S01]  /*14f90*/  IMAD.WIDE.U32 R4, R66, UR4, R4 ;  /* 0x0000000442047c25 */ /* 0x000fe2000f8e0004 */
[----:B------:R-:W-:-:S03]  /*14fa0*/  ULDC.64 UR4, c[0x0][0xb78] ;  /* 0x0002de0000047ab9 */ /* 0x000fc60000000a00 */
[----:B----4-:R-:W-:Y:S02]  /*14fb0*/  IMAD R7, R44, 0x20, R41 ;  /* 0x000000202c077824 */ /* 0x010fe400078e0229 */
[----:B------:R-:W-:Y:S02]  /*14fc0*/  IMAD.IADD R5, R5, 0x1, R9 ;  /* 0x0000000105057824 */ /* 0x000fe400078e0209 */
[----:B------:R-:W-:-:S04]  /*14fd0*/  IMAD.WIDE R24, R7, 0x2, R24 ;  /* 0x0000000207187825 */ /* 0x000fc800078e0218 */
[----:B------:R-:W-:Y:S01]  /*14fe0*/  IMAD R6, R40, UR4, RZ ;  /* 0x0000000428067c24 */ /* 0x000fe2000f8e02ff */
[----:B------:R-:W-:Y:S01]  /*14ff0*/  IADD3 R9, P2, R24, 0x1800, RZ ;  /* 0x0000180018097810 */ /* 0x000fe20007f5e0ff */
[----:B------:R-:W-:Y:S02]  /*15000*/  IMAD R11, R42, 0xc0, R8 ;  /* 0x000000c02a0b7824 */ /* 0x000fe400078e0208 */
[----:B------:R-:W-:Y:S01]  /*15010*/  IMAD.WIDE.U32 R4, R39, UR4, R4 ;  /* 0x0000000427047c25 */ /* 0x000fe2000f8e0004 */
[----:B------:R-:W-:Y:S02]  /*15020*/  LOP3.LUT R8, R9, 0x180, RZ, 0xc0, !PT ;  /* 0x0000018009087812 */ /* 0x000fe400078ec0ff */
[----:B------:R-:W-:Y:S01]  /*15030*/  SHF.R.S32.HI R7, RZ, 0x1f, R11 ;  /* 0x0000001fff077819 */ /* 0x000fe2000001140b */
[----:B------:R-:W-:Y:S01]  /*15040*/  IMAD R6, R39, UR5, R6 ;  /* 0x0000000527067c24 */ /* 0x000fe2000f8e0206 */
[----:B------:R-:W-:Y:S01]  /*15050*/  IADD3 R4, P0, R11, R4, RZ ;  /* 0x000000040b047210 */ /* 0x000fe20007f1e0ff */
[----:B------:R-:W-:Y:S01]  /*15060*/  ULDC.64 UR4, c[0x0][0xb40] ;  /* 0x0002d00000047ab9 */ /* 0x000fe20000000a00 */
[----:B------:R-:W-:-:S02]  /*15070*/  SHF.R.U64 R8, R8, 0x3, RZ ;  /* 0x0000000308087819 */ /* 0x000fc400000012ff */
[----:B------:R-:W-:Y:S02]  /*15080*/  IADD3.X R7, R7, R5, R6, P0, !PT ;  /* 0x0000000507077210 */ /* 0x000fe400007fe406 */
[----:B------:R-:W-:Y:S01]  /*15090*/  LEA R34, P1, R4, UR4, 0x2 ;  /* 0x0000000404227c11 */ /* 0x000fe2000f8210ff */
[----:B------:R-:W-:Y:S01]  /*150a0*/  VIADD R5, R11, 0x8 ;  /* 0x000000080b057836 */ /* 0x000fe20000000000 */
[----:B------:R-:W-:Y:S01]  /*150b0*/  LOP3.LUT R8, R8, R9, RZ, 0x3c, !PT ;  /* 0x0000000908087212 */ /* 0x000fe200078e3cff */
[----:B------:R-:W-:Y:S01]  /*150c0*/  IMAD.X R9, RZ, RZ, R25, P2 ;  /* 0x000000ffff097224 */ /* 0x000fe200010e0619 */
[C---:B------:R-:W-:Y:S02]  /*150d0*/  IADD3 R13, P5, R24.reuse, 0x3000, RZ ;  /* 0x00003000180d7810 */ /* 0x040fe40007fbe0ff */
[C---:B------:R-:W-:Y:S02]  /*150e0*/  IADD3 R21, P4, R24.reuse, 0x4800, RZ ;  /* 0x0000480018157810 */ /* 0x040fe40007f9e0ff */
[----:B------:R-:W-:-:S02]  /*150f0*/  IADD3 R27, P3, R24, 0x6000, RZ ;  /* 0x00006000181b7810 */ /* 0x000fc40007f7e0ff */
[----:B------:R-:W-:Y:S02]  /*15100*/  LOP3.LUT P0, RZ, R10, 0x3, RZ, 0xc0, !PT ;  /* 0x000000030aff7812 */ /* 0x000fe4000780c0ff */
[----:B------:R-:W-:Y:S01]  /*15110*/  LEA.HI.X R35, R4, UR5, R7, 0x2, P1 ;  /* 0x0000000504237c11 */ /* 0x000fe200088f1407 */
[----:B------:R-:W-:Y:S01]  /*15120*/  ULDC.64 UR4, c[0x0][0xaa0] ;  /* 0x0002a80000047ab9 */ /* 0x000fe20000000a00 */
[----:B------:R-:W-:Y:S02]  /*15130*/  IADD3 R7, P2, R24, 0x7800, RZ ;  /* 0x0000780018077810 */ /* 0x000fe40007f5e0ff */
[----:B------:R-:W-:Y:S02]  /*15140*/  LOP3.LUT R12, R13, 0x180, RZ, 0xc0, !PT ;  /* 0x000001800d0c7812 */ /* 0x000fe400078ec0ff */
[----:B------:R-:W-:Y:S02]  /*15150*/  LOP3.LUT R20, R21, 0x180, RZ, 0xc0, !PT ;  /* 0x0000018015147812 */ /* 0x000fe400078ec0ff */
[----:B------:R-:W-:-:S02]  /*15160*/  LOP3.LUT R26, R27, 0x180, RZ, 0xc0, !PT ;  /* 0x000001801b1a7812 */ /* 0x000fc400078ec0ff */
[-C--:B-----5:R-:W-:Y:S02]  /*15170*/  ISETP.GE.OR P1, PT, R11, R0.reuse, P0 ;  /* 0x000000000b00720c */ /* 0x0a0fe40000726670 */
[----:B------:R-:W-:Y:S02]  /*15180*/  LOP3.LUT R4, R24, 0x180, RZ, 0xc0, !PT ;  /* 0x0000018018047812 */ /* 0x000fe400078ec0ff */
[----:B------:R-:W-:Y:S02]  /*15190*/  ISETP.GE.OR P0, PT, R5, R0, P0 ;  /* 0x000000000500720c */ /* 0x000fe40000706670 */
[----:B------:R-:W-:Y:S02]  /*151a0*/  LOP3.LUT R6, R7, 0x180, RZ, 0xc0, !PT ;  /* 0x0000018007067812 */ /* 0x000fe400078ec0ff */
[----:B------:R-:W-:Y:S02]  /*151b0*/  SHF.R.U64 R12, R12, 0x3, RZ ;  /* 0x000000030c0c7819 */ /* 0x000fe400000012ff */
[----:B------:R-:W-:-:S02]  /*151c0*/  SHF.R.U64 R20, R20, 0x3, RZ ;  /* 0x0000000314147819 */ /* 0x000fc400000012ff */
[----:B------:R-:W-:Y:S02]  /*151d0*/  SHF.R.U64 R26, R26, 0x3, RZ ;  /* 0x000000031a1a7819 */ /* 0x000fe400000012ff */
[----:B------:R-:W-:Y:S02]  /*151e0*/  SHF.R.U64 R5, R4, 0x3, RZ ;  /* 0x0000000304057819 */ /* 0x000fe400000012ff */
[----:B------:R-:W-:Y:S01]  /*151f0*/  SHF.R.U64 R6, R6, 0x3, RZ ;  /* 0x0000000306067819 */ /* 0x000fe200000012ff */
[--C-:B------:R-:W-:Y:S01]  /*15200*/  IMAD.X R29, RZ, RZ, R25.reuse, P2 ;  /* 0x000000ffff1d7224 */ /* 0x100fe200010e0619 */
[----:B------:R-:W-:Y:S01]  /*15210*/  LOP3.LUT R12, R12, R13, RZ, 0x3c, !PT ;  /* 0x0000000d0c0c7212 */ /* 0x000fe200078e3cff */
[--C-:B------:R-:W-:Y:S01]  /*15220*/  IMAD.X R13, RZ, RZ, R25.reuse, P5 ;  /* 0x000000ffff0d7224 */ /* 0x100fe200028e0619 */
[----:B------:R-:W-:Y:S01]  /*15230*/  LOP3.LUT R20, R20, R21, RZ, 0x3c, !PT ;  /* 0x0000001514147212 */ /* 0x000fe200078e3cff */
[--C-:B------:R-:W-:Y:S01]  /*15240*/  IMAD.X R21, RZ, RZ, R25.reuse, P4 ;  /* 0x000000ffff157224 */ /* 0x100fe200020e0619 */
[----:B------:R-:W-:Y:S01]  /*15250*/  LOP3.LUT R26, R26, R27, RZ, 0x3c, !PT ;  /* 0x0000001b1a1a7212 */ /* 0x000fe200078e3cff */
[--C-:B------:R-:W-:Y:S01]  /*15260*/  IMAD.X R27, RZ, RZ, R25.reuse, P3 ;  /* 0x000000ffff1b7224 */ /* 0x100fe200018e0619 */
[----:B------:R-:W-:Y:S01]  /*15270*/  LOP3.LUT R4, R5, R24, RZ, 0x3c, !PT ;  /* 0x0000001805047212 */ /* 0x000fe200078e3cff */
[----:B------:R-:W-:Y:S01]  /*15280*/  IMAD.MOV.U32 R5, RZ, RZ, R25 ;  /* 0x000000ffff057224 */ /* 0x000fe200078e0019 */
[----:B------:R-:W-:Y:S01]  /*15290*/  LOP3.LUT R28, R6, R7, RZ, 0x3c, !PT ;  /* 0x00000007061c7212 */ /* 0x000fe200078e3cff */
[----:B------:R-:W-:Y:S01]  /*152a0*/  @!P1 STG.E desc[UR60][R34.64], R2 ;  /* 0x0000000222009986 */ /* 0x000fe2000c10193c */
[----:B------:R-:W-:-:S03]  /*152b0*/  SHF.R.S32.HI R33, RZ, 0x1f, R41 ;  /* 0x0000001fff217819 */ /* 0x000fc60000011429 */
[----:B------:R1:W-:Y:S01]  /*152c0*/  @!P0 STG.E desc[UR60][R34.64+0x20], R3 ;  /* 0x0000200322008986 */ /* 0x0003e2000c10193c */
[----:B------:R-:W-:-:S03]  /*152d0*/  IMAD.MOV.U32 R32, RZ, RZ, R41 ;  /* 0x000000ffff207224 */ /* 0x000fc600078e0029 */
[----:B------:R-:W5:Y:S01]  /*152e0*/  LD.E.128 R4, desc[UR60][R4.64] ;  /* 0x0000003c04047980 */ /* 0x000f62000c101d00 */
[----:B------:R-:W-:-:S03]  /*152f0*/  SHF.R.S32.HI R45, RZ, 0x1f, R44 ;  /* 0x0000001fff2d7819 */ /* 0x000fc6000001142c */
[----:B------:R-:W5:Y:S04]  /*15300*/  LD.E.128 R8, desc[UR60][R8.64] ;  /* 0x0000003c08087980 */ /* 0x000f68000c101d00 */
[----:B------:R-:W5:Y:S04]  /*15310*/  LD.E.128 R12, desc[UR60][R12.64] ;  /* 0x0000003c0c0c7980 */ /* 0x000f68000c101d00 */
[----:B------:R-:W5:Y:S04]  /*15320*/  LD.E.128 R20, desc[UR60][R20.64] ;  /* 0x0000003c14147980 */ /* 0x000f68000c101d00 */
[----:B------:R-:W5:Y:S04]  /*15330*/  LD.E.128 R24, desc[UR60][R26.64] ;  /* 0x0000003c1a187980 */ /* 0x000f68000c101d00 */
[----:B------:R-:W5:Y:S01]  /*15340*/  LD.E.128 R28, desc[UR60][R28.64] ;  /* 0x0000003c1c1c7980 */ /* 0x000f62000c101d00 */
[----:B------:R-:W-:Y:S01]  /*15350*/  IMAD R36, R36, UR4, RZ ;  /* 0x0000000424247c24 */ /* 0x000fe2000f8e02ff */
[----:B------:R-:W-:Y:S01]  /*15360*/  @!PT LDS RZ, [RZ] ;  /* 0x00000000fffff984 */ /* 0x000fe20000000800 */
[----:B------:R-:W-:Y:S01]  /*15370*/  @!PT LDS RZ, [RZ] ;  /* 0x00000000fffff984 */ /* 0x000fe20000000800 */
[----:B------:R-:W-:Y:S01]  /*15380*/  @!PT LDS RZ, [RZ] ;  /* 0x00000000fffff984 */ /* 0x000fe20000000800 */
[----:B------:R-:W-:Y:S01]  /*15390*/  @!PT LDS RZ, [RZ] ;  /* 0x00000000fffff984 */ /* 0x000fe20000000800 */
[----:B------:R2:W-:Y:S06]  /*153a0*/  MEMBAR.ALL.CTA ;  /* 0x0000000000007992 */ /* 0x0005ec0000008000 */
[----:B--2---:R-:W2:Y:S01]  /*153b0*/  FENCE.VIEW.ASYNC.S ;  /* 0x00000000000073c6 */ /* 0x004ea20000000000 */
[----:B-1----:R-:W-:-:S03]  /*153c0*/  IMAD.WIDE.U32 R2, R37, UR4, R32 ;  /* 0x0000000425027c25 */ /* 0x002fc6000f8e0020 */
[----:B------:R0:W-:Y:S01]  /*153d0*/  STL [R1+0x64], R45 ;  /* 0x0000642d01007387 */ /* 0x0001e20000100800 */
[----:B------:R-:W-:Y:S01]  /*153e0*/  IMAD R37, R37, UR5, R36 ;  /* 0x0000000525257c24 */ /* 0x000fe2000f8e0224 */
[----:B------:R-:W-:Y:S01]  /*153f0*/  ULDC.64 UR4, c[0x0][0xae0] ;  /* 0x0002b80000047ab9 */ /* 0x000fe20000000a00 */
[----:B------:R-:W-:Y:S02]  /*15400*/  IMAD R35, R42, -0xc0, R0 ;  /* 0xffffff402a237824 */ /* 0x000fe400078e0200 */
[----:B------:R-:W-:Y:S02]  /*15410*/  IMAD.IADD R3, R3, 0x1, R37 ;  /* 0x0000000103037824 */ /* 0x000fe400078e0225 */
[----:B------:R-:W-:Y:S01]  /*15420*/  IMAD R33, R38, UR4, RZ ;  /* 0x0000000426217c24 */ /* 0x000fe2000f8e02ff */
[C---:B------:R-:W-:Y:S01]  /*15430*/  ISETP.GE.AND P0, PT, R44.reuse, R35, PT ;  /* 0x000000232c00720c */ /* 0x040fe20003f06270 */
[----:B------:R-:W-:Y:S02]  /*15440*/  VIADD R0, R44, 0x60 ;  /* 0x000000602c007836 */ /* 0x000fe40000000000 */
[----:B------:R-:W-:-:S02]  /*15450*/  VIADD R32, R18, 0x31c20 ;  /* 0x00031c2012207836 */ /* 0x000fc40000000000 */
[C---:B------:R-:W-:Y:S02]  /*15460*/  IMAD R33, R66.reuse, UR5, R33 ;  /* 0x0000000542217c24 */ /* 0x040fe4000f8e0221 */
[----:B------:R-:W-:Y:S01]  /*15470*/  IMAD.WIDE.U32 R2, R66, UR4, R2 ;  /* 0x0000000442027c25 */ /* 0x000fe2000f8e0002 */
[----:B------:R-:W-:Y:S01]  /*15480*/  ULDC.64 UR4, c[0x0][0xae8] ;  /* 0x0002ba0000047ab9 */ /* 0x000fe20000000a00 */
[----:B------:R-:W-:Y:S02]  /*15490*/  ISETP.GE.AND P3, PT, R0, R35, PT ;  /* 0x000000230000720c */ /* 0x000fe40003f66270 */
[----:B------:R-:W-:Y:S01]  /*154a0*/  IMAD.IADD R3, R3, 0x1, R33 ;  /* 0x0000000103037824 */ /* 0x000fe200078e0221 */
[----:B------:R-:W-:Y:S01]  /*154b0*/  PRMT R32, RZ, 0x654, R32 ;  /* 0x00000654ff207816 */ /* 0x000fe20000000020 */
[----:B------:R-:W-:Y:S02]  /*154c0*/  IMAD R0, R40, UR4, RZ ;  /* 0x0000000428007c24 */ /* 0x000fe4000f8e02ff */
[C---:B------:R-:W-:Y:S01]  /*154d0*/  IMAD.WIDE.U32 R34, R39.reuse, UR4, R2 ;  /* 0x0000000427227c25 */ /* 0x040fe2000f8e0002 */
[----:B--2---:R1:W-:Y:S03]  /*154e0*/  SYNCS.ARRIVE.TRANS64.RED.A1T0 RZ, [R32+URZ], RZ ;  /* 0x000000ff20ff79a7 */ /* 0x0043e6000810043f */
[----:B------:R-:W-:-:S04]  /*154f0*/  IMAD R37, R39, UR5, R0 ;  /* 0x0000000527257c24 */ /* 0x000fc8000f8e0200 */
[----:B------:R-:W-:Y:S02]  /*15500*/  IMAD.IADD R39, R35, 0x1, R37 ;  /* 0x0000000123277824 */ /* 0x000fe400078e0225 */
[----:B-1----:R-:W-:Y:S01]  /*15510*/  IMAD.WIDE R32, R42, 0xc0, R44 ;  /* 0x000000c02a207825 */ /* 0x002fe200078e022c */
[----:B0-----:R-:W-:Y:S06]  /*15520*/  @P0 BRA `(.L_x_440) ;  /* 0x00000000004c0947 */ /* 0x001fec0003800000 */
        /* <DEDUP_REMOVED lines=19> */
.L_x_440:
[----:B------:R-:W-:Y:S05]  /*15660*/  BSYNC B1 ;  /* 0x0000000000017941 */ /* 0x000fea0003800000 */
.L_x_439:
[----:B------:R-:W-:Y:S05]  /*15670*/  @P3 BRA `(.L_x_441) ;  /* 0x0000000800503947 */ /* 0x000fea0003800000 */
[----:B0----5:R-:W-:Y:S01]  /*15680*/  IADD3 R5, P0, R32, 0x60, RZ ;  /* 0x0000006020057810 */ /* 0x021fe20007f1e0ff */
[----:B------:R-:W-:Y:S01]  /*15690*/  ULDC.64 UR4, c[0x0][0xad8] ;  /* 0x0002b60000047ab9 */ /* 0x000fe20000000a00 */
[----:B------:R-:W-:Y:S01]  /*156a0*/  IMAD.MOV.U32 R2, RZ, RZ, R34 ;  /* 0x000000ffff027224 */ /* 0x000fe200078e0022 */
        /* <DEDUP_REMOVED lines=20> */
.L_x_437:
[----:B------:R-:W0:Y:S01]  /*157f0*/  S2R R0, SR_TID.X ;  /* 0x0000000000007919 */ /* 0x000e220000002100 */
[----:B------:R-:W-:Y:S01]  /*15800*/  ULDC.64 UR4, c[0x0][0xbd8] ;  /* 0x0002f60000047ab9 */ /* 0x000fe20000000a00 */
[----:B------:R-:W-:Y:S01]  /*15810*/  IMAD.MOV.U32 R7, RZ, RZ, RZ ;  /* 0x000000ffff077224 */ /* 0x000fe200078e00ff */
[----:B------:R-:W-:Y:S02]  /*15820*/  ISETP.NE.U32.AND P0, PT, RZ, UR4, PT ;  /* 0x00000004ff007c0c */ /* 0x000fe4000bf05070 */
[----:B------:R-:W-:Y:S02]  /*15830*/  IADD3 R2, P1, R46, UR4, RZ ;  /* 0x000000042e027c10 */ /* 0x000fe4000ff3e0ff */
[----:B------:R-:W-:Y:S02]  /*15840*/  ISETP.NE.AND.EX P0, PT, RZ, UR5, PT, P0 ;  /* 0x00000005ff007c0c */ /* 0x000fe4000bf05300 */
[----:B------:R-:W-:Y:S01]  /*15850*/  IADD3.X R3, R27, UR5, RZ, P1, !PT ;  /* 0x000000051b037c10 */ /* 0x000fe20008ffe4ff */
[----:B------:R-:W-:-:S02]  /*15860*/  ULDC.64 UR4, c[0x0][0xbe0] ;  /* 0x0002f80000047ab9 */ /* 0x000fc40000000a00 */
[----:B------:R-:W-:-:S04]  /*15870*/  ISETP.NE.U32.AND P1, PT, RZ, UR4, PT ;  /* 0x00000004ff007c0c */ /* 0x000fc8000bf25070 */
[----:B------:R-:W-:-:S04]  /*15880*/  ISETP.NE.AND.EX P1, PT, RZ, UR5, PT, P1 ;  /* 0x00000005ff007c0c */ /* 0x000fc8000bf25310 */
[----:B------:R1:W5:Y:S09]  /*15890*/  @P0 LDG.E R7, desc[UR60][R2.64] ;  /* 0x0000003c02070981 */ /* 0x000372000c1e1900 */
[----:B------:R-:W-:Y:S01]  /*158a0*/  @P1 IADD3 R46, P2, R46, UR4, RZ ;  /* 0x000000042e2e1c10 */ /* 0x000fe2000ff5e0ff */
[----:B------:R-:W-:Y:S01]  /*158b0*/  ULDC UR4, c[0x0][0xa88] ;  /* 0x0002a20000047ab9 */ /* 0x000fe20000000800 */
[----:B0-----:R-:W-:-:S02]  /*158c0*/  VIADD R4, R0, 0xffffff80 ;  /* 0xffffff8000047836 */ /* 0x001fc40000000000 */
[----:B------:R-:W-:Y:S01]  /*158d0*/  @P1 IADD3.X R47, R27, UR5, RZ, P2, !PT ;  /* 0x000000051b2f1c10 */ /* 0x000fe200097fe4ff */
[----:B------:R-:W-:-:S06]  /*158e0*/  IMAD.U32 R0, RZ, RZ, UR4 ;  /* 0x00000004ff007e24 */ /* 0x000fcc000f8e00ff */
[----:B------:R1:W5:Y:S01]  /*158f0*/  @P1 LDG.E R0, desc[UR60][R46.64] ;  /* 0x0000003c2e001981 */ /* 0x000362000c1e1900 */
[----:B------:R-:W-:Y:S01]  /*15900*/  ISETP.GT.AND P2, PT, R4, 0xbf, PT ;  /* 0x000000bf0400780c */ /* 0x000fe20003f44270 */
[----:B------:R-:W-:-:S12]  /*15910*/  @P1 BRA `(.L_x_442) ;  /* 0x0000000000101947 */ /* 0x000fd80003800000 */
[----:B------:R-:W-:Y:S05]  /*15920*/  @!P0 BRA `(.L_x_442) ;  /* 0x00000000000c8947 */ /* 0x000fea0003800000 */
[----:B------:R-:W2:Y:S04]  /*15930*/  LDG.E R5, desc[UR60][R2.64] ;  /* 0x0000003c02057981 */ /* 0x000ea8000c1e1900 */
[----:B-----5:R-:W2:Y:S02]  /*15940*/  LDG.E R0, desc[UR60][R2.64+0x4] ;  /* 0x0000043c02007981 */ /* 0x020ea4000c1e1900 */
[----:B--2---:R-:W-:-:S07]  /*15950*/  IMAD.IADD R0, R0, 0x1, -R5 ;  /* 0x0000000100007824 */ /* 0x004fce00078e0a05 */
.L_x_442:
[----:B----4-:R-:W2:Y:S04]  /*15960*/  LDL R13, [R1+0x6c] ;  /* 0x00006c00010d7983 */ /* 0x010ea80000100800 */
[----:B------:R-:W3:Y:S04]  /*15970*/  LDL R10, [R1+0x54] ;  /* 0x00005400010a7983 */ /* 0x000ee80000100800 */
[----:B------:R0:W5:Y:S01]  /*15980*/  LDL R12, [R1+0x74] ;  /* 0x00007400010c7983 */ /* 0x0001620000100800 */
[----:B------:R-:W-:Y:S01]  /*15990*/  BSSY B1, `(.L_x_443) ;  /* 0x000001d000017945 */ /* 0x000fe20003800000 */
[----:B------:R-:W-:-:S02]  /*159a0*/  SEL R11, R62, RZ, !P0 ;  /* 0x000000ff3e0b7207 */ /* 0x000fc40004000000 */
[----:B------:R-:W-:Y:S02]  /*159b0*/  SEL R26, R26, RZ, !P0 ;  /* 0x000000ff1a1a7207 */ /* 0x000fe40004000000 */
[----:B-----5:R-:W-:Y:S02]  /*159c0*/  SHF.R.S32.HI R6, RZ, 0x1f, R7 ;  /* 0x0000001fff067819 */ /* 0x020fe40000011407 */
[----:B--2---:R-:W-:Y:S02]  /*159d0*/  SHF.R.S32.HI R8, RZ, 0x1f, R13 ;  /* 0x0000001fff087819 */ /* 0x004fe4000001140d */
[----:B---3--:R-:W-:Y:S01]  /*159e0*/  SHF.R.S32.HI R9, RZ, 0x1f, R10 ;  /* 0x0000001fff097819 */ /* 0x008fe2000001140a */
[----:B0-----:R-:W-:Y:S06]  /*159f0*/  @P2 BRA `(.L_x_444) ;  /* 0x0000000000582947 */ /* 0x001fec0003800000 */
[----:B-1----:R-:W0:Y:S02]  /*15a00*/  S2R R2, SR_TID.X ;  /* 0x0000000000027919 */ /* 0x002e240000002100 */
[----:B0-----:R-:W-:-:S04]  /*15a10*/  IMAD R2, R12, 0xc0, R2 ;  /* 0x000000c00c027824 */ /* 0x001fc800078e0202 */
[----:B------:R-:W-:-:S05]  /*15a20*/  VIADD R3, R2, 0xffffff80 ;  /* 0xffffff8002037836 */ /* 0x000fca0000000000 */
[----:B------:R-:W-:-:S13]  /*15a30*/  ISETP.GE.AND P0, PT, R3, R0, PT ;  /* 0x000000000300720c */ /* 0x000fda0003f06270 */
[----:B------:R-:W-:Y:S05]  /*15a40*/  @P0 BRA `(.L_x_444) ;  /* 0x0000000000440947 */ /* 0x000fea0003800000 */
[C---:B------:R-:W-:Y:S01]  /*15a50*/  IADD3 R2, P0, R3.reuse, R7, RZ ;  /* 0x0000000703027210 */ /* 0x040fe20007f1e0ff */
        /* <DEDUP_REMOVED lines=16> */
.L_x_444:
[----:B------:R-:W-:Y:S05]  /*15b60*/  BSYNC B1 ;  /* 0x0000000000017941 */ /* 0x000fea0003800000 */
.L_x_443:
[----:B------:R-:W2:Y:S01]  /*15b70*/  LDL.64 R14, [R1+0x60] ;  /* 0x00006000010e7983 */ /* 0x000ea20000100a00 */
[----:B------:R-:W-:Y:S01]  /*15b80*/  ULDC.64 UR4, c[0x0][0xaa0] ;  /* 0x0002a80000047ab9 */ /* 0x000fe20000000a00 */
[----:B-1----:R-:W-:Y:S01]  /*15b90*/  IMAD.MOV.U32 R2, RZ, RZ, R10 ;  /* 0x000000ffff027224 */ /* 0x002fe200078e000a */
[----:B------:R-:W-:Y:S01]  /*15ba0*/  BSSY B1, `(.L_x_445) ;  /* 0x000002b000017945 */ /* 0x000fe20003800000 */
[----:B0-----:R-:W-:Y:S02]  /*15bb0*/  IMAD.MOV.U32 R3, RZ, RZ, R9 ;  /* 0x000000ffff037224 */ /* 0x001fe400078e0009 */
[----:B------:R-:W-:Y:S02]  /*15bc0*/  IMAD R4, R6, UR4, RZ ;  /* 0x0000000406047c24 */ /* 0x000fe4000f8e02ff */
[----:B------:R-:W-:-:S04]  /*15bd0*/  IMAD.WIDE.U32 R2, R7, UR4, R2 ;  /* 0x0000000407027c25 */ /* 0x000fc8000f8e0002 */
[----:B------:R-:W-:Y:S01]  /*15be0*/  IMAD R7, R7, UR5, R4 ;  /* 0x0000000507077c24 */ /* 0x000fe2000f8e0204 */
[----:B------:R-:W-:Y:S02]  /*15bf0*/  ULDC.64 UR4, c[0x0][0xae0] ;  /* 0x0002b80000047ab9 */ /* 0x000fe40000000a00 */
[----:B------:R-:W-:Y:S02]  /*15c00*/  IMAD R4, R8, UR4, RZ ;  /* 0x0000000408047c24 */ /* 0x000fe4000f8e02ff */
[----:B------:R-:W-:Y:S02]  /*15c10*/  IMAD.IADD R3, R3, 0x1, R7 ;  /* 0x0000000103037824 */ /* 0x000fe400078e0207 */
[C---:B------:R-:W-:Y:S02]  /*15c20*/  IMAD R5, R13.reuse, UR5, R4 ;  /* 0x000000050d057c24 */ /* 0x040fe4000f8e0204 */
[----:B------:R-:W-:Y:S02]  /*15c30*/  IMAD R4, R12, -0xc0, R0 ;  /* 0xffffff400c047824 */ /* 0x000fe400078e0200 */
[----:B------:R-:W-:Y:S01]  /*15c40*/  IMAD.WIDE.U32 R2, R13, UR4, R2 ;  /* 0x000000040d027c25 */ /* 0x000fe2000f8e0002 */
[----:B------:R-:W-:-:S03]  /*15c50*/  ULDC.64 UR4, c[0x0][0xae8] ;  /* 0x0002ba0000047ab9 */ /* 0x000fc60000000a00 */
[----:B------:R-:W-:Y:S02]  /*15c60*/  IMAD.IADD R3, R3, 0x1, R5 ;  /* 0x0000000103037824 */ /* 0x000fe400078e0205 */
[----:B------:R-:W-:-:S04]  /*15c70*/  IMAD R0, R26, UR4, RZ ;  /* 0x000000041a007c24 */ /* 0x000fc8000f8e02ff */
[----:B------:R-:W-:Y:S01]  /*15c80*/  IMAD R9, R11, UR5, R0 ;  /* 0x000000050b097c24 */ /* 0x000fe2000f8e0200 */
[C---:B--2---:R-:W-:Y:S01]  /*15c90*/  ISETP.GE.AND P0, PT, R14.reuse, R4, PT ;  /* 0x000000040e00720c */ /* 0x044fe20003f06270 */
[----:B------:R-:W-:Y:S02]  /*15ca0*/  VIADD R7, R14, 0x60 ;  /* 0x000000600e077836 */ /* 0x000fe40000000000 */
[----:B------:R-:W-:-:S03]  /*15cb0*/  IMAD.MOV.U32 R6, RZ, RZ, R14 ;  /* 0x000000ffff067224 */ /* 0x000fc600078e000e */
[----:B------:R-:W-:Y:S01]  /*15cc0*/  ISETP.GE.AND P1, PT, R7, R4, PT ;  /* 0x000000040700720c */ /* 0x000fe20003f26270 */
[----:B------:R-:W-:Y:S01]  /*15cd0*/  IMAD.WIDE.U32 R4, R11, UR4, R2 ;  /* 0x000000040b047c25 */ /* 0x000fe2000f8e0002 */
[----:B------:R-:W-:-:S03]  /*15ce0*/  SHF.R.S32.HI R7, RZ, 0x1f, R14 ;  /* 0x0000001fff077819 */ /* 0x000fc6000001140e */
[----:B------:R-:W-:Y:S02]  /*15cf0*/  IMAD.IADD R11, R5, 0x1, R9 ;  /* 0x00000001050b7824 */ /* 0x000fe400078e0209 */
[----:B------:R-:W-:Y:S01]  /*15d00*/  IMAD.WIDE R6, R12, 0xc0, R6 ;  /* 0x000000c00c067825 */ /* 0x000fe200078e0206 */
        /* <DEDUP_REMOVED lines=20> */
.L_x_446:
[----:B------:R-:W-:Y:S05]  /*15e50*/  BSYNC B1 ;  /* 0x0000000000017941 */ /* 0x000fea0003800000 */
.L_x_445:
        /* <DEDUP_REMOVED lines=22> */
.L_x_441:
[----:B------:R-:W-:Y:S05]  /*15fc0*/  BSYNC B0 ;  /* 0x0000000000007941 */ /* 0x000fea0003800000 */
.L_x_436:
[----:B------:R-:W-:Y:S02]  /*15fd0*/  ULDC UR4, c[0x0][0xc14] ;  /* 0x0003050000047ab9 */ /* 0x000fe40000000800 */
[----:B------:R-:W-:-:S13]  /*15fe0*/  ISETP.GE.AND P0, PT, R107, UR4, PT ;  /* 0x000000046b007c0c */ /* 0x000fda000bf06270 */
[----:B------:R-:W-:Y:S05]  /*15ff0*/  @!P0 BRA `(.L_x_447) ;  /* 0xfffffeb000fc8947 */ /* 0x000fea000383ffff */
[----:B------:R-:W-:Y:S05]  /*16000*/  BRA `(.L_x_307) ;  /* 0x00000054000c7947 */ /* 0x000fea0003800000 */
.L_x_305:
[----:B------:R-:W-:-:S08]  /*16010*/  NOP ;  /* 0x0000000000007918 */ /* 0x000fd00000000000 */
[----:B0-----:R-:W0:-:S00]  /*16020*/  USETMAXREG.DEALLOC.CTAPOOL 0x20 ;  /* 0x00000020000079c8 */ /* 0x001e0000080e0500 */
[----:B0-----:R-:W-:-:S06]  /*16030*/  LOP3.LUT R0, R0, 0x3, RZ, 0xc0, !PT ;  /* 0x0000000300007812 */ /* 0x001fcc00078ec0ff */
[----:B------:R-:W0:Y:S02]  /*16040*/  SHFL.IDX PT, R0, R0, RZ, 0x1f ;  /* 0x00001fff00007589 */ /* 0x000e2400000e0000 */
[----:B0-----:R-:W-:-:S13]  /*16050*/  ISETP.NE.AND P0, PT, R0, RZ, PT ;  /* 0x000000ff0000720c */ /* 0x001fda0003f05270 */
[----:B------:R-:W-:Y:S05]  /*16060*/  @P0 BRA `(.L_x_307) ;  /* 0x0000005000f40947 */ /* 0x000fea0003800000 */
[----:B------:R-:W2:Y:S01]  /*16070*/  LDL.LU R7, [R1+0x44] ;  /* 0x0000440001077983 */ /* 0x000ea20000300800 */
[----:B------:R-:W-:Y:S01]  /*16080*/  ULDC UR5, c[0x0][0xc14] ;  /* 0x0003050000057ab9 */ /* 0x000fe20000000800 */
[----:B------:R-:W0:Y:S01]  /*16090*/  S2R R2, SR_TID.X ;  /* 0x0000000000027919 */ /* 0x000e220000002100 */
[----:B------:R-:W-:Y:S01]  /*160a0*/  IMAD.MOV.U32 R0, RZ, RZ, RZ ;  /* 0x000000ffff007224 */ /* 0x000fe200078e00ff */
[----:B------:R-:W1:Y:S01]  /*160b0*/  S2UR UR6, SR_CTAID.X ;  /* 0x00000000000679c3 */ /* 0x000e620000002500 */
[----:B------:R-:W-:Y:S01]  /*160c0*/  ULDC UR4, c[0x0][0xc10] ;  /* 0x0003040000047ab9 */ /* 0x000fe20000000800 */
[----:B0-----:R-:W-:-:S04]  /*160d0*/  LOP3.LUT R29, R2, 0x1f, RZ, 0xc0, !PT ;  /* 0x0000001f021d7812 */ /* 0x001fc800078ec0ff */
[----:B------:R-:W-:Y:S02]  /*160e0*/  ISETP.NE.AND P0, PT, R29, 0x1f, PT ;  /* 0x0000001f1d00780c */ /* 0x000fe40003f05270 */
[----:B--2---:R-:W-:-:S11]  /*160f0*/  LOP3.LUT R7, R7, 0xffffffdf, RZ, 0xc0, !PT ;  /* 0xffffffdf07077812 */ /* 0x004fd600078ec0ff */
[----:B------:R-:W-:Y:S02]  /*16100*/  @P0 LOP3.LUT R7, R7, 0x20, RZ, 0xfc, !PT ;  /* 0x0000002007070812 */ /* 0x000fe400078efcff */
[----:B------:R-:W-:-:S13]  /*16110*/  ISETP.GE.OR P0, PT, R29, UR5, !P0 ;  /* 0x000000051d007c0c */ /* 0x000fda000c706670 */
[----:B------:R-:W0:Y:S02]  /*16120*/  @!P0 LDC.64 R2, c[0x0][0xc58] ;  /* 0x00031600ff028b82 */ /* 0x000e240000000a00 */
[----:B0-----:R-:W-:-:S05]  /*16130*/  @!P0 IMAD.WIDE.U32 R2, R29, 0x4, R2 ;  /* 0x000000041d028825 */ /* 0x001fca00078e0002 */
[----:B------:R-:W2:Y:S01]  /*16140*/  @!P0 LDG.E R0, desc[UR60][R2.64] ;  /* 0x0000003c02008981 */ /* 0x000ea2000c1e1900 */
[C---:B------:R-:W-:Y:S02]  /*16150*/  ISETP.NE.AND P1, PT, R29.reuse, RZ, PT ;  /* 0x000000ff1d00720c */ /* 0x040fe40003f25270 */
[----:B------:R-:W-:Y:S02]  /*16160*/  ISETP.GE.U32.AND P0, PT, R29, 0x2, PT ;  /* 0x000000021d00780c */ /* 0x000fe40003f06070 */
[----:B------:R-:W-:-:S09]  /*16170*/  LOP3.LUT R7, R7, 0xfffffffe, RZ, 0xc0, !PT ;  /* 0xfffffffe07077812 */ /* 0x000fd200078ec0ff */
[----:B------:R-:W-:-:S04]  /*16180*/  @P1 LOP3.LUT R7, R7, 0x1, RZ, 0xfc, !PT ;  /* 0x0000000107071812 */ /* 0x000fc800078efcff */
[----:B------:R-:W-:-:S04]  /*16190*/  LOP3.LUT R7, R7, 0xffffffef, RZ, 0xc0, !PT ;  /* 0xffffffef07077812 */ /* 0x000fc800078ec0ff */
[----:B------:R-:W-:-:S04]  /*161a0*/  @P0 LOP3.LUT R7, R7, 0x10, RZ, 0xfc, !PT ;  /* 0x0000001007070812 */ /* 0x000fc800078efcff */
[----:B------:R-:W-:Y:S01]  /*161b0*/  LOP3.LUT R7, R7, 0xfffffff7, RZ, 0xc0, !PT ;  /* 0xfffffff707077812 */ /* 0x000fe200078ec0ff */
[----:B------:R-:W-:Y:S01]  /*161c0*/  IMAD.MOV.U32 R16, RZ, RZ, RZ ;  /* 0x000000ffff107224 */ /* 0x000fe200078e00ff */
[----:B--2---:R-:W0:Y:S02]  /*161d0*/  SHFL.UP PT, R4, R0, 0x1, RZ ;  /* 0x0420000000047989 */ /* 0x004e2400000e00ff */
[----:B0-----:R-:W-:-:S05]  /*161e0*/  SEL R5, R4, RZ, P1 ;  /* 0x000000ff04057207 */ /* 0x001fca0000800000 */
[----:B------:R-:W-:-:S05]  /*161f0*/  IMAD.IADD R5, R0, 0x1, R5 ;  /* 0x0000000100057824 */ /* 0x000fca00078e0205 */
[----:B------:R-:W0:Y:S02]  /*16200*/  SHFL.UP PT, R4, R5, 0x2, RZ ;  /* 0x0440000005047989 */ /* 0x000e2400000e00ff */
[----:B0-----:R-:W-:-:S05]  /*16210*/  SEL R4, R4, RZ, P0 ;  /* 0x000000ff04047207 */ /* 0x001fca0000000000 */
[----:B------:R-:W-:-:S05]  /*16220*/  IMAD.IADD R4, R5, 0x1, R4 ;  /* 0x0000000105047824 */ /* 0x000fca00078e0204 */
[----:B------:R-:W0:Y:S01]  /*16230*/  SHFL.UP PT, R6, R4, 0x4, RZ ;  /* 0x0480000004067989 */ /* 0x000e2200000e00ff */
[----:B------:R-:W-:-:S04]  /*16240*/  ISETP.GE.U32.AND P0, PT, R29, 0x4, PT ;  /* 0x000000041d00780c */ /* 0x000fc80003f06070 */
[----:B0-----:R-:W-:-:S05]  /*16250*/  SEL R3, R6, RZ, P0 ;  /* 0x000000ff06037207 */ /* 0x001fca0000000000 */
[----:B------:R-:W-:-:S05]  /*16260*/  IMAD.IADD R3, R4, 0x1, R3 ;  /* 0x0000000104037824 */ /* 0x000fca00078e0203 */
[----:B------:R-:W0:Y:S01]  /*16270*/  SHFL.UP PT, R2, R3, 0x8, RZ ;  /* 0x0500000003027989 */ /* 0x000e2200000e00ff */
[----:B------:R-:W-:Y:S02]  /*16280*/  @P0 LOP3.LUT R7, R7, 0x8, RZ, 0xfc, !PT ;  /* 0x0000000807070812 */ /* 0x000fe400078efcff */
[----:B------:R-:W-:-:S04]  /*16290*/  ISETP.GE.U32.AND P0, PT, R29, 0x8, PT ;  /* 0x000000081d00780c */ /* 0x000fc80003f06070 */
[----:B0-----:R-:W-:-:S05]  /*162a0*/  SEL R2, R2, RZ, P0 ;  /* 0x000000ff02027207 */ /* 0x001fca0000000000 */
[----:B------:R-:W-:-:S05]  /*162b0*/  IMAD.IADD R2, R3, 0x1, R2 ;  /* 0x0000000103027824 */ /* 0x000fca00078e0202 */
[----:B------:R-:W0:Y:S01]  /*162c0*/  SHFL.UP PT, R5, R2, 0x10, RZ ;  /* 0x0600000002057989 */ /* 0x000e2200000e00ff */
[----:B------:R-:W-:-:S04]  /*162d0*/  LOP3.LUT R7, R7, 0xfffffffb, RZ, 0xc0, !PT ;  /* 0xfffffffb07077812 */ /* 0x000fc800078ec0ff */
[----:B------:R-:W-:Y:S02]  /*162e0*/  @P0 LOP3.LUT R7, R7, 0x4, RZ, 0xfc, !PT ;  /* 0x0000000407070812 */ /* 0x000fe400078efcff */
[----:B------:R-:W-:-:S04]  /*162f0*/  ISETP.GE.U32.AND P0, PT, R29, 0x10, PT ;  /* 0x000000101d00780c */ /* 0x000fc80003f06070 */
[----:B0-----:R-:W-:-:S05]  /*16300*/  SEL R5, R5, RZ, P0 ;  /* 0x000000ff05057207 */ /* 0x001fca0000000000 */
[----:B------:R-:W-:-:S05]  /*16310*/  IMAD.IADD R6, R2, 0x1, R5 ;  /* 0x0000000102067824 */ /* 0x000fca00078e0205 */
[----:B------:R-:W0:Y:S01]  /*16320*/  SHFL.IDX PT, R5, R6, 0x1f, 0x1f ;  /* 0x03e01f0006057f89 */ /* 0x000e2200000e0000 */
[----:B------:R-:W-:-:S04]  /*16330*/  LOP3.LUT R7, R7, 0xfffffffd, RZ, 0xc0, !PT ;  /* 0xfffffffd07077812 */ /* 0x000fc800078ec0ff */
[----:B------:R-:W-:-:S05]  /*16340*/  @P0 LOP3.LUT R7, R7, 0x2, RZ, 0xfc, !PT ;  /* 0x0000000207070812 */ /* 0x000fca00078efcff */
[----:B------:R2:W-:Y:S01]  /*16350*/  STL [R1+0x44], R7 ;  /* 0x0000440701007387 */ /* 0x0005e20000100800 */
[----:B0-----:R-:W-:-:S05]  /*16360*/  IMAD R5, R5, UR4, RZ ;  /* 0x0000000405057c24 */ /* 0x001fca000f8e02ff */
[----:B-1----:R-:W-:Y:S01]  /*16370*/  ISETP.GT.AND P0, PT, R5, UR6, PT ;  /* 0x0000000605007c0c */ /* 0x002fe2000bf04270 */
[----:B------:R-:W-:Y:S02]  /*16380*/  IMAD.MOV.U32 R4, RZ, RZ, RZ ;  /* 0x000000ffff047224 */ /* 0x000fe400078e00ff */
[----:B------:R-:W-:-:S10]  /*16390*/  IMAD.MOV.U32 R2, RZ, RZ, R5 ;  /* 0x000000ffff027224 */ /* 0x000fd400078e0005 */
[----:B--2---:R-:W-:Y:S05]  /*163a0*/  @P0 BRA `(.L_x_448) ;  /* 0x0000000000b00947 */ /* 0x004fea0003800000 */
[----:B------:R-:W-:Y:S01]  /*163b0*/  IMAD.MOV.U32 R5, RZ, RZ, R2 ;  /* 0x000000ffff057224 */ /* 0x000fe200078e0002 */
[----:B------:R-:W-:Y:S01]  /*163c0*/  ULDC UR5, c[0x0][0xc14] ;  /* 0x0003050000057ab9 */ /* 0x000fe20000000800 */
[----:B------:R-:W-:Y:S01]  /*163d0*/  IMAD.MOV.U32 R4, RZ, RZ, RZ ;  /* 0x000000ffff047224 */ /* 0x000fe200078e00ff */
[----:B------:R-:W-:Y:S01]  /*163e0*/  ULDC UR7, c[0x0][0xc14] ;  /* 0x0003050000077ab9 */ /* 0x000fe20000000800 */
[----:B------:R-:W-:-:S05]  /*163f0*/  ULDC UR4, c[0x0][0xc10] ;  /* 0x0003040000047ab9 */ /* 0x000fca0000000800 */
.L_x_452:
        /* <DEDUP_REMOVED lines=13> */
.L_x_451:
[----:B------:R-:W-:Y:S05]  /*164d0*/  BSYNC B0 ;  /* 0x0000000000007941 */ /* 0x000fea0003800000 */
.L_x_450:
        /* <DEDUP_REMOVED lines=25> */
.L_x_448:
        /* <DEDUP_REMOVED lines=15> */
.L_x_453:
        /* <DEDUP_REMOVED lines=28> */
.L_x_449:
[----:B------:R-:W-:Y:S02]  /*16920*/  IMAD.MOV.U32 R17, RZ, RZ, RZ ;  /* 0x000000ffff117224 */ /* 0x000fe400078e00ff */
[----:B------:R-:W-:Y:S02]  /*16930*/  IMAD.U32 R16, RZ, RZ, UR6 ;  /* 0x00000006ff107e24 */ /* 0x000fe4000f8e00ff */
[----:B------:R-:W-:-:S07]  /*16940*/  IMAD.MOV.U32 R18, RZ, RZ, RZ ;  /* 0x000000ffff127224 */ /* 0x000fce00078e00ff */
.L_x_454:
        /* <DEDUP_REMOVED lines=13> */
[----:B------:R-:W-:Y:S01]  /*16a20*/  ULDC.64 UR36, c[0x0][0x198] ;  /* 0x0000660000247ab9 */ /* 0x000fe20000000a00 */
[----:B------:R-:W-:Y:S01]  /*16a30*/  IMAD.MOV.U32 R22, RZ, RZ, RZ ;  /* 0x000000ffff167224 */ /* 0x000fe200078e00ff */
[----:B------:R-:W-:Y:S01]  /*16a40*/  ULDC UR38, c[0x0][0xc] ;  /* 0x0000030000267ab9 */ /* 0x000fe20000000800 */
[----:B------:R-:W-:Y:S02]  /*16a50*/  IMAD.MOV.U32 R27, RZ, RZ, 0x1 ;  /* 0x00000001ff1b7424 */ /* 0x000fe400078e00ff */
[----:B------:R-:W-:-:S07]  /*16a60*/  IMAD.MOV.U32 R26, RZ, RZ, RZ ;  /* 0x000000ffff1a7224 */ /* 0x000fce00078e00ff */
.L_x_539:
[----:B--2---:R-:W2:Y:S02]  /*16a70*/  LDC.64 R2, c[0x0][0xc60] ;  /* 0x00031800ff027b82 */ /* 0x004ea40000000a00 */
[----:B--2---:R-:W-:-:S05]  /*16a80*/  IMAD.WIDE R2, R19, 0x4, R2 ;  /* 0x0000000413027825 */ /* 0x004fca00078e0202 */
[----:B------:R-:W0:Y:S01]  /*16a90*/  LDG.E R9, desc[UR60][R2.64] ;  /* 0x0000003c02097981 */ /* 0x000e22000c1e1900 */
[----:B------:R-:W-:Y:S05]  /*16aa0*/  YIELD ;  /* 0x0000000000007946 */ /* 0x000fea0003800000 */
[----:B------:R-:W-:Y:S01]  /*16ab0*/  ULDC.64 UR4, c[0x0][0xa28] ;  /* 0x00028a0000047ab9 */ /* 0x000fe20000000a00 */
[----:B------:R-:W-:Y:S01]  /*16ac0*/  IMAD.MOV.U32 R6, RZ, RZ, RZ ;  /* 0x000000ffff067224 */ /* 0x000fe200078e00ff */
[----:B------:R-:W-:Y:S01]  /*16ad0*/  ISETP.NE.U32.AND P1, PT, RZ, UR4, PT ;  /* 0x00000004ff007c0c */ /* 0x000fe2000bf25070 */
[----:B------:R-:W-:Y:S01]  /*16ae0*/  IMAD.MOV.U32 R23, RZ, RZ, RZ ;  /* 0x000000ffff177224 */ /* 0x000fe200078e00ff */
[----:B------:R-:W-:-:S02]  /*16af0*/  ULDC.64 UR6, c[0x0][0xa10] ;  /* 0x0002840000067ab9 */ /* 0x000fc40000000a00 */
[----:B------:R-:W-:Y:S02]  /*16b00*/  ISETP.NE.AND.EX P1, PT, RZ, UR5, PT, P1 ;  /* 0x00000005ff007c0c */ /* 0x000fe4000bf25310 */
[----:B0-----:R-:W-:Y:S01]  /*16b10*/  SHF.R.S32.HI R0, RZ, 0x1f, R9 ;  /* 0x0000001fff007819 */ /* 0x001fe20000011409 */
[----:B------:R-:W-:Y:S10]  /*16b20*/  STL [R1], R9 ;  /* 0x0000000901007387 */ /* 0x000ff40000100800 */
[----:B------:R-:W-:-:S04]  /*16b30*/  @P1 LEA R4, P0, R9, UR4, 0x2 ;  /* 0x0000000409041c11 */ /* 0x000fc8000f8010ff */
[----:B------:R-:W-:Y:S01]  /*16b40*/  @P1 LEA.HI.X R5, R9, UR5, R0, 0x2, P0 ;  /* 0x0000000509051c11 */ /* 0x000fe200080f1400 */
[----:B------:R-:W-:Y:S02]  /*16b50*/  ULDC.64 UR4, c[0x0][0xa00] ;  /* 0x0002800000047ab9 */ /* 0x000fe40000000a00 */
[----:B------:R-:W-:Y:S02]  /*16b60*/  ISETP.NE.U32.AND P0, PT, RZ, UR4, PT ;  /* 0x00000004ff007c0c */ /* 0x000fe4000bf05070 */
[----:B------:R0:W5:Y:S02]  /*16b70*/  @P1 LDG.E R23, desc[UR60][R4.64] ;  /* 0x0000003c04171981 */ /* 0x000164000c1e1900 */
[----:B------:R-:W-:-:S13]  /*16b80*/  ISETP.NE.AND.EX P0, PT, RZ, UR5, PT, P0 ;  /* 0x00000005ff007c0c */ /* 0x000fda000bf05300 */
[----:B------:R-:W-:-:S04]  /*16b90*/  @P0 LEA R2, P2, R9, UR4, 0x2 ;  /* 0x0000000409020c11 */ /* 0x000fc8000f8410ff */
[----:B------:R-:W-:Y:S01]  /*16ba0*/  @P0 LEA.HI.X R3, R9, UR5, R0, 0x2, P2 ;  /* 0x0000000509030c11 */ /* 0x000fe200090f1400 */
[----:B------:R-:W-:-:S04]  /*16bb0*/  ULDC.64 UR4, c[0x0][0xa20] ;  /* 0x0002880000047ab9 */ /* 0x000fc80000000a00 */
[----:B------:R-:W2:Y:S01]  /*16bc0*/  @P0 LDG.E R6, desc[UR60][R2.64] ;  /* 0x0000003c02060981 */ /* 0x000ea2000c1e1900 */
[----:B------:R-:W-:-:S04]  /*16bd0*/  ISETP.NE.U32.AND P1, PT, RZ, UR4, PT ;  /* 0x00000004ff007c0c */ /* 0x000fc8000bf25070 */
[----:B------:R-:W-:Y:S01]  /*16be0*/  ISETP.NE.AND.EX P1, PT, RZ, UR5, PT, P1 ;  /* 0x00000005ff007c0c */ /* 0x000fe2000bf25310 */
[C---:B0-----:R-:W-:Y:S01]  /*16bf0*/  IMAD.SHL.U32 R4, R9.reuse, 0x4, RZ ;  /* 0x0000000409047824 */ /* 0x041fe200078e00ff */
[----:B------:R-:W-:-:S04]  /*16c00*/  SHF.L.U64.HI R0, R9, 0x2, R0 ;  /* 0x0000000209007819 */ /* 0x000fc80000010200 */
[----:B------:R-:W-:Y:S01]  /*16c10*/  STL [R1+0x8], R4 ;  /* 0x0000080401007387 */ /* 0x000fe20000100800 */
[----:B------:R-:W-:-:S03]  /*16c20*/  IMAD.MOV.U32 R8, RZ, RZ, RZ ;  /* 0x000000ffff087224 */ /* 0x000fc600078e00ff */
[----:B--2---:R0:W-:Y:S03]  /*16c30*/  STL [R1+0x18], R6 ;  /* 0x0000180601007387 */ /* 0x0041e60000100800 */
[----:B0-----:R-:W-:-:S04]  /*16c40*/  @P1 IADD3 R6, P0, R4, UR4, RZ ;  /* 0x0000000404061c10 */ /* 0x001fc8000ff1e0ff */
[----:B------:R-:W-:Y:S01]  /*16c50*/  @P1 IADD3.X R7, R0, UR5, RZ, P0, !PT ;  /* 0x0000000500071c10 */ /* 0x000fe200087fe4ff */
[----:B------:R-:W-:Y:S02]  /*16c60*/  ULDC.64 UR4, c[0x0][0xa08] ;  /* 0x0002820000047ab9 */ /* 0x000fe40000000a00 */
[----:B------:R-:W-:Y:S02]  /*16c70*/  IADD3 R2, P0, R4, UR4, RZ ;  /* 0x0000000404027c10 */ /* 0x000fe4000ff1e0ff */
[----:B------:R-:W-:Y:S02]  /*16c80*/  ISETP.NE.U32.AND P2, PT, RZ, UR4, PT ;  /* 0x00000004ff007c0c */ /* 0x000fe4000bf45070 */
[----:B------:R-:W-:Y:S02]  /*16c90*/  IADD3.X R3, R0, UR5, RZ, P0, !PT ;  /* 0x0000000500037c10 */ /* 0x000fe400087fe4ff */
[----:B------:R-:W-:Y:S01]  /*16ca0*/  ISETP.NE.AND.EX P2, PT, RZ, UR5, PT, P2 ;  /* 0x00000005ff007c0c */ /* 0x000fe2000bf45320 */
[----:B------:R-:W-:-:S02]  /*16cb0*/  ULDC.64 UR4, c[0x0][0x3f8] ;  /* 0x0000fe0000047ab9 */ /* 0x000fc40000000a00 */
[----:B------:R-:W-:-:S03]  /*16cc0*/  UISETP.NE.U32.AND UP0, UPT, UR4, URZ, UPT ;  /* 0x0000003f0400728c */ /* 0x000fc6000bf05070 */
[----:B------:R-:W-:Y:S01]  /*16cd0*/  ULDC UR4, c[0x0][0x404] ;  /* 0x0001010000047ab9 */ /* 0x000fe20000000800 */
[----:B------:R-:W-:-:S03]  /*16ce0*/  UISETP.NE.AND.EX UP0, UPT, UR5, URZ, UPT, UP0 ;  /* 0x0000003f0500728c */ /* 0x000fc6000bf05300 */
[----:B------:R-:W-:Y:S01]  /*16cf0*/  ULDC UR5, c[0x0][0x2e0] ;  /* 0x0000b80000057ab9 */ /* 0x000fe20000000800 */
[----:B------:R-:W-:Y:S02]  /*16d00*/  USEL UR4, UR4, 0x1, UP0 ;  /* 0x0000000104047887 */ /* 0x000fe40008000000 */
[----:B------:R0:W5:Y:S02]  /*16d10*/  @P2 LDG.E R8, desc[UR60][R2.64] ;  /* 0x0000003c02082981 */ /* 0x000164000c1e1900 */
[----:B------:R-:W-:-:S06]  /*16d20*/  UIMAD UR4, UR4, UR5, URZ ;  /* 0x00000005040472a4 */ /* 0x000fcc000f8e023f */
[----:B------:R-:W-:-:S06]  /*16d30*/  IMAD.U32 R10, RZ, RZ, UR4 ;  /* 0x00000004ff0a7e24 */ /* 0x000fcc000f8e00ff */
[----:B------:R0:W5:Y:S01]  /*16d40*/  @P1 LDG.E R10, desc[UR60][R6.64] ;  /* 0x0000003c060a1981 */ /* 0x000162000c1e1900 */
[----:B------:R-:W-:Y:S01]  /*16d50*/  IADD3 R4, P0, R4, UR6, RZ ;  /* 0x0000000604047c10 */ /* 0x000fe2000ff1e0ff */
[----:B------:R-:W-:-:S03]  /*16d60*/  ULDC UR4, c[0x0][0x338] ;  /* 0x0000ce0000047ab9 */ /* 0x000fc60000000800 */
[----:B------:R-:W-:Y:S02]  /*16d70*/  IADD3.X R5, R0, UR7, RZ, P0, !PT ;  /* 0x0000000700057c10 */ /* 0x000fe400087fe4ff */
[----:B------:R-:W-:Y:S01]  /*16d80*/  ISETP.NE.U32.AND P0, PT, RZ, UR6, PT ;  /* 0x00000006ff007c0c */ /* 0x000fe2000bf05070 */
[----:B------:R2:W-:Y:S03]  /*16d90*/  STL [R1+0xc], R0 ;  /* 0x00000c0001007387 */ /* 0x0005e60000100800 */
[----:B------:R-:W-:Y:S01]  /*16da0*/  ISETP.NE.AND.EX P0, PT, RZ, UR7, PT, P0 ;  /* 0x00000007ff007c0c */ /* 0x000fe2000bf05300 */
[----:B--2---:R-:W-:Y:S01]  /*16db0*/  IMAD.U32 R0, RZ, RZ, UR4 ;  /* 0x00000004ff007e24 */ /* 0x004fe2000f8e00ff */
[----:B0-----:R-:W-:Y:S11]  /*16dc0*/  @P1 BRA `(.L_x_456) ;  /* 0x0000000000101947 */ /* 0x001ff60003800000 */
[----:B------:R-:W-:Y:S05]  /*16dd0*/  @!P2 BRA `(.L_x_456) ;  /* 0x00000000000ca947 */ /* 0x000fea0003800000 */
[----:B------:R-:W2:Y:S04]  /*16de0*/  LDG.E R7, desc[UR60][R2.64] ;  /* 0x0000003c02077981 */ /* 0x000ea8000c1e1900 */
[----:B-----5:R-:W2:Y:S02]  /*16df0*/  LDG.E R10, desc[UR60][R2.64+0x4] ;  /* 0x0000043c020a7981 */ /* 0x020ea4000c1e1900 */
[----:B--2---:R-:W-:-:S07]  /*16e00*/  IMAD.IADD R10, R10, 0x1, -R7 ;  /* 0x000000010a0a7824 */ /* 0x004fce00078e0a07 */
.L_x_456:
[----:B------:R-:W2:Y:S04]  /*16e10*/  @P0 LDG.E R3, desc[UR60][R4.64] ;  /* 0x0000003c04030981 */ /* 0x000ea8000c1e1900 */
[----:B------:R-:W2:Y:S02]  /*16e20*/  @P0 LDG.E R2, desc[UR60][R4.64+0x4] ;  /* 0x0000043c04020981 */ /* 0x000ea4000c1e1900 */
[----:B--2---:R-:W-:Y:S02]  /*16e30*/  @P0 IMAD.IADD R0, R2, 0x1, -R3 ;  /* 0x0000000102000824 */ /* 0x004fe400078e0a03 */
[----:B-----5:R-:W-:-:S04]  /*16e40*/  IMAD.IADD R3, R10, 0x1, -R23 ;  /* 0x000000010a037824 */ /* 0x020fc800078e0a17 */
[----:B------:R-:W-:-:S04]  /*16e50*/  IMAD.IADD R6, R3, 0x1, R0 ;  /* 0x0000000103067824 */ /* 0x000fc800078e0200 */
[----:B------:R-:W-:Y:S01]  /*16e60*/  VIADD R2, R6, 0x8f ;  /* 0x0000008f06027836 */ /* 0x000fe20000000000 */
[----:B------:R0:W-:Y:S03]  /*16e70*/  STL [R1+0x14], R6 ;  /* 0x0000140601007387 */ /* 0x0001e60000100800 */
[----:B------:R-:W-:-:S05]  /*16e80*/  IMAD.HI R2, R2, 0x38e38e39, RZ ;  /* 0x38e38e3902027827 */ /* 0x000fca00078e02ff */
[----:B------:R-:W-:-:S04]  /*16e90*/  SHF.R.U32.HI R7, RZ, 0x1f, R2 ;  /* 0x0000001fff077819 */ /* 0x000fc80000011602 */
[----:B0-----:R-:W-:Y:S01]  /*16ea0*/  LEA.HI.SX32 R6, R2, R7, 0x1b ;  /* 0x0000000702067211 */ /* 0x001fe200078fdaff */
[----:B------:R-:W-:-:S04]  /*16eb0*/  IMAD.MOV R2, RZ, RZ, -R3 ;  /* 0x000000ffff027224 */ /* 0x000fc800078e0a03 */
[----:B------:R-:W-:Y:S01]  /*16ec0*/  IMAD R7, R6, 0x90, -R3 ;  /* 0x0000009006077824 */ /* 0x000fe200078e0a03 */
[----:B------:R-:W-:Y:S01]  /*16ed0*/  VIMNMX R2, RZ, R2, !PT ;  /* 0x00000002ff027248 */ /* 0x000fe20007fe0100 */
[----:B------:R0:W-:Y:S03]  /*16ee0*/  STL [R1+0x4], R6 ;  /* 0x0000040601007387 */ /* 0x0001e60000100800 */
[----:B------:R-:W-:-:S04]  /*16ef0*/  VIMNMX R7, R7, R0, PT ;  /* 0x0000000007077248 */ /* 0x000fc80003fe0100 */
[----:B------:R-:W-:Y:S01]  /*16f00*/  ISETP.GT.AND P1, PT, R7, R2, PT ;  /* 0x000000020700720c */ /* 0x000fe20003f24270 */
[----:B------:R-:W-:-:S05]  /*16f10*/  IMAD.WIDE.U32 R2, R2, 0x38e38e39, RZ ;  /* 0x38e38e3902027825 */ /* 0x000fca00078e00ff */
[----:B------:R-:W-:-:S05]  /*16f20*/  SHF.R.U32.HI R0, RZ, 0x5, R3 ;  /* 0x00000005ff007819 */ /* 0x000fca0000011603 */
[----:B------:R-:W-:Y:S02]  /*16f30*/  IMAD.MOV.U32 R2, RZ, RZ, R0 ;  /* 0x000000ffff027224 */ /* 0x000fe400078e0000 */
[----:B0-----:R-:W-:-:S04]  /*16f40*/  @P1 VIADD R6, R7, 0x8f ;  /* 0x0000008f07061836 */ /* 0x001fc80000000000 */
[----:B------:R-:W-:-:S05]  /*16f50*/  @P1 IMAD.HI R6, R6, 0x38e38e39, RZ ;  /* 0x38e38e3906061827 */ /* 0x000fca00078e02ff */
[----:B------:R-:W-:-:S04]  /*16f60*/  @P1 SHF.R.U32.HI R3, RZ, 0x1f, R6 ;  /* 0x0000001fff031819 */ /* 0x000fc80000011606 */
[----:B------:R-:W-:Y:S01]  /*16f70*/  @P1 LEA.HI.SX32 R2, R6, R3, 0x1b ;  /* 0x0000000306021211 */ /* 0x000fe200078fdaff */
[----:B------:R-:W-:-:S06]  /*16f80*/  IMAD.MOV.U32 R3, RZ, RZ, RZ ;  /* 0x000000ffff037224 */ /* 0x000fcc00078e00ff */
[----:B------:R0:W5:Y:S01]  /*16f90*/  @P0 LDG.E R3, desc[UR60][R4.64] ;  /* 0x0000003c04030981 */ /* 0x000162000c1e1900 */
[----:B------:R-:W-:Y:S01]  /*16fa0*/  ISETP.GT.AND P1, PT, R2, R0, PT ;  /* 0x000000000200720c */ /* 0x000fe20003f24270 */
[----:B------:R-:W-:Y:S01]  /*16fb0*/  BSSY B0, `(.L_x_457) ;  /* 0x00000c3000007945 */ /* 0x000fe20003800000 */
[----:B------:R-:W-:Y:S01]  /*16fc0*/  IMAD.IADD R23, R8, 0x1, R23 ;  /* 0x0000000108177824 */ /* 0x000fe200078e0217 */
[----:B------:R-:W-:-:S10]  /*16fd0*/  PLOP3.LUT P2, PT, PT, PT, PT, 0x80, 0x0 ;  /* 0x000000000000781c */ /* 0x000fd40003f4f070 */
[----:B0-----:R-:W-:Y:S05]  /*16fe0*/  @!P1 BRA `(.L_x_458) ;  /* 0x0000000800fc9947 */ /* 0x001fea0003800000 */
[----:B------:R-:W0:Y:S01]  /*16ff0*/  LDC R4, c[0x0][0x428] ;  /* 0x00010a00ff047b82 */ /* 0x000e220000000800 */
[----:B------:R-:W-:Y:S01]  /*17000*/  UMOV UR4, 0xffffffff ;  /* 0xffffffff00047882 */ /* 0x000fe20000000000 */
[----:B0-----:R-:W-:-:S13]  /*17010*/  ISETP.NE.AND P1, PT, R4, 0x1, PT ;  /* 0x000000010400780c */ /* 0x001fda0003f25270 */
[----:B------:R-:W0:Y:S08]  /*17020*/  @P1 LDC R5, c[0x0][0x42c] ;  /* 0x00010b00ff051b82 */ /* 0x000e300000000800 */
[----:B------:R-:W2:Y:S01]  /*17030*/  @P1 LDC R7, c[0x0][0x430] ;  /* 0x00010c00ff071b82 */ /* 0x000ea20000000800 */
[----:B0-----:R-:W-:-:S04]  /*17040*/  @P1 IMAD.HI.U32 R4, R18, R5, RZ ;  /* 0x0000000512041227 */ /* 0x001fc800078e00ff */
[----:B------:R-:W-:Y:S01]  /*17050*/  IMAD.MOV.U32 R5, RZ, RZ, R18 ;  /* 0x000000ffff057224 */ /* 0x000fe200078e0012 */
[----:B--2---:R-:W-:Y:S02]  /*17060*/  @P1 SHF.R.U32.HI R5, RZ, R7, R4 ;  /* 0x00000007ff051219 */ /* 0x004fe40000011604 */
[----:B------:R-:W-:Y:S01]  /*17070*/  SEL R4, R9, RZ, !P0 ;  /* 0x000000ff09047207 */ /* 0x000fe20004000000 */
[----:B------:R-:W-:Y:S06]  /*17080*/  BRA.DIV UR4, `(.L_x_459) ;  /* 0x0000004e043c7947 */ /* 0x000fec000b800000 */
.L_x_585:
[----:B------:R-:W-:-:S03]  /*17090*/  UMOV UR4, 0xffffffff ;  /* 0xffffffff00047882 */ /* 0x000fc60000000000 */
[----:B------:R-:W-:Y:S05]  /*170a0*/  BRA.DIV UR4, `(.L_x_460) ;  /* 0x0000004e04687947 */ /* 0x000fea000b800000 */
[----:B------:R-:W-:-:S13]  /*170b0*/  ELECT P6, URZ, PT ;  /* 0x00000000003f782f */ /* 0x000fda00038c0000 */
.L_x_588:
[----:B------:R-:W2:Y:S01]  /*170c0*/  LDL R6, [R1+0x10] ;  /* 0x0000100001067983 */ /* 0x000ea20000100800 */
[----:B------:R-:W-:Y:S01]  /*170d0*/  BSSY B1, `(.L_x_461) ;  /* 0x000000b000017945 */ /* 0x000fe20003800000 */
[----:B------:R-:W0:Y:S01]  /*170e0*/  S2R R9, SR_CgaCtaId ;  /* 0x0000000000097919 */ /* 0x000e220000008800 */
[----:B--2---:R-:W-:-:S05]  /*170f0*/  VIADD R7, R6, 0x1 ;  /* 0x0000000106077836 */ /* 0x004fca0000000000 */
[----:B------:R-:W-:-:S04]  /*17100*/  LEA.HI R6, R7, R7, RZ, 0x1 ;  /* 0x0000000707067211 */ /* 0x000fc800078f08ff */
[----:B------:R-:W-:-:S05]  /*17110*/  LOP3.LUT R6, R6, 0xfffffffe, RZ, 0xc0, !PT ;  /* 0xfffffffe06067812 */ /* 0x000fca00078ec0ff */
[----:B------:R-:W-:Y:S01]  /*17120*/  IMAD.IADD R7, R7, 0x1, -R6 ;  /* 0x0000000107077824 */ /* 0x000fe200078e0a06 */
[----:B------:R-:W-:-:S04]  /*17130*/  MOV R6, 0x400 ;  /* 0x0000040000067802 */ /* 0x000fc80000000f00 */
[----:B0-----:R-:W-:Y:S02]  /*17140*/  LEA R6, R9, R6, 0x18 ;  /* 0x0000000609067211 */ /* 0x001fe400078ec0ff */
[----:B------:R-:W-:-:S04]  /*17150*/  SHF.L.U32 R7, R7, 0x1f, RZ ;  /* 0x0000001f07077819 */ /* 0x000fc800000006ff */
[----:B------:R-:W0:Y:S02]  /*17160*/  SYNCS.PHASECHK.TRANS64.TRYWAIT P0, [R6+URZ+0x31c20], R7 ;  /* 0x031c2007060075a7 */ /* 0x000e24000800017f */
[----:B0-----:R-:W-:Y:S05]  /*17170*/  @!P0 BRA `(.L_x_462) ;  /* 0x0000004c00548947 */ /* 0x001fea0003800000 */
.L_x_589:
[----:B------:R-:W-:Y:S05]  /*17180*/  BSYNC B1 ;  /* 0x0000000000017941 */ /* 0x000fea0003800000 */
.L_x_461:
[----:B------:R-:W-:Y:S04]  /*17190*/  BSSY B1, `(.L_x_463) ;  /* 0x0000049000017945 */ /* 0x000fe80003800000 */
[----:B------:R-:W-:Y:S05]  /*171a0*/  @!P6 BRA `(.L_x_464) ;  /* 0x00000004001ce947 */ /* 0x000fea0003800000 */
[----:B0-----:R-:W-:Y:S01]  /*171b0*/  IMAD R7, R26, 0x8, R6 ;  /* 0x000000081a077824 */ /* 0x001fe200078e0206 */
[----:B------:R-:W-:-:S04]  /*171c0*/  SHF.L.U32 R8, R27, 0x1f, RZ ;  /* 0x0000001f1b087819 */ /* 0x000fc800000006ff */
[----:B------:R-:W0:Y:S02]  /*171d0*/  SYNCS.PHASECHK.TRANS64.TRYWAIT P0, [R7+URZ+0x31ca0], R8 ;  /* 0x031ca008070075a7 */ /* 0x000e24000800017f */
[----:B0-----:R-:W-:Y:S05]  /*171e0*/  @!P0 BRA `(.L_x_465) ;  /* 0x0000004c004c8947 */ /* 0x001fea0003800000 */
.L_x_590:
[----:B------:R-:W2:Y:S02]  /*171f0*/  S2R R9, SR_TID.X ;  /* 0x0000000000097919 */ /* 0x000ea40000002100 */
[----:B--2---:R-:W-:-:S04]  /*17200*/  LOP3.LUT R9, R9, 0x7f, RZ, 0xc0, !PT ;  /* 0x0000007f09097812 */ /* 0x004fc800078ec0ff */
[----:B------:R-:W-:-:S13]  /*17210*/  ISETP.NE.AND P1, PT, R9, RZ, PT ;  /* 0x000000ff0900720c */ /* 0x000fda0003f25270 */
[----:B------:R-:W-:Y:S05]  /*17220*/  @P1 BRA `(.L_x_466) ;  /* 0x0000000000141947 */ /* 0x000fea0003800000 */
[----:B------:R-:W-:Y:S01]  /*17230*/  ISETP.NE.AND P0, PT, R29, RZ, PT ;  /* 0x000000ff1d00720c */ /* 0x000fe20003f05270 */
[----:B------:R-:W-:-:S04]  /*17240*/  IMAD.MOV.U32 R9, RZ, RZ, 0x6c00 ;  /* 0x00006c00ff097424 */ /* 0x000fc800078e00ff */
[----:B------:R2:W-:Y:S08]  /*17250*/  SYNCS.ARRIVE.TRANS64 RZ, [R7+URZ+0x31c90], R9 ;  /* 0x031c900907ff79a7 */ /* 0x0005f0000800003f */
[----:B------:R-:W-:Y:S05]  /*17260*/  @!P0 BRA `(.L_x_466) ;  /* 0x0000000000048947 */ /* 0x000fea0003800000 */
[----:B------:R-:W-:Y:S01]  /*17270*/  BPT.TRAP 0x1 ;  /* 0x000000040000795c */ /* 0x000fe20000300000 */
.L_x_466:
[----:B--2---:R-:W-:Y:S01]  /*17280*/  IMAD R9, R26, 0x6c00, R6 ;  /* 0x00006c001a097824 */ /* 0x004fe200078e0206 */
[----:B------:R-:W-:Y:S01]  /*17290*/  R2UR UR9, R7 ;  /* 0x00000000070972ca */ /* 0x000fe200000e0000 */
[----:B-----5:R-:W-:Y:S01]  /*172a0*/  IMAD R10, R2, 0x90, R3 ;  /* 0x00000090020a7824 */ /* 0x020fe200078e0203 */
[----:B------:R-:W-:Y:S01]  /*172b0*/  UIADD3 UR4, UP0, UR36, 0x570, URZ ;  /* 0x0000057024047890 */ /* 0x000fe2000ff1e03f */
[----:B------:R-:W-:Y:S01]  /*172c0*/  R2UR UR12, R5 ;  /* 0x00000000050c72ca */ /* 0x000fe200000e0000 */
[----:B------:R-:W-:Y:S01]  /*172d0*/  UMOV UR10, URZ ;  /* 0x0000003f000a7c82 */ /* 0x000fe20008000000 */
[----:B------:R-:W-:Y:S01]  /*172e0*/  R2UR UR15, R9 ;  /* 0x00000000090f72ca */ /* 0x000fe200000e0000 */
[----:B------:R-:W-:Y:S01]  /*172f0*/  VIADD R10, R10, 0xffffff70 ;  /* 0xffffff700a0a7836 */ /* 0x000fe20000000000 */
[----:B------:R-:W-:Y:S01]  /*17300*/  R2UR UR13, R4 ;  /* 0x00000000040d72ca */ /* 0x000fe200000e0000 */
[----:B------:R-:W-:Y:S01]  /*17310*/  UIADD3.X UR5, URZ, UR37, URZ, UP0, !UPT ;  /* 0x000000253f057290 */ /* 0x000fe200087fe43f */
[----:B------:R-:W-:-:S02]  /*17320*/  UMOV UR6, 0x0 ;  /* 0x0000000000067882 */ /* 0x000fc40000000000 */
[----:B------:R-:W-:Y:S01]  /*17330*/  R2UR UR11, R10 ;  /* 0x000000000a0b72ca */ /* 0x000fe200000e0000 */
[----:B------:R-:W-:Y:S01]  /*17340*/  UMOV UR7, 0x12f00000 ;  /* 0x12f0000000077882 */ /* 0x000fe20000000000 */
[----:B------:R-:W-:Y:S01]  /*17350*/  UIADD3 UR9, UR9, 0x31c90, URZ ;  /* 0x00031c9009097890 */ /* 0x000fe2000fffe03f */
[----:B------:R-:W-:-:S04]  /*17360*/  UMOV UR16, 0x20 ;  /* 0x0000002000107882 */ /* 0x000fc80000000000 */
[----:B------:R-:W-:Y:S02]  /*17370*/  UIADD3 UR8, UR15, 0x16a00, URZ ;  /* 0x00016a000f087890 */ /* 0x000fe4000fffe03f */
[----:B------:R-:W-:Y:S02]  /*17380*/  UIADD3 UR14, UR15, 0x18e00, URZ ;  /* 0x00018e000f0e7890 */ /* 0x000fe4000fffe03f */
[----:B------:R-:W-:-:S05]  /*17390*/  UIADD3 UR15, UR15, 0x1b200, URZ ;  /* 0x0001b2000f0f7890 */ /* 0x000fca000fffe03f */
[----:B------:R2:W-:Y:S02]  /*173a0*/  UTMALDG.4D [UR8], [UR4], desc[UR6] ;  /* 0x00000608040075b4 */ /* 0x0005e40008019000 */
[----:B--2---:R-:W-:Y:S01]  /*173b0*/  UMOV UR8, UR14 ;  /* 0x0000000e00087c82 */ /* 0x004fe20008000000 */
[----:B------:R-:W-:Y:S01]  /*173c0*/  UMOV UR10, UR16 ;  /* 0x00000010000a7c82 */ /* 0x000fe20008000000 */
[----:B------:R-:W-:Y:S01]  /*173d0*/  UMOV UR14, 0x40 ;  /* 0x00000040000e7882 */ /* 0x000fe20000000000 */
[----:B------:R2:W-:Y:S02]  /*173e0*/  UTMALDG.4D [UR8], [UR4], desc[UR6] ;  /* 0x00000608040075b4 */ /* 0x0005e40008019000 */
[----:B--2---:R-:W-:Y:S01]  /*173f0*/  UMOV UR8, UR15 ;  /* 0x0000000f00087c82 */ /* 0x004fe20008000000 */
[----:B------:R-:W-:Y:S02]  /*17400*/  UMOV UR10, UR14 ;  /* 0x0000000e000a7c82 */ /* 0x000fe40008000000 */
[----:B------:R2:W-:Y:S01]  /*17410*/  UTMALDG.4D [UR8], [UR4], desc[UR6] ;  /* 0x00000608040075b4 */ /* 0x0005e20008019000 */
[----:B------:R-:W3:Y:S02]  /*17420*/  SYNCS.PHASECHK.TRANS64.TRYWAIT P0, [R7+URZ+0x31cc0], R8 ;  /* 0x031cc008070075a7 */ /* 0x000ee4000800017f */
[----:B--23--:R-:W-:Y:S05]  /*17430*/  @!P0 BRA `(.L_x_467) ;  /* 0x0000004800cc8947 */ /* 0x00cfea0003800000 */
.L_x_591:
[----:B------:R-:W-:Y:S05]  /*17440*/  @P1 BRA `(.L_x_468) ;  /* 0x0000000000141947 */ /* 0x000fea0003800000 */
[----:B------:R-:W-:Y:S01]  /*17450*/  ISETP.NE.AND P0, PT, R29, RZ, PT ;  /* 0x000000ff1d00720c */ /* 0x000fe20003f05270 */
[----:B0-2---:R-:W-:-:S04]  /*17460*/  IMAD.MOV.U32 R8, RZ, RZ, 0x6c00 ;  /* 0x00006c00ff087424 */ /* 0x005fc800078e00ff */
[----:B------:R3:W-:Y:S08]  /*17470*/  SYNCS.ARRIVE.TRANS64 RZ, [R7+URZ+0x31cb0], R8 ;  /* 0x031cb00807ff79a7 */ /* 0x0007f0000800003f */
[----:B------:R-:W-:Y:S05]  /*17480*/  @!P0 BRA `(.L_x_468) ;  /* 0x0000000000048947 */ /* 0x000fea0003800000 */
[----:B------:R-:W-:Y:S01]  /*17490*/  BPT.TRAP 0x1 ;  /* 0x000000040000795c */ /* 0x000fe20000300000 */
.L_x_468:
        /* <DEDUP_REMOVED lines=11> */
[----:B------:R-:W-:Y:S02]  /*17550*/  UIADD3 UR8, UR15, 0x200, URZ ;  /* 0x000002000f087890 */ /* 0x000fe4000fffe03f */
[----:B------:R-:W-:Y:S02]  /*17560*/  UIADD3 UR9, UR9, 0x31cb0, URZ ;  /* 0x00031cb009097890 */ /* 0x000fe4000fffe03f */
[----:B------:R-:W-:Y:S02]  /*17570*/  UIADD3 UR14, UR15, 0x2600, URZ ;  /* 0x000026000f0e7890 */ /* 0x000fe4000fffe03f */
[----:B------:R-:W-:-:S05]  /*17580*/  UIADD3 UR15, UR15, 0x4a00, URZ ;  /* 0x00004a000f0f7890 */ /* 0x000fca000fffe03f */
[----:B------:R4:W-:Y:S02]  /*17590*/  UTMALDG.4D [UR8], [UR4], desc[UR6] ;  /* 0x00000608040075b4 */ /* 0x0009e40008019000 */
[----:B----4-:R-:W-:Y:S01]  /*175a0*/  UMOV UR8, UR14 ;  /* 0x0000000e00087c82 */ /* 0x010fe20008000000 */
[----:B------:R-:W-:Y:S01]  /*175b0*/  UMOV UR10, UR16 ;  /* 0x00000010000a7c82 */ /* 0x000fe20008000000 */
[----:B------:R-:W-:Y:S01]  /*175c0*/  UMOV UR14, 0x40 ;  /* 0x00000040000e7882 */ /* 0x000fe20000000000 */
[----:B------:R4:W-:Y:S02]  /*175d0*/  UTMALDG.4D [UR8], [UR4], desc[UR6] ;  /* 0x00000608040075b4 */ /* 0x0009e40008019000 */
[----:B----4-:R-:W-:Y:S01]  /*175e0*/  UMOV UR8, UR15 ;  /* 0x0000000f00087c82 */ /* 0x010fe20008000000 */
[----:B------:R-:W-:Y:S02]  /*175f0*/  UMOV UR10, UR14 ;  /* 0x0000000e000a7c82 */ /* 0x000fe40008000000 */
[----:B------:R4:W-:Y:S02]  /*17600*/  UTMALDG.4D [UR8], [UR4], desc[UR6] ;  /* 0x00000608040075b4 */ /* 0x0009e40008019000 */
[----:B----4-:R-:W-:Y:S01]  /*17610*/  NOP ;  /* 0x0000000000007918 */ /* 0x010fe20000000000 */
.L_x_464:
[----:B------:R-:W-:Y:S05]  /*17620*/  BSYNC B1 ;  /* 0x0000000000017941 */ /* 0x000fea0003800000 */
.L_x_463:
[----:B------:R-:W-:Y:S01]  /*17630*/  VIADD R26, R26, 0x1 ;  /* 0x000000011a1a7836 */ /* 0x000fe20000000000 */
[----:B------:R-:W-:Y:S01]  /*17640*/  PLOP3.LUT P2, PT, PT, PT, PT, 0x8, 0x0 ;  /* 0x000000000000781c */ /* 0x000fe20003f4e170 */
[----:B------:R-:W-:-:S03]  /*17650*/  VIADD R2, R2, 0xfffffffe ;  /* 0xfffffffe02027836 */ /* 0x000fc60000000000 */
[----:B------:R-:W-:-:S04]  /*17660*/  ISETP.NE.AND P0, PT, R26, 0x2, PT ;  /* 0x000000021a00780c */ /* 0x000fc80003f05270 */
[----:B------:R-:W-:Y:S02]  /*17670*/  SEL R26, R26, RZ, P0 ;  /* 0x000000ff1a1a7207 */ /* 0x000fe40000000000 */
[----:B0-23--:R-:W-:Y:S02]  /*17680*/  SEL R8, RZ, 0x1, P0 ;  /* 0x00000001ff087807 */ /* 0x00dfe40000000000 */
[----:B------:R-:W-:Y:S02]  /*17690*/  ISETP.GE.AND P0, PT, R2, R0, PT ;  /* 0x000000000200720c */ /* 0x000fe40003f06270 */
[----:B------:R-:W-:-:S11]  /*176a0*/  LOP3.LUT R27, R27, R8, RZ, 0x3c, !PT ;  /* 0x000000081b1b7212 */ /* 0x000fd600078e3cff */
[----:B------:R-:W-:Y:S05]  /*176b0*/  @!P0 BRA `(.L_x_458) ;  /* 0x0000000400488947 */ /* 0x000fea0003800000 */
.L_x_475:
[----:B------:R-:W-:Y:S05]  /*176c0*/  YIELD ;  /* 0x0000000000007946 */ /* 0x000fea0003800000 */
[----:B------:R-:W-:Y:S04]  /*176d0*/  BSSY B1, `(.L_x_469) ;  /* 0x0000048000017945 */ /* 0x000fe80003800000 */
[----:B0-23--:R-:W-:Y:S05]  /*176e0*/  @!P6 BRA `(.L_x_470) ;  /* 0x000000040018e947 */ /* 0x00dfea0003800000 */
[----:B------:R-:W-:Y:S01]  /*176f0*/  IMAD R7, R26, 0x8, R6 ;  /* 0x000000081a077824 */ /* 0x000fe200078e0206 */
[----:B------:R-:W-:-:S04]  /*17700*/  SHF.L.U32 R10, R27, 0x1f, RZ ;  /* 0x0000001f1b0a7819 */ /* 0x000fc800000006ff */
[----:B------:R-:W0:Y:S02]  /*17710*/  SYNCS.PHASECHK.TRANS64.TRYWAIT P0, [R7+URZ+0x31ca0], R10 ;  /* 0x031ca00a070075a7 */ /* 0x000e24000800017f */
[----:B0-----:R-:W-:Y:S05]  /*17720*/  @!P0 BRA `(.L_x_471) ;  /* 0x0000004800248947 */ /* 0x001fea0003800000 */
.L_x_592:
        /* <DEDUP_REMOVED lines=9> */
.L_x_472:
[----:B--2---:R-:W-:Y:S01]  /*177c0*/  IMAD R8, R26, 0x6c00, R6 ;  /* 0x00006c001a087824 */ /* 0x004fe200078e0206 */
[----:B------:R-:W-:Y:S01]  /*177d0*/  R2UR UR9, R7 ;  /* 0x00000000070972ca */ /* 0x000fe200000e0000 */
[----:B-----5:R-:W-:Y:S01]  /*177e0*/  IMAD R9, R2, 0x90, R3 ;  /* 0x0000009002097824 */ /* 0x020fe200078e0203 */
        /* <DEDUP_REMOVED lines=9> */
[----:B------:R-:W-:-:S02]  /*17880*/  UMOV UR16, 0x20 ;  /* 0x0000002000107882 */ /* 0x000fc40000000000 */
[----:B------:R-:W-:-:S05]  /*17890*/  UIADD3 UR9, UR9, 0x31c90, URZ ;  /* 0x00031c9009097890 */ /* 0x000fca000fffe03f */
        /* <DEDUP_REMOVED lines=13> */
.L_x_593:
[----:B------:R-:W-:Y:S05]  /*17970*/  @P0 BRA `(.L_x_474) ;  /* 0x0000000000140947 */ /* 0x000fea0003800000 */
[----:B------:R-:W-:Y:S01]  /*17980*/  ISETP.NE.AND P1, PT, R29, RZ, PT ;  /* 0x000000ff1d00720c */ /* 0x000fe20003f25270 */
[----:B0-2---:R-:W-:-:S04]  /*17990*/  IMAD.MOV.U32 R10, RZ, RZ, 0x6c00 ;  /* 0x00006c00ff0a7424 */ /* 0x005fc800078e00ff */
[----:B------:R3:W-:Y:S08]  /*179a0*/  SYNCS.ARRIVE.TRANS64 RZ, [R7+URZ+0x31cb0], R10 ;  /* 0x031cb00a07ff79a7 */ /* 0x0007f0000800003f */
[----:B------:R-:W-:Y:S05]  /*179b0*/  @!P1 BRA `(.L_x_474) ;  /* 0x0000000000049947 */ /* 0x000fea0003800000 */
[----:B------:R-:W-:Y:S01]  /*179c0*/  BPT.TRAP 0x1 ;  /* 0x000000040000795c */ /* 0x000fe20000300000 */
.L_x_474:
        /* <DEDUP_REMOVED lines=24> */
.L_x_470:
[----:B------:R-:W-:Y:S05]  /*17b50*/  BSYNC B1 ;  /* 0x0000000000017941 */ /* 0x000fea0003800000 */
.L_x_469:
[----:B------:R-:W-:-:S05]  /*17b60*/  VIADD R26, R26, 0x1 ;  /* 0x000000011a1a7836 */ /* 0x000fca0000000000 */
[----:B------:R-:W-:-:S04]  /*17b70*/  ISETP.NE.AND P0, PT, R26, 0x2, PT ;  /* 0x000000021a00780c */ /* 0x000fc80003f05270 */
[----:B------:R-:W-:Y:S02]  /*17b80*/  SEL R8, RZ, 0x1, P0 ;  /* 0x00000001ff087807 */ /* 0x000fe40000000000 */
[----:B------:R-:W-:Y:S02]  /*17b90*/  SEL R26, R26, RZ, P0 ;  /* 0x000000ff1a1a7207 */ /* 0x000fe40000000000 */
[C---:B------:R-:W-:Y:S01]  /*17ba0*/  ISETP.GT.AND P0, PT, R2.reuse, R0, PT ;  /* 0x000000000200720c */ /* 0x040fe20003f04270 */
[----:B------:R-:W-:Y:S01]  /*17bb0*/  VIADD R2, R2, 0xffffffff ;  /* 0xffffffff02027836 */ /* 0x000fe20000000000 */
[----:B------:R-:W-:-:S11]  /*17bc0*/  LOP3.LUT R27, R27, R8, RZ, 0x3c, !PT ;  /* 0x000000081b1b7212 */ /* 0x000fd600078e3cff */
[----:B------:R-:W-:Y:S05]  /*17bd0*/  @P0 BRA `(.L_x_475) ;  /* 0xfffffff800b80947 */ /* 0x000fea000383ffff */
.L_x_458:
[----:B------:R-:W-:Y:S05]  /*17be0*/  BSYNC B0 ;  /* 0x0000000000007941 */ /* 0x000fea0003800000 */
.L_x_457:
[----:B0-23--:R-:W2:Y:S01]  /*17bf0*/  LDL R7, [R1+0x14] ;  /* 0x0000140001077983 */ /* 0x00dea20000100800 */
[----:B------:R-:W-:Y:S05]  /*17c00*/  @!P2 WARPSYNC.ALL ;  /* 0x000000000000a948 */ /* 0x000fea0003800000 */
[----:B------:R-:W-:Y:S01]  /*17c10*/  BSSY B6, `(.L_x_476) ;  /* 0x00002b2000067945 */ /* 0x000fe20003800000 */
[----:B------:R-:W-:Y:S01]  /*17c20*/  @!P2 BAR.SYNC.DEFER_BLOCKING 0xc, 0x1a0 ;  /* 0x030680000000ab1d */ /* 0x000fe20000010000 */
[----:B--2---:R-:W-:-:S13]  /*17c30*/  ISETP.GT.AND P0, PT, R7, RZ, PT ;  /* 0x000000ff0700720c */ /* 0x004fda0003f04270 */
[----:B------:R-:W-:Y:S05]  /*17c40*/  @P0 BRA `(.L_x_477) ;  /* 0x00000000003c0947 */ /* 0x000fea0003800000 */
[----:B------:R-:W-:-:S13]  /*17c50*/  ISETP.NE.AND P1, PT, R29, RZ, PT ;  /* 0x000000ff1d00720c */ /* 0x000fda0003f25270 */
[----:B------:R-:W-:Y:S05]  /*17c60*/  @P1 BRA `(.L_x_478) ;  /* 0x0000002800b01947 */ /* 0x000fea0003800000 */
[----:B------:R-:W0:Y:S01]  /*17c70*/  S2R R7, SR_LANEID ;  /* 0x0000000000077919 */ /* 0x000e220000000000 */
[----:B------:R-:W-:Y:S01]  /*17c80*/  VOTEU.ANY UR4, UPT, PT ;  /* 0x0000000000047886 */ /* 0x000fe200038e0100 */
[----:B-----5:R-:W2:Y:S01]  /*17c90*/  LDC.64 R2, c[0x0][0xc38] ;  /* 0x00030e00ff027b82 */ /* 0x020ea20000000a00 */
        /* <DEDUP_REMOVED lines=10> */
.L_x_477:
[----:B-----5:R-:W0:Y:S01]  /*17d40*/  S2R R3, SR_CgaCtaId ;  /* 0x0000000000037919 */ /* 0x020e220000008800 */
        /* <DEDUP_REMOVED lines=21> */
.L_x_479:
        /* <DEDUP_REMOVED lines=19> */
.L_x_481:
        /* <DEDUP_REMOVED lines=16> */
.L_x_480:
[----:B------:R-:W2:Y:S01]  /*180d0*/  LDL.LU R2, [R1+0x8] ;  /* 0x0000080001027983 */ /* 0x000ea20000300800 */
[----:B------:R-:W-:-:S03]  /*180e0*/  ULDC.64 UR4, c[0x0][0x9f8] ;  /* 0x00027e0000047ab9 */ /* 0x000fc60000000a00 */
[----:B------:R-:W3:Y:S04]  /*180f0*/  LDL.LU R0, [R1+0xc] ;  /* 0x00000c0001007983 */ /* 0x000ee80000300800 */
[----:B------:R-:W4:Y:S04]  /*18100*/  LDL.LU R21, [R1] ;  /* 0x0000000001157983 */ /* 0x000f280000300800 */
[----:B------:R-:W4:Y:S01]  /*18110*/  LDL.LU R20, [R1+0x18] ;  /* 0x0000180001147983 */ /* 0x000f220000300800 */
[----:B------:R-:W-:-:S04]  /*18120*/  ISETP.NE.U32.AND P0, PT, RZ, UR4, PT ;  /* 0x00000004ff007c0c */ /* 0x000fc8000bf05070 */
        /* <DEDUP_REMOVED lines=8> */
[----:B------:R-:W-:Y:S01]  /*181b0*/  ULDC.64 UR4, c[0x0][0xa00] ;  /* 0x0002800000047ab9 */ /* 0x000fe20000000a00 */
[----:B------:R-:W0:Y:S01]  /*181c0*/  LDC R0, c[0x0][0x428] ;  /* 0x00010a00ff007b82 */ /* 0x000e220000000800 */
[----:B----4-:R-:W-:-:S06]  /*181d0*/  IMAD.MOV.U32 R6, RZ, RZ, R21 ;  /* 0x000000ffff067224 */ /* 0x010fcc00078e0015 */
[----:B------:R2:W5:Y:S01]  /*181e0*/  @P0 LDG.E R6, desc[UR60][R2.64] ;  /* 0x0000003c02060981 */ /* 0x000562000c1e1900 */
[----:B------:R-:W-:Y:S01]  /*181f0*/  IMAD R17, R17, 0xc0, R20 ;  /* 0x000000c011117824 */ /* 0x000fe200078e0214 */
[----:B------:R-:W-:Y:S02]  /*18200*/  PLOP3.LUT P1, PT, P6, PT, PT, 0x8, 0x0 ;  /* 0x000000000000781c */ /* 0x000fe4000372e170 */
[----:B0-----:R-:W-:Y:S01]  /*18210*/  ISETP.NE.AND P0, PT, R0, 0x1, PT ;  /* 0x000000010000780c */ /* 0x001fe20003f05270 */
[----:B------:R-:W-:-:S12]  /*18220*/  IMAD.MOV.U32 R0, RZ, RZ, R18 ;  /* 0x000000ffff007224 */ /* 0x000fd800078e0012 */
[----:B------:R-:W0:Y:S08]  /*18230*/  @P0 LDC R5, c[0x0][0x42c] ;  /* 0x00010b00ff050b82 */ /* 0x000e300000000800 */
[----:B------:R-:W3:Y:S01]  /*18240*/  @P0 LDC R4, c[0x0][0x430] ;  /* 0x00010c00ff040b82 */ /* 0x000ee20000000800 */
[----:B0-----:R-:W-:-:S05]  /*18250*/  @P0 IMAD.HI.U32 R5, R18, R5, RZ ;  /* 0x0000000512050227 */ /* 0x001fca00078e00ff */
[----:B---3--:R-:W-:Y:S02]  /*18260*/  @P0 SHF.R.U32.HI R0, RZ, R4, R5 ;  /* 0x00000004ff000219 */ /* 0x008fe40000011605 */
[----:B------:R-:W-:-:S04]  /*18270*/  ISETP.NE.U32.AND P0, PT, RZ, UR4, PT ;  /* 0x00000004ff007c0c */ /* 0x000fc8000bf05070 */
[----:B------:R-:W-:-:S04]  /*18280*/  ISETP.NE.AND.EX P0, PT, RZ, UR5, PT, P0 ;  /* 0x00000005ff007c0c */ /* 0x000fc8000bf05300 */
[----:B--2---:R-:W-:-:S09]  /*18290*/  SEL R8, R21, RZ, !P0 ;  /* 0x000000ff15087207 */ /* 0x004fd20004000000 */
.L_x_482:
        /* <DEDUP_REMOVED lines=14> */
.L_x_483:
        /* <DEDUP_REMOVED lines=13> */
.L_x_484:
        /* <DEDUP_REMOVED lines=16> */
.L_x_596:
[----:B------:R-:W2:Y:S01]  /*18550*/  LDL R4, [R1+0x4] ;  /* 0x0000040001047983 */ /* 0x000ea20000100800 */
[----:B------:R-:W-:Y:S01]  /*18560*/  UMOV UR4, 0xffffffff ;  /* 0xffffffff00047882 */ /* 0x000fe20000000000 */
[----:B------:R-:W-:Y:S01]  /*18570*/  SHF.R.S32.HI R11, RZ, 0x1f, R6 ;  /* 0x0000001fff0b7819 */ /* 0x000fe20000011406 */
[----:B--2---:R-:W-:Y:S01]  /*18580*/  VIADD R9, R4, 0xffffffff ;  /* 0xffffffff04097836 */ /* 0x004fe20000000000 */
[----:B------:R-:W-:Y:S06]  /*18590*/  BRA.DIV UR4, `(.L_x_486) ;  /* 0x0000003a04e47947 */ /* 0x000fec000b800000 */
[----:B------:R-:W-:-:S13]  /*185a0*/  ELECT P6, URZ, PT ;  /* 0x00000000003f782f */ /* 0x000fda00038c0000 */
.L_x_599:
[----:B------:R-:W-:Y:S05]  /*185b0*/  @!P6 BRA `(.L_x_487) ;  /* 0x0000000000f8e947 */ /* 0x000fea0003800000 */
[----:B------:R-:W-:Y:S01]  /*185c0*/  ISETP.NE.U32.AND P0, PT, R2, RZ, PT ;  /* 0x000000ff0200720c */ /* 0x000fe20003f05070 */
[----:B------:R-:W-:-:S03]  /*185d0*/  IMAD.MOV.U32 R25, RZ, RZ, R9 ;  /* 0x000000ffff197224 */ /* 0x000fc600078e0009 */
[----:B------:R-:W-:-:S13]  /*185e0*/  ISETP.NE.AND.EX P0, PT, R3, RZ, PT, P0 ;  /* 0x000000ff0300720c */ /* 0x000fda0003f05300 */
[----:B------:R-:W-:Y:S05]  /*185f0*/  @!P0 BRA `(.L_x_488) ;  /* 0x0000000000448947 */ /* 0x000fea0003800000 */
[----:B------:R-:W0:Y:S01]  /*18600*/  LDC R10, c[0x0][0x41c] ;  /* 0x00010700ff0a7b82 */ /* 0x000e220000000800 */
[----:B------:R-:W-:Y:S02]  /*18610*/  ULDC.64 UR4, c[0x0][0x408] ;  /* 0x0001020000047ab9 */ /* 0x000fe40000000a00 */
[----:B------:R-:W-:-:S04]  /*18620*/  IMAD R7, R11, UR4, RZ ;  /* 0x000000040b077c24 */ /* 0x000fc8000f8e02ff */
[----:B------:R-:W-:Y:S01]  /*18630*/  IMAD R7, R6, UR5, R7 ;  /* 0x0000000506077c24 */ /* 0x000fe2000f8e0207 */
[----:B0-----:R-:W-:-:S13]  /*18640*/  ISETP.NE.AND P0, PT, R10, 0x1, PT ;  /* 0x000000010a00780c */ /* 0x001fda0003f05270 */
[----:B------:R-:W0:Y:S02]  /*18650*/  @P0 LDC.64 R4, c[0x0][0x420] ;  /* 0x00010800ff040b82 */ /* 0x000e240000000a00 */
[----:B0-----:R-:W-:-:S04]  /*18660*/  @P0 IMAD.HI.U32 R12, R9, R4, RZ ;  /* 0x00000004090c0227 */ /* 0x001fc800078e00ff */
[----:B------:R-:W-:Y:S01]  /*18670*/  IMAD.MOV.U32 R4, RZ, RZ, R9 ;  /* 0x000000ffff047224 */ /* 0x000fe200078e0009 */
[----:B------:R-:W-:-:S04]  /*18680*/  @P0 SHF.R.U32.HI R4, RZ, R5, R12 ;  /* 0x00000005ff040219 */ /* 0x000fc8000001160c */
[--C-:B------:R-:W-:Y:S01]  /*18690*/  SHF.R.S32.HI R5, RZ, 0x1f, R4.reuse ;  /* 0x0000001fff057819 */ /* 0x100fe20000011404 */
[--C-:B------:R-:W-:Y:S02]  /*186a0*/  IMAD.MOV R25, RZ, RZ, -R4.reuse ;  /* 0x000000ffff197224 */ /* 0x100fe400078e0a04 */
[----:B------:R-:W-:-:S04]  /*186b0*/  IMAD.WIDE.U32 R4, R6, UR4, R4 ;  /* 0x0000000406047c25 */ /* 0x000fc8000f8e0004 */
[----:B------:R-:W-:Y:S01]  /*186c0*/  IMAD.IADD R7, R5, 0x1, R7 ;  /* 0x0000000105077824 */ /* 0x000fe200078e0207 */
[----:B------:R-:W-:Y:S01]  /*186d0*/  LEA R12, P0, R4, R2, 0x2 ;  /* 0x00000002040c7211 */ /* 0x000fe200078010ff */
[----:B------:R-:W-:-:S03]  /*186e0*/  IMAD R25, R10, R25, R9 ;  /* 0x000000190a197224 */ /* 0x000fc600078e0209 */
[----:B------:R-:W-:-:S05]  /*186f0*/  LEA.HI.X R13, R4, R3, R7, 0x2, P0 ;  /* 0x00000003040d7211 */ /* 0x000fca00000f1407 */
[----:B------:R0:W5:Y:S04]  /*18700*/  LDG.E R7, desc[UR60][R12.64] ;  /* 0x0000003c0c077981 */ /* 0x000168000c1e1900 */
.L_x_488:
[----:B------:R-:W-:Y:S01]  /*18710*/  IMAD R5, R22, 0x8, R28 ;  /* 0x0000000816057824 */ /* 0x000fe200078e021c */
[----:B------:R-:W-:-:S04]  /*18720*/  SHF.L.U32 R4, R24, 0x1f, RZ ;  /* 0x0000001f18047819 */ /* 0x000fc800000006ff */
[----:B------:R-:W2:Y:S02]  /*18730*/  SYNCS.PHASECHK.TRANS64.TRYWAIT P0, [R5+URZ+0x31c40], R4 ;  /* 0x031c4004050075a7 */ /* 0x000ea4000800017f */
[----:B--2---:R-:W-:Y:S05]  /*18740*/  @!P0 BRA `(.L_x_489) ;  /* 0x0000003800988947 */ /* 0x004fea0003800000 */
.L_x_600:
        /* <DEDUP_REMOVED lines=9> */
.L_x_490:
        /* <DEDUP_REMOVED lines=28> */
.L_x_487:
[----:B------:R-:W2:Y:S01]  /*189a0*/  LDL.LU R10, [R1+0x10] ;  /* 0x00001000010a7983 */ /* 0x000ea20000300800 */
[----:B------:R-:W-:Y:S05]  /*189b0*/  WARPSYNC.ALL ;  /* 0x0000000000007948 */ /* 0x000fea0003800000 */
[----:B------:R-:W-:Y:S02]  /*189c0*/  R2UR UR24, R28 ;  /* 0x000000001c1872ca */ /* 0x000fe400000e0000 */
[----:B------:R-:W-:-:S13]  /*189d0*/  ELECT P0, URZ, PT ;  /* 0x00000000003f782f */ /* 0x000fda0003800000 */
[----:B------:R-:W-:Y:S01]  /*189e0*/  @P0 R2UR UR13, R8 ;  /* 0x00000000080d02ca */ /* 0x000fe200000e0000 */
[----:B------:R-:W-:Y:S01]  /*189f0*/  UIADD3 UR4, UP0, UR36, 0x270, URZ ;  /* 0x0000027024047890 */ /* 0x000fe2000ff1e03f */
[----:B------:R-:W-:Y:S01]  /*18a00*/  @P0 R2UR UR12, R18 ;  /* 0x00000000120c02ca */ /* 0x000fe200000e0000 */
[----:B------:R-:W-:Y:S01]  /*18a10*/  UMOV UR6, 0x0 ;  /* 0x0000000000067882 */ /* 0x000fe20000000000 */
[C---:B------:R-:W-:Y:S01]  /*18a20*/  @P0 R2UR UR11, R17.reuse ;  /* 0x00000000110b02ca */ /* 0x040fe200000e0000 */
        /* <DEDUP_REMOVED lines=35> */
.L_x_601:
[----:B------:R-:W-:Y:S05]  /*18c60*/  BSYNC B0 ;  /* 0x0000000000007941 */ /* 0x000fea0003800000 */
.L_x_491:
[----:B------:R-:W2:Y:S01]  /*18c70*/  LDL.LU R4, [R1+0x14] ;  /* 0x0000140001047983 */ /* 0x000ea20000300800 */
[----:B------:R-:W-:Y:S01]  /*18c80*/  BSSY B0, `(.L_x_493) ;  /* 0x0000169000007945 */ /* 0x000fe20003800000 */
[----:B--2---:R-:W-:-:S13]  /*18c90*/  ISETP.GE.AND P0, PT, R4, 0x91, PT ;  /* 0x000000910400780c */ /* 0x004fda0003f06270 */
[----:B------:R-:W-:Y:S05]  /*18ca0*/  @!P0 BRA `(.L_x_494) ;  /* 0x0000001400988947 */ /* 0x000fea0003800000 */
[----:B------:R-:W2:Y:S01]  /*18cb0*/  LDL R8, [R1+0x4] ;  /* 0x0000040001087983 */ /* 0x000ea20000100800 */
[----:B------:R-:W-:Y:S01]  /*18cc0*/  IMAD.MOV.U32 R4, RZ, RZ, 0x1 ;  /* 0x00000001ff047424 */ /* 0x000fe200078e00ff */
[----:B------:R-:W-:Y:S01]  /*18cd0*/  BSSY B1, `(.L_x_495) ;  /* 0x000007b000017945 */ /* 0x000fe20003800000 */
[----:B--2---:R-:W-:-:S05]  /*18ce0*/  IMAD.MOV R13, RZ, RZ, -R8 ;  /* 0x000000ffff0d7224 */ /* 0x004fca00078e0a08 */
[----:B------:R-:W-:-:S05]  /*18cf0*/  VIADDMNMX R13, R13, R4, 0xffffffff, !PT ;  /* 0xffffffff0d0d7446 */ /* 0x000fca0007800104 */
[C---:B------:R-:W-:Y:S02]  /*18d00*/  IMAD.IADD R4, R8.reuse, 0x1, R13 ;  /* 0x0000000108047824 */ /* 0x040fe400078e020d */
[----:B------:R-:W-:-:S03]  /*18d10*/  VIADD R8, R8, 0xfffffffe ;  /* 0xfffffffe08087836 */ /* 0x000fc60000000000 */
[----:B------:R-:W-:-:S04]  /*18d20*/  LOP3.LUT R4, R4, 0x1, RZ, 0xc0, !PT ;  /* 0x0000000104047812 */ /* 0x000fc800078ec0ff */
[----:B------:R-:W-:-:S13]  /*18d30*/  ISETP.NE.U32.AND P0, PT, R4, 0x1, PT ;  /* 0x000000010400780c */ /* 0x000fda0003f05070 */
[----:B------:R-:W-:Y:S05]  /*18d40*/  @P0 BRA `(.L_x_496) ;  /* 0x0000000400cc0947 */ /* 0x000fea0003800000 */
[----:B------:R-:W-:Y:S01]  /*18d50*/  VIADD R10, R22, 0x1 ;  /* 0x00000001160a7836 */ /* 0x000fe20000000000 */
[----:B------:R-:W-:Y:S04]  /*18d60*/  BSSY B2, `(.L_x_497) ;  /* 0x000006d000027945 */ /* 0x000fe80003800000 */
[----:B------:R-:W-:-:S04]  /*18d70*/  ISETP.NE.AND P0, PT, R10, 0x2, PT ;  /* 0x000000020a00780c */ /* 0x000fc80003f05270 */
[----:B0-----:R-:W-:Y:S02]  /*18d80*/  SEL R5, RZ, 0x1, P0 ;  /* 0x00000001ff057807 */ /* 0x001fe40000000000 */
[----:B------:R-:W-:Y:S02]  /*18d90*/  SEL R10, R10, RZ, P0 ;  /* 0x000000ff0a0a7207 */ /* 0x000fe40000000000 */
[----:B------:R-:W-:Y:S01]  /*18da0*/  LOP3.LUT R14, R24, R5, RZ, 0x3c, !PT ;  /* 0x00000005180e7212 */ /* 0x000fe200078e3cff */
[----:B------:R-:W-:Y:S06]  /*18db0*/  @!P6 BRA `(.L_x_498) ;  /* 0x00000004009ce947 */ /* 0x000fec0003800000 */
        /* <DEDUP_REMOVED lines=22> */
.L_x_499:
[----:B0-----:R-:W-:Y:S01]  /*18f20*/  IMAD R3, R10, 0x8, R28 ;  /* 0x000000080a037824 */ /* 0x001fe200078e021c */
[----:B------:R-:W-:-:S04]  /*18f30*/  SHF.L.U32 R2, R14, 0x1f, RZ ;  /* 0x0000001f0e027819 */ /* 0x000fc800000006ff */
[----:B------:R-:W0:Y:S02]  /*18f40*/  SYNCS.PHASECHK.TRANS64.TRYWAIT P0, [R3+URZ+0x31c40], R2 ;  /* 0x031c4002030075a7 */ /* 0x000e24000800017f */
[----:B0-----:R-:W-:Y:S05]  /*18f50*/  @!P0 BRA `(.L_x_500) ;  /* 0x0000003000bc8947 */ /* 0x001fea0003800000 */
.L_x_602:
[----:B------:R-:W2:Y:S02]  /*18f60*/  S2R R5, SR_TID.X ;  /* 0x0000000000057919 */ /* 0x000ea40000002100 */
[----:B--2---:R-:W-:-:S04]  /*18f70*/  LOP3.LUT R5, R5, 0x7f, RZ, 0xc0, !PT ;  /* 0x0000007f05057812 */ /* 0x004fc800078ec0ff */
[----:B------:R-:W-:-:S13]  /*18f80*/  ISETP.NE.AND P1, PT, R5, RZ, PT ;  /* 0x000000ff0500720c */ /* 0x000fda0003f25270 */
[----:B------:R-:W-:Y:S05]  /*18f90*/  @P1 BRA `(.L_x_501) ;  /* 0x0000000000141947 */ /* 0x000fea0003800000 */
[----:B------:R-:W-:Y:S01]  /*18fa0*/  ISETP.NE.AND P0, PT, R29, RZ, PT ;  /* 0x000000ff1d00720c */ /* 0x000fe20003f05270 */
[----:B0-----:R-:W-:-:S04]  /*18fb0*/  IMAD.MOV.U32 R2, RZ, RZ, 0x6c00 ;  /* 0x00006c00ff027424 */ /* 0x001fc800078e00ff */
[----:B------:R2:W-:Y:S08]  /*18fc0*/  SYNCS.ARRIVE.TRANS64 RZ, [R3+URZ+0x31c30], R2 ;  /* 0x031c300203ff79a7 */ /* 0x0005f0000800003f */
[----:B------:R-:W-:Y:S05]  /*18fd0*/  @!P0 BRA `(.L_x_501) ;  /* 0x0000000000048947 */ /* 0x000fea0003800000 */
[----:B------:R-:W-:Y:S01]  /*18fe0*/  BPT.TRAP 0x1 ;  /* 0x000000040000795c */ /* 0x000fe20000300000 */
.L_x_501:
        /* <DEDUP_REMOVED lines=31> */
.L_x_603:
[----:B------:R-:W-:Y:S05]  /*191e0*/  @P1 BRA `(.L_x_503) ;  /* 0x0000000000181947 */ /* 0x000fea0003800000 */
[----:B------:R-:W-:Y:S01]  /*191f0*/  ISETP.NE.AND P0, PT, R29, RZ, PT ;  /* 0x000000ff1d00720c */ /* 0x000fe20003f05270 */
[----:B0-----:R-:W-:Y:S02]  /*19200*/  IMAD R2, R22, 0x8, R28 ;  /* 0x0000000816027824 */ /* 0x001fe400078e021c */
[----:B------:R-:W-:-:S04]  /*19210*/  IMAD.MOV.U32 R3, RZ, RZ, 0x6c00 ;  /* 0x00006c00ff037424 */ /* 0x000fc800078e00ff */
[----:B------:R2:W-:Y:S06]  /*19220*/  SYNCS.ARRIVE.TRANS64 RZ, [R2+URZ+0x31c50], R3 ;  /* 0x031c500302ff79a7 */ /* 0x0005ec000800003f */
[----:B------:R-:W-:Y:S05]  /*19230*/  @!P0 BRA `(.L_x_503) ;  /* 0x0000000000048947 */ /* 0x000fea0003800000 */
[----:B------:R-:W-:Y:S01]  /*19240*/  BPT.TRAP 0x1 ;  /* 0x000000040000795c */ /* 0x000fe20000300000 */
.L_x_503:
        /* <DEDUP_REMOVED lines=29> */
[----:B0-----:R-:W-:Y:S01]  /*19420*/  NOP ;  /* 0x0000000000007918 */ /* 0x001fe20000000000 */
.L_x_498:
[----:B------:R-:W-:Y:S05]  /*19430*/  BSYNC B2 ;  /* 0x0000000000027941 */ /* 0x000fea0003800000 */
.L_x_497:
[----:B------:R-:W2:Y:S01]  /*19440*/  LDL.LU R2, [R1+0x4] ;  /* 0x0000040001027983 */ /* 0x000ea20000300800 */
[----:B------:R-:W-:Y:S02]  /*19450*/  IMAD.MOV.U32 R22, RZ, RZ, R10 ;  /* 0x000000ffff167224 */ /* 0x000fe400078e000a */
[----:B------:R-:W-:Y:S02]  /*19460*/  IMAD.MOV.U32 R24, RZ, RZ, R14 ;  /* 0x000000ffff187224 */ /* 0x000fe400078e000e */
[----:B--2---:R-:W-:-:S07]  /*19470*/  VIADD R8, R2, 0xfffffffd ;  /* 0xfffffffd02087836 */ /* 0x004fce0000000000 */
.L_x_496:
[----:B------:R-:W-:Y:S05]  /*19480*/  BSYNC B1 ;  /* 0x0000000000017941 */ /* 0x000fea0003800000 */
.L_x_495:
[----:B------:R-:W-:-:S05]  /*19490*/  IMAD.MOV R2, RZ, RZ, -R13 ;  /* 0x000000ffff027224 */ /* 0x000fca00078e0a0d */
[----:B------:R-:W-:-:S13]  /*194a0*/  ISETP.NE.AND P0, PT, R9, R2, PT ;  /* 0x000000020900720c */ /* 0x000fda0003f05270 */
[----:B------:R-:W-:Y:S05]  /*194b0*/  @!P0 BRA `(.L_x_494) ;  /* 0x0000000c00948947 */ /* 0x000fea0003800000 */
[----:B------:R-:W-:-:S07]  /*194c0*/  IMAD.MOV.U32 R4, RZ, RZ, R7 ;  /* 0x000000ffff047224 */ /* 0x000fce00078e0007 */
.L_x_518:
        /* <DEDUP_REMOVED lines=31> */
.L_x_506:
[----:B------:R-:W-:Y:S01]  /*196c0*/  IMAD R3, R9, 0x8, R28 ;  /* 0x0000000809037824 */ /* 0x000fe200078e021c */
[----:B------:R-:W-:-:S04]  /*196d0*/  SHF.L.U32 R2, R10, 0x1f, RZ ;  /* 0x0000001f0a027819 */ /* 0x000fc800000006ff */
[----:B------:R-:W3:Y:S02]  /*196e0*/  SYNCS.PHASECHK.TRANS64.TRYWAIT P0, [R3+URZ+0x31c40], R2 ;  /* 0x031c4002030075a7 */ /* 0x000ee4000800017f */
[----:B---3--:R-:W-:Y:S05]  /*196f0*/  @!P0 BRA `(.L_x_507) ;  /* 0x0000002800fc8947 */ /* 0x008fea0003800000 */
.L_x_604:
        /* <DEDUP_REMOVED lines=9> */
.L_x_508:
        /* <DEDUP_REMOVED lines=31> */
.L_x_605:
[----:B------:R-:W-:Y:S05]  /*19980*/  @P0 BRA `(.L_x_510) ;  /* 0x0000000000140947 */ /* 0x000fea0003800000 */
[----:B------:R-:W-:Y:S01]  /*19990*/  ISETP.NE.AND P1, PT, R29, RZ, PT ;  /* 0x000000ff1d00720c */ /* 0x000fe20003f25270 */
[----:B------:R-:W-:-:S04]  /*199a0*/  IMAD.MOV.U32 R2, RZ, RZ, 0x6c00 ;  /* 0x00006c00ff027424 */ /* 0x000fc800078e00ff */
[----:B------:R2:W-:Y:S08]  /*199b0*/  SYNCS.ARRIVE.TRANS64 RZ, [R3+URZ+0x50], R2 ;  /* 0x0000500203ff79a7 */ /* 0x0005f0000800003f */
[----:B------:R-:W-:Y:S05]  /*199c0*/  @!P1 BRA `(.L_x_510) ;  /* 0x0000000000049947 */ /* 0x000fea0003800000 */
[----:B------:R-:W-:Y:S01]  /*199d0*/  BPT.TRAP 0x1 ;  /* 0x000000040000795c */ /* 0x000fe20000300000 */
.L_x_510:
        /* <DEDUP_REMOVED lines=30> */
.L_x_505:
[----:B------:R-:W-:Y:S05]  /*19bc0*/  BSYNC B1 ;  /* 0x0000000000017941 */ /* 0x000fea0003800000 */
.L_x_504:
[----:B------:R-:W-:Y:S01]  /*19bd0*/  VIADD R22, R9, 0x1 ;  /* 0x0000000109167836 */ /* 0x000fe20000000000 */
[----:B------:R-:W-:Y:S04]  /*19be0*/  BSSY B1, `(.L_x_511) ;  /* 0x000006e000017945 */ /* 0x000fe80003800000 */
[----:B------:R-:W-:-:S04]  /*19bf0*/  ISETP.NE.AND P0, PT, R22, 0x2, PT ;  /* 0x000000021600780c */ /* 0x000fc80003f05270 */
[----:B0-2---:R-:W-:Y:S02]  /*19c00*/  SEL R3, RZ, 0x1, P0 ;  /* 0x00000001ff037807 */ /* 0x005fe40000000000 */
        /* <DEDUP_REMOVED lines=22> */
[----:B------:R-:W-:Y:S01]  /*19d70*/  LEA.HI.X R5, R2, UR5, R3, 0x2, P0 ;  /* 0x0000000502057c11 */ /* 0x000fe200080f1403 */
[----:B------:R-:W-:-:S04]  /*19d80*/  IMAD.MOV R2, RZ, RZ, -R14 ;  /* 0x000000ffff027224 */ /* 0x000fc800078e0a0e */
[----:B------:R0:W5:Y:S01]  /*19d90*/  LDG.E R4, desc[UR60][R4.64] ;  /* 0x0000003c04047981 */ /* 0x000162000c1e1900 */
[----:B------:R-:W-:-:S07]  /*19da0*/  IMAD R13, R12, R2, R13 ;  /* 0x000000020c0d7224 */ /* 0x000fce00078e020d */
.L_x_513:
[----:B------:R-:W-:Y:S01]  /*19db0*/  IMAD R2, R22, 0x8, R28 ;  /* 0x0000000816027824 */ /* 0x000fe200078e021c */
[----:B------:R-:W-:-:S04]  /*19dc0*/  SHF.L.U32 R3, R24, 0x1f, RZ ;  /* 0x0000001f18037819 */ /* 0x000fc800000006ff */
[----:B------:R-:W2:Y:S02]  /*19dd0*/  SYNCS.PHASECHK.TRANS64.TRYWAIT P0, [R2+URZ+0x31c40], R3 ;  /* 0x031c4003020075a7 */ /* 0x000ea4000800017f */
[----:B--2---:R-:W-:Y:S05]  /*19de0*/  @!P0 BRA `(.L_x_514) ;  /* 0x0000002400688947 */ /* 0x004fea0003800000 */
.L_x_606:
        /* <DEDUP_REMOVED lines=9> */
.L_x_515:
[----:B0-2---:R-:W-:Y:S01]  /*19e80*/  IMAD R2, R22, 0x6c00, R28 ;  /* 0x00006c0016027824 */ /* 0x005fe200078e021c */
[----:B------:R-:W-:Y:S01]  /*19e90*/  R2UR UR11, R13 ;  /* 0x000000000d0b72ca */ /* 0x000fe200000e0000 */
[----:B------:R-:W-:Y:S01]  /*19ea0*/  UIADD3 UR4, UP0, UR36, 0x370, URZ ;  /* 0x0000037024047890 */ /* 0x000fe2000ff1e03f */
[----:B------:R-:W-:Y:S01]  /*19eb0*/  R2UR UR5, R23 ;  /* 0x00000000170572ca */ /* 0x000fe200000e0000 */
[----:B------:R-:W-:Y:S01]  /*19ec0*/  UMOV UR10, URZ ;  /* 0x0000003f000a7c82 */ /* 0x000fe20008000000 */
[----:B------:R-:W-:Y:S01]  /*19ed0*/  R2UR UR8, R2 ;  /* 0x00000000020872ca */ /* 0x000fe200000e0000 */
[----:B------:R-:W-:Y:S01]  /*19ee0*/  VIADD R2, R28, 0x31c00 ;  /* 0x00031c001c027836 */ /* 0x000fe20000000000 */
[----:B------:R-:W-:Y:S01]  /*19ef0*/  R2UR UR12, R0 ;  /* 0x00000000000c72ca */ /* 0x000fe200000e0000 */
[----:B------:R-:W-:Y:S01]  /*19f00*/  UMOV UR6, 0x0 ;  /* 0x0000000000067882 */ /* 0x000fe20000000000 */
[----:B-----5:R-:W-:Y:S01]  /*19f10*/  R2UR UR13, R4 ;  /* 0x00000000040d72ca */ /* 0x020fe200000e0000 */
[--C-:B------:R-:W-:Y:S01]  /*19f20*/  IMAD R3, R22, 0x8, R2.reuse ;  /* 0x0000000816037824 */ /* 0x100fe200078e0202 */
[----:B------:R-:W-:Y:S01]  /*19f30*/  UMOV UR7, 0x14f00000 ;  /* 0x14f0000000077882 */ /* 0x000fe20000000000 */
[----:B------:R-:W-:Y:S01]  /*19f40*/  UMOV UR17, 0x20 ;  /* 0x0000002000117882 */ /* 0x000fe20000000000 */
[----:B------:R-:W-:Y:S01]  /*19f50*/  UMOV UR18, 0x40 ;  /* 0x0000004000127882 */ /* 0x000fe20000000000 */
[----:B------:R-:W-:Y:S01]  /*19f60*/  IMAD R2, R9, 0x8, R2 ;  /* 0x0000000809027824 */ /* 0x000fe200078e0202 */
[----:B------:R-:W-:Y:S01]  /*19f70*/  R2UR UR9, R3 ;  /* 0x00000000030972ca */ /* 0x000fe200000e0000 */
[----:B------:R-:W-:Y:S01]  /*19f80*/  UIMAD UR11, UR11, 0x90, UR5 ;  /* 0x000000900b0b78a4 */ /* 0x000fe2000f8e0205 */
[----:B------:R-:W-:Y:S01]  /*19f90*/  SHF.L.U32 R3, R10, 0x1f, RZ ;  /* 0x0000001f0a037819 */ /* 0x000fe200000006ff */
[----:B------:R-:W-:-:S02]  /*19fa0*/  UIADD3 UR14, UR8, 0x16a00, URZ ;  /* 0x00016a00080e7890 */ /* 0x000fc4000fffe03f */
[----:B------:R-:W-:Y:S02]  /*19fb0*/  UIADD3.X UR5, URZ, UR37, URZ, UP0, !UPT ;  /* 0x000000253f057290 */ /* 0x000fe400087fe43f */
[----:B------:R-:W-:Y:S02]  /*19fc0*/  UIADD3 UR15, UR8, 0x18e00, URZ ;  /* 0x00018e00080f7890 */ /* 0x000fe4000fffe03f */
[----:B------:R-:W-:-:S03]  /*19fd0*/  UIADD3 UR16, UR8, 0x1b200, URZ ;  /* 0x0001b20008107890 */ /* 0x000fc6000fffe03f */
[----:B------:R-:W-:Y:S01]  /*19fe0*/  UMOV UR8, UR14 ;  /* 0x0000000e00087c82 */ /* 0x000fe20008000000 */
[----:B------:R-:W-:-:S09]  /*19ff0*/  UIADD3 UR9, UR9, 0x30, URZ ;  /* 0x0000003009097890 */ /* 0x000fd2000fffe03f */
        /* <DEDUP_REMOVED lines=9> */
.L_x_607:
[----:B------:R-:W-:Y:S05]  /*1a090*/  @P0 BRA `(.L_x_517) ;  /* 0x0000000000140947 */ /* 0x000fea0003800000 */
[----:B------:R-:W-:Y:S01]  /*1a0a0*/  ISETP.NE.AND P1, PT, R29, RZ, PT ;  /* 0x000000ff1d00720c */ /* 0x000fe20003f25270 */
[----:B0-----:R-:W-:-:S04]  /*1a0b0*/  IMAD.MOV.U32 R3, RZ, RZ, 0x6c00 ;  /* 0x00006c00ff037424 */ /* 0x001fc800078e00ff */
[----:B------:R2:W-:Y:S08]  /*1a0c0*/  SYNCS.ARRIVE.TRANS64 RZ, [R2+URZ+0x50], R3 ;  /* 0x0000500302ff79a7 */ /* 0x0005f0000800003f */
[----:B------:R-:W-:Y:S05]  /*1a0d0*/  @!P1 BRA `(.L_x_517) ;  /* 0x0000000000049947 */ /* 0x000fea0003800000 */
[----:B------:R-:W-:Y:S01]  /*1a0e0*/  BPT.TRAP 0x1 ;  /* 0x000000040000795c */ /* 0x000fe20000300000 */
.L_x_517:
        /* <DEDUP_REMOVED lines=29> */
.L_x_512:
[----:B------:R-:W-:Y:S05]  /*1a2c0*/  BSYNC B1 ;  /* 0x0000000000017941 */ /* 0x000fea0003800000 */
.L_x_511:
[C---:B------:R-:W-:Y:S01]  /*1a2d0*/  ISETP.GT.AND P0, PT, R8.reuse, 0x1, PT ;  /* 0x000000010800780c */ /* 0x040fe20003f04270 */
[----:B0-2---:R-:W-:-:S04]  /*1a2e0*/  VIADD R2, R8, 0xfffffffe ;  /* 0xfffffffe08027836 */ /* 0x005fc80000000000 */
[----:B------:R-:W-:-:S08]  /*1a2f0*/  IMAD.MOV.U32 R8, RZ, RZ, R2 ;  /* 0x000000ffff087224 */ /* 0x000fd000078e0002 */
[----:B------:R-:W-:Y:S05]  /*1a300*/  @P0 BRA `(.L_x_518) ;  /* 0xfffffff000700947 */ /* 0x000fea000383ffff */
.L_x_494:
[----:B------:R-:W-:Y:S05]  /*1a310*/  BSYNC B0 ;  /* 0x0000000000007941 */ /* 0x000fea0003800000 */
.L_x_493:
        /* <DEDUP_REMOVED lines=15> */
.L_x_520:
[----:B------:R-:W-:Y:S05]  /*1a410*/  BSYNC B0 ;  /* 0x0000000000007941 */ /* 0x000fea0003800000 */
.L_x_519:
[----:B------:R-:W-:Y:S04]  /*1a420*/  BSSY B0, `(.L_x_521) ;  /* 0x000002b000007945 */ /* 0x000fe80003800000 */
[----:B------:R-:W-:Y:S05]  /*1a430*/  @!P6 BRA `(.L_x_522) ;  /* 0x0000000000a4e947 */ /* 0x000fea0003800000 */
[----:B------:R-:W-:Y:S01]  /*1a440*/  IMAD R3, R22, 0x8, R28 ;  /* 0x0000000816037824 */ /* 0x000fe200078e021c */
[----:B------:R-:W-:-:S04]  /*1a450*/  SHF.L.U32 R2, R24, 0x1f, RZ ;  /* 0x0000001f18027819 */ /* 0x000fc800000006ff */
[----:B------:R-:W2:Y:S02]  /*1a460*/  SYNCS.PHASECHK.TRANS64.TRYWAIT P0, [R3+URZ+0x31c60], R2 ;  /* 0x031c6002030075a7 */ /* 0x000ea4000800017f */
[----:B--2---:R-:W-:Y:S05]  /*1a470*/  @!P0 BRA `(.L_x_523) ;  /* 0x0000001c00ec8947 */ /* 0x004fea0003800000 */
.L_x_608:
        /* <DEDUP_REMOVED lines=9> */
.L_x_524:
        /* <DEDUP_REMOVED lines=28> */
.L_x_522:
[----:B------:R-:W-:Y:S05]  /*1a6d0*/  BSYNC B0 ;  /* 0x0000000000007941 */ /* 0x000fea0003800000 */
.L_x_521:
[----:B------:R-:W-:-:S05]  /*1a6e0*/  VIADD R22, R22, 0x1 ;  /* 0x0000000116167836 */ /* 0x000fca0000000000 */
[----:B------:R-:W-:-:S04]  /*1a6f0*/  ISETP.NE.AND P0, PT, R22, 0x2, PT ;  /* 0x000000021600780c */ /* 0x000fc80003f05270 */
[----:B--23--:R-:W-:Y:S02]  /*1a700*/  SEL R3, RZ, 0x1, P0 ;  /* 0x00000001ff037807 */ /* 0x00cfe40000000000 */
[----:B------:R-:W-:Y:S02]  /*1a710*/  SEL R22, R22, RZ, P0 ;  /* 0x000000ff16167207 */ /* 0x000fe40000000000 */
[----:B------:R-:W-:-:S07]  /*1a720*/  LOP3.LUT R24, R24, R3, RZ, 0x3c, !PT ;  /* 0x0000000318187212 */ /* 0x000fce00078e3cff */
.L_x_478:
[----:B------:R-:W-:Y:S05]  /*1a730*/  BSYNC B6 ;  /* 0x0000000000067941 */ /* 0x000fea0003800000 */
.L_x_476:
[----:B------:R-:W-:-:S03]  /*1a740*/  UMOV UR4, 0xffffffff ;  /* 0xffffffff00047882 */ /* 0x000fc60000000000 */
[----:B------:R-:W-:Y:S05]  /*1a750*/  BRA.DIV UR4, `(.L_x_525) ;  /* 0x0000001e04487947 */ /* 0x000fea000b800000 */
[----:B0-----:R0:W2:Y:S04]  /*1a760*/  SHFL.IDX PT, R5, R16, RZ, 0x1f ;  /* 0x00001fff10057589 */ /* 0x0010a800000e0000 */
[----:B------:R0:W3:Y:S02]  /*1a770*/  SHFL.IDX PT, R4, R16, 0x1, 0x1f ;  /* 0x00201f0010047f89 */ /* 0x0000e400000e0000 */
.L_x_612:
        /* <DEDUP_REMOVED lines=8> */
[----:B-----5:R-:W4:Y:S02]  /*1a800*/  LDC.64 R2, c[0x0][0xc58] ;  /* 0x00031600ff027b82 */ /* 0x020f240000000a00 */
[----:B----4-:R-:W-:-:S06]  /*1a810*/  IMAD.WIDE R2, R7, 0x4, R2 ;  /* 0x0000000407027825 */ /* 0x010fcc00078e0202 */
[----:B------:R4:W5:Y:S02]  /*1a820*/  LDG.E R2, desc[UR60][R2.64] ;  /* 0x0000003c02027981 */ /* 0x000964000c1e1900 */
.L_x_527:
[----:B------:R-:W-:Y:S05]  /*1a830*/  BSYNC B0 ;  /* 0x0000000000007941 */ /* 0x000fea0003800000 */
.L_x_526:
        /* <DEDUP_REMOVED lines=23> */
.L_x_620:
[----:B------:R-:W-:Y:S02]  /*1a9b0*/  ULDC UR4, c[0x0][0xc10] ;  /* 0x0003040000047ab9 */ /* 0x000fe40000000800 */
[----:B------:R-:W-:-:S04]  /*1a9c0*/  IMAD.U32 R16, RZ, RZ, UR4 ;  /* 0x00000004ff107e24 */ /* 0x000fc8000f8e00ff */
[----:B----4-:R-:W-:-:S04]  /*1a9d0*/  IMAD R7, R14, R16, RZ ;  /* 0x000000100e077224 */ /* 0x010fc800078e02ff */
[----:B---3--:R-:W-:-:S05]  /*1a9e0*/  IMAD.IADD R4, R4, 0x1, R7 ;  /* 0x0000000104047824 */ /* 0x008fca00078e0207 */
[----:B--2---:R-:W-:-:S13]  /*1a9f0*/  ISETP.GT.AND P0, PT, R4, R5, PT ;  /* 0x000000050400720c */ /* 0x004fda0003f04270 */
[----:B------:R-:W-:Y:S05]  /*1aa00*/  @P0 BRA `(.L_x_529) ;  /* 0x0000000000ac0947 */ /* 0x000fea0003800000 */
[----:B------:R-:W2:Y:S02]  /*1aa10*/  LDC R0, c[0x0][0xc14] ;  /* 0x00030500ff007b82 */ /* 0x000ea40000000800 */
.L_x_534:
        /* <DEDUP_REMOVED lines=9> */
[----:B0-----:R-:W0:Y:S02]  /*1aab0*/  LDC.64 R2, c[0x0][0xc58] ;  /* 0x00031600ff027b82 */ /* 0x001e240000000a00 */
[----:B0-----:R-:W-:-:S06]  /*1aac0*/  IMAD.WIDE R2, R7, 0x4, R2 ;  /* 0x0000000407027825 */ /* 0x001fcc00078e0202 */
[----:B------:R2:W5:Y:S02]  /*1aad0*/  LDG.E R2, desc[UR60][R2.64] ;  /* 0x0000003c02027981 */ /* 0x000564000c1e1900 */
.L_x_532:
[----:B------:R-:W-:Y:S05]  /*1aae0*/  BSYNC B0 ;  /* 0x0000000000007941 */ /* 0x000fea0003800000 */
.L_x_531:
        /* <DEDUP_REMOVED lines=11> */
[----:B0-2---:R-:W-:-:S05]  /*1aba0*/  IMAD.IADD R3, R13, 0x1, R14 ;  /* 0x000000010d037824 */ /* 0x005fca00078e020e */
        /* <DEDUP_REMOVED lines=10> */
[----:B------:R0:W2:Y:S02]  /*1ac50*/  SHFL.IDX PT, R14, R3, 0x1f, 0x1f ;  /* 0x03e01f00030e7f89 */ /* 0x0000a400000e0000 */
.L_x_628:
[----:B------:R-:W-:Y:S02]  /*1ac60*/  ULDC UR4, c[0x0][0xc10] ;  /* 0x0003040000047ab9 */ /* 0x000fe40000000800 */
[----:B------:R-:W-:-:S04]  /*1ac70*/  IMAD.U32 R16, RZ, RZ, UR4 ;  /* 0x00000004ff107e24 */ /* 0x000fc8000f8e00ff */
[----:B--2---:R-:W-:-:S04]  /*1ac80*/  IMAD R7, R14, R16, RZ ;  /* 0x000000100e077224 */ /* 0x004fc800078e02ff */
[----:B------:R-:W-:-:S05]  /*1ac90*/  IMAD.IADD R4, R7, 0x1, R4 ;  /* 0x0000000107047824 */ /* 0x000fca00078e0204 */
[----:B------:R-:W-:-:S13]  /*1aca0*/  ISETP.GT.AND P0, PT, R4, R5, PT ;  /* 0x000000050400720c */ /* 0x000fda0003f04270 */
[----:B------:R-:W-:Y:S05]  /*1acb0*/  @!P0 BRA `(.L_x_534) ;  /* 0xfffffffc00588947 */ /* 0x000fea000383ffff */
.L_x_529:
        /* <DEDUP_REMOVED lines=8> */
.L_x_632:
[----:B------:R-:W-:Y:S01]  /*1ad40*/  ISETP.NE.AND P0, PT, R6, RZ, PT ;  /* 0x000000ff0600720c */ /* 0x000fe20003f05270 */
[----:B------:R-:W-:-:S12]  /*1ad50*/  IMAD.MOV.U32 R14, RZ, RZ, RZ ;  /* 0x000000ffff0e7224 */ /* 0x000fd800078e00ff */
[----:B------:R-:W-:Y:S05]  /*1ad60*/  @!P0 BRA `(.L_x_536) ;  /* 0x0000000000108947 */ /* 0x000fea0003800000 */
[----:B------:R-:W-:Y:S01]  /*1ad70*/  UMOV UR4, 0xffffffff ;  /* 0xffffffff00047882 */ /* 0x000fe20000000000 */
[----:B------:R-:W-:Y:S02]  /*1ad80*/  VIADD R12, R4, 0xffffffff ;  /* 0xffffffff040c7836 */ /* 0x000fe40000000000 */
[----:B------:R-:W-:Y:S05]  /*1ad90*/  BRA.DIV UR4, `(.L_x_537) ;  /* 0x0000001e04ec7947 */ /* 0x000fea000b800000 */
[----:B------:R4:W0:Y:S02]  /*1ada0*/  SHFL.IDX PT, R14, R3, R12, 0x1f ;  /* 0x00001f0c030e7589 */ /* 0x00082400000e0000 */
.L_x_536:
[-C--:B---3--:R-:W-:Y:S01]  /*1adb0*/  IABS R6, R17.reuse ;  /* 0x0000001100067213 */ /* 0x088fe20000000000 */
[----:B0-----:R-:W-:Y:S02]  /*1adc0*/  IMAD R16, R14, R16, R7 ;  /* 0x000000100e107224 */ /* 0x001fe400078e0207 */
[----:B------:R-:W-:Y:S01]  /*1add0*/  IMAD.IADD R19, R4, 0x1, R19 ;  /* 0x0000000104137824 */ /* 0x000fe200078e0213 */
[----:B------:R-:W0:Y:S01]  /*1ade0*/  I2F.RP R8, R6 ;  /* 0x0000000600087306 */ /* 0x000e220000209400 */
[----:B------:R-:W-:Y:S01]  /*1adf0*/  IMAD.IADD R10, R5, 0x1, -R16 ;  /* 0x00000001050a7824 */ /* 0x000fe200078e0a10 */
[----:B------:R-:W-:-:S05]  /*1ae00*/  IABS R5, R17 ;  /* 0x0000001100057213 */ /* 0x000fca0000000000 */
[----:B------:R-:W-:Y:S01]  /*1ae10*/  IMAD.MOV R5, RZ, RZ, -R5 ;  /* 0x000000ffff057224 */ /* 0x000fe200078e0a05 */
[----:B0-----:R-:W2:Y:S02]  /*1ae20*/  MUFU.RCP R8, R8 ;  /* 0x0000000800087308 */ /* 0x001ea40000001000 */
[----:B--2---:R-:W-:-:S06]  /*1ae30*/  VIADD R2, R8, 0xffffffe ;  /* 0x0ffffffe08027836 */ /* 0x004fcc0000000000 */
[----:B----4-:R0:W2:Y:S02]  /*1ae40*/  F2I.FTZ.U32.TRUNC.NTZ R3, R2 ;  /* 0x0000000200037305 */ /* 0x0100a4000021f000 */
        /* <DEDUP_REMOVED lines=21> */
.L_x_530:
[----:B------:R-:W-:Y:S01]  /*1afa0*/  UMOV UR4, URZ ;  /* 0x0000003f00047c82 */ /* 0x000fe20008000000 */
[----:B------:R-:W-:Y:S01]  /*1afb0*/  UMOV UR5, URZ ;  /* 0x0000003f00057c82 */ /* 0x000fe20008000000 */
[----:B------:R-:W-:Y:S01]  /*1afc0*/  ULDC UR6, c[0x0][0xc14] ;  /* 0x0003050000067ab9 */ /* 0x000fe20000000800 */
[----:B------:R-:W-:Y:S02]  /*1afd0*/  IMAD.MOV.U32 R16, RZ, RZ, R5 ;  /* 0x000000ffff107224 */ /* 0x000fe400078e0005 */
[----:B------:R-:W-:Y:S02]  /*1afe0*/  IMAD.U32 R17, RZ, RZ, UR4 ;  /* 0x00000004ff117e24 */ /* 0x000fe4000f8e00ff */
[----:B------:R-:W-:Y:S02]  /*1aff0*/  IMAD.U32 R18, RZ, RZ, UR5 ;  /* 0x00000005ff127e24 */ /* 0x000fe4000f8e00ff */
[----:B------:R-:W-:-:S07]  /*1b000*/  IMAD.U32 R19, RZ, RZ, UR6 ;  /* 0x00000006ff137e24 */ /* 0x000fce000f8e00ff */
.L_x_538:
[----:B------:R-:W-:Y:S01]  /*1b010*/  ISETP.NE.AND P0, PT, R29, RZ, PT ;  /* 0x000000ff1d00720c */ /* 0x000fe20003f05270 */
[----:B------:R-:W-:Y:S05]  /*1b020*/  WARPSYNC.ALL ;  /* 0x0000000000007948 */ /* 0x000fea0003800000 */
[----:B------:R-:W-:Y:S07]  /*1b030*/  BAR.SYNC.DEFER_BLOCKING 0x4, 0x1a0 ;  /* 0x0106800000007b1d */ /* 0x000fee0000010000 */
[----:B------:R-:W-:Y:S01]  /*1b040*/  @!P0 MOV R2, 0x400 ;  /* 0x0000040000028802 */ /* 0x000fe20000000f00 */
[----:B0-----:R-:W0:Y:S03]  /*1b050*/  @!P0 S2R R3, SR_CgaCtaId ;  /* 0x0000000000038919 */ /* 0x001e260000008800 */
[----:B0-----:R-:W-:-:S05]  /*1b060*/  @!P0 LEA R2, R3, R2, 0x18 ;  /* 0x0000000203028211 */ /* 0x001fca00078ec0ff */
[----:B------:R2:W-:Y:S01]  /*1b070*/  @!P0 STS.128 [R2+0x31cd0], R16 ;  /* 0x031cd01002008388 */ /* 0x0005e20000000c00 */
[----:B------:R-:W-:Y:S06]  /*1b080*/  BAR.ARV 0x5, 0x1a0 ;  /* 0x0146800000007b1d */ /* 0x000fec0000002000 */
[----:B------:R-:W-:-:S13]  /*1b090*/  ISETP.GE.AND P0, PT, R19, R0, PT ;  /* 0x000000001300720c */ /* 0x000fda0003f06270 */
[----:B------:R-:W-:Y:S05]  /*1b0a0*/  @!P0 BRA `(.L_x_539) ;  /* 0xffffffb800708947 */ /* 0x000fea000383ffff */
.L_x_455:
        /* <DEDUP_REMOVED lines=12> */
.L_x_635:
[----:B------:R-:W-:Y:S05]  /*1b170*/  BSYNC B0 ;  /* 0x0000000000007941 */ /* 0x000fea0003800000 */
.L_x_540:
[----:B------:R-:W-:-:S03]  /*1b180*/  UMOV UR4, 0xffffffff ;  /* 0xffffffff00047882 */ /* 0x000fc60000000000 */
[----:B------:R-:W-:Y:S05]  /*1b190*/  BRA.DIV UR4, `(.L_x_542) ;  /* 0x0000001e04247947 */ /* 0x000fea000b800000 */
[----:B0-----:R-:W0:Y:S02]  /*1b1a0*/  S2R R0, SR_TID.X ;  /* 0x0000000000007919 */ /* 0x001e240000002100 */
[----:B0-----:R-:W-:-:S04]  /*1b1b0*/  SHF.R.U32.HI R0, RZ, 0x5, R0 ;  /* 0x00000005ff007819 */ /* 0x001fc80000011600 */
[----:B------:R-:W-:-:S05]  /*1b1c0*/  LOP3.LUT R0, R0, 0x3, RZ, 0xc0, !PT ;  /* 0x0000000300007812 */ /* 0x000fca00078ec0ff */
[----:B------:R0:W2:Y:S02]  /*1b1d0*/  SHFL.IDX PT, R14, R0, RZ, 0x1f ;  /* 0x00001fff000e7589 */ /* 0x0000a400000e0000 */
.L_x_638:
[----:B--2---:R-:W-:-:S13]  /*1b1e0*/  ISETP.NE.AND P0, PT, R14, RZ, PT ;  /* 0x000000ff0e00720c */ /* 0x004fda0003f05270 */
[----:B------:R-:W-:Y:S05]  /*1b1f0*/  @P0 BRA `(.L_x_307) ;  /* 0x0000000000900947 */ /* 0x000fea0003800000 */
[----:B------:R-:W-:-:S03]  /*1b200*/  UMOV UR4, 0xffffffff ;  /* 0xffffffff00047882 */ /* 0x000fc60000000000 */
[----:B------:R-:W-:Y:S05]  /*1b210*/  BRA.DIV UR4, `(.L_x_543) ;  /* 0x0000001e04387947 */ /* 0x000fea000b800000 */
[----:B------:R-:W-:-:S13]  /*1b220*/  ELECT P6, URZ, PT ;  /* 0x00000000003f782f */ /* 0x000fda00038c0000 */
.L_x_641:
[----:B------:R-:W-:Y:S05]  /*1b230*/  @!P6 BRA `(.L_x_307) ;  /* 0x000000000080e947 */ /* 0x000fea0003800000 */
[----:B0-----:R-:W2:Y:S02]  /*1b240*/  LDL R0, [R1+0x98] ;  /* 0x0000980001007983 */ /* 0x001ea40000100800 */
[----:B--2---:R-:W-:-:S13]  /*1b250*/  R2UR UR4, R0 ;  /* 0x00000000000472ca */ /* 0x004fda00000e0000 */
[----:B------:R-:W-:-:S06]  /*1b260*/  ULOP3.LUT UR4, UR4, 0x2, URZ, 0xfc, !UPT ;  /* 0x0000000204047892 */ /* 0x000fcc000f8efc3f */
[----:B------:R-:W-:-:S05]  /*1b270*/  IMAD.U32 R0, RZ, RZ, UR4 ;  /* 0x00000004ff007e24 */ /* 0x000fca000f8e00ff */
[----:B------:R-:W-:-:S13]  /*1b280*/  ISETP.NE.AND P2, PT, R0, 0x3, PT ;  /* 0x000000030000780c */ /* 0x000fda0003f45270 */
[----:B------:R-:W-:Y:S05]  /*1b290*/  @!P2 BRA `(.L_x_544) ;  /* 0x000000000004a947 */ /* 0x000fea0003800000 */
[----:B------:R-:W-:Y:S01]  /*1b2a0*/  BPT.TRAP 0x1 ;  /* 0x000000040000795c */ /* 0x000fe20000300000 */
.L_x_544:
        /* <DEDUP_REMOVED lines=12> */
.L_x_642:
[----:B------:R-:W2:Y:S02]  /*1b370*/  SYNCS.PHASECHK.TRANS64.TRYWAIT P0, [R3+URZ], R0 ;  /* 0x00000000030075a7 */ /* 0x000ea4000800017f */
[----:B--2---:R-:W-:Y:S05]  /*1b380*/  @!P0 BRA `(.L_x_546) ;  /* 0x0000001c00108947 */ /* 0x004fea0003800000 */
.L_x_643:
[----:B------:R-:W-:Y:S05]  /*1b390*/  @!P2 BRA `(.L_x_547) ;  /* 0x000000000004a947 */ /* 0x000fea0003800000 */
[----:B------:R-:W-:Y:S01]  /*1b3a0*/  BPT.TRAP 0x1 ;  /* 0x000000040000795c */ /* 0x000fe20000300000 */
.L_x_547:
[----:B--2---:R-:W-:-:S04]  /*1b3b0*/  VIADD R3, R9, 0x31c60 ;  /* 0x00031c6009037836 */ /* 0x004fc80000000000 */
[----:B------:R-:W-:-:S04]  /*1b3c0*/  IMAD R5, R22, 0x8, R3 ;  /* 0x0000000816057824 */ /* 0x000fc800078e0203 */
[----:B------:R-:W2:Y:S02]  /*1b3d0*/  SYNCS.PHASECHK.TRANS64.TRYWAIT P0, [R5+URZ], R2 ;  /* 0x00000002050075a7 */ /* 0x000ea4000800017f */
[----:B--2---:R-:W-:Y:S05]  /*1b3e0*/  @!P0 BRA `(.L_x_548) ;  /* 0x0000001c000c8947 */ /* 0x004fea0003800000 */
.L_x_644:
[----:B------:R-:W-:-:S07]  /*1b3f0*/  IMAD R3, R4, 0x8, R3 ;  /* 0x0000000804037824 */ /* 0x000fce00078e0203 */
.L_x_549:
[----:B---3--:R3:W4:Y:S02]  /*1b400*/  SYNCS.PHASECHK.TRANS64.TRYWAIT P0, [R3+URZ], R0 ;  /* 0x00000000030075a7 */ /* 0x008724000800017f */
[----:B----4-:R-:W-:Y:S05]  /*1b410*/  @!P0 NANOSLEEP.SYNCS 0x989680 ;  /* 0x009896800000895d */ /* 0x010fea0003900000 */
[----:B------:R-:W4:Y:S02]  /*1b420*/  @!P0 SYNCS.PHASECHK.TRANS64 P0, [R3+URZ], R0 ;  /* 0x00000000030085a7 */ /* 0x000f24000800007f */
[----:B----4-:R-:W-:Y:S05]  /*1b430*/  @!P0 BRA `(.L_x_549) ;  /* 0xfffffffc00f08947 */ /* 0x010fea000383ffff */
.L_x_307:
[----:B------:R-:W-:Y:S05]  /*1b440*/  BSYNC B7 ;  /* 0x0000000000077941 */ /* 0x000fea0003800000 */
.L_x_304:
[----:B------:R-:W-:Y:S05]  /*1b450*/  EXIT ;  /* 0x000000000000794d */ /* 0x000fea0003800000 */
.L_x_323:
[----:B0-----:R0:W1:Y:S02]  /*1b460*/  SYNCS.PHASECHK.TRANS64.TRYWAIT P5, [R20+URZ+0x31c90], R87 ;  /* 0x031c9057140075a7 */ /* 0x00106400080a017f */
[----:B-1----:R-:W-:Y:S05]  /*1b470*/  @!P5 NANOSLEEP.SYNCS 0x989680 ;  /* 0x009896800000d95d */ /* 0x002fea0003900000 */
[----:B------:R-:W1:Y:S02]  /*1b480*/  @!P5 SYNCS.PHASECHK.TRANS64 P5, [R20+URZ+0x31c90], R87 ;  /* 0x031c90571400d5a7 */ /* 0x000e6400080a007f */
[----:B-1----:R-:W-:Y:S05]  /*1b490*/  @!P5 BRA `(.L_x_323) ;  /* 0xfffffffc00f0d947 */ /* 0x002fea000383ffff */
[----:B------:R-:W-:Y:S05]  /*1b4a0*/  BRA `(.L_x_550) ;  /* 0xfffffe7c00547947 */ /* 0x000fea000383ffff */
.L_x_351:
[----:B0-----:R0:W1:Y:S02]  /*1b4b0*/  SYNCS.PHASECHK.TRANS64.TRYWAIT P5, [R20+URZ+0x31c90], R87 ;  /* 0x031c9057140075a7 */ /* 0x00106400080a017f */
[----:B-1----:R-:W-:Y:S05]  /*1b4c0*/  @!P5 NANOSLEEP.SYNCS 0x989680 ;  /* 0x009896800000d95d */ /* 0x002fea0003900000 */
[----:B------:R-:W1:Y:S02]  /*1b4d0*/  @!P5 SYNCS.PHASECHK.TRANS64 P5, [R20+URZ+0x31c90], R87 ;  /* 0x031c90571400d5a7 */ /* 0x000e6400080a007f */
[----:B-1----:R-:W-:Y:S05]  /*1b4e0*/  @!P5 BRA `(.L_x_351) ;  /* 0xfffffffc00f0d947 */ /* 0x002fea000383ffff */
[----:B------:R-:W-:Y:S05]  /*1b4f0*/  BRA `(.L_x_551) ;  /* 0xfffffe9800207947 */ /* 0x000fea000383ffff */
.L_x_364:
[----:B0-----:R0:W1:Y:S02]  /*1b500*/  SYNCS.PHASECHK.TRANS64.TRYWAIT P4, [R20+URZ+0x31c90], R87 ;  /* 0x031c9057140075a7 */ /* 0x001064000808017f */
[----:B-1----:R-:W-:Y:S05]  /*1b510*/  @!P4 NANOSLEEP.SYNCS 0x989680 ;  /* 0x009896800000c95d */ /* 0x002fea0003900000 */
[----:B------:R-:W1:Y:S02]  /*1b520*/  @!P4 SYNCS.PHASECHK.TRANS64 P4, [R20+URZ+0x31c90], R87 ;  /* 0x031c90571400c5a7 */ /* 0x000e64000808007f */
[----:B-1----:R-:W-:Y:S05]  /*1b530*/  @!P4 BRA `(.L_x_364) ;  /* 0xfffffffc00f0c947 */ /* 0x002fea000383ffff */
[----:B------:R-:W-:Y:S05]  /*1b540*/  BRA `(.L_x_552) ;  /* 0xfffffeb000e07947 */ /* 0x000fea000383ffff */
.L_x_368:
[----:B--2---:R2:W3:Y:S02]  /*1b550*/  SYNCS.PHASECHK.TRANS64.TRYWAIT P3, [R20+URZ+0x31cb0], R87 ;  /* 0x031cb057140075a7 */ /* 0x0044e4000806017f */
[----:B---3--:R-:W-:Y:S05]  /*1b560*/  @!P3 NANOSLEEP.SYNCS 0x989680 ;  /* 0x009896800000b95d */ /* 0x008fea0003900000 */
[----:B------:R-:W3:Y:S02]  /*1b570*/  @!P3 SYNCS.PHASECHK.TRANS64 P3, [R20+URZ+0x31cb0], R87 ;  /* 0x031cb0571400b5a7 */ /* 0x000ee4000806007f */
[----:B---3--:R-:W-:Y:S05]  /*1b580*/  @!P3 BRA `(.L_x_368) ;  /* 0xfffffffc00f0b947 */ /* 0x008fea000383ffff */
[----:B------:R-:W-:Y:S05]  /*1b590*/  BRA `(.L_x_553) ;  /* 0xfffffeb400787947 */ /* 0x000fea000383ffff */
.L_x_374:
[----:B------:R-:W0:Y:S01]  /*1b5a0*/  S2R R4, SR_TID.X ;  /* 0x0000000000047919 */ /* 0x000e220000002100 */
[----:B------:R-:W-:Y:S01]  /*1b5b0*/  BSSY B0, `(.L_x_554) ;  /* 0x000000c000007945 */ /* 0x000fe20003800000 */
[----:B------:R-:W-:Y:S02]  /*1b5c0*/  IMAD.MOV.U32 R12, RZ, RZ, RZ ;  /* 0x000000ffff0c7224 */ /* 0x000fe400078e00ff */
[----:B------:R-:W-:Y:S02]  /*1b5d0*/  IMAD.MOV.U32 R11, RZ, RZ, 0x1f ;  /* 0x0000001fff0b7424 */ /* 0x000fe400078e00ff */
[----:B------:R-:W-:Y:S02]  /*1b5e0*/  IMAD.MOV.U32 R15, RZ, RZ, -0x1 ;  /* 0xffffffffff0f7424 */ /* 0x000fe400078e00ff */
[----:B0-----:R-:W-:-:S05]  /*1b5f0*/  VIADD R5, R4, 0xffffff80 ;  /* 0xffffff8004057836 */ /* 0x001fca0000000000 */
[----:B------:R-:W-:-:S04]  /*1b600*/  SHF.R.S32.HI R4, RZ, 0x1f, R5 ;  /* 0x0000001fff047819 */ /* 0x000fc80000011405 */
[----:B------:R-:W-:-:S04]  /*1b610*/  LEA.HI R4, R4, R5, RZ, 0x7 ;  /* 0x0000000504047211 */ /* 0x000fc800078f38ff */
[----:B------:R-:W-:-:S05]  /*1b620*/  SHF.R.S32.HI R4, RZ, 0x7, R4 ;  /* 0x00000007ff047819 */ /* 0x000fca0000011404 */
[----:B------:R-:W-:-:S07]  /*1b630*/  IMAD.MOV.U32 R13, RZ, RZ, R4 ;  /* 0x000000ffff0d7224 */ /* 0x000fce00078e0004 */
[----:B-----5:R-:W-:Y:S05]  /*1b640*/  WARPSYNC.COLLECTIVE R15, `(.L_x_555) ;  /* 0x000000000f087348 */ /* 0x020fea0003c00000 */
[----:B------:R0:W1:Y:S02]  /*1b650*/  SHFL.IDX P6, R14, R13, R12, R11 ;  /* 0x0000000c0d0e7389 */ /* 0x00006400000c000b */
[----:B01---5:R-:W-:Y:S01]  /*1b660*/  ENDCOLLECTIVE ;  /* 0x000000000000791b */ /* 0x023fe20003800000 */
.L_x_555:
[----:B------:R-:W-:Y:S05]  /*1b670*/  BSYNC B0 ;  /* 0x0000000000007941 */ /* 0x000fea0003800000 */
.L_x_554:
[----:B------:R1:W-:Y:S01]  /*1b680*/  STL [R1+0x48], R14 ;  /* 0x0000480e01007387 */ /* 0x0003e20000100800 */
[----:B------:R-:W-:Y:S05]  /*1b690*/  BRA `(.L_x_556) ;  /* 0xfffffeb800d07947 */ /* 0x000fea000383ffff */
.L_x_387:
[----:B------:R-:W-:Y:S01]  /*1b6a0*/  BSSY B1, `(.L_x_557) ;  /* 0x0000008000017945 */ /* 0x000fe20003800000 */
[----:B------:R-:W-:Y:S02]  /*1b6b0*/  IMAD.MOV.U32 R13, RZ, RZ, R46 ;  /* 0x000000ffff0d7224 */ /* 0x000fe400078e002e */
[----:B------:R-:W-:Y:S02]  /*1b6c0*/  IMAD.MOV.U32 R12, RZ, RZ, RZ ;  /* 0x000000ffff0c7224 */ /* 0x000fe400078e00ff */
[----:B------:R-:W-:Y:S02]  /*1b6d0*/  IMAD.MOV.U32 R11, RZ, RZ, 0x1e1f ;  /* 0x00001e1fff0b7424 */ /* 0x000fe400078e00ff */
[----:B------:R-:W-:-:S07]  /*1b6e0*/  IMAD.MOV.U32 R15, RZ, RZ, -0x1 ;  /* 0xffffffffff0f7424 */ /* 0x000fce00078e00ff */
[----:B-1----:R-:W-:Y:S05]  /*1b6f0*/  WARPSYNC.COLLECTIVE R15, `(.L_x_558) ;  /* 0x000000000f087348 */ /* 0x002fea0003c00000 */
[----:B-1----:R0:W1:Y:S02]  /*1b700*/  SHFL.IDX P6, R14, R13, R12, R11 ;  /* 0x0000000c0d0e7389 */ /* 0x00206400000c000b */
[----:B01----:R-:W-:Y:S01]  /*1b710*/  ENDCOLLECTIVE ;  /* 0x000000000000791b */ /* 0x003fe20003800000 */
.L_x_558:
[----:B------:R-:W-:Y:S05]  /*1b720*/  BSYNC B1 ;  /* 0x0000000000017941 */ /* 0x000fea0003800000 */
.L_x_557:
[----:B------:R-:W-:Y:S05]  /*1b730*/  BRA `(.L_x_559) ;  /* 0xfffffec400707947 */ /* 0x000fea000383ffff */
.L_x_388:
        /* <DEDUP_REMOVED lines=8> */
.L_x_561:
[----:B------:R-:W-:Y:S05]  /*1b7c0*/  BSYNC B1 ;  /* 0x0000000000017941 */ /* 0x000fea0003800000 */
.L_x_560:
[----:B------:R-:W-:Y:S05]  /*1b7d0*/  BRA `(.L_x_562) ;  /* 0xfffffec400547947 */ /* 0x000fea000383ffff */
.L_x_389:
        /* <DEDUP_REMOVED lines=8> */
.L_x_564:
[----:B------:R-:W-:Y:S05]  /*1b860*/  BSYNC B1 ;  /* 0x0000000000017941 */ /* 0x000fea0003800000 */
.L_x_563:
[----:B------:R-:W-:Y:S05]  /*1b870*/  BRA `(.L_x_565) ;  /* 0xfffffec400387947 */ /* 0x000fea000383ffff */
.L_x_390:
        /* <DEDUP_REMOVED lines=8> */
.L_x_567:
[----:B------:R-:W-:Y:S05]  /*1b900*/  BSYNC B1 ;  /* 0x0000000000017941 */ /* 0x000fea0003800000 */
.L_x_566:
[----:B------:R-:W-:Y:S05]  /*1b910*/  BRA `(.L_x_568) ;  /* 0xfffffec4001c7947 */ /* 0x000fea000383ffff */
.L_x_392:
[----:B0-----:R0:W1:Y:S02]  /*1b920*/  SYNCS.PHASECHK.TRANS64.TRYWAIT P1, [R18+URZ+0x31c00], R3 ;  /* 0x031c0003120075a7 */ /* 0x001064000802017f */
[----:B-1----:R-:W-:Y:S05]  /*1b930*/  @!P1 NANOSLEEP.SYNCS 0x989680 ;  /* 0x009896800000995d */ /* 0x002fea0003900000 */
[----:B------:R-:W1:Y:S02]  /*1b940*/  @!P1 SYNCS.PHASECHK.TRANS64 P1, [R18+URZ+0x31c00], R3 ;  /* 0x031c0003120095a7 */ /* 0x000e64000802007f */
[----:B-1----:R-:W-:Y:S05]  /*1b950*/  @!P1 BRA `(.L_x_392) ;  /* 0xfffffffc00f09947 */ /* 0x002fea000383ffff */
[----:B------:R-:W-:Y:S05]  /*1b960*/  BRA `(.L_x_569) ;  /* 0xfffffec400987947 */ /* 0x000fea000383ffff */
.L_x_406:
        /* <DEDUP_REMOVED lines=8> */
.L_x_571:
[----:B------:R-:W-:Y:S05]  /*1b9f0*/  BSYNC B1 ;  /* 0x0000000000017941 */ /* 0x000fea0003800000 */
.L_x_570:
[----:B------:R-:W-:Y:S05]  /*1ba00*/  BRA `(.L_x_572) ;  /* 0xfffffedc003c7947 */ /* 0x000fea000383ffff */
.L_x_407:
        /* <DEDUP_REMOVED lines=8> */
.L_x_574:
[----:B------:R-:W-:Y:S05]  /*1ba90*/  BSYNC B1 ;  /* 0x0000000000017941 */ /* 0x000fea0003800000 */
.L_x_573:
[----:B------:R-:W-:Y:S05]  /*1baa0*/  BRA `(.L_x_575) ;  /* 0xfffffedc00207947 */ /* 0x000fea000383ffff */
.L_x_408:
        /* <DEDUP_REMOVED lines=8> */
.L_x_577:
[----:B------:R-:W-:Y:S05]  /*1bb30*/  BSYNC B1 ;  /* 0x0000000000017941 */ /* 0x000fea0003800000 */
.L_x_576:
[----:B------:R-:W-:Y:S05]  /*1bb40*/  BRA `(.L_x_578) ;  /* 0xfffffedc00047947 */ /* 0x000fea000383ffff */
.L_x_409:
        /* <DEDUP_REMOVED lines=8> */
.L_x_580:
[----:B------:R-:W-:Y:S05]  /*1bbd0*/  BSYNC B1 ;  /* 0x0000000000017941 */ /* 0x000fea0003800000 */
.L_x_579:
[----:B------:R-:W-:Y:S05]  /*1bbe0*/  BRA `(.L_x_581) ;  /* 0xfffffed800e87947 */ /* 0x000fea000383ffff */
.L_x_411:
[----:B0-----:R0:W2:Y:S02]  /*1bbf0*/  SYNCS.PHASECHK.TRANS64.TRYWAIT P1, [R18+URZ+0x31c00], R3 ;  /* 0x031c0003120075a7 */ /* 0x0010a4000802017f */
[----:B--2---:R-:W-:Y:S05]  /*1bc00*/  @!P1 NANOSLEEP.SYNCS 0x989680 ;  /* 0x009896800000995d */ /* 0x004fea0003900000 */
[----:B------:R-:W2:Y:S02]  /*1bc10*/  @!P1 SYNCS.PHASECHK.TRANS64 P1, [R18+URZ+0x31c00], R3 ;  /* 0x031c0003120095a7 */ /* 0x000ea4000802007f */
[----:B--2---:R-:W-:Y:S05]  /*1bc20*/  @!P1 BRA `(.L_x_411) ;  /* 0xfffffffc00f09947 */ /* 0x004fea000383ffff */
[----:B------:R-:W-:Y:S05]  /*1bc30*/  BRA `(.L_x_582) ;  /* 0xfffffedc00687947 */ /* 0x000fea000383ffff */
.L_x_419:
[----:B--2---:R2:W4:Y:S02]  /*1bc40*/  SYNCS.PHASECHK.TRANS64.TRYWAIT P1, [R15+URZ+0x31c30], R4 ;  /* 0x031c30040f0075a7 */ /* 0x004524000802017f */
[----:B----4-:R-:W-:Y:S05]  /*1bc50*/  @!P1 NANOSLEEP.SYNCS 0x989680 ;  /* 0x009896800000995d */ /* 0x010fea0003900000 */
[----:B------:R-:W4:Y:S02]  /*1bc60*/  @!P1 SYNCS.PHASECHK.TRANS64 P1, [R15+URZ+0x31c30], R4 ;  /* 0x031c30040f0095a7 */ /* 0x000f24000802007f */
[----:B----4-:R-:W-:Y:S05]  /*1bc70*/  @!P1 BRA `(.L_x_419) ;  /* 0xfffffffc00f09947 */ /* 0x010fea000383ffff */
[----:B------:R-:W-:Y:S05]  /*1bc80*/  BRA `(.L_x_418) ;  /* 0xfffffef400287947 */ /* 0x000fea000383ffff */
.L_x_425:
[----:B-1----:R1:W2:Y:S02]  /*1bc90*/  SYNCS.PHASECHK.TRANS64.TRYWAIT P3, [R0+URZ+0x31c30], R21 ;  /* 0x031c3015000075a7 */ /* 0x0022a4000806017f */
[----:B--2---:R-:W-:Y:S05]  /*1bca0*/  @!P3 NANOSLEEP.SYNCS 0x989680 ;  /* 0x009896800000b95d */ /* 0x004fea0003900000 */
[----:B------:R-:W2:Y:S02]  /*1bcb0*/  @!P3 SYNCS.PHASECHK.TRANS64 P3, [R0+URZ+0x31c30], R21 ;  /* 0x031c30150000b5a7 */ /* 0x000ea4000806007f */
[----:B--2---:R-:W-:Y:S05]  /*1bcc0*/  @!P3 BRA `(.L_x_425) ;  /* 0xfffffffc00f0b947 */ /* 0x004fea000383ffff */
[----:B------:R-:W-:Y:S05]  /*1bcd0*/  BRA `(.L_x_424) ;  /* 0xffffff3400ec7947 */ /* 0x000fea000383ffff */
.L_x_430:
[----:B-1----:R1:W2:Y:S02]  /*1bce0*/  SYNCS.PHASECHK.TRANS64.TRYWAIT P2, [R14+URZ+0x31c50], R0 ;  /* 0x031c50000e0075a7 */ /* 0x0022a4000804017f */
[----:B--2---:R-:W-:Y:S05]  /*1bcf0*/  @!P2 NANOSLEEP.SYNCS 0x989680 ;  /* 0x009896800000a95d */ /* 0x004fea0003900000 */
[----:B------:R-:W2:Y:S02]  /*1bd00*/  @!P2 SYNCS.PHASECHK.TRANS64 P2, [R14+URZ+0x31c50], R0 ;  /* 0x031c50000e00a5a7 */ /* 0x000ea4000804007f */
[----:B--2---:R-:W-:Y:S05]  /*1bd10*/  @!P2 BRA `(.L_x_430) ;  /* 0xfffffffc00f0a947 */ /* 0x004fea000383ffff */
[----:B------:R-:W-:Y:S05]  /*1bd20*/  BRA `(.L_x_429) ;  /* 0xffffff5c00107947 */ /* 0x000fea000383ffff */
.L_x_435:
[----:B--2---:R2:W3:Y:S02]  /*1bd30*/  SYNCS.PHASECHK.TRANS64.TRYWAIT P0, [R7+URZ+0x31c50], R4 ;  /* 0x031c5004070075a7 */ /* 0x0044e4000800017f */
[----:B---3--:R-:W-:Y:S05]  /*1bd40*/  @!P0 NANOSLEEP.SYNCS 0x989680 ;  /* 0x009896800000895d */ /* 0x008fea0003900000 */
[----:B------:R-:W3:Y:S02]  /*1bd50*/  @!P0 SYNCS.PHASECHK.TRANS64 P0, [R7+URZ+0x31c50], R4 ;  /* 0x031c5004070085a7 */ /* 0x000ee4000800007f */
[----:B---3--:R-:W-:Y:S05]  /*1bd60*/  @!P0 BRA `(.L_x_435) ;  /* 0xfffffffc00f08947 */ /* 0x008fea000383ffff */
[----:B------:R-:W-:Y:S05]  /*1bd70*/  BRA `(.L_x_434) ;  /* 0xffffff7c009c7947 */ /* 0x000fea000383ffff */
.L_x_459:
        /* <DEDUP_REMOVED lines=8> */
[----:B-1---5:R-:W-:Y:S05]  /*1be00*/  WARPSYNC.COLLECTIVE R15, `(.L_x_584) ;  /* 0x000000000f087348 */ /* 0x022fea0003c00000 */
[----:B------:R0:W2:Y:S02]  /*1be10*/  SHFL.IDX P6, R14, R13, R12, R11 ;  /* 0x0000000c0d0e7389 */ /* 0x0000a400000c000b */
[----:B012--5:R-:W-:Y:S01]  /*1be20*/  ENDCOLLECTIVE ;  /* 0x000000000000791b */ /* 0x027fe20003800000 */
.L_x_584:
[----:B------:R-:W-:Y:S05]  /*1be30*/  BSYNC B1 ;  /* 0x0000000000017941 */ /* 0x000fea0003800000 */
.L_x_583:
[----:B------:R-:W-:Y:S05]  /*1be40*/  BRA `(.L_x_585) ;  /* 0xffffffb000907947 */ /* 0x000fea000383ffff */
.L_x_460:
[----:B------:R-:W-:Y:S01]  /*1be50*/  BSSY B1, `(.L_x_586) ;  /* 0x0000006000017945 */ /* 0x000fe20003800000 */
[----:B------:R-:W-:-:S07]  /*1be60*/  IMAD.MOV.U32 R15, RZ, RZ, -0x1 ;  /* 0xffffffffff0f7424 */ /* 0x000fce00078e00ff */
[----:B-1---5:R-:W-:Y:S05]  /*1be70*/  WARPSYNC.COLLECTIVE R15, `(.L_x_587) ;  /* 0x000000000f0c7348 */ /* 0x022fea0003c00000 */
[----:B------:R-:W-:Y:S02]  /*1be80*/  ELECT P6, UR62, PT ;  /* 0x00000000003e782f */ /* 0x000fe400038c0000 */
[----:B------:R-:W-:Y:S01]  /*1be90*/  MOV R14, UR62 ;  /* 0x0000003e000e7c02 */ /* 0x000fe20008000f00 */
[----:B-1---5:R-:W-:Y:S10]  /*1bea0*/  ENDCOLLECTIVE ;  /* 0x000000000000791b */ /* 0x022ff40003800000 */
.L_x_587:
[----:B------:R-:W-:Y:S05]  /*1beb0*/  BSYNC B1 ;  /* 0x0000000000017941 */ /* 0x000fea0003800000 */
.L_x_586:
[----:B------:R-:W-:Y:S05]  /*1bec0*/  BRA `(.L_x_588) ;  /* 0xffffffb0007c7947 */ /* 0x000fea000383ffff */
.L_x_462:
[----:B0-----:R0:W2:Y:S02]  /*1bed0*/  SYNCS.PHASECHK.TRANS64.TRYWAIT P0, [R6+URZ+0x31c20], R7 ;  /* 0x031c2007060075a7 */ /* 0x0010a4000800017f */
[----:B--2---:R-:W-:Y:S05]  /*1bee0*/  @!P0 NANOSLEEP.SYNCS 0x989680 ;  /* 0x009896800000895d */ /* 0x004fea0003900000 */
[----:B------:R-:W2:Y:S02]  /*1bef0*/  @!P0 SYNCS.PHASECHK.TRANS64 P0, [R6+URZ+0x31c20], R7 ;  /* 0x031c2007060085a7 */ /* 0x000ea4000800007f */
[----:B--2---:R-:W-:Y:S05]  /*1bf00*/  @!P0 BRA `(.L_x_462) ;  /* 0xfffffffc00f08947 */ /* 0x004fea000383ffff */
[----:B------:R-:W-:Y:S05]  /*1bf10*/  BRA `(.L_x_589) ;  /* 0xffffffb000987947 */ /* 0x000fea000383ffff */
.L_x_465:
[----:B0-----:R0:W2:Y:S02]  /*1bf20*/  SYNCS.PHASECHK.TRANS64.TRYWAIT P0, [R7+URZ+0x31ca0], R8 ;  /* 0x031ca008070075a7 */ /* 0x0010a4000800017f */
[----:B--2---:R-:W-:Y:S05]  /*1bf30*/  @!P0 NANOSLEEP.SYNCS 0x989680 ;  /* 0x009896800000895d */ /* 0x004fea0003900000 */
[----:B------:R-:W2:Y:S02]  /*1bf40*/  @!P0 SYNCS.PHASECHK.TRANS64 P0, [R7+URZ+0x31ca0], R8 ;  /* 0x031ca008070085a7 */ /* 0x000ea4000800007f */
[----:B--2---:R-:W-:Y:S05]  /*1bf50*/  @!P0 BRA `(.L_x_465) ;  /* 0xfffffffc00f08947 */ /* 0x004fea000383ffff */
[----:B------:R-:W-:Y:S05]  /*1bf60*/  BRA `(.L_x_590) ;  /* 0xffffffb000a07947 */ /* 0x000fea000383ffff */
.L_x_467:
[----:B--2---:R2:W3:Y:S02]  /*1bf70*/  SYNCS.PHASECHK.TRANS64.TRYWAIT P0, [R7+URZ+0x31cc0], R8 ;  /* 0x031cc008070075a7 */ /* 0x0044e4000800017f */
[----:B---3--:R-:W-:Y:S05]  /*1bf80*/  @!P0 NANOSLEEP.SYNCS 0x989680 ;  /* 0x009896800000895d */ /* 0x008fea0003900000 */
[----:B------:R-:W3:Y:S02]  /*1bf90*/  @!P0 SYNCS.PHASECHK.TRANS64 P0, [R7+URZ+0x31cc0], R8 ;  /* 0x031cc008070085a7 */ /* 0x000ee4000800007f */
[----:B---3--:R-:W-:Y:S05]  /*1bfa0*/  @!P0 BRA `(.L_x_467) ;  /* 0xfffffffc00f08947 */ /* 0x008fea000383ffff */
[----:B------:R-:W-:Y:S05]  /*1bfb0*/  BRA `(.L_x_591) ;  /* 0xffffffb400207947 */ /* 0x000fea000383ffff */
.L_x_471:
[----:B0-----:R0:W2:Y:S02]  /*1bfc0*/  SYNCS.PHASECHK.TRANS64.TRYWAIT P0, [R7+URZ+0x31ca0], R10 ;  /* 0x031ca00a070075a7 */ /* 0x0010a4000800017f */
[----:B--2---:R-:W-:Y:S05]  /*1bfd0*/  @!P0 NANOSLEEP.SYNCS 0x989680 ;  /* 0x009896800000895d */ /* 0x004fea0003900000 */
[----:B------:R-:W2:Y:S02]  /*1bfe0*/  @!P0 SYNCS.PHASECHK.TRANS64 P0, [R7+URZ+0x31ca0], R10 ;  /* 0x031ca00a070085a7 */ /* 0x000ea4000800007f */
[----:B--2---:R-:W-:Y:S05]  /*1bff0*/  @!P0 BRA `(.L_x_471) ;  /* 0xfffffffc00f08947 */ /* 0x004fea000383ffff */
[----:B------:R-:W-:Y:S05]  /*1c000*/  BRA `(.L_x_592) ;  /* 0xffffffb400c87947 */ /* 0x000fea000383ffff */
.L_x_473:
[----:B--2---:R2:W3:Y:S02]  /*1c010*/  SYNCS.PHASECHK.TRANS64.TRYWAIT P1, [R7+URZ+0x31cc0], R10 ;  /* 0x031cc00a070075a7 */ /* 0x0044e4000802017f */
[----:B---3--:R-:W-:Y:S05]  /*1c020*/  @!P1 NANOSLEEP.SYNCS 0x989680 ;  /* 0x009896800000995d */ /* 0x008fea0003900000 */
[----:B------:R-:W3:Y:S02]  /*1c030*/  @!P1 SYNCS.PHASECHK.TRANS64 P1, [R7+URZ+0x31cc0], R10 ;  /* 0x031cc00a070095a7 */ /* 0x000ee4000802007f */
[----:B---3--:R-:W-:Y:S05]  /*1c040*/  @!P1 BRA `(.L_x_473) ;  /* 0xfffffffc00f09947 */ /* 0x008fea000383ffff */
[----:B------:R-:W-:Y:S05]  /*1c050*/  BRA `(.L_x_593) ;  /* 0xffffffb800447947 */ /* 0x000fea000383ffff */
.L_x_485:
        /* <DEDUP_REMOVED lines=11> */
.L_x_595:
[----:B------:R-:W-:Y:S05]  /*1c110*/  BSYNC B0 ;  /* 0x0000000000007941 */ /* 0x000fea0003800000 */
.L_x_594:
[----:B------:R-:W-:Y:S05]  /*1c120*/  BRA `(.L_x_596) ;  /* 0xffffffc400087947 */ /* 0x000fea000383ffff */
.L_x_486:
[----:B------:R-:W-:Y:S01]  /*1c130*/  BSSY B0, `(.L_x_597) ;  /* 0x0000006000007945 */ /* 0x000fe20003800000 */
[----:B------:R-:W-:-:S07]  /*1c140*/  IMAD.MOV.U32 R15, RZ, RZ, -0x1 ;  /* 0xffffffffff0f7424 */ /* 0x000fce00078e00ff */
[----:B-1----:R-:W-:Y:S05]  /*1c150*/  WARPSYNC.COLLECTIVE R15, `(.L_x_598) ;  /* 0x000000000f0c7348 */ /* 0x002fea0003c00000 */
[----:B------:R-:W-:Y:S02]  /*1c160*/  ELECT P6, UR62, PT ;  /* 0x00000000003e782f */ /* 0x000fe400038c0000 */
[----:B------:R-:W-:Y:S01]  /*1c170*/  MOV R14, UR62 ;  /* 0x0000003e000e7c02 */ /* 0x000fe20008000f00 */
[----:B-1----:R-:W-:Y:S10]  /*1c180*/  ENDCOLLECTIVE ;  /* 0x000000000000791b */ /* 0x002ff40003800000 */
.L_x_598:
[----:B------:R-:W-:Y:S05]  /*1c190*/  BSYNC B0 ;  /* 0x0000000000007941 */ /* 0x000fea0003800000 */
.L_x_597:
[----:B------:R-:W-:Y:S05]  /*1c1a0*/  BRA `(.L_x_599) ;  /* 0xffffffc400007947 */ /* 0x000fea000383ffff */
.L_x_489:
[----:B--2---:R2:W3:Y:S02]  /*1c1b0*/  SYNCS.PHASECHK.TRANS64.TRYWAIT P0, [R5+URZ+0x31c40], R4 ;  /* 0x031c4004050075a7 */ /* 0x0044e4000800017f */
[----:B---3--:R-:W-:Y:S05]  /*1c1c0*/  @!P0 NANOSLEEP.SYNCS 0x989680 ;  /* 0x009896800000895d */ /* 0x008fea0003900000 */
[----:B------:R-:W3:Y:S02]  /*1c1d0*/  @!P0 SYNCS.PHASECHK.TRANS64 P0, [R5+URZ+0x31c40], R4 ;  /* 0x031c4004050085a7 */ /* 0x000ee4000800007f */
[----:B---3--:R-:W-:Y:S05]  /*1c1e0*/  @!P0 BRA `(.L_x_489) ;  /* 0xfffffffc00f08947 */ /* 0x008fea000383ffff */
[----:B------:R-:W-:Y:S05]  /*1c1f0*/  BRA `(.L_x_600) ;  /* 0xffffffc400547947 */ /* 0x000fea000383ffff */
.L_x_492:
[----:B0-----:R0:W2:Y:S02]  /*1c200*/  SYNCS.PHASECHK.TRANS64.TRYWAIT P0, [R28+URZ+0x31c20], R5 ;  /* 0x031c20051c0075a7 */ /* 0x0010a4000800017f */
[----:B--2---:R-:W-:Y:S05]  /*1c210*/  @!P0 NANOSLEEP.SYNCS 0x989680 ;  /* 0x009896800000895d */ /* 0x004fea0003900000 */
[----:B------:R-:W2:Y:S02]  /*1c220*/  @!P0 SYNCS.PHASECHK.TRANS64 P0, [R28+URZ+0x31c20], R5 ;  /* 0x031c20051c0085a7 */ /* 0x000ea4000800007f */
[----:B--2---:R-:W-:Y:S05]  /*1c230*/  @!P0 BRA `(.L_x_492) ;  /* 0xfffffffc00f08947 */ /* 0x004fea000383ffff */
[----:B------:R-:W-:Y:S05]  /*1c240*/  BRA `(.L_x_601) ;  /* 0xffffffc800847947 */ /* 0x000fea000383ffff */
.L_x_500:
[----:B0-----:R0:W2:Y:S02]  /*1c250*/  SYNCS.PHASECHK.TRANS64.TRYWAIT P0, [R3+URZ+0x31c40], R2 ;  /* 0x031c4002030075a7 */ /* 0x0010a4000800017f */
[----:B--2---:R-:W-:Y:S05]  /*1c260*/  @!P0 NANOSLEEP.SYNCS 0x989680 ;  /* 0x009896800000895d */ /* 0x004fea0003900000 */
[----:B------:R-:W2:Y:S02]  /*1c270*/  @!P0 SYNCS.PHASECHK.TRANS64 P0, [R3+URZ+0x31c40], R2 ;  /* 0x031c4002030085a7 */ /* 0x000ea4000800007f */
[----:B--2---:R-:W-:Y:S05]  /*1c280*/  @!P0 BRA `(.L_x_500) ;  /* 0xfffffffc00f08947 */ /* 0x004fea000383ffff */
[----:B------:R-:W-:Y:S05]  /*1c290*/  BRA `(.L_x_602) ;  /* 0xffffffcc00307947 */ /* 0x000fea000383ffff */
.L_x_502:
[----:B0-----:R0:W2:Y:S02]  /*1c2a0*/  SYNCS.PHASECHK.TRANS64.TRYWAIT P0, [R2+URZ+0x60], R5 ;  /* 0x00006005020075a7 */ /* 0x0010a4000800017f */
[----:B--2---:R-:W-:Y:S05]  /*1c2b0*/  @!P0 NANOSLEEP.SYNCS 0x989680 ;  /* 0x009896800000895d */ /* 0x004fea0003900000 */
[----:B------:R-:W2:Y:S02]  /*1c2c0*/  @!P0 SYNCS.PHASECHK.TRANS64 P0, [R2+URZ+0x60], R5 ;  /* 0x00006005020085a7 */ /* 0x000ea4000800007f */
[----:B--2---:R-:W-:Y:S05]  /*1c2d0*/  @!P0 BRA `(.L_x_502) ;  /* 0xfffffffc00f08947 */ /* 0x004fea000383ffff */
[----:B------:R-:W-:Y:S05]  /*1c2e0*/  BRA `(.L_x_603) ;  /* 0xffffffcc00bc7947 */ /* 0x000fea000383ffff */
.L_x_507:
[----:B---3--:R3:W4:Y:S02]  /*1c2f0*/  SYNCS.PHASECHK.TRANS64.TRYWAIT P0, [R3+URZ+0x31c40], R2 ;  /* 0x031c4002030075a7 */ /* 0x008724000800017f */
[----:B----4-:R-:W-:Y:S05]  /*1c300*/  @!P0 NANOSLEEP.SYNCS 0x989680 ;  /* 0x009896800000895d */ /* 0x010fea0003900000 */
[----:B------:R-:W4:Y:S02]  /*1c310*/  @!P0 SYNCS.PHASECHK.TRANS64 P0, [R3+URZ+0x31c40], R2 ;  /* 0x031c4002030085a7 */ /* 0x000f24000800007f */
[----:B----4-:R-:W-:Y:S05]  /*1c320*/  @!P0 BRA `(.L_x_507) ;  /* 0xfffffffc00f08947 */ /* 0x010fea000383ffff */
[----:B------:R-:W-:Y:S05]  /*1c330*/  BRA `(.L_x_604) ;  /* 0xffffffd000f07947 */ /* 0x000fea000383ffff */
.L_x_509:
[----:B0-----:R0:W2:Y:S02]  /*1c340*/  SYNCS.PHASECHK.TRANS64.TRYWAIT P1, [R3+URZ+0x60], R24 ;  /* 0x00006018030075a7 */ /* 0x0010a4000802017f */
[----:B--2---:R-:W-:Y:S05]  /*1c350*/  @!P1 NANOSLEEP.SYNCS 0x989680 ;  /* 0x009896800000995d */ /* 0x004fea0003900000 */
[----:B------:R-:W2:Y:S02]  /*1c360*/  @!P1 SYNCS.PHASECHK.TRANS64 P1, [R3+URZ+0x60], R24 ;  /* 0x00006018030095a7 */ /* 0x000ea4000802007f */
[----:B--2---:R-:W-:Y:S05]  /*1c370*/  @!P1 BRA `(.L_x_509) ;  /* 0xfffffffc00f09947 */ /* 0x004fea000383ffff */
[----:B------:R-:W-:Y:S05]  /*1c380*/  BRA `(.L_x_605) ;  /* 0xffffffd4007c7947 */ /* 0x000fea000383ffff */
.L_x_514:
[----:B--2---:R2:W3:Y:S02]  /*1c390*/  SYNCS.PHASECHK.TRANS64.TRYWAIT P0, [R2+URZ+0x31c40], R3 ;  /* 0x031c4003020075a7 */ /* 0x0044e4000800017f */
[----:B---3--:R-:W-:Y:S05]  /*1c3a0*/  @!P0 NANOSLEEP.SYNCS 0x989680 ;  /* 0x009896800000895d */ /* 0x008fea0003900000 */
[----:B------:R-:W3:Y:S02]  /*1c3b0*/  @!P0 SYNCS.PHASECHK.TRANS64 P0, [R2+URZ+0x31c40], R3 ;  /* 0x031c4003020085a7 */ /* 0x000ee4000800007f */
[----:B---3--:R-:W-:Y:S05]  /*1c3c0*/  @!P0 BRA `(.L_x_514) ;  /* 0xfffffffc00f08947 */ /* 0x008fea000383ffff */
[----:B------:R-:W-:Y:S05]  /*1c3d0*/  BRA `(.L_x_606) ;  /* 0xffffffd800847947 */ /* 0x000fea000383ffff */
.L_x_516:
[----:B0-----:R0:W2:Y:S02]  /*1c3e0*/  SYNCS.PHASECHK.TRANS64.TRYWAIT P1, [R2+URZ+0x60], R3 ;  /* 0x00006003020075a7 */ /* 0x0010a4000802017f */
[----:B--2---:R-:W-:Y:S05]  /*1c3f0*/  @!P1 NANOSLEEP.SYNCS 0x989680 ;  /* 0x009896800000995d */ /* 0x004fea0003900000 */
[----:B------:R-:W2:Y:S02]  /*1c400*/  @!P1 SYNCS.PHASECHK.TRANS64 P1, [R2+URZ+0x60], R3 ;  /* 0x00006003020095a7 */ /* 0x000ea4000802007f */
[----:B--2---:R-:W-:Y:S05]  /*1c410*/  @!P1 BRA `(.L_x_516) ;  /* 0xfffffffc00f09947 */ /* 0x004fea000383ffff */
[----:B------:R-:W-:Y:S05]  /*1c420*/  BRA `(.L_x_607) ;  /* 0xffffffdc00187947 */ /* 0x000fea000383ffff */
.L_x_523:
[----:B--2---:R2:W3:Y:S02]  /*1c430*/  SYNCS.PHASECHK.TRANS64.TRYWAIT P0, [R3+URZ+0x31c60], R2 ;  /* 0x031c6002030075a7 */ /* 0x0044e4000800017f */
[----:B---3--:R-:W-:Y:S05]  /*1c440*/  @!P0 NANOSLEEP.SYNCS 0x989680 ;  /* 0x009896800000895d */ /* 0x008fea0003900000 */
[----:B------:R-:W3:Y:S02]  /*1c450*/  @!P0 SYNCS.PHASECHK.TRANS64 P0, [R3+URZ+0x31c60], R2 ;  /* 0x031c6002030085a7 */ /* 0x000ee4000800007f */
[----:B---3--:R-:W-:Y:S05]  /*1c460*/  @!P0 BRA `(.L_x_523) ;  /* 0xfffffffc00f08947 */ /* 0x008fea000383ffff */
[----:B------:R-:W-:Y:S05]  /*1c470*/  BRA `(.L_x_608) ;  /* 0xffffffe000007947 */ /* 0x000fea000383ffff */
.L_x_525:
[----:B------:R-:W-:Y:S01]  /*1c480*/  BSSY B0, `(.L_x_609) ;  /* 0x0000008000007945 */ /* 0x000fe20003800000 */
[----:B------:R-:W-:Y:S02]  /*1c490*/  IMAD.MOV.U32 R13, RZ, RZ, R16 ;  /* 0x000000ffff0d7224 */ /* 0x000fe400078e0010 */
[----:B------:R-:W-:Y:S02]  /*1c4a0*/  IMAD.MOV.U32 R12, RZ, RZ, RZ ;  /* 0x000000ffff0c7224 */ /* 0x000fe400078e00ff */
[----:B------:R-:W-:Y:S02]  /*1c4b0*/  IMAD.MOV.U32 R11, RZ, RZ, 0x1f ;  /* 0x0000001fff0b7424 */ /* 0x000fe400078e00ff */
[----:B------:R-:W-:-:S07]  /*1c4c0*/  IMAD.MOV.U32 R15, RZ, RZ, -0x1 ;  /* 0xffffffffff0f7424 */ /* 0x000fce00078e00ff */
[----:B01---5:R-:W-:Y:S05]  /*1c4d0*/  WARPSYNC.COLLECTIVE R15, `(.L_x_610) ;  /* 0x000000000f087348 */ /* 0x023fea0003c00000 */
[----:B------:R2:W3:Y:S02]  /*1c4e0*/  SHFL.IDX P6, R14, R13, R12, R11 ;  /* 0x0000000c0d0e7389 */ /* 0x0004e400000c000b */
[----:B0123-5:R-:W-:Y:S01]  /*1c4f0*/  ENDCOLLECTIVE ;  /* 0x000000000000791b */ /* 0x02ffe20003800000 */
.L_x_610:
[----:B------:R-:W-:Y:S05]  /*1c500*/  BSYNC B0 ;  /* 0x0000000000007941 */ /* 0x000fea0003800000 */
.L_x_609:
        /* <DEDUP_REMOVED lines=8> */
.L_x_611:
[----:B------:R-:W-:Y:S01]  /*1c590*/  IMAD.MOV.U32 R4, RZ, RZ, R14 ;  /* 0x000000ffff047224 */ /* 0x000fe200078e000e */
[----:B------:R-:W-:Y:S06]  /*1c5a0*/  BRA `(.L_x_612) ;  /* 0xffffffe000747947 */ /* 0x000fec000383ffff */
.L_x_528:
        /* <DEDUP_REMOVED lines=8> */
.L_x_614:
[----:B------:R-:W-:Y:S05]  /*1c630*/  BSYNC B0 ;  /* 0x0000000000007941 */ /* 0x000fea0003800000 */
.L_x_613:
        /* <DEDUP_REMOVED lines=10> */
.L_x_615:
        /* <DEDUP_REMOVED lines=8> */
.L_x_616:
        /* <DEDUP_REMOVED lines=8> */
.L_x_617:
        /* <DEDUP_REMOVED lines=8> */
.L_x_618:
        /* <DEDUP_REMOVED lines=8> */
.L_x_619:
[----:B------:R-:W-:Y:S05]  /*1c8e0*/  BRA `(.L_x_620) ;  /* 0xffffffe000307947 */ /* 0x000fea000383ffff */
.L_x_533:
        /* <DEDUP_REMOVED lines=8> */
.L_x_622:
[----:B------:R-:W-:Y:S05]  /*1c970*/  BSYNC B0 ;  /* 0x0000000000007941 */ /* 0x000fea0003800000 */
.L_x_621:
        /* <DEDUP_REMOVED lines=10> */
.L_x_623:
        /* <DEDUP_REMOVED lines=8> */
.L_x_624:
        /* <DEDUP_REMOVED lines=8> */
.L_x_625:
        /* <DEDUP_REMOVED lines=8> */
.L_x_626:
        /* <DEDUP_REMOVED lines=8> */
.L_x_627:
[----:B------:R-:W-:Y:S05]  /*1cc20*/  BRA `(.L_x_628) ;  /* 0xffffffe0000c7947 */ /* 0x000fea000383ffff */
.L_x_535:
[----:B------:R-:W-:Y:S01]  /*1cc30*/  BSSY B0, `(.L_x_629) ;  /* 0x0000006000007945 */ /* 0x000fe20003800000 */
[----:B------:R-:W-:Y:S01]  /*1cc40*/  PLOP3.LUT P6, PT, P6, PT, PT, 0x8, 0x0 ;  /* 0x000000000000781c */ /* 0x000fe200037ce170 */
[----:B------:R-:W-:-:S12]  /*1cc50*/  IMAD.MOV.U32 R15, RZ, RZ, -0x1 ;  /* 0xffffffffff0f7424 */ /* 0x000fd800078e00ff */
[----:B01----:R-:W-:Y:S05]  /*1cc60*/  WARPSYNC.COLLECTIVE R15, `(.L_x_630) ;  /* 0x000000000f087348 */ /* 0x003fea0003c00000 */
[----:B------:R-:W-:Y:S01]  /*1cc70*/  VOTE.ANY R14, PT, P6 ;  /* 0x00000000000e7806 */ /* 0x000fe200030e0100 */
[----:B01----:R-:W-:Y:S06]  /*1cc80*/  ENDCOLLECTIVE ;  /* 0x000000000000791b */ /* 0x003fec0003800000 */
.L_x_630:
[----:B------:R-:W-:Y:S05]  /*1cc90*/  BSYNC B0 ;  /* 0x0000000000007941 */ /* 0x000fea0003800000 */
.L_x_629:
        /* <DEDUP_REMOVED lines=9> */
.L_x_631:
[----:B------:R-:W-:Y:S01]  /*1cd30*/  IMAD.MOV.U32 R17, RZ, RZ, R14 ;  /* 0x000000ffff117224 */ /* 0x000fe200078e000e */
[----:B------:R-:W-:Y:S06]  /*1cd40*/  BRA `(.L_x_632) ;  /* 0xffffffdc00fc7947 */ /* 0x000fec000383ffff */
.L_x_537:
[----:B------:R-:W-:Y:S01]  /*1cd50*/  BSSY B0, `(.L_x_633) ;  /* 0x0000007000007945 */ /* 0x000fe20003800000 */
[----:B------:R-:W-:Y:S02]  /*1cd60*/  IMAD.MOV.U32 R13, RZ, RZ, R3 ;  /* 0x000000ffff0d7224 */ /* 0x000fe400078e0003 */
[----:B------:R-:W-:Y:S02]  /*1cd70*/  IMAD.MOV.U32 R11, RZ, RZ, 0x1f ;  /* 0x0000001fff0b7424 */ /* 0x000fe400078e00ff */
[----:B------:R-:W-:-:S07]  /*1cd80*/  IMAD.MOV.U32 R15, RZ, RZ, -0x1 ;  /* 0xffffffffff0f7424 */ /* 0x000fce00078e00ff */
[----:B0123--:R-:W-:Y:S05]  /*1cd90*/  WARPSYNC.COLLECTIVE R15, `(.L_x_634) ;  /* 0x000000000f087348 */ /* 0x00ffea0003c00000 */
[----:B------:R4:W0:Y:S02]  /*1cda0*/  SHFL.IDX P6, R14, R13, R12, R11 ;  /* 0x0000000c0d0e7389 */ /* 0x00082400000c000b */
[----:B01234-:R-:W-:Y:S01]  /*1cdb0*/  ENDCOLLECTIVE ;  /* 0x000000000000791b */ /* 0x01ffe20003800000 */
.L_x_634:
[----:B------:R-:W-:Y:S05]  /*1cdc0*/  BSYNC B0 ;  /* 0x0000000000007941 */ /* 0x000fea0003800000 */
.L_x_633:
[----:B------:R-:W-:Y:S05]  /*1cdd0*/  BRA `(.L_x_536) ;  /* 0xffffffdc00f47947 */ /* 0x000fea000383ffff */
.L_x_541:
[----:B0-----:R0:W2:Y:S02]  /*1cde0*/  SYNCS.PHASECHK.TRANS64.TRYWAIT P0, [R9+URZ+0x31c20], R0 ;  /* 0x031c2000090075a7 */ /* 0x0010a4000800017f */
[----:B--2---:R-:W-:Y:S05]  /*1cdf0*/  @!P0 NANOSLEEP.SYNCS 0x989680 ;  /* 0x009896800000895d */ /* 0x004fea0003900000 */
[----:B------:R-:W2:Y:S02]  /*1ce00*/  @!P0 SYNCS.PHASECHK.TRANS64 P0, [R9+URZ+0x31c20], R0 ;  /* 0x031c2000090085a7 */ /* 0x000ea4000800007f */
[----:B--2---:R-:W-:Y:S05]  /*1ce10*/  @!P0 BRA `(.L_x_541) ;  /* 0xfffffffc00f08947 */ /* 0x004fea000383ffff */
[----:B------:R-:W-:Y:S05]  /*1ce20*/  BRA `(.L_x_635) ;  /* 0xffffffe000d07947 */ /* 0x000fea000383ffff */
.L_x_542:
        /* <DEDUP_REMOVED lines=11> */
.L_x_637:
[----:B------:R-:W-:Y:S05]  /*1cee0*/  BSYNC B0 ;  /* 0x0000000000007941 */ /* 0x000fea0003800000 */
.L_x_636:
[----:B------:R-:W-:Y:S05]  /*1cef0*/  BRA `(.L_x_638) ;  /* 0xffffffe000b87947 */ /* 0x000fea000383ffff */
.L_x_543:
[----:B------:R-:W-:Y:S01]  /*1cf00*/  BSSY B0, `(.L_x_639) ;  /* 0x0000006000007945 */ /* 0x000fe20003800000 */
[----:B------:R-:W-:-:S07]  /*1cf10*/  IMAD.MOV.U32 R15, RZ, RZ, -0x1 ;  /* 0xffffffffff0f7424 */ /* 0x000fce00078e00ff */
[----:B01----:R-:W-:Y:S05]  /*1cf20*/  WARPSYNC.COLLECTIVE R15, `(.L_x_640) ;  /* 0x000000000f0c7348 */ /* 0x003fea0003c00000 */
[----:B------:R-:W-:Y:S02]  /*1cf30*/  ELECT P6, UR62, PT ;  /* 0x00000000003e782f */ /* 0x000fe400038c0000 */
[----:B------:R-:W-:Y:S01]  /*1cf40*/  MOV R14, UR62 ;  /* 0x0000003e000e7c02 */ /* 0x000fe20008000f00 */
[----:B01----:R-:W-:Y:S10]  /*1cf50*/  ENDCOLLECTIVE ;  /* 0x000000000000791b */ /* 0x003ff40003800000 */
.L_x_640:
[----:B------:R-:W-:Y:S05]  /*1cf60*/  BSYNC B0 ;  /* 0x0000000000007941 */ /* 0x000fea0003800000 */
.L_x_639:
[----:B------:R-:W-:Y:S05]  /*1cf70*/  BRA `(.L_x_641) ;  /* 0xffffffe000ac7947 */ /* 0x000fea000383ffff */
.L_x_545:
[----:B0-----:R0:W2:Y:S02]  /*1cf80*/  SYNCS.PHASECHK.TRANS64.TRYWAIT P0, [R7+URZ], R2 ;  /* 0x00000002070075a7 */ /* 0x0010a4000800017f */
[----:B--2---:R-:W-:Y:S05]  /*1cf90*/  @!P0 NANOSLEEP.SYNCS 0x989680 ;  /* 0x009896800000895d */ /* 0x004fea0003900000 */
[----:B------:R-:W2:Y:S02]  /*1cfa0*/  @!P0 SYNCS.PHASECHK.TRANS64 P0, [R7+URZ], R2 ;  /* 0x00000002070085a7 */ /* 0x000ea4000800007f */
[----:B--2---:R-:W-:Y:S05]  /*1cfb0*/  @!P0 BRA `(.L_x_545) ;  /* 0xfffffffc00f08947 */ /* 0x004fea000383ffff */
[----:B------:R-:W-:Y:S05]  /*1cfc0*/  BRA `(.L_x_642) ;  /* 0xffffffe000e87947 */ /* 0x000fea000383ffff */
.L_x_546:
[----:B--2---:R2:W3:Y:S02]  /*1cfd0*/  SYNCS.PHASECHK.TRANS64.TRYWAIT P0, [R3+URZ], R0 ;  /* 0x00000000030075a7 */ /* 0x0044e4000800017f */
[----:B---3--:R-:W-:Y:S05]  /*1cfe0*/  @!P0 NANOSLEEP.SYNCS 0x989680 ;  /* 0x009896800000895d */ /* 0x008fea0003900000 */
[----:B------:R-:W3:Y:S02]  /*1cff0*/  @!P0 SYNCS.PHASECHK.TRANS64 P0, [R3+URZ], R0 ;  /* 0x00000000030085a7 */ /* 0x000ee4000800007f */
[----:B---3--:R-:W-:Y:S05]  /*1d000*/  @!P0 BRA `(.L_x_546) ;  /* 0xfffffffc00f08947 */ /* 0x008fea000383ffff */
[----:B------:R-:W-:Y:S05]  /*1d010*/  BRA `(.L_x_643) ;  /* 0xffffffe000dc7947 */ /* 0x000fea000383ffff */
.L_x_548:
[----:B--2---:R2:W3:Y:S02]  /*1d020*/  SYNCS.PHASECHK.TRANS64.TRYWAIT P0, [R5+URZ], R2 ;  /* 0x00000002050075a7 */ /* 0x0044e4000800017f */
[----:B---3--:R-:W-:Y:S05]  /*1d030*/  @!P0 NANOSLEEP.SYNCS 0x989680 ;  /* 0x009896800000895d */ /* 0x008fea0003900000 */
[----:B------:R-:W3:Y:S02]  /*1d040*/  @!P0 SYNCS.PHASECHK.TRANS64 P0, [R5+URZ], R2 ;  /* 0x00000002050085a7 */ /* 0x000ee4000800007f */
[----:B---3--:R-:W-:Y:S05]  /*1d050*/  @!P0 BRA `(.L_x_548) ;  /* 0xfffffffc00f08947 */ /* 0x008fea000383ffff */
[----:B------:R-:W-:Y:S05]  /*1d060*/  BRA `(.L_x_644) ;  /* 0xffffffe000e07947 */ /* 0x000fea000383ffff */
.L_x_645:
        /* <DEDUP_REMOVED lines=9> */
.L_x_2209:


//--------------------- .text._ZN7cutlass13device_kernelIN5flash11enable_sm90INS1_16FlashAttnFwdSm90INS1_25CollectiveMainloopFwdSm90ILi2EN4cute5tupleIJNS5_1CILi1EEES8_S8_EEENS6_IJNS7_ILi192EEENS7_ILi128EEENS7_ILi96EEEEEELi96ENS_10bfloat16_tEfNS_4arch4Sm90ELb0ELb1ELb0ELb0ELb0ELb0ELb0ELb0ELb1ELb0ELb0ELb0EEENS1_21CollectiveEpilogueFwdINS6_IJSA_SC_SB_EEES9_SE_SG_Li384ELb0ELb0ELb0ELb0EEENS1_30DynamicPersistentTileSchedulerILi384ELi32ELb0ELb0ELb1EEEEEEEEEvNT_6ParamsE --------------------------
	.section	.text._ZN7cutlass13device_kernelIN5flash11enable_sm90INS1_16FlashAttnFwdSm90INS1_25CollectiveMainloopFwdSm90ILi2EN4cute5tupleIJNS5_1CILi1EEES8_S8_EEENS6_IJNS7_ILi192EEENS7_ILi128EEENS7_ILi96EEEEEELi96ENS_10bfloat16_tEfNS_4arch4Sm90ELb0ELb1ELb0ELb0ELb0ELb0ELb0ELb0ELb1ELb0ELb0ELb0EEENS1_21CollectiveEpilogueFwdINS6_IJSA_SC_SB_EEES9_SE_SG_Li384ELb0ELb0ELb0ELb0EEENS1_30DynamicPersistentTileSchedulerILi384ELi32ELb0ELb0ELb1EEEEEEEEEvNT_6ParamsE,"ax",@progbits
	.align	128
.text._ZN7cutlass13device_kernelIN5flash11enable_sm90INS1_16FlashAttnFwdSm90INS1_25CollectiveMainloopFwdSm90ILi2EN4cute5tupleIJNS5_1CILi1EEES8_S8_EEENS6_IJNS7_ILi192EEENS7_ILi128EEENS7_ILi96EEEEEELi96ENS_10bfloat16_tEfNS_4arch4Sm90ELb0ELb1ELb0ELb0ELb0ELb0ELb0ELb0ELb1ELb0ELb0ELb0EEENS1_21CollectiveEpilogueFwdINS6_IJSA_SC_SB_EEES9_SE_SG_Li384ELb0ELb0ELb0ELb0EEENS1_30DynamicPersistentTileSchedulerILi384ELi32ELb0ELb0ELb1EEEEEEEEEvNT_6ParamsE:
        .type           _ZN7cutlass13device_kernelIN5flash11enable_sm90INS1_16FlashAttnFwdSm90INS1_25CollectiveMainloopFwdSm90ILi2EN4cute5tupleIJNS5_1CILi1EEES8_S8_EEENS6_IJNS7_ILi192EEENS7_ILi128EEENS7_ILi96EEEEEELi96ENS_10bfloat16_tEfNS_4arch4Sm90ELb0ELb1ELb0ELb0ELb0ELb0ELb0ELb0ELb1ELb0ELb0ELb0EEENS1_21CollectiveEpilogueFwdINS6_IJSA_SC_SB_EEES9_SE_SG_Li384ELb0ELb0ELb0ELb0EEENS1_30DynamicPersistentTileSchedulerILi384ELi32ELb0ELb0ELb1EEEEEEEEEvNT_6ParamsE,@function
        .size           _ZN7cutlass13device_kernelIN5flash11enable_sm90INS1_16FlashAttnFwdSm90INS1_25CollectiveMainloopFwdSm90ILi2EN4cute5tupleIJNS5_1CILi1EEES8_S8_EEENS6_IJNS7_ILi192EEENS7_ILi128EEENS7_ILi96EEEEEELi96ENS_10bfloat16_tEfNS_4arch4Sm90ELb0ELb1ELb0ELb0ELb0ELb0ELb0ELb0ELb1ELb0ELb0ELb0EEENS1_21CollectiveEpilogueFwdINS6_IJSA_SC_SB_EEES9_SE_SG_Li384ELb0ELb0ELb0ELb0EEENS1_30DynamicPersistentTileSchedulerILi384ELi32ELb0ELb0ELb1EEEEEEEEEvNT_6ParamsE,(.L_x_2210 - _ZN7cutlass13device_kernelIN5flash11enable_sm90INS1_16FlashAttnFwdSm90INS1_25CollectiveMainloopFwdSm90ILi2EN4cute5tupleIJNS5_1CILi1EEES8_S8_EEENS6_IJNS7_ILi192EEENS7_ILi128EEENS7_ILi96EEEEEELi96ENS_10bfloat16_tEfNS_4arch4Sm90ELb0ELb1ELb0ELb0ELb0ELb0ELb0ELb0ELb1ELb0ELb0ELb0EEENS1_21CollectiveEpilogueFwdINS6_IJSA_SC_SB_EEES9_SE_SG_Li384ELb0ELb0ELb0ELb0EEENS1_30DynamicPersistentTileSchedulerILi384ELi32ELb0ELb0ELb1EEEEEEEEEvNT_6ParamsE)
        .other          _ZN7cutlass13device_kernelIN5flash11enable_sm90INS1_16FlashAttnFwdSm90INS1_25CollectiveMainloopFwdSm90ILi2EN4cute5tupleIJNS5_1CILi1EEES8_S8_EEENS6_IJNS7_ILi192EEENS7_ILi128EEENS7_ILi96EEEEEELi96ENS_10bfloat16_tEfNS_4arch4Sm90ELb0ELb1ELb0ELb0ELb0ELb0ELb0ELb0ELb1ELb0ELb0ELb0EEENS1_21CollectiveEpilogueFwdINS6_IJSA_SC_SB_EEES9_SE_SG_Li384ELb0ELb0ELb0ELb0EEENS1_30DynamicPersistentTileSchedulerILi384ELi32ELb0ELb0ELb1EEEEEEEEEvNT_6ParamsE,@"STO_CUDA_ENTRY STV_DEFAULT"
_ZN7cutlass13device_kernelIN5flash11enable_sm90INS1_16FlashAttnFwdSm90INS1_25CollectiveMainloopFwdSm90ILi2EN4cute5tupleIJNS5_1CILi1EEES8_S8_EEENS6_IJNS7_ILi192EEENS7_ILi128EEENS7_ILi96EEEEEELi96ENS_10bfloat16_tEfNS_4arch4Sm90ELb0ELb1ELb0ELb0ELb0ELb0ELb0ELb0ELb1ELb0ELb0ELb0EEENS1_21CollectiveEpilogueFwdINS6_IJSA_SC_SB_EEES9_SE_SG_Li384ELb0ELb0ELb0ELb0EEENS1_30DynamicPersistentTileSchedulerILi384ELi32ELb0ELb0ELb1EEEEEEEEEvNT_6ParamsE:
[----:B------:R-:W1:Y:S01]  /*0000*/  LDC R1, c[0x0][0x28] ;  /* 0x00000a00ff017b82 */ /* 0x000e620000000800 */
[----:B------:R-:W2:Y:S01]  /*0010*/  S2R R2, SR_TID.X ;  /* 0x0000000000027919 */ /* 0x000ea20000002100 */
[----:B------:R-:W-:Y:S01]  /*0020*/  ELECT P0, URZ, PT ;  /* 0x00000000003f782f */ /* 0x000fe20003800000 */
[----:B------:R-:W-:Y:S01]  /*0030*/  BSSY B0, `(.L_x_646) ;  /* 0x0000014000007945 */ /* 0x000fe20003800000 */
[--C-:B--2---:R-:W-:Y:S02]  /*0040*/  SHF.R.U32.HI R0, RZ, 0x5, R2.reuse ;  /* 0x00000005ff007819 */ /* 0x104fe40000011602 */
[----:B------:R-:W-:-:S03]  /*0050*/  SHF.R.U32.HI R16, RZ, 0x7, R2 ;  /* 0x00000007ff107819 */ /* 0x000fc60000011602 */
[----:B------:R-:W2:Y:S02]  /*0060*/  SHFL.IDX PT, R3, R0, RZ, 0x1f ;  /* 0x00001fff00037589 */ /* 0x000ea400000e0000 */
[----:B--2---:R-:W-:-:S13]  /*0070*/  ISETP.EQ.AND P0, PT, R3, RZ, P0 ;  /* 0x000000ff0300720c */ /* 0x004fda0000702270 */
[----:B-1----:R-:W-:Y:S05]  /*0080*/  @!P0 BRA `(.L_x_647) ;  /* 0x0000000000388947 */ /* 0x002fea0003800000 */
        /* <DEDUP_REMOVED lines=14> */
.L_x_647:
[----:B------:R-:W-:Y:S05]  /*0170*/  BSYNC B0 ;  /* 0x0000000000007941 */ /* 0x000fea0003800000 */
.L_x_646:
[----:B------:R-:W-:Y:S01]  /*0180*/  VOTEU.ANY UP0, P0 ;  /* 0x00000000003f7886 */ /* 0x000fe20000000100 */
[----:B------:R-:W1:Y:S01]  /*0190*/  SHFL.IDX PT, R4, R16, RZ, 0x1f ;  /* 0x00001fff10047589 */ /* 0x000e6200000e0000 */
[----:B------:R-:W-:Y:S01]  /*01a0*/  UMOV UR4, 0x1 ;  /* 0x0000000100047882 */ /* 0x000fe20000000000 */
[----:B------:R-:W-:Y:S01]  /*01b0*/  VOTEU.ANY UP1, P0 ;  /* 0x00000000003f7886 */ /* 0x000fe20000020100 */
[----:B------:R-:W-:Y:S01]  /*01c0*/  VOTEU.ANY UP2, P0 ;  /* 0x00000000003f7886 */ /* 0x000fe20000040100 */
[----:B------:R-:W2:Y:S01]  /*01d0*/  @UP0 S2UR UR7, SR_CgaCtaId ;  /* 0x00000000000709c3 */ /* 0x000ea20000008800 */
[----:B------:R-:W3:Y:S01]  /*01e0*/  SHFL.IDX PT, R3, R0, RZ, 0x1f ;  /* 0x00001fff00037589 */ /* 0x000ee200000e0000 */
[----:B------:R-:W-:Y:S01]  /*01f0*/  @UP0 UMOV UR6, 0x400 ;  /* 0x0000040000060882 */ /* 0x000fe20000000000 */
[----:B------:R-:W-:-:S04]  /*0200*/  @UP0 UIADD3 UR4, -UR4, 0x100000, URZ ;  /* 0x0010000004040890 */ /* 0x000fc8000fffe13f */
[----:B------:R-:W-:Y:S02]  /*0210*/  @UP0 USHF.L.U32 UR5, UR4, 0xb, URZ ;  /* 0x0000000b04050899 */ /* 0x000fe4000800063f */
[----:B------:R-:W-:Y:S01]  /*0220*/  @UP0 USHF.L.U32 UR4, UR4, 0x1, URZ ;  /* 0x0000000104040899 */ /* 0x000fe2000800063f */
[----:B-1----:R-:W-:Y:S01]  /*0230*/  R2UR UR8, R4 ;  /* 0x00000000040872ca */ /* 0x002fe200000e0000 */
[----:B--2---:R-:W-:Y:S01]  /*0240*/  @UP0 ULEA UR6, UR7, UR6, 0x18 ;  /* 0x0000000607060291 */ /* 0x004fe2000f8ec03f */
[----:B---3--:R-:W-:-:S11]  /*0250*/  ISETP.NE.AND P1, PT, R3, RZ, PT ;  /* 0x000000ff0300720c */ /* 0x008fd60003f25270 */
[----:B------:R-:W-:Y:S01]  /*0260*/  UISETP.NE.AND UP0, UPT, UR8, URZ, UPT ;  /* 0x0000003f0800728c */ /* 0x000fe2000bf05270 */
[----:B------:R-:W1:Y:S02]  /*0270*/  FENCE.VIEW.ASYNC.S ;  /* 0x00000000000073c6 */ /* 0x000e640000000000 */
[----:B-1----:R1:W2:Y:S01]  /*0280*/  @UP1 SYNCS.EXCH.64 URZ, [UR6+0x2d800], UR4 ;  /* 0x02d80004063f15b2 */ /* 0x0022a20008000100 */
[----:B------:R1:W3:Y:S01]  /*0290*/  @UP2 SYNCS.EXCH.64 URZ, [UR6+0x2d820], UR4 ;  /* 0x02d82004063f25b2 */ /* 0x0002e20008000100 */
[----:B------:R-:W-:Y:S06]  /*02a0*/  @P1 BRA `(.L_x_648) ;  /* 0x0000000000481947 */ /* 0x000fec0003800000 */
[----:B-1----:R-:W1:Y:S01]  /*02b0*/  S2UR UR5, SR_CgaCtaId ;  /* 0x00000000000579c3 */ /* 0x002e620000008800 */
        /* <DEDUP_REMOVED lines=15> */
[----:B------:R4:W1:Y:S02]  /*03b0*/  SYNCS.EXCH.64 URZ, [UR8+0x2d848], UR4 ;  /* 0x02d84804083f75b2 */ /* 0x0008640008000100 */
[----:B----4-:R-:W-:Y:S01]  /*03c0*/  NOP ;  /* 0x0000000000007918 */ /* 0x010fe20000000000 */
.L_x_648:
[----:B------:R-:W4:Y:S01]  /*03d0*/  SHFL.IDX PT, R3, R0, RZ, 0x1f ;  /* 0x00001fff00037589 */ /* 0x000f2200000e0000 */
[----:B------:R-:W-:Y:S01]  /*03e0*/  NOP ;  /* 0x0000000000007918 */ /* 0x000fe20000000000 */
[----:B----4-:R-:W-:-:S13]  /*03f0*/  ISETP.NE.AND P0, PT, R3, RZ, PT ;  /* 0x000000ff0300720c */ /* 0x010fda0003f05270 */
        /* <DEDUP_REMOVED lines=19> */
.L_x_649:
[----:B------:R-:W4:Y:S01]  /*0530*/  SHFL.IDX PT, R3, R0, RZ, 0x1f ;  /* 0x00001fff00037589 */ /* 0x000f2200000e0000 */
[----:B------:R-:W-:Y:S01]  /*0540*/  NOP ;  /* 0x0000000000007918 */ /* 0x000fe20000000000 */
[----:B----4-:R-:W-:-:S13]  /*0550*/  ISETP.NE.AND P0, PT, R3, RZ, PT ;  /* 0x000000ff0300720c */ /* 0x010fda0003f05270 */
        /* <DEDUP_REMOVED lines=13> */
[----:B------:R4:W1:Y:S02]  /*0630*/  SYNCS.EXCH.64 URZ, [UR6+0x2d888], UR4 ;  /* 0x02d88804063f75b2 */ /* 0x0008640008000100 */
[----:B----4-:R-:W-:Y:S01]  /*0640*/  NOP ;  /* 0x0000000000007918 */ /* 0x010fe20000000000 */
.L_x_650:
        /* <DEDUP_REMOVED lines=22> */
.L_x_651:
        /* <DEDUP_REMOVED lines=22> */
.L_x_652:
[----:B------:R-:W-:Y:S01]  /*0910*/  PLOP3.LUT P0, PT, PT, PT, UP0, 0x80, 0x0 ;  /* 0x000000000000781c */ /* 0x000fe20003f0f008 */
[----:B------:R-:W-:Y:S01]  /*0920*/  UMOV UR46, 0x1 ;  /* 0x00000001002e7882 */ /* 0x000fe20000000000 */
[----:B------:R-:W-:Y:S01]  /*0930*/  NOP ;  /* 0x0000000000007918 */ /* 0x000fe20000000000 */
[----:B------:R-:W-:Y:S01]  /*0940*/  USEL UR46, UR46, 0x2, !UP0 ;  /* 0x000000022e2e7887 */ /* 0x000fe2000c000000 */
[----:B------:R-:W-:Y:S01]  /*0950*/  LOP3.LUT R17, R2, 0x7f, RZ, 0xc0, !PT ;  /* 0x0000007f02117812 */ /* 0x000fe200078ec0ff */
[----:B------:R-:W-:Y:S01]  /*0960*/  ULDC.64 UR50, c[0x0][0x208] ;  /* 0x0000820000327ab9 */ /* 0x000fe20000000a00 */
[----:B-123--:R-:W-:Y:S07]  /*0970*/  BAR.SYNC.DEFER_BLOCKING 0x0 ;  /* 0x0000000000007b1d */ /* 0x00efee0000010000 */
[----:B------:R-:W-:Y:S05]  /*0980*/  @!P0 BRA `(.L_x_653) ;  /* 0x000000e000488947 */ /* 0x000fea0003800000 */
.L_x_654:
[----:B------:R-:W-:-:S08]  /*0990*/  NOP ;  /* 0x0000000000007918 */ /* 0x000fd00000000000 */
[----:B------:R-:W1:Y:S02]  /*09a0*/  USETMAXREG.TRY_ALLOC.CTAPOOL UP0, 0xa0 ;  /* 0x000000a0000079c8 */ /* 0x000e640008000600 */
[----:B-1----:R-:W-:-:S13]  /*09b0*/  PLOP3.LUT P0, PT, PT, PT, UP0, 0x80, 0x0 ;  /* 0x000000000000781c */ /* 0x002fda0003f0f008 */
[----:B------:R-:W-:Y:S05]  /*09c0*/  @!P0 BRA `(.L_x_654) ;  /* 0xfffffffc00f08947 */ /* 0x000fea000383ffff */
[----:B------:R-:W-:Y:S01]  /*09d0*/  LOP3.LUT R0, R2, 0xffffff80, RZ, 0xc0, !PT ;  /* 0xffffff8002007812 */ /* 0x000fe200078ec0ff */
[----:B------:R-:W1:Y:S08]  /*09e0*/  S2UR UR7, SR_CTAID.X ;  /* 0x00000000000779c3 */ /* 0x000e700000002500 */
[----:B------:R-:W-:Y:S08]  /*09f0*/  BAR.ARV 0x4, 0x1a0 ;  /* 0x0106800000007b1d */ /* 0x000ff00000002000 */
[----:B------:R-:W-:Y:S06]  /*0a00*/  BAR.ARV 0x8, 0x1a0 ;  /* 0x0206800000007b1d */ /* 0x000fec0000002000 */
[----:B------:R-:W-:-:S02]  /*0a10*/  ISETP.NE.AND P0, PT, R0, 0x80, PT ;  /* 0x000000800000780c */ /* 0x000fc40003f05270 */
[----:B------:R-:W1:Y:S11]  /*0a20*/  LDC R0, c[0x0][0xda8] ;  /* 0x00036a00ff007b82 */ /* 0x000e760000000800 */
[----:B------:R-:W-:Y:S06]  /*0a30*/  @!P0 BAR.ARV 0x9, 0x100 ;  /* 0x0244000000008b1d */ /* 0x000fec0000002000 */
[----:B-1----:R-:W-:-:S13]  /*0a40*/  ISETP.LE.AND P0, PT, R0, UR7, PT ;  /* 0x0000000700007c0c */ /* 0x002fda000bf03270 */
[----:B------:R-:W-:Y:S05]  /*0a50*/  @P0 EXIT ;  /* 0x000000000000094d */ /* 0x000fea0003800000 */
[----:B------:R-:W-:Y:S01]  /*0a60*/  VIADD R0, R2, 0xffffff80 ;  /* 0xffffff8002007836 */ /* 0x000fe20000000000 */
[----:B------:R-:W1:Y:S01]  /*0a70*/  S2UR UR4, SR_CgaCtaId ;  /* 0x00000000000479c3 */ /* 0x000e620000008800 */
[----:B------:R-:W-:Y:S01]  /*0a80*/  UMOV UR39, 0x400 ;  /* 0x0000040000277882 */ /* 0x000fe20000000000 */
[----:B------:R-:W-:Y:S01]  /*0a90*/  IMAD.MOV.U32 R18, RZ, RZ, 0x40 ;  /* 0x00000040ff127424 */ /* 0x000fe200078e00ff */
[----:B------:R-:W-:Y:S01]  /*0aa0*/  ULOP3.LUT UR38, UR46, 0x1, URZ, 0xfc, !UPT ;  /* 0x000000012e267892 */ /* 0x000fe2000f8efc3f */
[----:B------:R-:W-:Y:S01]  /*0ab0*/  SHF.R.S32.HI R3, RZ, 0x1f, R0 ;  /* 0x0000001fff037819 */ /* 0x000fe20000011400 */
[----:B------:R-:W-:Y:S01]  /*0ac0*/  UMOV UR37, URZ ;  /* 0x0000003f00257c82 */ /* 0x000fe20008000000 */
[----:B------:R-:W-:Y:S01]  /*0ad0*/  UMOV UR49, URZ ;  /* 0x0000003f00317c82 */ /* 0x000fe20008000000 */
[----:B------:R-:W-:Y:S01]  /*0ae0*/  UMOV UR36, URZ ;  /* 0x0000003f00247c82 */ /* 0x000fe20008000000 */
[CC--:B------:R-:W-:Y:S01]  /*0af0*/  LEA.HI R6, R3.reuse, R0.reuse, RZ, 0x4 ;  /* 0x0000000003067211 */ /* 0x0c0fe200078f20ff */
[----:B------:R-:W2:Y:S01]  /*0b00*/  S2UR UR6, SR_SWINHI ;  /* 0x00000000000679c3 */ /* 0x000ea20000002f00 */
[----:B------:R-:W-:-:S02]  /*0b10*/  LEA.HI R4, R3, R0, RZ, 0x7 ;  /* 0x0000000003047211 */ /* 0x000fc400078f38ff */
[----:B------:R-:W-:Y:S02]  /*0b20*/  LOP3.LUT R5, R6, 0xfffffff0, RZ, 0xc0, !PT ;  /* 0xfffffff006057812 */ /* 0x000fe400078ec0ff */
[----:B------:R-:W-:Y:S02]  /*0b30*/  LOP3.LUT R11, R4, 0xffffff80, RZ, 0xc0, !PT ;  /* 0xffffff80040b7812 */ /* 0x000fe400078ec0ff */
[----:B------:R-:W-:Y:S01]  /*0b40*/  SHF.R.S32.HI R9, RZ, 0x4, R6 ;  /* 0x00000004ff097819 */ /* 0x000fe20000011406 */
[C---:B------:R-:W-:Y:S01]  /*0b50*/  IMAD.IADD R7, R0.reuse, 0x1, -R5 ;  /* 0x0000000100077824 */ /* 0x040fe200078e0a05 */
[----:B------:R-:W-:Y:S01]  /*0b60*/  SHF.R.S32.HI R5, RZ, 0x7, R4 ;  /* 0x00000007ff057819 */ /* 0x000fe20000011404 */
[----:B------:R-:W-:Y:S01]  /*0b70*/  IMAD.IADD R11, R0, 0x1, -R11 ;  /* 0x00000001000b7824 */ /* 0x000fe200078e0a0b */
[----:B------:R-:W-:Y:S02]  /*0b80*/  LEA.HI R3, R3, R0, RZ, 0x5 ;  /* 0x0000000003037211 */ /* 0x000fe400078f28ff */
[----:B------:R-:W-:Y:S01]  /*0b90*/  SHF.R.S32.HI R4, RZ, 0x1f, R7 ;  /* 0x0000001fff047819 */ /* 0x000fe20000011407 */
[----:B------:R-:W-:Y:S01]  /*0ba0*/  IMAD.HI R8, R5, 0x55555556, RZ ;  /* 0x5555555605087827 */ /* 0x000fe200078e02ff */
[----:B------:R-:W-:Y:S01]  /*0bb0*/  LEA.HI R6, R6, R9, RZ, 0x1 ;  /* 0x0000000906067211 */ /* 0x000fe200078f08ff */
[----:B-1----:R-:W-:Y:S01]  /*0bc0*/  ULEA UR39, UR4, UR39, 0x18 ;  /* 0x0000002704277291 */ /* 0x002fe2000f8ec03f */
[----:B------:R-:W-:-:S02]  /*0bd0*/  LEA.HI R4, R4, R7, RZ, 0x3 ;  /* 0x0000000704047211 */ /* 0x000fc400078f18ff */
[----:B------:R-:W-:Y:S02]  /*0be0*/  LEA.HI R8, R8, R8, RZ, 0x1 ;  /* 0x0000000808087211 */ /* 0x000fe400078f08ff */
[C---:B------:R-:W-:Y:S01]  /*0bf0*/  LOP3.LUT R0, R4.reuse, 0xfffffff8, RZ, 0xc0, !PT ;  /* 0xfffffff804007812 */ /* 0x040fe200078ec0ff */
[----:B------:R-:W-:Y:S01]  /*0c00*/  IMAD.SHL.U32 R4, R4, 0x40, RZ ;  /* 0x0000004004047824 */ /* 0x000fe200078e00ff */
[----:B------:R-:W-:Y:S01]  /*0c10*/  LOP3.LUT R6, R6, 0x1ffffffe, RZ, 0xc0, !PT ;  /* 0x1ffffffe06067812 */ /* 0x000fe200078ec0ff */
[----:B------:R-:W-:Y:S01]  /*0c20*/  IMAD R137, R8, -0x3, R5 ;  /* 0xfffffffd08897824 */ /* 0x000fe200078e0205 */
[----:B------:R-:W-:Y:S01]  /*0c30*/  SHF.R.S32.HI R8, RZ, 0x5, R3 ;  /* 0x00000005ff087819 */ /* 0x000fe20000011403 */
[----:B------:R-:W-:Y:S01]  /*0c40*/  IMAD.IADD R0, R7, 0x1, -R0 ;  /* 0x0000000107007824 */ /* 0x000fe200078e0a00 */
[----:B------:R-:W-:Y:S01]  /*0c50*/  SHF.R.S32.HI R10, RZ, 0x1f, R11 ;  /* 0x0000001fff0a7819 */ /* 0x000fe2000001140b */
[----:B------:R-:W-:Y:S01]  /*0c60*/  IMAD.IADD R6, R9, 0x1, -R6 ;  /* 0x0000000109067824 */ /* 0x000fe200078e0a06 */
[----:B------:R-:W-:Y:S01]  /*0c70*/  LOP3.LUT R5, R4, 0x7ffffe00, RZ, 0xc0, !PT ;  /* 0x7ffffe0004057812 */ /* 0x000fe200078ec0ff */
[C---:B------:R-:W-:Y:S01]  /*0c80*/  IMAD.SHL.U32 R3, R0.reuse, 0x40, RZ ;  /* 0x0000004000037824 */ /* 0x040fe200078e00ff */
[----:B------:R-:W-:Y:S01]  /*0c90*/  R2P PR, R0, 0x6 ;  /* 0x0000000600007804 */ /* 0x000fe20000000000 */
[----:B------:R-:W-:Y:S01]  /*0ca0*/  IMAD.SHL.U32 R6, R6, 0x8, RZ ;  /* 0x0000000806067824 */ /* 0x000fe200078e00ff */
[----:B------:R-:W-:Y:S01]  /*0cb0*/  UMOV UR4, UR39 ;  /* 0x0000002700047c82 */ /* 0x000fe20008000000 */
[----:B--2---:R-:W-:Y:S01]  /*0cc0*/  UMOV UR5, UR6 ;  /* 0x0000000600057c82 */ /* 0x004fe20008000000 */
[C---:B------:R-:W-:Y:S01]  /*0cd0*/  IMAD R13, R8.reuse, 0x10, R7 ;  /* 0x00000010080d7824 */ /* 0x040fe200078e0207 */
[----:B------:R-:W-:Y:S01]  /*0ce0*/  LOP3.LUT R3, R3, 0x1c0, RZ, 0xc0, !PT ;  /* 0x000001c003037812 */ /* 0x000fe200078ec0ff */
[----:B------:R-:W-:Y:S01]  /*0cf0*/  IMAD R5, R8, 0x400, R5 ;  /* 0x0000040008057824 */ /* 0x000fe200078e0205 */
[----:B------:R-:W-:Y:S01]  /*0d00*/  LEA.HI R7, R10, R11, RZ, 0x2 ;  /* 0x0000000b0a077211 */ /* 0x000fe200078f10ff */
[----:B------:R-:W-:Y:S01]  /*0d10*/  IMAD.U32 R140, RZ, RZ, UR4 ;  /* 0x00000004ff8c7e24 */ /* 0x000fe2000f8e00ff */
[----:B------:R-:W-:Y:S01]  /*0d20*/  LOP3.LUT R4, R3, 0x8, R6, 0xf8, !PT ;  /* 0x0000000803047812 */ /* 0x000fe200078ef806 */
[----:B------:R-:W-:Y:S01]  /*0d30*/  IMAD.U32 R141, RZ, RZ, UR5 ;  /* 0x00000005ff8d7e24 */ /* 0x000fe2000f8e00ff */
[----:B------:R-:W-:Y:S01]  /*0d40*/  SHF.R.U32.HI R3, RZ, 0x3, R3 ;  /* 0x00000003ff037819 */ /* 0x000fe20000011603 */
[----:B------:R-:W-:Y:S01]  /*0d50*/  UMOV UR4, UR7 ;  /* 0x0000000700047c82 */ /* 0x000fe20008000000 */
[----:B------:R-:W-:-:S02]  /*0d60*/  SHF.R.S32.HI R9, RZ, 0x2, R7 ;  /* 0x00000002ff097819 */ /* 0x000fc40000011407 */
[----:B------:R-:W-:Y:S01]  /*0d70*/  LOP3.LUT R4, R4, R3, RZ, 0x3c, !PT ;  /* 0x0000000304047212 */ /* 0x000fe200078e3cff */
[----:B------:R-:W-:Y:S01]  /*0d80*/  IMAD.U32 R3, R13, 0x20, R6 ;  /* 0x000000200d037824 */ /* 0x000fe200078e0006 */
[----:B------:R-:W-:Y:S02]  /*0d90*/  SHF.R.S32.HI R12, RZ, 0x1f, R7 ;  /* 0x0000001fff0c7819 */ /* 0x000fe40000011407 */
[----:B------:R-:W-:Y:S01]  /*0da0*/  LEA.HI R10, R10, R11, RZ, 0x5 ;  /* 0x0000000b0a0a7211 */ /* 0x000fe200078f28ff */
[----:B------:R-:W-:Y:S01]  /*0db0*/  IMAD.IADD R4, R5, 0x1, R4 ;  /* 0x0000000105047824 */ /* 0x000fe200078e0204 */
[----:B------:R-:W-:Y:S01]  /*0dc0*/  LEA.HI R12, R12, R9, RZ, 0x3 ;  /* 0x000000090c0c7211 */ /* 0x000fe200078f18ff */
[----:B------:R-:W-:Y:S01]  /*0dd0*/  IMAD.WIDE R140, R3, 0x2, R140 ;  /* 0x00000002038c7825 */ /* 0x000fe200078e028c */
[----:B------:R-:W-:Y:S02]  /*0de0*/  SHF.R.S32.HI R10, RZ, 0x5, R10 ;  /* 0x00000005ff0a7819 */ /* 0x000fe4000001140a */
[----:B------:R-:W-:-:S02]  /*0df0*/  LOP3.LUT R12, R12, 0xfffffff8, RZ, 0xc0, !PT ;  /* 0xfffffff80c0c7812 */ /* 0x000fc400078ec0ff */
[----:B------:R-:W-:Y:S02]  /*0e00*/  LEA R136, R4, UR39, 0x1 ;  /* 0x0000002704887c11 */ /* 0x000fe4000f8e08ff */
[----:B------:R-:W-:Y:S01]  /*0e10*/  SEL R18, R18, 0xffffffc0, !P2 ;  /* 0xffffffc012127807 */ /* 0x000fe20005000000 */
[----:B------:R-:W-:Y:S01]  /*0e20*/  IMAD.IADD R9, R9, 0x1, -R12 ;  /* 0x0000000109097824 */ /* 0x000fe200078e0a0c */
[----:B------:R-:W-:Y:S01]  /*0e30*/  LOP3.LUT R0, R7, 0x7ffffffc, RZ, 0xc0, !PT ;  /* 0x7ffffffc07007812 */ /* 0x000fe200078ec0ff */
[C---:B------:R-:W-:Y:S02]  /*0e40*/  VIADD R22, R136.reuse, 0x21800 ;  /* 0x0002180088167836 */ /* 0x040fe40000000000 */
[----:B------:R-:W-:Y:S02]  /*0e50*/  VIADD R23, R136, 0x21820 ;  /* 0x0002182088177836 */ /* 0x000fe40000000000 */
[----:B------:R-:W-:Y:S02]  /*0e60*/  IMAD R10, R10, 0x10, R9 ;  /* 0x000000100a0a7824 */ /* 0x000fe400078e0209 */
[----:B------:R-:W-:-:S02]  /*0e70*/  @P1 VIADD R23, R22, 0xffffffe0 ;  /* 0xffffffe016171836 */ /* 0x000fc40000000000 */
[----:B------:R-:W-:Y:S02]  /*0e80*/  IMAD.IADD R22, R22, 0x1, R18 ;  /* 0x0000000116167824 */ /* 0x000fe400078e0212 */
[----:B------:R-:W-:Y:S02]  /*0e90*/  IMAD.IADD R19, R11, 0x1, -R0 ;  /* 0x000000010b137824 */ /* 0x000fe400078e0a00 */
[----:B------:R-:W-:Y:S02]  /*0ea0*/  IMAD R137, R137, 0x40, R10 ;  /* 0x0000004089897824 */ /* 0x000fe400078e020a */
[----:B------:R-:W-:Y:S02]  /*0eb0*/  IMAD.IADD R18, R18, 0x1, R23 ;  /* 0x0000000112127824 */ /* 0x000fe400078e0217 */
[----:B------:R-:W-:-:S07]  /*0ec0*/  VIADD R17, R23, 0x6000 ;  /* 0x0000600017117836 */ /* 0x000fce0000000000 */
.L_x_743:
[----:B------:R-:W-:Y:S01]  /*0ed0*/  ULDC UR5, c[0x0][0xdd0] ;  /* 0x0003740000057ab9 */ /* 0x000fe20000000800 */
[----:B-1----:R-:W1:Y:S01]  /*0ee0*/  LDC R0, c[0x0][0xde8] ;  /* 0x00037a00ff007b82 */ /* 0x002e620000000800 */
[----:B------:R-:W-:Y:S01]  /*0ef0*/  UISETP.NE.AND UP0, UPT, UR5, 0x1, UPT ;  /* 0x000000010500788c */ /* 0x000fe2000bf05270 */
[----:B------:R-:W-:-:S10]  /*0f00*/  UMOV UR8, UR4 ;  /* 0x0000000400087c82 */ /* 0x000fd40008000000 */
[----:B------:R-:W-:Y:S01]  /*0f10*/  @UP0 ULDC UR6, c[0x0][0xdd4] ;  /* 0x0003750000060ab9 */ /* 0x000fe20000000800 */
[----:B------:R-:W-:Y:S01]  /*0f20*/  @UP0 ULDC UR9, c[0x0][0xdd8] ;  /* 0x0003760000090ab9 */ /* 0x000fe20000000800 */
[----:B------:R-:W-:-:S04]  /*0f30*/  UIMAD.WIDE.U32 UR6, UR4, UR6, URZ ;  /* 0x00000006040672a5 */ /* 0x000fc8000f8e003f */
[----:B------:R-:W-:-:S04]  /*0f40*/  @UP0 USHF.R.U32.HI UR8, URZ, UR9, UR7 ;  /* 0x000000093f080299 */ /* 0x000fc80008011607 */
[----:B------:R-:W-:Y:S02]  /*0f50*/  UIADD3 UR6, -UR8, URZ, URZ ;  /* 0x0000003f08067290 */ /* 0x000fe4000fffe13f */
[----:B-1----:R-:W-:Y:S02]  /*0f60*/  ISETP.LE.AND P0, PT, R0, UR8, PT ;  /* 0x0000000800007c0c */ /* 0x002fe4000bf03270 */
[----:B------:R-:W-:-:S11]  /*0f70*/  UIMAD UR7, UR5, UR6, UR4 ;  /* 0x00000006050772a4 */ /* 0x000fd6000f8e0204 */
[----:B--234-:R-:W-:Y:S05]  /*0f80*/  @!P0 BRA `(.L_x_655) ;  /* 0x0000000000208947 */ /* 0x01cfea0003800000 */
[----:B------:R-:W-:Y:S01]  /*0f90*/  ULDC UR6, c[0x0][0xddc] ;  /* 0x0003770000067ab9 */ /* 0x000fe20000000800 */
[----:B------:R-:W-:Y:S01]  /*0fa0*/  UMOV UR48, UR7 ;  /* 0x0000000700307c82 */ /* 0x000fe20008000000 */
[----:B------:R-:W-:-:S11]  /*0fb0*/  UISETP.NE.AND UP0, UPT, UR6, 0x1, UPT ;  /* 0x000000010600788c */ /* 0x000fd6000bf05270 */
[----:B------:R-:W-:Y:S02]  /*0fc0*/  @UP0 ULDC.64 UR10, c[0x0][0xde0] ;  /* 0x00037800000a0ab9 */ /* 0x000fe40000000a00 */
[----:B------:R-:W-:-:S04]  /*0fd0*/  UIMAD.WIDE.U32 UR4, UR7, UR10, URZ ;  /* 0x0000000a070472a5 */ /* 0x000fc8000f8e003f */
[----:B------:R-:W-:-:S04]  /*0fe0*/  @UP0 USHF.R.U32.HI UR48, URZ, UR11, UR5 ;  /* 0x0000000b3f300299 */ /* 0x000fc80008011605 */
[----:B------:R-:W-:Y:S01]  /*0ff0*/  UIMAD UR4, UR48, UR6, URZ ;  /* 0x00000006300472a4 */ /* 0x000fe2000f8e023f */
[----:B------:R-:W-:Y:S11]  /*1000*/  BRA `(.L_x_656) ;  /* 0x00000000001c7947 */ /* 0x000ff60003800000 */
.L_x_655:
[----:B------:R-:W-:Y:S01]  /*1010*/  ULDC UR6, c[0x0][0xdc4] ;  /* 0x0003710000067ab9 */ /* 0x000fe20000000800 */
[----:B------:R-:W-:Y:S01]  /*1020*/  UMOV UR48, UR7 ;  /* 0x0000000700307c82 */ /* 0x000fe20008000000 */
[----:B------:R-:W-:-:S11]  /*1030*/  UISETP.NE.AND UP0, UPT, UR6, 0x1, UPT ;  /* 0x000000010600788c */ /* 0x000fd6000bf05270 */
[----:B------:R-:W-:Y:S02]  /*1040*/  @UP0 ULDC.64 UR10, c[0x0][0xdc8] ;  /* 0x00037200000a0ab9 */ /* 0x000fe40000000a00 */
[----:B------:R-:W-:-:S04]  /*1050*/  UIMAD.WIDE.U32 UR4, UR7, UR10, URZ ;  /* 0x0000000a070472a5 */ /* 0x000fc8000f8e003f */
[----:B------:R-:W-:-:S04]  /*1060*/  @UP0 USHF.R.U32.HI UR48, URZ, UR11, UR5 ;  /* 0x0000000b3f300299 */ /* 0x000fc80008011605 */
[----:B------:R-:W-:-:S12]  /*1070*/  UIMAD UR4, UR48, UR6, URZ ;  /* 0x00000006300472a4 */ /* 0x000fd8000f8e023f */
.L_x_656:
[----:B------:R-:W-:Y:S01]  /*1080*/  UIADD3 UR6, UR7, -UR4, URZ ;  /* 0x8000000407067290 */ /* 0x000fe2000fffe03f */
[----:B------:R-:W-:Y:S01]  /*1090*/  ULDC UR43, c[0x0][0xdb8] ;  /* 0x00036e00002b7ab9 */ /* 0x000fe20000000800 */
[----:B------:R-:W-:Y:S02]  /*10a0*/  ULOP3.LUT UR7, URZ, UR48, URZ, 0x33, !UPT ;  /* 0x000000303f077292 */ /* 0x000fe4000f8e333f */
[----:B------:R-:W-:Y:S01]  /*10b0*/  UISETP.NE.AND UP1, UPT, UR43, 0x1, UPT ;  /* 0x000000012b00788c */ /* 0x000fe2000bf25270 */
[----:B------:R-:W-:Y:S01]  /*10c0*/  ULDC.64 UR12, c[0x0][0x3f8] ;  /* 0x0000fe00000c7ab9 */ /* 0x000fe20000000a00 */
[----:B------:R-:W-:Y:S01]  /*10d0*/  ULDC UR42, c[0x0][0xdac] ;  /* 0x00036b00002a7ab9 */ /* 0x000fe20000000800 */
[----:B------:R-:W-:Y:S02]  /*10e0*/  UISETP.NE.U32.AND UP0, UPT, UR12, URZ, UPT ;  /* 0x0000003f0c00728c */ /* 0x000fe4000bf05070 */
[----:B------:R-:W-:Y:S01]  /*10f0*/  UIADD3 UR42, UR7, UR42, URZ ;  /* 0x0000002a072a7290 */ /* 0x000fe2000fffe03f */
[----:B------:R-:W-:Y:S01]  /*1100*/  ULDC.64 UR4, c[0x0][0x9e0] ;  /* 0x0002780000047ab9 */ /* 0x000fe20000000a00 */
[----:B------:R-:W-:Y:S01]  /*1110*/  ULDC UR11, c[0x0][0xdc4] ;  /* 0x00037100000b7ab9 */ /* 0x000fe20000000800 */
[----:B------:R-:W-:-:S02]  /*1120*/  UISETP.NE.AND.EX UP0, UPT, UR13, URZ, UPT, UP0 ;  /* 0x0000003f0d00728c */ /* 0x000fc4000bf05300 */
[----:B------:R-:W-:Y:S02]  /*1130*/  UISETP.GE.AND UP2, UPT, UR5, 0x1, UPT ;  /* 0x000000010500788c */ /* 0x000fe4000bf46270 */
[----:B------:R-:W-:Y:S01]  /*1140*/  UIMAD UR42, UR42, 0xc0, URZ ;  /* 0x000000c02a2a78a4 */ /* 0x000fe2000f8e023f */
[----:B------:R-:W-:Y:S01]  /*1150*/  ULDC UR47, c[0x0][0x404] ;  /* 0x00010100002f7ab9 */ /* 0x000fe20000000800 */
[----:B------:R-:W-:Y:S01]  /*1160*/  ULDC UR9, c[0x0][0x288] ;  /* 0x0000a20000097ab9 */ /* 0x000fe20000000800 */
[----:B------:R-:W-:Y:S01]  /*1170*/  UIMAD UR8, UR8, UR11, UR6 ;  /* 0x0000000b080872a4 */ /* 0x000fe2000f8e0206 */
[----:B------:R-:W-:Y:S01]  /*1180*/  PLOP3.LUT P1, PT, PT, PT, UP2, 0x80, 0x0 ;  /* 0x000000000000781c */ /* 0x000fe20003f2f028 */
[----:B------:R-:W-:Y:S01]  /*1190*/  USEL UR47, UR47, 0x1, UP0 ;  /* 0x000000012f2f7887 */ /* 0x000fe20008000000 */
[----:B------:R-:W-:Y:S01]  /*11a0*/  @UP1 ULDC UR6, c[0x0][0xdbc] ;  /* 0x00036f0000061ab9 */ /* 0x000fe20000000800 */
[----:B------:R-:W-:Y:S01]  /*11b0*/  UIADD3 UR53, UR42, 0xc0, -UR9 ;  /* 0x000000c02a357890 */ /* 0x000fe2000fffe809 */
[----:B------:R-:W-:Y:S01]  /*11c0*/  ULDC UR10, c[0x0][0x2e0] ;  /* 0x0000b800000a7ab9 */ /* 0x000fe20000000800 */
[----:B------:R-:W-:Y:S01]  /*11d0*/  UIMAD.WIDE.U32 UR6, UR8, UR6, URZ ;  /* 0x00000006080672a5 */ /* 0x000fe2000f8e003f */
[----:B------:R-:W-:Y:S01]  /*11e0*/  @UP1 ULDC UR11, c[0x0][0xdc0] ;  /* 0x00037000000b1ab9 */ /* 0x000fe20000000800 */
[----:B------:R-:W-:Y:S01]  /*11f0*/  UIMAD UR53, UR47, UR10, UR53 ;  /* 0x0000000a2f3572a4 */ /* 0x000fe2000f8e0235 */
[----:B------:R-:W-:Y:S01]  /*1200*/  UMOV UR44, UR8 ;  /* 0x00000008002c7c82 */ /* 0x000fe20008000000 */
[----:B------:R-:W-:-:S02]  /*1210*/  @UP1 USHF.R.U32.HI UR44, URZ, UR11, UR7 ;  /* 0x0000000b3f2c1299 */ /* 0x000fc40008011607 */
[----:B------:R-:W-:Y:S02]  /*1220*/  UIADD3 UR4, UR53, UR4, URZ ;  /* 0x0000000435047290 */ /* 0x000fe4000fffe03f */
[----:B------:R-:W-:-:S04]  /*1230*/  UIADD3 UR6, -UR44, URZ, URZ ;  /* 0x0000003f2c067290 */ /* 0x000fc8000fffe13f */
[----:B------:R-:W-:Y:S01]  /*1240*/  UIMAD UR43, UR43, UR6, UR8 ;  /* 0x000000062b2b72a4 */ /* 0x000fe2000f8e0208 */
[----:B------:R-:W-:Y:S01]  /*1250*/  IMAD.U32 R0, RZ, RZ, UR4 ;  /* 0x00000004ff007e24 */ /* 0x000fe2000f8e00ff */
[----:B------:R-:W-:Y:S10]  /*1260*/  @!P1 BRA `(.L_x_657) ;  /* 0x0000000000409947 */ /* 0x000ff40003800000 */
[----:B------:R-:W-:Y:S01]  /*1270*/  ISETP.LT.AND P0, PT, RZ, UR53, PT ;  /* 0x00000035ff007c0c */ /* 0x000fe2000bf01270 */
[----:B------:R-:W-:-:S12]  /*1280*/  UIADD3 UR4, UR53, -0x1, URZ ;  /* 0xffffffff35047890 */ /* 0x000fd8000fffe03f */
[----:B------:R-:W-:Y:S05]  /*1290*/  @P0 BRA `(.L_x_658) ;  /* 0x00000000001c0947 */ /* 0x000fea0003800000 */
[----:B------:R-:W-:Y:S02]  /*12a0*/  UISETP.NE.AND UP0, UPT, UR5, 0x1, UPT ;  /* 0x000000010500788c */ /* 0x000fe4000bf05270 */
[----:B------:R-:W-:-:S09]  /*12b0*/  UIADD3 UR4, -UR53, URZ, URZ ;  /* 0x0000003f35047290 */ /* 0x000fd2000fffe13f */
[----:B------:R-:W-:Y:S02]  /*12c0*/  @UP0 ULDC.64 UR12, c[0x0][0x9e8] ;  /* 0x00027a00000c0ab9 */ /* 0x000fe40000000a00 */
[----:B------:R-:W-:-:S04]  /*12d0*/  UIMAD.WIDE.U32 UR6, UR4, UR12, URZ ;  /* 0x0000000c040672a5 */ /* 0x000fc8000f8e003f */
[----:B------:R-:W-:-:S04]  /*12e0*/  @UP0 USHF.R.U32.HI UR4, URZ, UR13, UR7 ;  /* 0x0000000d3f040299 */ /* 0x000fc80008011607 */
[----:B------:R-:W-:Y:S01]  /*12f0*/  ULOP3.LUT UR4, URZ, UR4, URZ, 0x33, !UPT ;  /* 0x000000043f047292 */ /* 0x000fe2000f8e333f */
[----:B------:R-:W-:Y:S11]  /*1300*/  BRA `(.L_x_659) ;  /* 0x0000000000107947 */ /* 0x000ff60003800000 */
.L_x_658:
[----:B------:R-:W-:-:S11]  /*1310*/  UISETP.NE.AND UP0, UPT, UR5, 0x1, UPT ;  /* 0x000000010500788c */ /* 0x000fd6000bf05270 */
[----:B------:R-:W-:Y:S02]  /*1320*/  @UP0 ULDC.64 UR12, c[0x0][0x9e8] ;  /* 0x00027a00000c0ab9 */ /* 0x000fe40000000a00 */
[----:B------:R-:W-:-:S04]  /*1330*/  UIMAD.WIDE.U32 UR6, UR4, UR12, URZ ;  /* 0x0000000c040672a5 */ /* 0x000fc8000f8e003f */
[----:B------:R-:W-:-:S12]  /*1340*/  @UP0 USHF.R.U32.HI UR4, URZ, UR13, UR7 ;  /* 0x0000000d3f040299 */ /* 0x000fd80008011607 */
.L_x_659:
[----:B------:R-:W-:-:S06]  /*1350*/  UIMAD UR4, UR4, UR5, UR5 ;  /* 0x00000005040472a4 */ /* 0x000fcc000f8e0205 */
[----:B------:R-:W-:-:S07]  /*1360*/  VIMNMX R0, R0, UR4, PT ;  /* 0x0000000400007c48 */ /* 0x000fce000bfe0100 */
.L_x_657:
[----:B------:R-:W-:Y:S01]  /*1370*/  UIMAD UR4, UR47, UR10, 0x7f ;  /* 0x0000007f2f0474a4 */ /* 0x000fe2000f8e020a */
[----:B------:R-:W-:Y:S01]  /*1380*/  VIADD R0, R0, 0x7f ;  /* 0x0000007f00007836 */ /* 0x000fe20000000000 */
[----:B------:R-:W-:Y:S02]  /*1390*/  UIADD3 UR7, UR42, -UR9, URZ ;  /* 0x800000092a077290 */ /* 0x000fe4000fffe03f */
[----:B------:R-:W-:Y:S02]  /*13a0*/  USHF.R.S32.HI UR6, URZ, 0x1f, UR4 ;  /* 0x0000001f3f067899 */ /* 0x000fe40008011404 */
[----:B------:R-:W-:Y:S01]  /*13b0*/  SHF.R.S32.HI R3, RZ, 0x1f, R0 ;  /* 0x0000001fff037819 */ /* 0x000fe20000011400 */
[----:B------:R-:W-:Y:S02]  /*13c0*/  UIMAD UR7, UR47, UR10, UR7 ;  /* 0x0000000a2f0772a4 */ /* 0x000fe4000f8e0207 */
[----:B------:R-:W-:Y:S01]  /*13d0*/  ULEA.HI UR6, UR6, UR4, URZ, 0x7 ;  /* 0x0000000406067291 */ /* 0x000fe2000f8f383f */
[----:B------:R-:W-:Y:S01]  /*13e0*/  LEA.HI R3, R3, R0, RZ, 0x7 ;  /* 0x0000000003037211 */ /* 0x000fe200078f38ff */
[----:B------:R-:W-:-:S02]  /*13f0*/  ULDC UR8, c[0x0][0x9dc] ;  /* 0x0002770000087ab9 */ /* 0x000fc40000000800 */
[----:B------:R-:W-:Y:S01]  /*1400*/  USHF.R.S32.HI UR6, URZ, 0x7, UR6 ;  /* 0x000000073f067899 */ /* 0x000fe20008011406 */
[----:B------:R-:W-:Y:S01]  /*1410*/  SHF.R.S32.HI R3, RZ, 0x7, R3 ;  /* 0x00000007ff037819 */ /* 0x000fe20000011403 */
[----:B------:R-:W-:-:S04]  /*1420*/  UIADD3 UR8, UR7, -UR8, URZ ;  /* 0x8000000807087290 */ /* 0x000fc8000fffe03f */
[----:B------:R-:W-:Y:S01]  /*1430*/  VIMNMX R88, R3, UR6, PT ;  /* 0x0000000603587c48 */ /* 0x000fe2000bfe0100 */
[----:B------:R-:W-:Y:S07]  /*1440*/  @!P1 BRA `(.L_x_660) ;  /* 0x0000000000489947 */ /* 0x000fee0003800000 */
[----:B------:R-:W-:Y:S02]  /*1450*/  UMOV UR4, UR7 ;  /* 0x0000000700047c82 */ /* 0x000fe40008000000 */
[----:B------:R-:W-:-:S06]  /*1460*/  UISETP.GT.AND UP0, UPT, UR4, -0x1, UPT ;  /* 0xffffffff0400788c */ /* 0x000fcc000bf04270 */
[----:B------:R-:W-:-:S13]  /*1470*/  PLOP3.LUT P0, PT, PT, PT, UP0, 0x80, 0x0 ;  /* 0x000000000000781c */ /* 0x000fda0003f0f008 */
[----:B------:R-:W-:Y:S05]  /*1480*/  @P0 BRA `(.L_x_661) ;  /* 0x00000000001c0947 */ /* 0x000fea0003800000 */
[----:B------:R-:W-:Y:S02]  /*1490*/  UISETP.NE.AND UP0, UPT, UR5, 0x1, UPT ;  /* 0x000000010500788c */ /* 0x000fe4000bf05270 */
[----:B------:R-:W-:-:S09]  /*14a0*/  ULOP3.LUT UR4, URZ, UR4, URZ, 0x33, !UPT ;  /* 0x000000043f047292 */ /* 0x000fd2000f8e333f */
[----:B------:R-:W-:Y:S02]  /*14b0*/  @UP0 ULDC.64 UR10, c[0x0][0x9e8] ;  /* 0x00027a00000a0ab9 */ /* 0x000fe40000000a00 */
[----:B------:R-:W-:-:S04]  /*14c0*/  UIMAD.WIDE.U32 UR6, UR4, UR10, URZ ;  /* 0x0000000a040672a5 */ /* 0x000fc8000f8e003f */
[----:B------:R-:W-:-:S04]  /*14d0*/  @UP0 USHF.R.U32.HI UR4, URZ, UR11, UR7 ;  /* 0x0000000b3f040299 */ /* 0x000fc80008011607 */
[----:B------:R-:W-:Y:S01]  /*14e0*/  ULOP3.LUT UR4, URZ, UR4, URZ, 0x33, !UPT ;  /* 0x000000043f047292 */ /* 0x000fe2000f8e333f */
[----:B------:R-:W-:Y:S11]  /*14f0*/  BRA `(.L_x_662) ;  /* 0x0000000000107947 */ /* 0x000ff60003800000 */
.L_x_661:
[----:B------:R-:W-:-:S11]  /*1500*/  UISETP.NE.AND UP0, UPT, UR5, 0x1, UPT ;  /* 0x000000010500788c */ /* 0x000fd6000bf05270 */
[----:B------:R-:W-:Y:S02]  /*1510*/  @UP0 ULDC.64 UR10, c[0x0][0x9e8] ;  /* 0x00027a00000a0ab9 */ /* 0x000fe40000000a00 */
[----:B------:R-:W-:-:S04]  /*1520*/  UIMAD.WIDE.U32 UR6, UR4, UR10, URZ ;  /* 0x0000000a040672a5 */ /* 0x000fc8000f8e003f */
[----:B------:R-:W-:-:S12]  /*1530*/  @UP0 USHF.R.U32.HI UR4, URZ, UR11, UR7 ;  /* 0x0000000b3f040299 */ /* 0x000fd80008011607 */
.L_x_662:
[----:B------:R-:W-:-:S04]  /*1540*/  UIMAD UR4, UR4, UR5, URZ ;  /* 0x00000005040472a4 */ /* 0x000fc8000f8e023f */
[----:B------:R-:W-:-:S04]  /*1550*/  UISETP.LT.AND UP0, UPT, UR8, UR4, UPT ;  /* 0x000000040800728c */ /* 0x000fc8000bf01270 */
[----:B------:R-:W-:-:S12]  /*1560*/  USEL UR8, UR8, UR4, !UP0 ;  /* 0x0000000408087287 */ /* 0x000fd8000c000000 */
.L_x_660:
[----:B------:R-:W-:Y:S01]  /*1570*/  USHF.R.S32.HI UR4, URZ, 0x1f, UR8 ;  /* 0x0000001f3f047899 */ /* 0x000fe20008011408 */
[----:B------:R-:W-:Y:S01]  /*1580*/  PLOP3.LUT P0, PT, PT, PT, PT, 0x80, 0x0 ;  /* 0x000000000000781c */ /* 0x000fe20003f0f070 */
[----:B------:R-:W-:Y:S01]  /*1590*/  IMAD.MOV.U32 R0, RZ, RZ, RZ ;  /* 0x000000ffff007224 */ /* 0x000fe200078e00ff */
[----:B------:R-:W-:Y:S01]  /*15a0*/  CS2R R134, SRZ ;  /* 0x0000000000867805 */ /* 0x000fe2000001ff00 */
[----:B------:R-:W-:Y:S01]  /*15b0*/  ULEA.HI UR4, UR4, UR8, URZ, 0x7 ;  /* 0x0000000804047291 */ /* 0x000fe2000f8f383f */
[----:B------:R-:W-:Y:S01]  /*15c0*/  IMAD.MOV.U32 R3, RZ, RZ, RZ ;  /* 0x000000ffff037224 */ /* 0x000fe200078e00ff */
[----:B------:R-:W-:Y:S02]  /*15d0*/  CS2R R132, SRZ ;  /* 0x0000000000847805 */ /* 0x000fe4000001ff00 */
[----:B------:R-:W-:Y:S01]  /*15e0*/  CS2R R130, SRZ ;  /* 0x0000000000827805 */ /* 0x000fe2000001ff00 */
[----:B------:R-:W-:Y:S01]  /*15f0*/  USHF.R.S32.HI UR4, URZ, 0x7, UR4 ;  /* 0x000000073f047899 */ /* 0x000fe20008011404 */
[----:B------:R-:W-:Y:S01]  /*1600*/  CS2R R128, SRZ ;  /* 0x0000000000807805 */ /* 0x000fe2000001ff00 */
[----:B------:R-:W-:Y:S01]  /*1610*/  IMAD.MOV.U32 R123, RZ, RZ, RZ ;  /* 0x000000ffff7b7224 */ /* 0x000fe200078e00ff */
[----:B------:R-:W-:Y:S01]  /*1620*/  CS2R R124, SRZ ;  /* 0x00000000007c7805 */ /* 0x000fe2000001ff00 */
[----:B------:R-:W-:Y:S01]  /*1630*/  UISETP.LT.AND UP0, UPT, URZ, UR4, UPT ;  /* 0x000000043f00728c */ /* 0x000fe2000bf01270 */
[----:B------:R-:W-:Y:S01]  /*1640*/  IMAD.MOV.U32 R126, RZ, RZ, RZ ;  /* 0x000000ffff7e7224 */ /* 0x000fe200078e00ff */
[----:B------:R-:W-:-:S02]  /*1650*/  CS2R R26, SRZ ;  /* 0x00000000001a7805 */ /* 0x000fc4000001ff00 */
[----:B------:R-:W-:Y:S01]  /*1660*/  CS2R R120, SRZ ;  /* 0x0000000000787805 */ /* 0x000fe2000001ff00 */
[----:B------:R-:W-:Y:S01]  /*1670*/  USEL UR40, URZ, UR4, !UP0 ;  /* 0x000000043f287287 */ /* 0x000fe2000c000000 */
[----:B------:R-:W-:Y:S01]  /*1680*/  CS2R R14, SRZ ;  /* 0x00000000000e7805 */ /* 0x000fe2000001ff00 */
[----:B------:R-:W-:Y:S01]  /*1690*/  IMAD.MOV.U32 R118, RZ, RZ, RZ ;  /* 0x000000ffff767224 */ /* 0x000fe200078e00ff */
[----:B------:R-:W-:Y:S01]  /*16a0*/  CS2R R114, SRZ ;  /* 0x0000000000727805 */ /* 0x000fe2000001ff00 */
[----:B------:R-:W-:Y:S01]  /*16b0*/  IMAD.MOV.U32 R117, RZ, RZ, RZ ;  /* 0x000000ffff757224 */ /* 0x000fe200078e00ff */
[----:B------:R-:W-:Y:S02]  /*16c0*/  CS2R R112, SRZ ;  /* 0x0000000000707805 */ /* 0x000fe4000001ff00 */
[----:B------:R-:W-:Y:S02]  /*16d0*/  ISETP.GT.AND P1, PT, R88, UR40, PT ;  /* 0x0000002858007c0c */ /* 0x000fe4000bf24270 */
        /* <DEDUP_REMOVED lines=9> */
[----:B------:R-:W-:Y:S01]  /*1770*/  IMAD.MOV.U32 R94, RZ, RZ, RZ ;  /* 0x000000ffff5e7224 */ /* 0x000fe200078e00ff */
[----:B------:R-:W-:Y:S01]  /*1780*/  CS2R R90, SRZ ;  /* 0x00000000005a7805 */ /* 0x000fe2000001ff00 */
[----:B------:R-:W-:Y:S02]  /*1790*/  IMAD.MOV.U32 R9, RZ, RZ, RZ ;  /* 0x000000ffff097224 */ /* 0x000fe400078e00ff */
[----:B------:R-:W-:Y:S02]  /*17a0*/  IMAD.MOV.U32 R89, RZ, RZ, RZ ;  /* 0x000000ffff597224 */ /* 0x000fe400078e00ff */
[----:B------:R-:W-:Y:S01]  /*17b0*/  IMAD.MOV.U32 R28, RZ, RZ, RZ ;  /* 0x000000ffff1c7224 */ /* 0x000fe200078e00ff */
[----:B------:R-:W-:Y:S06]  /*17c0*/  @!P1 BRA `(.L_x_663) ;  /* 0x000000c000cc9947 */ /* 0x000fec0003800000 */
[----:B------:R-:W-:-:S05]  /*17d0*/  VIADD R0, R2, 0xffffff80 ;  /* 0xffffff8002007836 */ /* 0x000fca0000000000 */
[----:B------:R-:W-:-:S04]  /*17e0*/  SHF.R.S32.HI R3, RZ, 0x1f, R0 ;  /* 0x0000001fff037819 */ /* 0x000fc80000011400 */
[----:B------:R-:W-:-:S04]  /*17f0*/  LEA.HI R3, R3, R0, RZ, 0x7 ;  /* 0x0000000003037211 */ /* 0x000fc800078f38ff */
[----:B------:R-:W-:-:S06]  /*1800*/  SHF.R.S32.HI R3, RZ, 0x7, R3 ;  /* 0x00000007ff037819 */ /* 0x000fcc0000011403 */
[----:B------:R-:W1:Y:S02]  /*1810*/  SHFL.IDX PT, R3, R3, RZ, 0x1f ;  /* 0x00001fff03037589 */ /* 0x000e6400000e0000 */
[----:B-1----:R-:W-:-:S13]  /*1820*/  R2UR UR45, R3 ;  /* 0x00000000032d72ca */ /* 0x002fda00000e0000 */
[----:B------:R-:W-:-:S04]  /*1830*/  UIMAD.WIDE UR4, UR45, 0x55555556, URZ ;  /* 0x555555562d0478a5 */ /* 0x000fc8000f8e023f */
[----:B------:R-:W-:Y:S02]  /*1840*/  ULEA.HI UR52, UR5, UR5, URZ, 0x1 ;  /* 0x0000000505347291 */ /* 0x000fe4000f8f083f */
[----:B------:R-:W-:Y:S02]  /*1850*/  UIADD3 UR5, UR39, 0x21800, URZ ;  /* 0x0002180027057890 */ /* 0x000fe4000fffe03f */
[----:B------:R-:W-:Y:S02]  /*1860*/  UIMAD UR52, UR52, -0x3, UR45 ;  /* 0xfffffffd343478a4 */ /* 0x000fe4000f8e022d */
[----:B------:R-:W-:Y:S02]  /*1870*/  ULOP3.LUT UP0, URZ, UR5, 0x3ff, URZ, 0xc0, !UPT ;  /* 0x000003ff053f7892 */ /* 0x000fe4000f80c03f */
[----:B------:R-:W-:Y:S02]  /*1880*/  ULEA UR4, UR52, UR39, 0xc ;  /* 0x0000002734047291 */ /* 0x000fe4000f8e603f */
[----:B------:R-:W-:-:S02]  /*1890*/  ULEA UR5, UR52, UR5, 0xd ;  /* 0x0000000534057291 */ /* 0x000fc4000f8e683f */
[----:B------:R-:W-:Y:S01]  /*18a0*/  PLOP3.LUT P0, PT, PT, PT, UP0, 0x80, 0x0 ;  /* 0x000000000000781c */ /* 0x000fe20003f0f008 */
[----:B------:R-:W-:Y:S02]  /*18b0*/  UIADD3 UR4, UR4, 0xc400, URZ ;  /* 0x0000c40004047890 */ /* 0x000fe4000fffe03f */
[----:B------:R-:W-:Y:S02]  /*18c0*/  USHF.R.U32.HI UR5, URZ, 0x4, UR5 ;  /* 0x000000043f057899 */ /* 0x000fe40008011605 */
[----:B------:R-:W-:Y:S02]  /*18d0*/  USHF.R.U32.HI UR4, URZ, 0x4, UR4 ;  /* 0x000000043f047899 */ /* 0x000fe40008011604 */
[----:B------:R-:W-:Y:S02]  /*18e0*/  ULOP3.LUT UR41, UR5, 0x3fff, URZ, 0xc0, !UPT ;  /* 0x00003fff05297892 */ /* 0x000fe4000f8ec03f */
[----:B------:R-:W-:-:S04]  /*18f0*/  ULOP3.LUT UR54, UR4, 0x3fff, URZ, 0xc0, !UPT ;  /* 0x00003fff04367892 */ /* 0x000fc8000f8ec03f */
[----:B------:R-:W-:Y:S08]  /*1900*/  @!P0 BRA `(.L_x_664) ;  /* 0x0000000000408947 */ /* 0x000ff00003800000 */
        /* <DEDUP_REMOVED lines=16> */
.L_x_664:
[----:B------:R-:W-:Y:S01]  /*1a10*/  ULEA.HI UR4, UR37, UR37, URZ, 0x1 ;  /* 0x0000002525047291 */ /* 0x000fe2000f8f083f */
[----:B------:R-:W-:-:S03]  /*1a20*/  IMAD.U32 R3, RZ, RZ, UR38 ;  /* 0x00000026ff037e24 */ /* 0x000fc6000f8e00ff */
[----:B------:R-:W-:Y:S02]  /*1a30*/  ULOP3.LUT UR4, UR4, 0xfffffffe, URZ, 0xc0, !UPT ;  /* 0xfffffffe04047892 */ /* 0x000fe4000f8ec03f */
[----:B------:R-:W-:Y:S02]  /*1a40*/  ISETP.NE.AND P0, PT, R3, 0x3, PT ;  /* 0x000000030300780c */ /* 0x000fe40003f05270 */
[----:B------:R-:W-:-:S06]  /*1a50*/  UIADD3 UR4, UR37, -UR4, URZ ;  /* 0x8000000425047290 */ /* 0x000fcc000fffe03f */
[----:B------:R-:W-:-:S05]  /*1a60*/  IMAD.U32 R0, RZ, RZ, UR4 ;  /* 0x00000004ff007e24 */ /* 0x000fca000f8e00ff */
[----:B------:R-:W-:-:S04]  /*1a70*/  SHF.L.U32 R0, R0, 0x1f, RZ ;  /* 0x0000001f00007819 */ /* 0x000fc800000006ff */
[----:B------:R-:W1:Y:S02]  /*1a80*/  SYNCS.PHASECHK.TRANS64.TRYWAIT P1, [UR39+0x2d800], R0 ;  /* 0x02d80000ff0075a7 */ /* 0x000e640008020167 */
[----:B-1----:R-:W-:Y:S05]  /*1a90*/  @!P1 BRA `(.L_x_665) ;  /* 0x0000010000d49947 */ /* 0x002fea0003800000 */
.L_x_808:
[----:B------:R-:W-:Y:S05]  /*1aa0*/  @!P0 BRA `(.L_x_666) ;  /* 0x0000000000048947 */ /* 0x000fea0003800000 */
[----:B------:R-:W-:Y:S01]  /*1ab0*/  BPT.TRAP 0x1 ;  /* 0x000000040000795c */ /* 0x000fe20000300000 */
.L_x_666:
[----:B------:R-:W-:Y:S02]  /*1ac0*/  IMAD.U32 R7, RZ, RZ, UR36 ;  /* 0x00000024ff077e24 */ /* 0x000fe4000f8e00ff */
[----:B-1----:R-:W-:-:S03]  /*1ad0*/  IMAD.U32 R0, RZ, RZ, UR49 ;  /* 0x00000031ff007e24 */ /* 0x002fc6000f8e00ff */
[----:B------:R-:W-:Y:S02]  /*1ae0*/  LEA R7, R7, UR39, 0x3 ;  /* 0x0000002707077c11 */ /* 0x000fe4000f8e18ff */
[----:B------:R-:W-:-:S04]  /*1af0*/  SHF.L.U32 R0, R0, 0x1f, RZ ;  /* 0x0000001f00007819 */ /* 0x000fc800000006ff */
[----:B------:R1:W2:Y:S01]  /*1b00*/  SYNCS.PHASECHK.TRANS64.TRYWAIT P2, [R7+URZ+0x2d830], R0 ;  /* 0x02d83000070075a7 */ /* 0x0002a2000804017f */
[----:B------:R-:W-:Y:S05]  /*1b10*/  @!P0 BRA `(.L_x_667) ;  /* 0x0000000000048947 */ /* 0x000fea0003800000 */
[----:B------:R-:W-:Y:S01]  /*1b20*/  BPT.TRAP 0x1 ;  /* 0x000000040000795c */ /* 0x000fe20000300000 */
.L_x_667:
[----:B------:R-:W-:Y:S01]  /*1b30*/  LOP3.LUT P1, RZ, R2, 0x7f, RZ, 0xc0, !PT ;  /* 0x0000007f02ff7812 */ /* 0x000fe2000782c0ff */
[----:B--2---:R-:W-:-:S12]  /*1b40*/  @P2 BRA `(.L_x_668) ;  /* 0x0000000000082947 */ /* 0x004fd80003800000 */
[----:B------:R-:W2:Y:S02]  /*1b50*/  SYNCS.PHASECHK.TRANS64.TRYWAIT P2, [R7+URZ+0x2d830], R0 ;  /* 0x02d83000070075a7 */ /* 0x000ea4000804017f */
[----:B--2---:R-:W-:Y:S05]  /*1b60*/  @!P2 BRA `(.L_x_669) ;  /* 0x0000010000b8a947 */ /* 0x004fea0003800000 */
.L_x_668:
[----:B------:R-:W-:Y:S05]  /*1b70*/  WARPSYNC.ALL ;  /* 0x0000000000007948 */ /* 0x000fea0003800000 */
[----:B------:R-:W-:Y:S01]  /*1b80*/  UIADD3 UR4, UR39, 0x15400, URZ ;  /* 0x0001540027047890 */ /* 0x000fe2000fffe03f */
[----:B------:R-:W-:Y:S01]  /*1b90*/  WARPGROUP.ARRIVE ;  /* 0x00000000000079c5 */ /* 0x000fe20000000000 */
[----:B------:R-:W-:Y:S01]  /*1ba0*/  UMOV UR5, 0x80000020 ;  /* 0x8000002000057882 */ /* 0x000fe20000000000 */
[----:B------:R-:W-:Y:S01]  /*1bb0*/  UMOV UR7, 0x80000020 ;  /* 0x8000002000077882 */ /* 0x000fe20000000000 */
[----:B------:R-:W-:Y:S01]  /*1bc0*/  USHF.R.U32.HI UR4, URZ, 0x4, UR4 ;  /* 0x000000043f047899 */ /* 0x000fe20008011604 */
[----:B------:R-:W3:Y:S01]  /*1bd0*/  LDC R5, c[0x0][0x2e0] ;  /* 0x0000b800ff057b82 */ /* 0x000ee20000000800 */
[----:B------:R-:W-:Y:S01]  /*1be0*/  UMOV UR9, 0x80000020 ;  /* 0x8000002000097882 */ /* 0x000fe20000000000 */
[----:B------:R-:W-:Y:S01]  /*1bf0*/  UMOV UR11, 0x80000020 ;  /* 0x80000020000b7882 */ /* 0x000fe20000000000 */
[----:B------:R-:W-:Y:S01]  /*1c00*/  ULOP3.LUT UR4, UR4, 0x3fff, URZ, 0xc0, !UPT ;  /* 0x00003fff04047892 */ /* 0x000fe2000f8ec03f */
[----:B------:R-:W-:Y:S01]  /*1c10*/  IMAD.MOV.U32 R3, RZ, RZ, -0x80 ;  /* 0xffffff80ff037424 */ /* 0x000fe200078e00ff */
[----:B------:R-:W-:Y:S01]  /*1c20*/  UMOV UR13, 0x80000020 ;  /* 0x80000020000d7882 */ /* 0x000fe20000000000 */
[----:B------:R-:W-:Y:S01]  /*1c30*/  UMOV UR15, 0x80000020 ;  /* 0x80000020000f7882 */ /* 0x000fe20000000000 */
[----:B------:R-:W-:Y:S01]  /*1c40*/  ULOP3.LUT UR32, UR4, 0x10000, URZ, 0xfc, !UPT ;  /* 0x0001000004207892 */ /* 0x000fe2000f8efc3f */
[----:B------:R-:W4:Y:S01]  /*1c50*/  LDC R4, c[0x0][0x288] ;  /* 0x0000a200ff047b82 */ /* 0x000f220000000800 */
[----:B------:R-:W-:Y:S01]  /*1c60*/  ULOP3.LUT UR4, UR54, 0x10000, URZ, 0xfc, !UPT ;  /* 0x0001000036047892 */ /* 0x000fe2000f8efc3f */
[----:B-12---:R-:W-:Y:S01]  /*1c70*/  @!P1 VIADD R0, R7, 0x2d840 ;  /* 0x0002d84007009836 */ /* 0x006fe20000000000 */
[----:B------:R-:W-:Y:S01]  /*1c80*/  UIMAD UR6, UR36, 0x600, UR32 ;  /* 0x00000600240678a4 */ /* 0x000fe2000f8e0220 */
[C---:B------:R-:W-:Y:S01]  /*1c90*/  IMAD R12, R88.reuse, R3, 0x80 ;  /* 0x00000080580c7424 */ /* 0x040fe200078e0203 */
[----:B------:R-:W-:Y:S01]  /*1ca0*/  UIADD3 UR8, UR4, 0x2, URZ ;  /* 0x0000000204087890 */ /* 0x000fe2000fffe03f */
[----:B------:R-:W-:Y:S01]  /*1cb0*/  LEA R10, R88, 0xffffff80, 0x7 ;  /* 0xffffff80580a7811 */ /* 0x000fe200078e38ff */
[----:B------:R-:W-:Y:S01]  /*1cc0*/  UIADD3 UR10, UR6, 0x2, URZ ;  /* 0x00000002060a7890 */ /* 0x000fe2000fffe03f */
[----:B------:R-:W-:Y:S01]  /*1cd0*/  @!P1 PRMT R0, RZ, 0x654, R0 ;  /* 0x00000654ff009816 */ /* 0x000fe20000000000 */
[----:B------:R-:W-:-:S02]  /*1ce0*/  UIADD3 UR12, UR4, 0x300, URZ ;  /* 0x00000300040c7890 */ /* 0x000fc4000fffe03f */
[----:B------:R-:W-:Y:S02]  /*1cf0*/  UIADD3 UR14, UR6, 0x200, URZ ;  /* 0x00000200060e7890 */ /* 0x000fe4000fffe03f */
[----:B------:R-:W-:Y:S01]  /*1d00*/  HGMMA.64x128x16.F32.BF16 R24, gdesc[UR4], RZ, !UPT, gsb0 ;  /* 0x01e00000041879f0 */ /* 0x000fe2000c0018ff */
[----:B------:R-:W-:Y:S02]  /*1d10*/  UIADD3 UR16, UR4, 0x302, URZ ;  /* 0x0000030204107890 */ /* 0x000fe4000fffe03f */
[----:B------:R-:W-:Y:S01]  /*1d20*/  UIADD3 UR18, UR6, 0x202, URZ ;  /* 0x0000020206127890 */ /* 0x000fe2000fffe03f */
[----:B---3--:R-:W-:Y:S01]  /*1d30*/  IMAD R3, R5, UR47, R12 ;  /* 0x0000002f05037c24 */ /* 0x008fe2000f8e020c */
[----:B------:R-:W-:Y:S01]  /*1d40*/  UMOV UR17, 0x80000020 ;  /* 0x8000002000117882 */ /* 0x000fe20000000000 */
[----:B------:R-:W-:Y:S01]  /*1d50*/  UMOV UR19, 0x80000020 ;  /* 0x8000002000137882 */ /* 0x000fe20000000000 */
[----:B------:R-:W-:Y:S01]  /*1d60*/  UIADD3 UR20, UR4, 0x600, URZ ;  /* 0x0000060004147890 */ /* 0x000fe2000fffe03f */
[----:B------:R-:W-:Y:S01]  /*1d70*/  IMAD R11, R19, -0x2, R3 ;  /* 0xfffffffe130b7824 */ /* 0x000fe200078e0203 */
[----:B------:R-:W-:Y:S01]  /*1d80*/  UIADD3 UR22, UR6, 0x400, URZ ;  /* 0x0000040006167890 */ /* 0x000fe2000fffe03f */
[----:B------:R-:W-:Y:S01]  /*1d90*/  UMOV UR21, 0x80000020 ;  /* 0x8000002000157882 */ /* 0x000fe20000000000 */
[----:B------:R-:W-:Y:S01]  /*1da0*/  UMOV UR23, 0x80000020 ;  /* 0x8000002000177882 */ /* 0x000fe20000000000 */
[----:B------:R-:W-:-:S02]  /*1db0*/  UIADD3 UR24, UR4, 0x602, URZ ;  /* 0x0000060204187890 */ /* 0x000fc4000fffe03f */
[----:B------:R-:W-:Y:S01]  /*1dc0*/  UIADD3 UR26, UR6, 0x402, URZ ;  /* 0x00000402061a7890 */ /* 0x000fe2000fffe03f */
[----:B------:R-:W-:Y:S01]  /*1dd0*/  UMOV UR25, 0x80000020 ;  /* 0x8000002000197882 */ /* 0x000fe20000000000 */
[----:B------:R-:W-:Y:S01]  /*1de0*/  UMOV UR27, 0x80000020 ;  /* 0x80000020001b7882 */ /* 0x000fe20000000000 */
[----:B------:R-:W-:Y:S01]  /*1df0*/  ULDC.64 UR6, c[0x0][0x9e0] ;  /* 0x0002780000067ab9 */ /* 0x000fe20000000a00 */
[----:B------:R-:W-:Y:S01]  /*1e00*/  ULDC UR35, c[0x0][0x9dc] ;  /* 0x0002770000237ab9 */ /* 0x000fe20000000800 */
[----:B------:R-:W-:-:S06]  /*1e10*/  UISETP.GE.AND UP0, UPT, UR7, 0x1, UPT ;  /* 0x000000010700788c */ /* 0x000fcc000bf06270 */
[----:B------:R-:W-:Y:S01]  /*1e20*/  PLOP3.LUT P2, PT, PT, PT, UP0, 0x40, 0x0 ;  /* 0x000000000000781c */ /* 0x000fe20003f4e808 */
[----:B------:R-:W-:Y:S02]  /*1e30*/  WARPGROUP.DEPBAR.LE gsb0, 0x0 ;  /* 0x00008000000079c5 */ /* 0x000fe40000010000 */
[----:B------:R-:W-:-:S06]  /*1e40*/  WARPGROUP.ARRIVE ;  /* 0x00000000000079c5 */ /* 0x000fcc0000000000 */
[----:B------:R-:W-:Y:S01]  /*1e50*/  HGMMA.64x128x16.F32.BF16 R24, gdesc[UR8], R24, gsb0 ;  /* 0x01e00000081879f0 */ /* 0x000fe20008001818 */
[----:B------:R-:W-:Y:S02]  /*1e60*/  ULOP3.LUT UR10, URZ, UR35, URZ, 0x33, !UPT ;  /* 0x000000233f0a7292 */ /* 0x000fe4000f8e333f */
[----:B------:R-:W-:Y:S02]  /*1e70*/  WARPGROUP.DEPBAR.LE gsb0, 0x0 ;  /* 0x00008000000079c5 */ /* 0x000fe40000010000 */
[----:B------:R-:W-:-:S07]  /*1e80*/  WARPGROUP.ARRIVE ;  /* 0x00000000000079c5 */ /* 0x000fce0000000000 */
[----:B------:R-:W-:Y:S03]  /*1e90*/  HGMMA.64x128x16.F32.BF16 R24, gdesc[UR12], R24, gsb0 ;  /* 0x01e000000c1879f0 */ /* 0x000fe60008001818 */
        /* <DEDUP_REMOVED lines=10> */
[----:B------:R4:W-:Y:S02]  /*1f40*/  @!P1 SYNCS.ARRIVE.TRANS64.RED.A1T0 RZ, [R0+URZ], RZ ;  /* 0x000000ff00ff99a7 */ /* 0x0009e4000810043f */
[----:B----4-:R-:W-:-:S05]  /*1f50*/  IADD3 R0, R3, 0x1, -R4 ;  /* 0x0000000103007810 */ /* 0x010fca0007ffe804 */
[----:B------:R-:W-:Y:S02]  /*1f60*/  IMAD R6, R19, -0x2, R0 ;  /* 0xfffffffe13067824 */ /* 0x000fe400078e0200 */
[----:B------:R-:W-:Y:S02]  /*1f70*/  VIADD R0, R137, UR42 ;  /* 0x0000002a89007c36 */ /* 0x000fe40008000000 */
[C---:B------:R-:W-:Y:S02]  /*1f80*/  VIADD R14, R6.reuse, UR6 ;  /* 0x00000006060e7c36 */ /* 0x040fe40008000000 */
[----:B------:R-:W-:-:S03]  /*1f90*/  VIADD R13, R6, UR10 ;  /* 0x0000000a060d7c36 */ /* 0x000fc60008000000 */
[----:B------:R-:W-:Y:S01]  /*1fa0*/  VIADDMNMX R3, R0, R14, R11, PT ;  /* 0x0000000e00037246 */ /* 0x000fe2000380010b */
[----:B------:R-:W-:Y:S01]  /*1fb0*/  IMAD.IADD R6, R13, 0x1, R0 ;  /* 0x000000010d067824 */ /* 0x000fe200078e0200 */
[----:B------:R-:W-:Y:S06]  /*1fc0*/  @P2 BRA `(.L_x_670) ;  /* 0x00000000005c2947 */ /* 0x000fec0003800000 */
[----:B------:R-:W-:Y:S01]  /*1fd0*/  IMAD R7, R5, UR47, R0 ;  /* 0x0000002f05077c24 */ /* 0x000fe2000f8e0200 */
[----:B------:R-:W-:Y:S03]  /*1fe0*/  BSSY B0, `(.L_x_671) ;  /* 0x0000011000007945 */ /* 0x000fe60003800000 */
[----:B------:R-:W-:-:S05]  /*1ff0*/  IMAD.IADD R7, R7, 0x1, -R4 ;  /* 0x0000000107077824 */ /* 0x000fca00078e0a04 */
[----:B------:R-:W-:-:S13]  /*2000*/  ISETP.GT.AND P2, PT, R7, -0x1, PT ;  /* 0xffffffff0700780c */ /* 0x000fda0003f44270 */
[----:B------:R-:W-:Y:S05]  /*2010*/  @P2 BRA `(.L_x_672) ;  /* 0x0000000000202947 */ /* 0x000fea0003800000 */
[----:B------:R-:W-:Y:S01]  /*2020*/  UISETP.NE.AND UP1, UPT, UR7, 0x1, UPT ;  /* 0x000000010700788c */ /* 0x000fe2000bf25270 */
[----:B------:R-:W-:-:S05]  /*2030*/  LOP3.LUT R7, RZ, R7, RZ, 0x33, !PT ;  /* 0x00000007ff077212 */ /* 0x000fca00078e33ff */
[----:B------:R-:W-:-:S05]  /*2040*/  PLOP3.LUT P2, PT, PT, PT, UP1, 0x80, 0x0 ;  /* 0x000000000000781c */ /* 0x000fca0003f4f018 */
[----:B------:R-:W-:-:S08]  /*2050*/  @UP1 ULDC.64 UR10, c[0x0][0x9e8] ;  /* 0x00027a00000a1ab9 */ /* 0x000fd00000000a00 */
[----:B------:R-:W-:-:S05]  /*2060*/  @P2 IMAD.HI.U32 R8, R7, UR10, RZ ;  /* 0x0000000a07082c27 */ /* 0x000fca000f8e00ff */
[----:B------:R-:W-:-:S04]  /*2070*/  @P2 SHF.R.U32.HI R7, RZ, UR11, R8 ;  /* 0x0000000bff072c19 */ /* 0x000fc80008011608 */
[----:B------:R-:W-:Y:S01]  /*2080*/  LOP3.LUT R7, RZ, R7, RZ, 0x33, !PT ;  /* 0x00000007ff077212 */ /* 0x000fe200078e33ff */
[----:B------:R-:W-:Y:S06]  /*2090*/  BRA `(.L_x_673) ;  /* 0x0000000000147947 */ /* 0x000fec0003800000 */
.L_x_672:
[----:B------:R-:W-:-:S06]  /*20a0*/  UISETP.NE.AND UP1, UPT, UR7, 0x1, UPT ;  /* 0x000000010700788c */ /* 0x000fcc000bf25270 */
[----:B------:R-:W-:-:S05]  /*20b0*/  PLOP3.LUT P2, PT, PT, PT, UP1, 0x80, 0x0 ;  /* 0x000000000000781c */ /* 0x000fca0003f4f018 */
[----:B------:R-:W-:-:S08]  /*20c0*/  @UP1 ULDC.64 UR10, c[0x0][0x9e8] ;  /* 0x00027a00000a1ab9 */ /* 0x000fd00000000a00 */
[----:B------:R-:W-:-:S05]  /*20d0*/  @P2 IMAD.HI.U32 R8, R7, UR10, RZ ;  /* 0x0000000a07082c27 */ /* 0x000fca000f8e00ff */
[----:B------:R-:W-:-:S07]  /*20e0*/  @P2 SHF.R.U32.HI R7, RZ, UR11, R8 ;  /* 0x0000000bff072c19 */ /* 0x000fce0008011608 */
.L_x_673:
[----:B------:R-:W-:Y:S05]  /*20f0*/  BSYNC B0 ;  /* 0x0000000000007941 */ /* 0x000fea0003800000 */
.L_x_671:
[----:B------:R-:W-:-:S04]  /*2100*/  IMAD R8, R7, UR7, -R10 ;  /* 0x0000000707087c24 */ /* 0x000fc8000f8e0a0a */
[----:B------:R-:W-:-:S05]  /*2110*/  IMAD R8, R19, -0x2, R8 ;  /* 0xfffffffe13087824 */ /* 0x000fca00078e0208 */
[----:B------:R-:W-:Y:S02]  /*2120*/  VIMNMX R6, R6, R8, !PT ;  /* 0x0000000806067248 */ /* 0x000fe40007fe0100 */
[----:B------:R-:W-:-:S07]  /*2130*/  VIADDMNMX R3, R8, UR7, R3, PT ;  /* 0x0000000708037c46 */ /* 0x000fce000b800103 */
.L_x_670:
[C---:B------:R-:W-:Y:S02]  /*2140*/  ISETP.GE.AND P4, PT, R12.reuse, 0x9, PT ;  /* 0x000000090c00780c */ /* 0x040fe40003f86270 */
[C---:B------:R-:W-:Y:S02]  /*2150*/  ISETP.GE.AND P2, PT, R12.reuse, 0x2, PT ;  /* 0x000000020c00780c */ /* 0x040fe40003f46270 */
[----:B------:R-:W-:Y:S02]  /*2160*/  ISETP.GE.AND P5, PT, R12, 0xa, PT ;  /* 0x0000000a0c00780c */ /* 0x000fe40003fa6270 */
[----:B------:R-:W-:Y:S02]  /*2170*/  LOP3.LUT R138, R138, 0xfffffffd, RZ, 0xc0, !PT ;  /* 0xfffffffd8a8a7812 */ /* 0x000fe400078ec0ff */
[----:B------:R-:W-:-:S04]  /*2180*/  ISETP.GT.AND P3, PT, R6, 0x1, !P2 ;  /* 0x000000010600780c */ /* 0x000fc80005764270 */
[----:B------:R-:W-:Y:S02]  /*2190*/  ISETP.LT.OR P3, PT, R3, 0x2, P3 ;  /* 0x000000020300780c */ /* 0x000fe40001f61670 */
[----:B------:R-:W-:Y:S02]  /*21a0*/  @P4 LOP3.LUT R138, R138, 0x2, RZ, 0xfc, !PT ;  /* 0x000000028a8a4812 */ /* 0x000fe400078efcff */
[----:B------:R-:W-:Y:S02]  /*21b0*/  FSEL R25, R25, -INF , !P3 ;  /* 0xff80000019197808 */ /* 0x000fe40005800000 */
[----:B------:R-:W-:Y:S02]  /*21c0*/  LOP3.LUT R138, R138, 0xfffffffb, RZ, 0xc0, !PT ;  /* 0xfffffffb8a8a7812 */ /* 0x000fe400078ec0ff */
[----:B------:R-:W-:Y:S02]  /*21d0*/  ISETP.GT.AND P4, PT, R6, 0x8, !P4 ;  /* 0x000000080600780c */ /* 0x000fe40006784270 */
[----:B------:R-:W-:-:S02]  /*21e0*/  @P5 LOP3.LUT R138, R138, 0x4, RZ, 0xfc, !PT ;  /* 0x000000048a8a5812 */ /* 0x000fc400078efcff */
[----:B------:R-:W-:Y:S02]  /*21f0*/  ISETP.GT.AND P3, PT, R6, 0x9, !P5 ;  /* 0x000000090600780c */ /* 0x000fe40006f64270 */
[----:B------:R-:W-:Y:S02]  /*2200*/  ISETP.GE.AND P5, PT, R12, 0x11, PT ;  /* 0x000000110c00780c */ /* 0x000fe40003fa6270 */
[C---:B------:R-:W-:Y:S02]  /*2210*/  ISETP.LT.OR P4, PT, R3.reuse, 0x9, P4 ;  /* 0x000000090300780c */ /* 0x040fe40002781670 */
[----:B------:R-:W-:Y:S02]  /*2220*/  ISETP.LT.OR P3, PT, R3, 0xa, P3 ;  /* 0x0000000a0300780c */ /* 0x000fe40001f61670 */
[----:B------:R-:W-:Y:S02]  /*2230*/  FSEL R28, R28, -INF , !P4 ;  /* 0xff8000001c1c7808 */ /* 0x000fe40006000000 */
[----:B------:R-:W-:-:S02]  /*2240*/  ISETP.GE.AND P4, PT, R12, 0x12, PT ;  /* 0x000000120c00780c */ /* 0x000fc40003f86270 */
[----:B------:R-:W-:Y:S02]  /*2250*/  LOP3.LUT R138, R138, 0xfffffff7, RZ, 0xc0, !PT ;  /* 0xfffffff78a8a7812 */ /* 0x000fe400078ec0ff */
[----:B------:R-:W-:Y:S02]  /*2260*/  FSEL R29, R29, -INF , !P3 ;  /* 0xff8000001d1d7808 */ /* 0x000fe40005800000 */
[----:B------:R-:W-:Y:S02]  /*2270*/  ISETP.GT.AND P3, PT, R6, 0x10, !P5 ;  /* 0x000000100600780c */ /* 0x000fe40006f64270 */
[----:B------:R-:W-:Y:S02]  /*2280*/  @P5 LOP3.LUT R138, R138, 0x8, RZ, 0xfc, !PT ;  /* 0x000000088a8a5812 */ /* 0x000fe400078efcff */
[----:B------:R-:W-:Y:S02]  /*2290*/  ISETP.LT.OR P3, PT, R3, 0x11, P3 ;  /* 0x000000110300780c */ /* 0x000fe40001f61670 */
[----:B------:R-:W-:-:S02]  /*22a0*/  LOP3.LUT R138, R138, 0xfdffffff, RZ, 0xc0, !PT ;  /* 0xfdffffff8a8a7812 */ /* 0x000fc400078ec0ff */
[----:B------:R-:W-:Y:S02]  /*22b0*/  FSEL R32, R32, -INF , !P3 ;  /* 0xff80000020207808 */ /* 0x000fe40005800000 */
[----:B------:R-:W-:Y:S02]  /*22c0*/  @P4 LOP3.LUT R138, R138, 0x2000000, RZ, 0xfc, !PT ;  /* 0x020000008a8a4812 */ /* 0x000fe400078efcff */
[----:B------:R-:W-:Y:S02]  /*22d0*/  ISETP.GT.AND P3, PT, R6, 0x11, !P4 ;  /* 0x000000110600780c */ /* 0x000fe40006764270 */
[----:B------:R-:W-:Y:S02]  /*22e0*/  ISETP.GE.AND P4, PT, R12, 0x19, PT ;  /* 0x000000190c00780c */ /* 0x000fe40003f86270 */
[----:B------:R-:W-:Y:S02]  /*22f0*/  ISETP.LT.OR P3, PT, R3, 0x12, P3 ;  /* 0x000000120300780c */ /* 0x000fe40001f61670 */
[----:B------:R-:W-:-:S02]  /*2300*/  LOP3.LUT R138, R138, 0xfeffffff, RZ, 0xc0, !PT ;  /* 0xfeffffff8a8a7812 */ /* 0x000fc400078ec0ff */
[----:B------:R-:W-:Y:S02]  /*2310*/  FSEL R33, R33, -INF , !P3 ;  /* 0xff80000021217808 */ /* 0x000fe40005800000 */
[----:B------:R-:W-:-:S04]  /*2320*/  ISETP.GT.AND P3, PT, R6, 0x18, !P4 ;  /* 0x000000180600780c */ /* 0x000fc80006764270 */
[----:B------:R-:W-:Y:S02]  /*2330*/  ISETP.LT.OR P3, PT, R3, 0x19, P3 ;  /* 0x000000190300780c */ /* 0x000fe40001f61670 */
[----:B------:R-:W-:Y:S02]  /*2340*/  @P4 LOP3.LUT R138, R138, 0x1000000, RZ, 0xfc, !PT ;  /* 0x010000008a8a4812 */ /* 0x000fe400078efcff */
[----:B------:R-:W-:Y:S02]  /*2350*/  ISETP.GE.AND P4, PT, R12, 0x1a, PT ;  /* 0x0000001a0c00780c */ /* 0x000fe40003f86270 */
[----:B------:R-:W-:Y:S02]  /*2360*/  LOP3.LUT R138, R138, 0xff7fffff, RZ, 0xc0, !PT ;  /* 0xff7fffff8a8a7812 */ /* 0x000fe400078ec0ff */
[----:B------:R-:W-:Y:S02]  /*2370*/  FSEL R36, R36, -INF , !P3 ;  /* 0xff80000024247808 */ /* 0x000fe40005800000 */
[----:B------:R-:W-:-:S04]  /*2380*/  ISETP.GT.AND P3, PT, R6, 0x19, !P4 ;  /* 0x000000190600780c */ /* 0x000fc80006764270 */
[----:B------:R-:W-:-:S03]  /*2390*/  ISETP.LT.OR P3, PT, R3, 0x1a, P3 ;  /* 0x0000001a0300780c */ /* 0x000fc60001f61670 */
        /* <DEDUP_REMOVED lines=110> */
[----:B------:R-:W-:Y:S02]  /*2a80*/  FSEL R73, R73, -INF , !P3 ;  /* 0xff80000049497808 */ /* 0x000fe40005800000 */
[----:B------:R-:W-:Y:S02]  /*2a90*/  LOP3.LUT R138, R138, 0xffffffef, RZ, 0xc0, !PT ;  /* 0xffffffef8a8a7812 */ /* 0x000fe400078ec0ff */
[----:B------:R-:W-:-:S04]  /*2aa0*/  ISETP.GT.AND P3, PT, R6, 0x68, !P4 ;  /* 0x000000680600780c */ /* 0x000fc80006764270 */
[----:B------:R-:W-:-:S03]  /*2ab0*/  ISETP.LT.OR P3, PT, R3, 0x69, P3 ;  /* 0x000000690300780c */ /* 0x000fc60001f61670 */
[----:B------:R-:W-:Y:S02]  /*2ac0*/  @P4 LOP3.LUT R138, R138, 0x10, RZ, 0xfc, !PT ;  /* 0x000000108a8a4812 */ /* 0x000fe400078efcff */
[----:B------:R-:W-:Y:S02]  /*2ad0*/  ISETP.GE.AND P4, PT, R12, 0x6a, PT ;  /* 0x0000006a0c00780c */ /* 0x000fe40003f86270 */
[----:B------:R-:W-:Y:S02]  /*2ae0*/  FSEL R76, R76, -INF , !P3 ;  /* 0xff8000004c4c7808 */ /* 0x000fe40005800000 */
[----:B------:R-:W-:Y:S02]  /*2af0*/  ISETP.GT.AND P3, PT, R6, 0x69, !P4 ;  /* 0x000000690600780c */ /* 0x000fe40006764270 */
[----:B------:R-:W-:Y:S02]  /*2b00*/  LOP3.LUT R138, R138, 0xfbffffff, RZ, 0xc0, !PT ;  /* 0xfbffffff8a8a7812 */ /* 0x000fe400078ec0ff */
[----:B------:R-:W-:-:S04]  /*2b10*/  ISETP.LT.OR P3, PT, R3, 0x6a, P3 ;  /* 0x0000006a0300780c */ /* 0x000fc80001f61670 */
[----:B------:R-:W-:Y:S02]  /*2b20*/  FSEL R77, R77, -INF , !P3 ;  /* 0xff8000004d4d7808 */ /* 0x000fe40005800000 */
[----:B------:R-:W-:Y:S02]  /*2b30*/  ISETP.GE.AND P3, PT, R12, 0x71, PT ;  /* 0x000000710c00780c */ /* 0x000fe40003f66270 */
[----:B------:R-:W-:Y:S02]  /*2b40*/  @P4 LOP3.LUT R138, R138, 0x4000000, RZ, 0xfc, !PT ;  /* 0x040000008a8a4812 */ /* 0x000fe400078efcff */
[----:B------:R-:W-:Y:S02]  /*2b50*/  ISETP.GT.AND P4, PT, R6, 0x70, !P3 ;  /* 0x000000700600780c */ /* 0x000fe40005f84270 */
[----:B------:R-:W-:Y:S02]  /*2b60*/  LOP3.LUT R138, R138, 0xfffffffe, RZ, 0xc0, !PT ;  /* 0xfffffffe8a8a7812 */ /* 0x000fe400078ec0ff */
[----:B------:R-:W-:-:S04]  /*2b70*/  ISETP.LT.OR P4, PT, R3, 0x71, P4 ;  /* 0x000000710300780c */ /* 0x000fc80002781670 */
[----:B------:R-:W-:Y:S02]  /*2b80*/  FSEL R80, R80, -INF , !P4 ;  /* 0xff80000050507808 */ /* 0x000fe40006000000 */
[----:B------:R-:W-:-:S04]  /*2b90*/  ISETP.GE.AND P4, PT, R12, 0x72, PT ;  /* 0x000000720c00780c */ /* 0x000fc80003f86270 */
[----:B------:R-:W-:-:S04]  /*2ba0*/  ISETP.GT.AND P5, PT, R6, 0x71, !P4 ;  /* 0x000000710600780c */ /* 0x000fc800067a4270 */
[----:B------:R-:W-:-:S04]  /*2bb0*/  ISETP.LT.OR P5, PT, R3, 0x72, P5 ;  /* 0x000000720300780c */ /* 0x000fc80002fa1670 */
[----:B------:R-:W-:Y:S02]  /*2bc0*/  FSEL R81, R81, -INF , !P5 ;  /* 0xff80000051517808 */ /* 0x000fe40006800000 */
[----:B------:R-:W-:-:S04]  /*2bd0*/  ISETP.GE.AND P5, PT, R12, 0x79, PT ;  /* 0x000000790c00780c */ /* 0x000fc80003fa6270 */
[----:B------:R-:W-:-:S04]  /*2be0*/  ISETP.GT.AND P6, PT, R6, 0x78, !P5 ;  /* 0x000000780600780c */ /* 0x000fc80006fc4270 */
[----:B------:R-:W-:-:S04]  /*2bf0*/  ISETP.LT.OR P6, PT, R3, 0x79, P6 ;  /* 0x000000790300780c */ /* 0x000fc800037c1670 */
[----:B------:R-:W-:Y:S02]  /*2c00*/  FSEL R84, R84, -INF , !P6 ;  /* 0xff80000054547808 */ /* 0x000fe40007000000 */
[----:B------:R-:W-:-:S13]  /*2c10*/  ISETP.GE.AND P6, PT, R12, 0x1, PT ;  /* 0x000000010c00780c */ /* 0x000fda0003fc6270 */
[----:B------:R-:W-:Y:S02]  /*2c20*/  @P6 LOP3.LUT R138, R138, 0x1, RZ, 0xfc, !PT ;  /* 0x000000018a8a6812 */ /* 0x000fe400078efcff */
[----:B------:R-:W-:Y:S02]  /*2c30*/  ISETP.GT.AND P6, PT, R6, RZ, !P6 ;  /* 0x000000ff0600720c */ /* 0x000fe400077c4270 */
[----:B------:R-:W-:Y:S02]  /*2c40*/  LOP3.LUT R138, R138, 0xf7ffffff, RZ, 0xc0, !PT ;  /* 0xf7ffffff8a8a7812 */ /* 0x000fe400078ec0ff */
[----:B------:R-:W-:-:S04]  /*2c50*/  ISETP.LT.OR P6, PT, R3, 0x1, P6 ;  /* 0x000000010300780c */ /* 0x000fc800037c1670 */
[----:B------:R-:W-:Y:S02]  /*2c60*/  FSEL R9, R24, -INF , !P6 ;  /* 0xff80000018097808 */ /* 0x000fe40007000000 */
[----:B------:R-:W-:-:S13]  /*2c70*/  ISETP.GE.AND P6, PT, R12, 0x7a, PT ;  /* 0x0000007a0c00780c */ /* 0x000fda0003fc6270 */
[----:B------:R-:W-:Y:S02]  /*2c80*/  @P6 LOP3.LUT R138, R138, 0x8000000, RZ, 0xfc, !PT ;  /* 0x080000008a8a6812 */ /* 0x000fe400078efcff */
[----:B------:R-:W-:-:S04]  /*2c90*/  ISETP.GT.AND P6, PT, R6, 0x79, !P6 ;  /* 0x000000790600780c */ /* 0x000fc800077c4270 */
[----:B------:R-:W-:Y:S01]  /*2ca0*/  ISETP.LT.OR P6, PT, R3, 0x7a, P6 ;  /* 0x0000007a0300780c */ /* 0x000fe200037c1670 */
[----:B------:R-:W-:-:S03]  /*2cb0*/  VIADD R3, R0, 0x8 ;  /* 0x0000000800037836 */ /* 0x000fc60000000000 */
[----:B------:R-:W-:Y:S01]  /*2cc0*/  FSEL R85, R85, -INF , !P6 ;  /* 0xff80000055557808 */ /* 0x000fe20007000000 */
[----:B------:R-:W-:Y:S01]  /*2cd0*/  IMAD.IADD R8, R13, 0x1, R3 ;  /* 0x000000010d087824 */ /* 0x000fe200078e0203 */
[----:B------:R-:W-:Y:S02]  /*2ce0*/  PLOP3.LUT P6, PT, PT, PT, UP0, 0x40, 0x0 ;  /* 0x000000000000781c */ /* 0x000fe40003fce808 */
[----:B------:R-:W-:-:S11]  /*2cf0*/  VIADDMNMX R6, R3, R14, R11, PT ;  /* 0x0000000e03067246 */ /* 0x000fd6000380010b */
[----:B------:R-:W-:Y:S05]  /*2d00*/  @P6 BRA `(.L_x_674) ;  /* 0x0000000000646947 */ /* 0x000fea0003800000 */
        /* <DEDUP_REMOVED lines=9> */
[----:B------:R-:W-:Y:S01]  /*2da0*/  @P6 IMAD.HI.U32 R11, R7, UR10, RZ ;  /* 0x0000000a070b6c27 */ /* 0x000fe2000f8e00ff */
[----:B------:R-:W-:-:S13]  /*2db0*/  PLOP3.LUT P6, PT, PT, PT, UP1, 0x80, 0x0 ;  /* 0x000000000000781c */ /* 0x000fda0003fcf018 */
[----:B------:R-:W-:-:S04]  /*2dc0*/  @P6 SHF.R.U32.HI R7, RZ, UR11, R11 ;  /* 0x0000000bff076c19 */ /* 0x000fc8000801160b */
[----:B------:R-:W-:Y:S01]  /*2dd0*/  LOP3.LUT R7, RZ, R7, RZ, 0x33, !PT ;  /* 0x00000007ff077212 */ /* 0x000fe200078e33ff */
[----:B------:R-:W-:Y:S06]  /*2de0*/  BRA `(.L_x_677) ;  /* 0x0000000000187947 */ /* 0x000fec0003800000 */
.L_x_676:
[----:B------:R-:W-:-:S06]  /*2df0*/  UISETP.NE.AND UP1, UPT, UR7, 0x1, UPT ;  /* 0x000000010700788c */ /* 0x000fcc000bf25270 */
[----:B------:R-:W-:-:S05]  /*2e00*/  PLOP3.LUT P6, PT, PT, PT, UP1, 0x80, 0x0 ;  /* 0x000000000000781c */ /* 0x000fca0003fcf018 */
[----:B------:R-:W-:-:S08]  /*2e10*/  @UP1 ULDC.64 UR10, c[0x0][0x9e8] ;  /* 0x00027a00000a1ab9 */ /* 0x000fd00000000a00 */
[----:B------:R-:W-:Y:S01]  /*2e20*/  @P6 IMAD.HI.U32 R11, R7, UR10, RZ ;  /* 0x0000000a070b6c27 */ /* 0x000fe2000f8e00ff */
[----:B------:R-:W-:-:S13]  /*2e30*/  PLOP3.LUT P6, PT, PT, PT, UP1, 0x80, 0x0 ;  /* 0x000000000000781c */ /* 0x000fda0003fcf018 */
[----:B------:R-:W-:-:S07]  /*2e40*/  @P6 SHF.R.U32.HI R7, RZ, UR11, R11 ;  /* 0x0000000bff076c19 */ /* 0x000fce000801160b */
.L_x_677:
[----:B------:R-:W-:Y:S05]  /*2e50*/  BSYNC B0 ;  /* 0x0000000000007941 */ /* 0x000fea0003800000 */
.L_x_675:
[----:B------:R-:W-:-:S04]  /*2e60*/  IMAD R10, R7, UR7, -R10 ;  /* 0x00000007070a7c24 */ /* 0x000fc8000f8e0a0a */
[----:B------:R-:W-:-:S05]  /*2e70*/  IMAD R7, R19, -0x2, R10 ;  /* 0xfffffffe13077824 */ /* 0x000fca00078e020a */
[----:B------:R-:W-:Y:S02]  /*2e80*/  VIMNMX R8, R8, R7, !PT ;  /* 0x0000000708087248 */ /* 0x000fe40007fe0100 */
[----:B------:R-:W-:-:S07]  /*2e90*/  VIADDMNMX R6, R7, UR7, R6, PT ;  /* 0x0000000707067c46 */ /* 0x000fce000b800106 */
.L_x_674:
[----:B------:R-:W-:Y:S01]  /*2ea0*/  ISETP.GT.AND P2, PT, R8, 0x1, !P2 ;  /* 0x000000010800780c */ /* 0x000fe20005744270 */
[----:B------:R-:W-:Y:S01]  /*2eb0*/  ULDC UR33, c[0x0][0x988] ;  /* 0x0002620000217ab9 */ /* 0x000fe20000000800 */
[----:B------:R-:W-:Y:S01]  /*2ec0*/  LOP3.LUT P6, RZ, R138, 0x8, RZ, 0xc0, !PT ;  /* 0x000000088aff7812 */ /* 0x000fe200078cc0ff */
[----:B------:R-:W-:Y:S01]  /*2ed0*/  IMAD R5, R5, UR47, -R4 ;  /* 0x0000002f05057c24 */ /* 0x000fe2000f8e0a04 */
[----:B------:R-:W-:Y:S02]  /*2ee0*/  ISETP.LT.OR P2, PT, R6, 0x2, P2 ;  /* 0x000000020600780c */ /* 0x000fe40001741670 */
[----:B------:R-:W-:Y:S02]  /*2ef0*/  FMNMX.FTZ R7, R9, R25, !PT ;  /* 0x0000001909077209 */ /* 0x000fe40007810000 */
[----:B------:R-:W-:Y:S02]  /*2f00*/  FSEL R27, R27, -INF , !P2 ;  /* 0xff8000001b1b7808 */ /* 0x000fe40005000000 */
[----:B------:R-:W-:-:S02]  /*2f10*/  LOP3.LUT P2, RZ, R138, 0x2, RZ, 0xc0, !PT ;  /* 0x000000028aff7812 */ /* 0x000fc4000784c0ff */
[----:B------:R-:W-:Y:S02]  /*2f20*/  FMNMX.FTZ R10, R28, R7, !PT ;  /* 0x000000071c0a7209 */ /* 0x000fe40007810000 */
[----:B------:R-:W-:Y:S02]  /*2f30*/  ISETP.GT.AND P2, PT, R8, 0x8, !P2 ;  /* 0x000000080800780c */ /* 0x000fe40005744270 */
[----:B------:R-:W-:Y:S02]  /*2f40*/  FMNMX.FTZ R7, R29, R10, !PT ;  /* 0x0000000a1d077209 */ /* 0x000fe40007810000 */
[----:B------:R-:W-:Y:S02]  /*2f50*/  ISETP.LT.OR P2, PT, R6, 0x9, P2 ;  /* 0x000000090600780c */ /* 0x000fe40001741670 */
[----:B------:R-:W-:Y:S02]  /*2f60*/  FMNMX.FTZ R10, R32, R7, !PT ;  /* 0x00000007200a7209 */ /* 0x000fe40007810000 */
[----:B------:R-:W-:-:S02]  /*2f70*/  FSEL R30, R30, -INF , !P2 ;  /* 0xff8000001e1e7808 */ /* 0x000fc40005000000 */
[----:B------:R-:W-:Y:S02]  /*2f80*/  LOP3.LUT P2, RZ, R138, 0x4, RZ, 0xc0, !PT ;  /* 0x000000048aff7812 */ /* 0x000fe4000784c0ff */
[----:B------:R-:W-:Y:S02]  /*2f90*/  FMNMX.FTZ R7, R33, R10, !PT ;  /* 0x0000000a21077209 */ /* 0x000fe40007810000 */
[----:B------:R-:W-:Y:S02]  /*2fa0*/  ISETP.GT.AND P2, PT, R8, 0x9, !P2 ;  /* 0x000000090800780c */ /* 0x000fe40005744270 */
[----:B------:R-:W-:Y:S02]  /*2fb0*/  FMNMX.FTZ R10, R36, R7, !PT ;  /* 0x00000007240a7209 */ /* 0x000fe40007810000 */
[----:B------:R-:W-:Y:S02]  /*2fc0*/  ISETP.LT.OR P2, PT, R6, 0xa, P2 ;  /* 0x0000000a0600780c */ /* 0x000fe40001741670 */
[----:B------:R-:W-:-:S02]  /*2fd0*/  FMNMX.FTZ R7, R37, R10, !PT ;  /* 0x0000000a25077209 */ /* 0x000fc40007810000 */
[----:B------:R-:W-:Y:S02]  /*2fe0*/  FSEL R31, R31, -INF , !P2 ;  /* 0xff8000001f1f7808 */ /* 0x000fe40005000000 */
[----:B------:R-:W-:Y:S02]  /*2ff0*/  ISETP.GT.AND P2, PT, R8, 0x10, !P6 ;  /* 0x000000100800780c */ /* 0x000fe40007744270 */
[----:B------:R-:W-:Y:S02]  /*3000*/  FMNMX.FTZ R10, R40, R7, !PT ;  /* 0x00000007280a7209 */ /* 0x000fe40007810000 */
[----:B------:R-:W-:Y:S02]  /*3010*/  ISETP.LT.OR P2, PT, R6, 0x11, P2 ;  /* 0x000000110600780c */ /* 0x000fe40001741670 */
[----:B------:R-:W-:Y:S02]  /*3020*/  LOP3.LUT P6, RZ, R138, 0x8000, RZ, 0xc0, !PT ;  /* 0x000080008aff7812 */ /* 0x000fe400078cc0ff */
        /* <DEDUP_REMOVED lines=8> */
[----:B------:R-:W-:Y:S02]  /*30b0*/  LOP3.LUT P2, RZ, R138, 0x1000000, RZ, 0xc0, !PT ;  /* 0x010000008aff7812 */ /* 0x000fe4000784c0ff */
[----:B------:R-:W-:Y:S02]  /*30c0*/  FMNMX.FTZ R10, R48, R7, !PT ;  /* 0x00000007300a7209 */ /* 0x000fe40007810000 */
[----:B------:R-:W-:Y:S02]  /*30d0*/  ISETP.GT.AND P2, PT, R8, 0x18, !P2 ;  /* 0x000000180800780c */ /* 0x000fe40005744270 */
[----:B------:R-:W-:Y:S02]  /*30e0*/  FMNMX.FTZ R7, R49, R10, !PT ;  /* 0x0000000a31077209 */ /* 0x000fe40007810000 */
[----:B------:R-:W-:-:S02]  /*30f0*/  ISETP.LT.OR P2, PT, R6, 0x19, P2 ;  /* 0x000000190600780c */ /* 0x000fc40001741670 */
[----:B------:R-:W-:Y:S02]  /*3100*/  FMNMX.FTZ R10, R52, R7, !PT ;  /* 0x00000007340a7209 */ /* 0x000fe40007810000 */
[----:B------:R-:W-:Y:S02]  /*3110*/  FSEL R38, R38, -INF , !P2 ;  /* 0xff80000026267808 */ /* 0x000fe40005000000 */
[----:B------:R-:W-:Y:S02]  /*3120*/  LOP3.LUT P2, RZ, R138, 0x800000, RZ, 0xc0, !PT ;  /* 0x008000008aff7812 */ /* 0x000fe4000784c0ff */
[----:B------:R-:W-:Y:S02]  /*3130*/  FMNMX.FTZ R7, R53, R10, !PT ;  /* 0x0000000a35077209 */ /* 0x000fe40007810000 */
[----:B------:R-:W-:Y:S02]  /*3140*/  ISETP.GT.AND P2, PT, R8, 0x19, !P2 ;  /* 0x000000190800780c */ /* 0x000fe40005744270 */
[----:B------:R-:W-:-:S02]  /*3150*/  FMNMX.FTZ R10, R56, R7, !PT ;  /* 0x00000007380a7209 */ /* 0x000fc40007810000 */
[----:B------:R-:W-:Y:S02]  /*3160*/  ISETP.LT.OR P2, PT, R6, 0x1a, P2 ;  /* 0x0000001a0600780c */ /* 0x000fe40001741670 */
[----:B------:R-:W-:Y:S02]  /*3170*/  FMNMX.FTZ R7, R57, R10, !PT ;  /* 0x0000000a39077209 */ /* 0x000fe40007810000 */
[----:B------:R-:W-:Y:S02]  /*3180*/  FSEL R39, R39, -INF , !P2 ;  /* 0xff80000027277808 */ /* 0x000fe40005000000 */
[----:B------:R-:W-:Y:S02]  /*3190*/  LOP3.LUT P2, RZ, R138, 0x400000, RZ, 0xc0, !PT ;  /* 0x004000008aff7812 */ /* 0x000fe4000784c0ff */
[----:B------:R-:W-:Y:S02]  /*31a0*/  FMNMX.FTZ R10, R60, R7, !PT ;  /* 0x000000073c0a7209 */ /* 0x000fe40007810000 */
[----:B------:R-:W-:-:S02]  /*31b0*/  ISETP.GT.AND P2, PT, R8, 0x20, !P2 ;  /* 0x000000200800780c */ /* 0x000fc40005744270 */
[----:B------:R-:W-:Y:S02]  /*31c0*/  FMNMX.FTZ R7, R61, R10, !PT ;  /* 0x0000000a3d077209 */ /* 0x000fe40007810000 */
[----:B------:R-:W-:Y:S02]  /*31d0*/  ISETP.LT.OR P2, PT, R6, 0x21, P2 ;  /* 0x000000210600780c */ /* 0x000fe40001741670 */
[----:B------:R-:W-:Y:S02]  /*31e0*/  FMNMX.FTZ R10, R64, R7, !PT ;  /* 0x00000007400a7209 */ /* 0x000fe40007810000 */
[----:B------:R-:W-:Y:S02]  /*31f0*/  FSEL R42, R42, -INF , !P2 ;  /* 0xff8000002a2a7808 */ /* 0x000fe40005000000 */
[----:B------:R-:W-:Y:S02]  /*3200*/  LOP3.LUT P2, RZ, R138, 0x200000, RZ, 0xc0, !PT ;  /* 0x002000008aff7812 */ /* 0x000fe4000784c0ff */
[----:B------:R-:W-:-:S02]  /*3210*/  FMNMX.FTZ R7, R65, R10, !PT ;  /* 0x0000000a41077209 */ /* 0x000fc40007810000 */
[----:B------:R-:W-:Y:S02]  /*3220*/  ISETP.GT.AND P2, PT, R8, 0x21, !P2 ;  /* 0x000000210800780c */ /* 0x000fe40005744270 */
[----:B------:R-:W-:Y:S02]  /*3230*/  FMNMX.FTZ R10, R68, R7, !PT ;  /* 0x00000007440a7209 */ /* 0x000fe40007810000 */
        /* <DEDUP_REMOVED lines=22> */
[----:B------:R-:W-:Y:S01]  /*33a0*/  ISETP.GT.AND P3, PT, R8, 0x70, !P3 ;  /* 0x000000700800780c */ /* 0x000fe20005f64270 */
[----:B------:R-:W1:Y:S01]  /*33b0*/  SHFL.BFLY PT, R7, R10, 0x2, 0x1f ;  /* 0x0c401f000a077f89 */ /* 0x000e6200000e0000 */
[----:B------:R-:W-:Y:S02]  /*33c0*/  FSEL R50, R50, -INF , !P2 ;  /* 0xff80000032327808 */ /* 0x000fe40005000000 */
[----:B------:R-:W-:Y:S02]  /*33d0*/  LOP3.LUT P2, RZ, R138, 0x20000, RZ, 0xc0, !PT ;  /* 0x000200008aff7812 */ /* 0x000fe4000784c0ff */
[C---:B------:R-:W-:Y:S02]  /*33e0*/  ISETP.GT.AND P4, PT, R8.reuse, 0x71, !P4 ;  /* 0x000000710800780c */ /* 0x040fe40006784270 */
[----:B------:R-:W-:Y:S02]  /*33f0*/  ISETP.GT.AND P2, PT, R8, 0x31, !P2 ;  /* 0x000000310800780c */ /* 0x000fe40005744270 */
[----:B------:R-:W-:-:S02]  /*3400*/  ISETP.LT.OR P3, PT, R6, 0x71, P3 ;  /* 0x000000710600780c */ /* 0x000fc40001f61670 */
[----:B------:R-:W-:Y:S02]  /*3410*/  ISETP.LT.OR P2, PT, R6, 0x32, P2 ;  /* 0x000000320600780c */ /* 0x000fe40001741670 */
[----:B------:R-:W-:Y:S02]  /*3420*/  ISETP.GT.AND P5, PT, R8, 0x78, !P5 ;  /* 0x000000780800780c */ /* 0x000fe40006fa4270 */
[----:B------:R-:W-:Y:S02]  /*3430*/  FSEL R51, R51, -INF , !P2 ;  /* 0xff80000033337808 */ /* 0x000fe40005000000 */
[----:B------:R-:W-:Y:S02]  /*3440*/  LOP3.LUT P2, RZ, R138, 0x10000, RZ, 0xc0, !PT ;  /* 0x000100008aff7812 */ /* 0x000fe4000784c0ff */
[----:B------:R-:W-:Y:S02]  /*3450*/  ISETP.LT.OR P4, PT, R6, 0x72, P4 ;  /* 0x000000720600780c */ /* 0x000fe40002781670 */
[----:B------:R-:W-:-:S02]  /*3460*/  ISETP.GT.AND P2, PT, R8, 0x38, !P2 ;  /* 0x000000380800780c */ /* 0x000fc40005744270 */
[----:B------:R-:W-:Y:S02]  /*3470*/  FSEL R82, R82, -INF , !P3 ;  /* 0xff80000052527808 */ /* 0x000fe40005800000 */
[----:B------:R-:W-:Y:S02]  /*3480*/  ISETP.LT.OR P2, PT, R6, 0x39, P2 ;  /* 0x000000390600780c */ /* 0x000fe40001741670 */
[----:B-1----:R-:W-:Y:S02]  /*3490*/  FMNMX.FTZ R11, R10, R7, !PT ;  /* 0x000000070a0b7209 */ /* 0x002fe40007810000 */
[----:B------:R-:W-:Y:S02]  /*34a0*/  FSEL R54, R54, -INF , !P2 ;  /* 0xff80000036367808 */ /* 0x000fe40005000000 */
[----:B------:R-:W-:Y:S01]  /*34b0*/  ISETP.GT.AND P2, PT, R8, 0x39, !P6 ;  /* 0x000000390800780c */ /* 0x000fe20007744270 */
[----:B------:R-:W1:Y:S01]  /*34c0*/  SHFL.BFLY PT, R12, R11, 0x1, 0x1f ;  /* 0x0c201f000b0c7f89 */ /* 0x000e6200000e0000 */
[----:B------:R-:W-:-:S02]  /*34d0*/  LOP3.LUT P6, RZ, R138, 0x10, RZ, 0xc0, !PT ;  /* 0x000000108aff7812 */ /* 0x000fc400078cc0ff */
[C---:B------:R-:W-:Y:S02]  /*34e0*/  ISETP.LT.OR P2, PT, R6.reuse, 0x3a, P2 ;  /* 0x0000003a0600780c */ /* 0x040fe40001741670 */
[----:B------:R-:W-:Y:S02]  /*34f0*/  ISETP.LT.OR P5, PT, R6, 0x79, P5 ;  /* 0x000000790600780c */ /* 0x000fe40002fa1670 */
[----:B------:R-:W-:Y:S02]  /*3500*/  FSEL R55, R55, -INF , !P2 ;  /* 0xff80000037377808 */ /* 0x000fe40005000000 */
[----:B------:R-:W-:Y:S02]  /*3510*/  LOP3.LUT P2, RZ, R138, 0x4000, RZ, 0xc0, !PT ;  /* 0x000040008aff7812 */ /* 0x000fe4000784c0ff */
[----:B------:R-:W-:Y:S02]  /*3520*/  FSEL R83, R83, -INF , !P4 ;  /* 0xff80000053537808 */ /* 0x000fe40006000000 */
[----:B------:R-:W-:-:S02]  /*3530*/  ISETP.GT.AND P2, PT, R8, 0x40, !P2 ;  /* 0x000000400800780c */ /* 0x000fc40005744270 */
[----:B------:R-:W-:Y:S02]  /*3540*/  FSEL R86, R86, -INF , !P5 ;  /* 0xff80000056567808 */ /* 0x000fe40006800000 */
[----:B------:R-:W-:Y:S02]  /*3550*/  ISETP.LT.OR P2, PT, R6, 0x41, P2 ;  /* 0x000000410600780c */ /* 0x000fe40001741670 */
[----:B------:R-:W-:Y:S02]  /*3560*/  R2UR UR10, R5 ;  /* 0x00000000050a72ca */ /* 0x000fe400000e0000 */
[----:B------:R-:W-:Y:S02]  /*3570*/  FSEL R58, R58, -INF , !P2 ;  /* 0xff8000003a3a7808 */ /* 0x000fe40005000000 */
[----:B------:R-:W-:Y:S02]  /*3580*/  LOP3.LUT P2, RZ, R138, 0x2000, RZ, 0xc0, !PT ;  /* 0x000020008aff7812 */ /* 0x000fe4000784c0ff */
[----:B-1----:R-:W-:-:S02]  /*3590*/  FMNMX.FTZ R7, R11, R12, !PT ;  /* 0x0000000c0b077209 */ /* 0x002fc40007810000 */
[----:B------:R-:W-:-:S03]  /*35a0*/  ISETP.GT.AND P2, PT, R8, 0x41, !P2 ;  /* 0x000000410800780c */ /* 0x000fc60005744270 */
[----:B------:R-:W-:Y:S01]  /*35b0*/  FMUL.FTZ R90, R7, UR33 ;  /* 0x00000021075a7c20 */ /* 0x000fe20008410000 */
[----:B------:R-:W-:Y:S01]  /*35c0*/  ISETP.LT.OR P2, PT, R6, 0x42, P2 ;  /* 0x000000420600780c */ /* 0x000fe20001741670 */
[----:B------:R-:W-:-:S03]  /*35d0*/  UIADD3 UR10, UR42, UR10, URZ ;  /* 0x0000000a2a0a7290 */ /* 0x000fc6000fffe03f */
[----:B------:R-:W-:Y:S01]  /*35e0*/  FSEL R59, R59, -INF , !P2 ;  /* 0xff8000003b3b7808 */ /* 0x000fe20005000000 */
[----:B------:R-:W-:Y:S01]  /*35f0*/  UIADD3 UR6, UR10, UR6, URZ ;  /* 0x000000060a067290 */ /* 0x000fe2000fffe03f */
[----:B------:R-:W-:-:S04]  /*3600*/  LOP3.LUT P2, RZ, R138, 0x1000, RZ, 0xc0, !PT ;  /* 0x000010008aff7812 */ /* 0x000fc8000784c0ff */
[----:B------:R-:W-:-:S04]  /*3610*/  ISETP.GT.AND P2, PT, R8, 0x48, !P2 ;  /* 0x000000480800780c */ /* 0x000fc80005744270 */
[----:B------:R-:W-:-:S04]  /*3620*/  ISETP.LT.OR P2, PT, R6, 0x49, P2 ;  /* 0x000000490600780c */ /* 0x000fc80001741670 */
[----:B------:R-:W-:Y:S02]  /*3630*/  FSEL R62, R62, -INF , !P2 ;  /* 0xff8000003e3e7808 */ /* 0x000fe40005000000 */
        /* <DEDUP_REMOVED lines=28> */
[----:B------:R-:W-:Y:S02]  /*3800*/  ISETP.GT.AND P2, PT, R8, 0x68, !P6 ;  /* 0x000000680800780c */ /* 0x000fe40007744270 */
[----:B------:R-:W-:Y:S02]  /*3810*/  LOP3.LUT P6, RZ, R138, 0x1, RZ, 0xc0, !PT ;  /* 0x000000018aff7812 */ /* 0x000fe400078cc0ff */
[----:B------:R-:W-:-:S04]  /*3820*/  ISETP.LT.OR P2, PT, R6, 0x69, P2 ;  /* 0x000000690600780c */ /* 0x000fc80001741670 */
[----:B------:R-:W-:Y:S02]  /*3830*/  FSEL R78, R78, -INF , !P2 ;  /* 0xff8000004e4e7808 */ /* 0x000fe40005000000 */
[----:B------:R-:W-:-:S04]  /*3840*/  FSETP.NEU.FTZ.AND P2, PT, R7, -INF , PT ;  /* 0xff8000000700780b */ /* 0x000fc80003f5d000 */
[----:B------:R-:W-:Y:S02]  /*3850*/  FSEL R90, R90, RZ, P2 ;  /* 0x000000ff5a5a7208 */ /* 0x000fe40001000000 */
[----:B------:R-:W-:Y:S02]  /*3860*/  ISETP.GT.AND P2, PT, R8, RZ, !P6 ;  /* 0x000000ff0800720c */ /* 0x000fe40007744270 */
[----:B------:R-:W-:Y:S01]  /*3870*/  LOP3.LUT P6, RZ, R138, 0x8000000, RZ, 0xc0, !PT ;  /* 0x080000008aff7812 */ /* 0x000fe200078cc0ff */
[--C-:B------:R-:W-:Y:S01]  /*3880*/  FFMA.FTZ R12, R9, UR33, -R90.reuse ;  /* 0x00000021090c7c23 */ /* 0x100fe2000801085a */
[----:B------:R-:W-:Y:S01]  /*3890*/  ISETP.LT.OR P2, PT, R6, 0x1, P2 ;  /* 0x000000010600780c */ /* 0x000fe20001741670 */
[--C-:B------:R-:W-:Y:S01]  /*38a0*/  FFMA.FTZ R24, R32, UR33, -R90.reuse ;  /* 0x0000002120187c23 */ /* 0x100fe2000801085a */
[--C-:B------:R-:W-:Y:S01]  /*38b0*/  FFMA.FTZ R14, R28, UR33, -R90.reuse ;  /* 0x000000211c0e7c23 */ /* 0x100fe2000801085a */
[--C-:B------:R-:W-:Y:S01]  /*38c0*/  FFMA.FTZ R28, R40, UR33, -R90.reuse ;  /* 0x00000021281c7c23 */ /* 0x100fe2000801085a */
[----:B------:R-:W-:Y:S01]  /*38d0*/  FSEL R20, R26, -INF , !P2 ;  /* 0xff8000001a147808 */ /* 0x000fe20005000000 */
[--C-:B------:R-:W-:Y:S01]  /*38e0*/  FFMA.FTZ R26, R36, UR33, -R90.reuse ;  /* 0x00000021241a7c23 */ /* 0x100fe2000801085a */
[----:B------:R-:W-:Y:S01]  /*38f0*/  LOP3.LUT P2, RZ, R138, 0x4000000, RZ, 0xc0, !PT ;  /* 0x040000008aff7812 */ /* 0x000fe2000784c0ff */
[--C-:B------:R-:W-:Y:S01]  /*3900*/  FFMA.FTZ R11, R25, UR33, -R90.reuse ;  /* 0x00000021190b7c23 */ /* 0x100fe2000801085a */
[----:B------:R-:W-:Y:S01]  /*3910*/  FMNMX.FTZ R9, R20, R27, !PT ;  /* 0x0000001b14097209 */ /* 0x000fe20007810000 */
[----:B------:R-:W-:Y:S01]  /*3920*/  MUFU.EX2 R12, R12 ;  /* 0x0000000c000c7308 */ /* 0x000fe20000000800 */
[----:B------:R-:W-:Y:S01]  /*3930*/  ISETP.GT.AND P2, PT, R8, 0x69, !P2 ;  /* 0x000000690800780c */ /* 0x000fe20005744270 */
[--C-:B------:R-:W-:Y:S01]  /*3940*/  FFMA.FTZ R13, R29, UR33, -R90.reuse ;  /* 0x000000211d0d7c23 */ /* 0x100fe2000801085a */
[----:B------:R-:W-:Y:S01]  /*3950*/  FMNMX.FTZ R10, R30, R9, !PT ;  /* 0x000000091e0a7209 */ /* 0x000fe20007810000 */
[--C-:B------:R-:W-:Y:S01]  /*3960*/  FFMA.FTZ R72, R72, UR33, -R90.reuse ;  /* 0x0000002148487c23 */ /* 0x100fe2000801085a */
[----:B------:R-:W-:Y:S01]  /*3970*/  ISETP.LT.OR P2, PT, R6, 0x6a, P2 ;  /* 0x0000006a0600780c */ /* 0x000fe20001741670 */
[--C-:B------:R-:W-:Y:S01]  /*3980*/  FFMA.FTZ R21, R33, UR33, -R90.reuse ;  /* 0x0000002121157c23 */ /* 0x100fe2000801085a */
[----:B------:R-:W-:Y:S01]  /*3990*/  FMNMX.FTZ R9, R31, R10, !PT ;  /* 0x0000000a1f097209 */ /* 0x000fe20007810000 */
[----:B------:R-:W1:Y:S01]  /*39a0*/  MUFU.EX2 R11, R11 ;  /* 0x0000000b000b7308 */ /* 0x000e620000000800 */
[----:B------:R-:W-:Y:S01]  /*39b0*/  FSEL R79, R79, -INF , !P2 ;  /* 0xff8000004f4f7808 */ /* 0x000fe20005000000 */
[--C-:B------:R-:W-:Y:S01]  /*39c0*/  FFMA.FTZ R25, R37, UR33, -R90.reuse ;  /* 0x0000002125197c23 */ /* 0x100fe2000801085a */
[----:B------:R-:W-:Y:S01]  /*39d0*/  FMNMX.FTZ R10, R34, R9, !PT ;  /* 0x00000009220a7209 */ /* 0x000fe20007810000 */
[--C-:B------:R-:W-:Y:S01]  /*39e0*/  FFMA.FTZ R37, R49, UR33, -R90.reuse ;  /* 0x0000002131257c23 */ /* 0x100fe2000801085a */
[----:B------:R-:W-:Y:S01]  /*39f0*/  ISETP.GT.AND P6, PT, R8, 0x79, !P6 ;  /* 0x000000790800780c */ /* 0x000fe200077c4270 */
[--C-:B------:R-:W-:Y:S01]  /*3a00*/  FFMA.FTZ R49, R61, UR33, -R90.reuse ;  /* 0x000000213d317c23 */ /* 0x100fe2000801085a */
[----:B------:R-:W-:Y:S01]  /*3a10*/  FMNMX.FTZ R9, R35, R10, !PT ;  /* 0x0000000a23097209 */ /* 0x000fe20007810000 */
[----:B------:R-:W2:Y:S01]  /*3a20*/  MUFU.EX2 R14, R14 ;  /* 0x0000000e000e7308 */ /* 0x000ea20000000800 */
[----:B------:R-:W-:Y:S01]  /*3a30*/  ISETP.LT.OR P6, PT, R6, 0x7a, P6 ;  /* 0x0000007a0600780c */ /* 0x000fe200037c1670 */
[--C-:B------:R-:W-:Y:S01]  /*3a40*/  FFMA.FTZ R6, R60, UR33, -R90.reuse ;  /* 0x000000213c067c23 */ /* 0x100fe2000801085a */
[----:B------:R-:W-:Y:S01]  /*3a50*/  FMNMX.FTZ R10, R38, R9, !PT ;  /* 0x00000009260a7209 */ /* 0x000fe20007810000 */
[--C-:B------:R-:W-:Y:S01]  /*3a60*/  FFMA.FTZ R29, R41, UR33, -R90.reuse ;  /* 0x00000021291d7c23 */ /* 0x100fe2000801085a */
[----:B------:R-:W-:Y:S01]  /*3a70*/  FSEL R87, R87, -INF , !P6 ;  /* 0xff80000057577808 */ /* 0x000fe20007000000 */
[--C-:B------:R-:W-:Y:S01]  /*3a80*/  FFMA.FTZ R61, R69, UR33, -R90.reuse ;  /* 0x00000021453d7c23 */ /* 0x100fe2000801085a */
[----:B------:R-:W-:Y:S01]  /*3a90*/  FMNMX.FTZ R9, R39, R10, !PT ;  /* 0x0000000a27097209 */ /* 0x000fe20007810000 */
[----:B------:R-:W3:Y:S01]  /*3aa0*/  MUFU.EX2 R13, R13 ;  /* 0x0000000d000d7308 */ /* 0x000ee20000000800 */
[--C-:B------:R-:W-:Y:S01]  /*3ab0*/  FFMA.FTZ R41, R53, UR33, -R90.reuse ;  /* 0x0000002135297c23 */ /* 0x100fe2000801085a */
[--C-:B------:R-:W-:Y:S01]  /*3ac0*/  FFMA.FTZ R69, R81, UR33, -R90.reuse ;  /* 0x0000002151457c23 */ /* 0x100fe2000801085a */
[----:B------:R-:W-:Y:S01]  /*3ad0*/  FMNMX.FTZ R10, R42, R9, !PT ;  /* 0x000000092a0a7209 */ /* 0x000fe20007810000 */
[--C-:B------:R-:W-:Y:S01]  /*3ae0*/  FFMA.FTZ R53, R65, UR33, -R90.reuse ;  /* 0x0000002141357c23 */ /* 0x100fe2000801085a */
[--C-:B------:R-:W-:Y:S01]  /*3af0*/  FFMA.FTZ R65, R77, UR33, -R90.reuse ;  /* 0x000000214d417c23 */ /* 0x100fe2000801085a */
[--C-:B------:R-:W-:Y:S01]  /*3b00*/  FFMA.FTZ R33, R45, UR33, -R90.reuse ;  /* 0x000000212d217c23 */ /* 0x100fe2000801085a */
[----:B------:R-:W-:Y:S01]  /*3b10*/  FMNMX.FTZ R9, R43, R10, !PT ;  /* 0x0000000a2b097209 */ /* 0x000fe20007810000 */
[----:B------:R-:W4:Y:S01]  /*3b20*/  MUFU.EX2 R24, R24 ;  /* 0x0000001800187308 */ /* 0x000f220000000800 */
[--C-:B------:R-:W-:Y:S01]  /*3b30*/  FFMA.FTZ R8, R56, UR33, -R90.reuse ;  /* 0x0000002138087c23 */ /* 0x100fe2000801085a */
[--C-:B------:R-:W-:Y:S01]  /*3b40*/  FFMA.FTZ R45, R57, UR33, -R90.reuse ;  /* 0x00000021392d7c23 */ /* 0x100fe2000801085a */
[----:B------:R-:W-:Y:S01]  /*3b50*/  FMNMX.FTZ R10, R46, R9, !PT ;  /* 0x000000092e0a7209 */ /* 0x000fe20007810000 */
[--C-:B------:R-:W-:Y:S01]  /*3b60*/  FFMA.FTZ R57, R73, UR33, -R90.reuse ;  /* 0x0000002149397c23 */ /* 0x100fe2000801085a */
[--C-:B------:R-:W-:Y:S01]  /*3b70*/  FFMA.FTZ R56, R80, UR33, -R90.reuse ;  /* 0x0000002150387c23 */ /* 0x100fe2000801085a */
[----:B------:R-:W-:Y:S01]  /*3b80*/  FFMA.FTZ R73, R85, UR33, -R90 ;  /* 0x0000002155497c23 */ /* 0x000fe2000801085a */
[----:B------:R-:W-:Y:S01]  /*3b90*/  FMNMX.FTZ R9, R47, R10, !PT ;  /* 0x0000000a2f097209 */ /* 0x000fe20007810000 */
[----:B------:R-:W-:Y:S03]  /*3ba0*/  MUFU.EX2 R21, R21 ;  /* 0x0000001500157308 */ /* 0x000fe60000000800 */
[----:B------:R-:W-:-:S04]  /*3bb0*/  FMNMX.FTZ R10, R50, R9, !PT ;  /* 0x00000009320a7209 */ /* 0x000fc80007810000 */
[----:B------:R-:W-:Y:S01]  /*3bc0*/  FMNMX.FTZ R9, R51, R10, !PT ;  /* 0x0000000a33097209 */ /* 0x000fe20007810000 */
[----:B------:R-:W-:Y:S01]  /*3bd0*/  FFMA.FTZ R10, R44, UR33, -R90 ;  /* 0x000000212c0a7c23 */ /* 0x000fe2000801085a */
[----:B------:R-:W-:Y:S02]  /*3be0*/  MUFU.EX2 R26, R26 ;  /* 0x0000001a001a7308 */ /* 0x000fe40000000800 */
[----:B------:R-:W-:-:S04]  /*3bf0*/  FMNMX.FTZ R32, R54, R9, !PT ;  /* 0x0000000936207209 */ /* 0x000fc80007810000 */
[----:B------:R-:W-:Y:S02]  /*3c00*/  FMNMX.FTZ R9, R55, R32, !PT ;  /* 0x0000002037097209 */ /* 0x000fe40007810000 */
[----:B------:R-:W-:Y:S02]  /*3c10*/  MUFU.EX2 R25, R25 ;  /* 0x0000001900197308 */ /* 0x000fe40000000800 */
[----:B------:R-:W-:-:S04]  /*3c20*/  FMNMX.FTZ R32, R58, R9, !PT ;  /* 0x000000093a207209 */ /* 0x000fc80007810000 */
[----:B------:R-:W-:Y:S01]  /*3c30*/  FMNMX.FTZ R9, R59, R32, !PT ;  /* 0x000000203b097209 */ /* 0x000fe20007810000 */
[--C-:B------:R-:W-:Y:S01]  /*3c40*/  FFMA.FTZ R32, R48, UR33, -R90.reuse ;  /* 0x0000002130207c23 */ /* 0x100fe2000801085a */
[----:B------:R-:W-:Y:S01]  /*3c50*/  FFMA.FTZ R48, R68, UR33, -R90 ;  /* 0x0000002144307c23 */ /* 0x000fe2000801085a */
[----:B------:R-:W-:Y:S01]  /*3c60*/  MUFU.EX2 R28, R28 ;  /* 0x0000001c001c7308 */ /* 0x000fe20000000800 */
[----:B------:R-:W-:-:S04]  /*3c70*/  FMNMX.FTZ R36, R62, R9, !PT ;  /* 0x000000093e247209 */ /* 0x000fc80007810000 */
[----:B------:R-:W-:-:S03]  /*3c80*/  FMNMX.FTZ R9, R63, R36, !PT ;  /* 0x000000243f097209 */ /* 0x000fc60007810000 */
[----:B------:R-:W-:Y:S01]  /*3c90*/  MUFU.EX2 R29, R29 ;  /* 0x0000001d001d7308 */ /* 0x000fe20000000800 */
        /* <DEDUP_REMOVED lines=18> */
[----:B------:R-:W-:Y:S01]  /*3dc0*/  FMNMX.FTZ R9, R87, R40, !PT ;  /* 0x0000002857097209 */ /* 0x000fe20007810000 */
[----:B------:R-:W-:Y:S02]  /*3dd0*/  FFMA.FTZ R40, R64, UR33, -R90 ;  /* 0x0000002140287c23 */ /* 0x000fe4000801085a */
[----:B------:R-:W-:Y:S02]  /*3de0*/  MUFU.EX2 R41, R41 ;  /* 0x0000002900297308 */ /* 0x000fe40000000800 */
[----:B------:R-:W5:Y:S06]  /*3df0*/  SHFL.BFLY PT, R44, R9, 0x2, 0x1f ;  /* 0x0c401f00092c7f89 */ /* 0x000f6c00000e0000 */
[----:B------:R-:W-:Y:S08]  /*3e00*/  MUFU.EX2 R8, R8 ;  /* 0x0000000800087308 */ /* 0x000ff00000000800 */
[----:B------:R-:W-:Y:S08]  /*3e10*/  MUFU.EX2 R45, R45 ;  /* 0x0000002d002d7308 */ /* 0x000ff00000000800 */
[----:B------:R-:W-:Y:S01]  /*3e20*/  MUFU.EX2 R6, R6 ;  /* 0x0000000600067308 */ /* 0x000fe20000000800 */
[----:B-----5:R-:W-:-:S05]  /*3e30*/  FMNMX.FTZ R15, R9, R44, !PT ;  /* 0x0000002c090f7209 */ /* 0x020fca0007810000 */
[----:B------:R-:W5:Y:S02]  /*3e40*/  SHFL.BFLY PT, R60, R15, 0x1, 0x1f ;  /* 0x0c201f000f3c7f89 */ /* 0x000f6400000e0000 */
[----:B------:R-:W-:Y:S08]  /*3e50*/  MUFU.EX2 R44, R72 ;  /* 0x00000048002c7308 */ /* 0x000ff00000000800 */
[----:B------:R-:W-:Y:S08]  /*3e60*/  MUFU.EX2 R49, R49 ;  /* 0x0000003100317308 */ /* 0x000ff00000000800 */
[----:B------:R-:W-:Y:S01]  /*3e70*/  MUFU.EX2 R40, R40 ;  /* 0x0000002800287308 */ /* 0x000fe20000000800 */
[----:B-----5:R-:W-:-:S07]  /*3e80*/  FMNMX.FTZ R9, R15, R60, !PT ;  /* 0x0000003c0f097209 */ /* 0x020fce0007810000 */
[----:B------:R-:W-:Y:S01]  /*3e90*/  MUFU.EX2 R53, R53 ;  /* 0x0000003500357308 */ /* 0x000fe20000000800 */
[----:B------:R-:W-:Y:S01]  /*3ea0*/  FFMA.FTZ R60, R84, UR33, -R90 ;  /* 0x00000021543c7c23 */ /* 0x000fe2000801085a */
[C---:B------:R-:W-:Y:S01]  /*3eb0*/  FSETP.NEU.FTZ.AND P2, PT, R9.reuse, -INF , PT ;  /* 0xff8000000900780b */ /* 0x040fe20003f5d000 */
[----:B------:R-:W-:-:S05]  /*3ec0*/  FMUL.FTZ R64, R9, UR33 ;  /* 0x0000002109407c20 */ /* 0x000fca0008410000 */
[----:B------:R-:W-:Y:S01]  /*3ed0*/  MUFU.EX2 R48, R48 ;  /* 0x0000003000307308 */ /* 0x000fe20000000800 */
[----:B------:R-:W-:Y:S02]  /*3ee0*/  FSEL R64, R64, RZ, P2 ;  /* 0x000000ff40407208 */ /* 0x000fe40001000000 */
[----:B------:R-:W-:-:S03]  /*3ef0*/  PLOP3.LUT P2, PT, PT, PT, UP0, 0x40, 0x0 ;  /* 0x000000000000781c */ /* 0x000fc60003f4e808 */
[--C-:B------:R-:W-:Y:S01]  /*3f00*/  FFMA.FTZ R15, R20, UR33, -R64.reuse ;  /* 0x00000021140f7c23 */ /* 0x100fe20008010840 */
[--C-:B------:R-:W-:Y:S01]  /*3f10*/  FFMA.FTZ R68, R27, UR33, -R64.reuse ;  /* 0x000000211b447c23 */ /* 0x100fe20008010840 */
[--C-:B------:R-:W-:Y:S01]  /*3f20*/  FFMA.FTZ R30, R30, UR33, -R64.reuse ;  /* 0x000000211e1e7c23 */ /* 0x100fe20008010840 */
[--C-:B------:R-:W-:Y:S01]  /*3f30*/  FFMA.FTZ R76, R31, UR33, -R64.reuse ;  /* 0x000000211f4c7c23 */ /* 0x100fe20008010840 */
[--C-:B------:R-:W-:Y:S01]  /*3f40*/  FFMA.FTZ R20, R34, UR33, -R64.reuse ;  /* 0x0000002122147c23 */ /* 0x100fe20008010840 */
[----:B------:R5:W-:Y:S01]  /*3f50*/  MUFU.EX2 R72, R68 ;  /* 0x0000004400487308 */ /* 0x000be20000000800 */
[--C-:B------:R-:W-:Y:S01]  /*3f60*/  FFMA.FTZ R27, R35, UR33, -R64.reuse ;  /* 0x00000021231b7c23 */ /* 0x100fe20008010840 */
[--C-:B------:R-:W-:Y:S01]  /*3f70*/  FFMA.FTZ R77, R47, UR33, -R64.reuse ;  /* 0x000000212f4d7c23 */ /* 0x100fe20008010840 */
[--C-:B------:R-:W-:Y:S01]  /*3f80*/  FFMA.FTZ R47, R58, UR33, -R64.reuse ;  /* 0x000000213a2f7c23 */ /* 0x100fe20008010840 */
[--C-:B------:R-:W-:Y:S01]  /*3f90*/  FFMA.FTZ R31, R38, UR33, -R64.reuse ;  /* 0x00000021261f7c23 */ /* 0x100fe20008010840 */
[--C-:B------:R-:W-:Y:S01]  /*3fa0*/  FFMA.FTZ R34, R39, UR33, -R64.reuse ;  /* 0x0000002127227c23 */ /* 0x100fe20008010840 */
[--C-:B------:R-:W-:Y:S01]  /*3fb0*/  FFMA.FTZ R38, R51, UR33, -R64.reuse ;  /* 0x0000002133267c23 */ /* 0x100fe20008010840 */
[--C-:B------:R-:W-:Y:S01]  /*3fc0*/  FFMA.FTZ R51, R62, UR33, -R64.reuse ;  /* 0x000000213e337c23 */ /* 0x100fe20008010840 */
[----:B------:R-:W4:Y:S01]  /*3fd0*/  MUFU.EX2 R15, R15 ;  /* 0x0000000f000f7308 */ /* 0x000f220000000800 */
[--C-:B-----5:R-:W-:Y:S01]  /*3fe0*/  FFMA.FTZ R68, R46, UR33, -R64.reuse ;  /* 0x000000212e447c23 */ /* 0x120fe20008010840 */
[--C-:B------:R-:W-:Y:S01]  /*3ff0*/  FFMA.FTZ R46, R55, UR33, -R64.reuse ;  /* 0x00000021372e7c23 */ /* 0x100fe20008010840 */
[----:B-1----:R-:W-:Y:S01]  /*4000*/  FADD.FTZ R55, R12, R11 ;  /* 0x0000000b0c377221 */ /* 0x002fe20000010000 */
[----:B------:R-:W-:Y:S01]  /*4010*/  F2FP.BF16.F32.PACK_AB R12, R11, R12 ;  /* 0x0000000c0b0c723e */ /* 0x000fe200000010ff */
[--C-:B------:R-:W-:Y:S01]  /*4020*/  FFMA.FTZ R42, R42, UR33, -R64.reuse ;  /* 0x000000212a2a7c23 */ /* 0x100fe20008010840 */
[--C-:B------:R-:W-:Y:S01]  /*4030*/  FFMA.FTZ R43, R43, UR33, -R64.reuse ;  /* 0x000000212b2b7c23 */ /* 0x100fe20008010840 */
[----:B--2---:R-:W-:Y:S01]  /*4040*/  FADD.FTZ R58, R14, R55 ;  /* 0x000000370e3a7221 */ /* 0x004fe20000010000 */
[----:B------:R-:W1:Y:S01]  /*4050*/  MUFU.EX2 R30, R30 ;  /* 0x0000001e001e7308 */ /* 0x000e620000000800 */
[C---:B---3--:R-:W-:Y:S01]  /*4060*/  F2FP.BF16.F32.PACK_AB R14, R13.reuse, R14 ;  /* 0x0000000e0d0e723e */ /* 0x048fe200000010ff */
[----:B------:R-:W-:Y:S01]  /*4070*/  FFMA.FTZ R35, R50, UR33, -R64 ;  /* 0x0000002132237c23 */ /* 0x000fe20008010840 */
[----:B------:R-:W-:Y:S01]  /*4080*/  FADD.FTZ R55, R13, R58 ;  /* 0x0000003a0d377221 */ /* 0x000fe20000010000 */
[--C-:B------:R-:W-:Y:S01]  /*4090*/  FFMA.FTZ R39, R54, UR33, -R64.reuse ;  /* 0x0000002136277c23 */ /* 0x100fe20008010840 */
[--C-:B------:R-:W-:Y:S01]  /*40a0*/  FFMA.FTZ R50, R59, UR33, -R64.reuse ;  /* 0x000000213b327c23 */ /* 0x100fe20008010840 */
[----:B------:R-:W-:Y:S01]  /*40b0*/  FFMA.FTZ R54, R63, UR33, -R64 ;  /* 0x000000213f367c23 */ /* 0x000fe20008010840 */
[----:B----4-:R-:W-:Y:S01]  /*40c0*/  FADD.FTZ R62, R24, R55 ;  /* 0x00000037183e7221 */ /* 0x010fe20000010000 */
[----:B------:R-:W2:Y:S01]  /*40d0*/  MUFU.EX2 R81, R76 ;  /* 0x0000004c00517308 */ /* 0x000ea20000000800 */
[----:B------:R-:W-:Y:S01]  /*40e0*/  FADD.FTZ R11, R15, R72 ;  /* 0x000000480f0b7221 */ /* 0x000fe20000010000 */
[----:B------:R-:W-:Y:S01]  /*40f0*/  F2FP.BF16.F32.PACK_AB R13, R72, R15 ;  /* 0x0000000f480d723e */ /* 0x000fe200000010ff */
[----:B------:R-:W-:Y:S01]  /*4100*/  FADD.FTZ R55, R21, R62 ;  /* 0x0000003e15377221 */ /* 0x000fe20000010000 */
[--C-:B------:R-:W-:Y:S01]  /*4110*/  FFMA.FTZ R4, R66, UR33, -R64.reuse ;  /* 0x0000002142047c23 */ /* 0x100fe20008010840 */
[--C-:B------:R-:W-:Y:S01]  /*4120*/  FFMA.FTZ R67, R67, UR33, -R64.reuse ;  /* 0x0000002143437c23 */ /* 0x100fe20008010840 */
[--C-:B------:R-:W-:Y:S01]  /*4130*/  FFMA.FTZ R70, R70, UR33, -R64.reuse ;  /* 0x0000002146467c23 */ /* 0x100fe20008010840 */
[----:B------:R-:W-:Y:S01]  /*4140*/  F2FP.BF16.F32.PACK_AB R24, R21, R24 ;  /* 0x000000181518723e */ /* 0x000fe200000010ff */
[----:B------:R-:W3:Y:S01]  /*4150*/  MUFU.EX2 R20, R20 ;  /* 0x0000001400147308 */ /* 0x000ee20000000800 */
[----:B-1----:R-:W-:Y:S01]  /*4160*/  FADD.FTZ R58, R30, R11 ;  /* 0x0000000b1e3a7221 */ /* 0x002fe20000010000 */
[--C-:B------:R-:W-:Y:S01]  /*4170*/  FFMA.FTZ R71, R71, UR33, -R64.reuse ;  /* 0x0000002147477c23 */ /* 0x100fe20008010840 */
[--C-:B------:R-:W-:Y:S01]  /*4180*/  FFMA.FTZ R74, R74, UR33, -R64.reuse ;  /* 0x000000214a4a7c23 */ /* 0x100fe20008010840 */
[--C-:B------:R-:W-:Y:S01]  /*4190*/  FFMA.FTZ R75, R75, UR33, -R64.reuse ;  /* 0x000000214b4b7c23 */ /* 0x100fe20008010840 */
[--C-:B------:R-:W-:Y:S01]  /*41a0*/  FFMA.FTZ R78, R78, UR33, -R64.reuse ;  /* 0x000000214e4e7c23 */ /* 0x100fe20008010840 */
[--C-:B------:R-:W-:Y:S01]  /*41b0*/  FFMA.FTZ R79, R79, UR33, -R64.reuse ;  /* 0x000000214f4f7c23 */ /* 0x100fe20008010840 */
[----:B------:R-:W-:Y:S01]  /*41c0*/  FFMA.FTZ R82, R82, UR33, -R64 ;  /* 0x0000002152527c23 */ /* 0x000fe20008010840 */
[----:B------:R-:W1:Y:S01]  /*41d0*/  MUFU.EX2 R27, R27 ;  /* 0x0000001b001b7308 */ /* 0x000e620000000800 */
[C---:B--2---:R-:W-:Y:S01]  /*41e0*/  FADD.FTZ R11, R81.reuse, R58 ;  /* 0x0000003a510b7221 */ /* 0x044fe20000010000 */
[----:B------:R-:W-:Y:S01]  /*41f0*/  F2FP.BF16.F32.PACK_AB R15, R81, R30 ;  /* 0x0000001e510f723e */ /* 0x000fe200000010ff */
[----:B------:R-:W-:Y:S01]  /*4200*/  FADD.FTZ R58, R26, R55 ;  /* 0x000000371a3a7221 */ /* 0x000fe20000010000 */
[----:B------:R-:W-:Y:S01]  /*4210*/  F2FP.BF16.F32.PACK_AB R26, R25, R26 ;  /* 0x0000001a191a723e */ /* 0x000fe200000010ff */
[--C-:B------:R-:W-:Y:S01]  /*4220*/  FFMA.FTZ R83, R83, UR33, -R64.reuse ;  /* 0x0000002153537c23 */ /* 0x100fe20008010840 */
[----:B------:R-:W-:Y:S01]  /*4230*/  FFMA.FTZ R86, R86, UR33, -R64 ;  /* 0x0000002156567c23 */ /* 0x000fe20008010840 */
[----:B------:R2:W-:Y:S01]  /*4240*/  STSM.16.M88.4 [R136+0x21800], R12 ;  /* 0x0218000c88007844 */ /* 0x0005e20000000200 */
[----:B------:R-:W4:Y:S01]  /*4250*/  MUFU.EX2 R31, R31 ;  /* 0x0000001f001f7308 */ /* 0x000f220000000800 */
[----:B---3--:R-:W-:Y:S01]  /*4260*/  FADD.FTZ R30, R20, R11 ;  /* 0x0000000b141e7221 */ /* 0x008fe20000010000 */
[----:B------:R-:W-:Y:S01]  /*4270*/  FADD.FTZ R11, R25, R58 ;  /* 0x0000003a190b7221 */ /* 0x000fe20000010000 */
[----:B------:R-:W-:-:S03]  /*4280*/  FFMA.FTZ R64, R87, UR33, -R64 ;  /* 0x0000002157407c23 */ /* 0x000fc60008010840 */
[----:B------:R-:W-:Y:S01]  /*4290*/  FADD.FTZ R58, R28, R11 ;  /* 0x0000000b1c3a7221 */ /* 0x000fe20000010000 */
[----:B------:R-:W-:Y:S01]  /*42a0*/  F2FP.BF16.F32.PACK_AB R28, R29, R28 ;  /* 0x0000001c1d1c723e */ /* 0x000fe200000010ff */
[----:B------:R-:W3:Y:S01]  /*42b0*/  MUFU.EX2 R34, R34 ;  /* 0x0000002200227308 */ /* 0x000ee20000000800 */
[----:B-1----:R-:W-:Y:S01]  /*42c0*/  FADD.FTZ R30, R27, R30 ;  /* 0x0000001e1b1e7221 */ /* 0x002fe20000010000 */
[----:B------:R-:W-:Y:S01]  /*42d0*/  FADD.FTZ R55, R29, R58 ;  /* 0x0000003a1d377221 */ /* 0x000fe20000010000 */
[----:B------:R-:W-:-:S03]  /*42e0*/  F2FP.BF16.F32.PACK_AB R25, R27, R20 ;  /* 0x000000141b19723e */ /* 0x000fc600000010ff */
[----:B------:R-:W-:Y:S01]  /*42f0*/  FADD.FTZ R58, R10, R55 ;  /* 0x000000370a3a7221 */ /* 0x000fe20000010000 */
[----:B--2---:R-:W-:Y:S01]  /*4300*/  F2FP.BF16.F32.PACK_AB R14, R41, R36 ;  /* 0x00000024290e723e */ /* 0x004fe200000010ff */
[----:B------:R-:W1:Y:S01]  /*4310*/  MUFU.EX2 R42, R42 ;  /* 0x0000002a002a7308 */ /* 0x000e620000000800 */
[----:B----4-:R-:W-:Y:S01]  /*4320*/  FADD.FTZ R11, R31, R30 ;  /* 0x0000001e1f0b7221 */ /* 0x010fe20000010000 */
[----:B------:R-:W-:-:S04]  /*4330*/  FADD.FTZ R55, R33, R58 ;  /* 0x0000003a21377221 */ /* 0x000fc80000010000 */
[----:B------:R-:W-:Y:S02]  /*4340*/  FADD.FTZ R58, R32, R55 ;  /* 0x00000037203a7221 */ /* 0x000fe40000010000 */
[----:B------:R-:W2:Y:S01]  /*4350*/  MUFU.EX2 R43, R43 ;  /* 0x0000002b002b7308 */ /* 0x000ea20000000800 */
[C---:B---3--:R-:W-:Y:S01]  /*4360*/  FADD.FTZ R11, R34.reuse, R11 ;  /* 0x0000000b220b7221 */ /* 0x048fe20000010000 */
[----:B------:R-:W-:Y:S02]  /*4370*/  F2FP.BF16.F32.PACK_AB R27, R34, R31 ;  /* 0x0000001f221b723e */ /* 0x000fe400000010ff */
[----:B------:R-:W-:-:S03]  /*4380*/  F2FP.BF16.F32.PACK_AB R34, R49, R6 ;  /* 0x000000063122723e */ /* 0x000fc600000010ff */
[----:B------:R3:W-:Y:S01]  /*4390*/  STSM.16.M88.4 [R23], R24 ;  /* 0x0000001817007844 */ /* 0x0007e20000000200 */
[----:B------:R-:W4:Y:S01]  /*43a0*/  MUFU.EX2 R68, R68 ;  /* 0x0000004400447308 */ /* 0x000f220000000800 */
[----:B-1----:R-:W-:-:S07]  /*43b0*/  FADD.FTZ R30, R42, R11 ;  /* 0x0000000b2a1e7221 */ /* 0x002fce0000010000 */
[----:B------:R-:W1:Y:S01]  /*43c0*/  MUFU.EX2 R77, R77 ;  /* 0x0000004d004d7308 */ /* 0x000e620000000800 */
[C---:B--2---:R-:W-:Y:S01]  /*43d0*/  FADD.FTZ R11, R43.reuse, R30 ;  /* 0x0000001e2b0b7221 */ /* 0x044fe20000010000 */
[----:B------:R-:W-:Y:S02]  /*43e0*/  F2FP.BF16.F32.PACK_AB R29, R43, R42 ;  /* 0x0000002a2b1d723e */ /* 0x000fe400000010ff */
[----:B---3--:R-:W-:-:S04]  /*43f0*/  F2FP.BF16.F32.PACK_AB R24, R53, R40 ;  /* 0x000000283518723e */ /* 0x008fc800000010ff */
[----:B------:R-:W2:Y:S01]  /*4400*/  MUFU.EX2 R35, R35 ;  /* 0x0000002300237308 */ /* 0x000ea20000000800 */
[----:B----4-:R-:W-:Y:S01]  /*4410*/  FADD.FTZ R30, R68, R11 ;  /* 0x0000000b441e7221 */ /* 0x010fe20000010000 */
[----:B------:R-:W-:-:S04]  /*4420*/  FADD.FTZ R11, R37, R58 ;  /* 0x0000003a250b7221 */ /* 0x000fc80000010000 */
[----:B------:R-:W-:Y:S02]  /*4430*/  FADD.FTZ R58, R36, R11 ;  /* 0x0000000b243a7221 */ /* 0x000fe40000010000 */
[----:B------:R-:W3:Y:S01]  /*4440*/  MUFU.EX2 R38, R38 ;  /* 0x0000002600267308 */ /* 0x000ee20000000800 */
[----:B-1----:R-:W-:Y:S01]  /*4450*/  FADD.FTZ R30, R77, R30 ;  /* 0x0000001e4d1e7221 */ /* 0x002fe20000010000 */
[----:B------:R-:W-:Y:S01]  /*4460*/  FADD.FTZ R21, R41, R58 ;  /* 0x0000003a29157221 */ /* 0x000fe20000010000 */
[----:B------:R-:W-:-:S03]  /*4470*/  F2FP.BF16.F32.PACK_AB R31, R77, R68 ;  /* 0x000000444d1f723e */ /* 0x000fc600000010ff */
[----:B------:R-:W-:Y:S02]  /*4480*/  FADD.FTZ R12, R8, R21 ;  /* 0x00000015080c7221 */ /* 0x000fe40000010000 */
[----:B------:R-:W1:Y:S01]  /*4490*/  MUFU.EX2 R39, R39 ;  /* 0x0000002700277308 */ /* 0x000e620000000800 */
[----:B--2---:R-:W-:Y:S01]  /*44a0*/  FADD.FTZ R11, R35, R30 ;  /* 0x0000001e230b7221 */ /* 0x004fe20000010000 */
[----:B------:R-:W-:Y:S01]  /*44b0*/  F2FP.BF16.F32.PACK_AB R30, R33, R10 ;  /* 0x0000000a211e723e */ /* 0x000fe200000010ff */
[----:B------:R-:W-:-:S04]  /*44c0*/  FADD.FTZ R13, R45, R12 ;  /* 0x0000000c2d0d7221 */ /* 0x000fc80000010000 */
[----:B------:R-:W-:Y:S01]  /*44d0*/  FADD.FTZ R12, R6, R13 ;  /* 0x0000000d060c7221 */ /* 0x000fe20000010000 */
[----:B------:R-:W2:Y:S01]  /*44e0*/  MUFU.EX2 R46, R46 ;  /* 0x0000002e002e7308 */ /* 0x000ea20000000800 */
[----:B---3--:R-:W-:Y:S01]  /*44f0*/  FADD.FTZ R10, R38, R11 ;  /* 0x0000000b260a7221 */ /* 0x008fe20000010000 */
[----:B------:R3:W-:Y:S01]  /*4500*/  STSM.16.M88.4 [R22], R28 ;  /* 0x0000001c16007844 */ /* 0x0007e20000000200 */
[----:B------:R-:W-:Y:S01]  /*4510*/  FADD.FTZ R13, R49, R12 ;  /* 0x0000000c310d7221 */ /* 0x000fe20000010000 */
[----:B------:R-:W-:Y:S02]  /*4520*/  F2FP.BF16.F32.PACK_AB R12, R37, R32 ;  /* 0x00000020250c723e */ /* 0x000fe400000010ff */
[----:B------:R-:W-:Y:S01]  /*4530*/  F2FP.BF16.F32.PACK_AB R32, R45, R8 ;  /* 0x000000082d20723e */ /* 0x000fe200000010ff */
[----:B------:R-:W-:Y:S01]  /*4540*/  FADD.FTZ R20, R40, R13 ;  /* 0x0000000d28147221 */ /* 0x000fe20000010000 */
[----:B------:R-:W4:Y:S01]  /*4550*/  MUFU.EX2 R47, R47 ;  /* 0x0000002f002f7308 */ /* 0x000f220000000800 */
[----:B-1----:R-:W-:-:S02]  /*4560*/  FADD.FTZ R11, R39, R10 ;  /* 0x0000000a270b7221 */ /* 0x002fc40000010000 */
[----:B------:R-:W-:-:S04]  /*4570*/  FADD.FTZ R13, R53, R20 ;  /* 0x00000014350d7221 */ /* 0x000fc80000010000 */
[----:B------:R-:W-:Y:S01]  /*4580*/  FADD.FTZ R8, R48, R13 ;  /* 0x0000000d30087221 */ /* 0x000fe20000010000 */
[----:B------:R-:W1:Y:S01]  /*4590*/  MUFU.EX2 R50, R50 ;  /* 0x0000003200327308 */ /* 0x000e620000000800 */
[----:B--2---:R-:W-:Y:S01]  /*45a0*/  FADD.FTZ R10, R46, R11 ;  /* 0x0000000b2e0a7221 */ /* 0x004fe20000010000 */
[----:B------:R-:W-:Y:S02]  /*45b0*/  F2FP.BF16.F32.PACK_AB R13, R38, R35 ;  /* 0x00000023260d723e */ /* 0x000fe400000010ff */
[----:B------:R-:W-:-:S04]  /*45c0*/  F2FP.BF16.F32.PACK_AB R15, R46, R39 ;  /* 0x000000272e0f723e */ /* 0x000fc800000010ff */
[----:B------:R-:W2:Y:S01]  /*45d0*/  MUFU.EX2 R51, R51 ;  /* 0x0000003300337308 */ /* 0x000ea20000000800 */
[----:B----4-:R-:W-:Y:S01]  /*45e0*/  FADD.FTZ R11, R47, R10 ;  /* 0x0000000a2f0b7221 */ /* 0x010fe20000010000 */
[----:B------:R4:W-:Y:S06]  /*45f0*/  STSM.16.M88.4 [R18], R12 ;  /* 0x0000000c12007844 */ /* 0x0009ec0000000200 */
[----:B------:R-:W5:Y:S01]  /*4600*/  MUFU.EX2 R54, R54 ;  /* 0x0000003600367308 */ /* 0x000f620000000800 */
[C---:B-1----:R-:W-:Y:S01]  /*4610*/  FADD.FTZ R10, R50.reuse, R11 ;  /* 0x0000000b320a7221 */ /* 0x042fe20000010000 */
[----:B------:R-:W-:-:S06]  /*4620*/  F2FP.BF16.F32.PACK_AB R33, R50, R47 ;  /* 0x0000002f3221723e */ /* 0x000fcc00000010ff */
[----:B------:R-:W1:Y:S01]  /*4630*/  MUFU.EX2 R4, R4 ;  /* 0x0000000400047308 */ /* 0x000e620000000800 */
[----:B--2---:R-:W-:-:S07]  /*4640*/  FADD.FTZ R11, R51, R10 ;  /* 0x0000000a330b7221 */ /* 0x004fce0000010000 */
[----:B------:R-:W2:Y:S01]  /*4650*/  MUFU.EX2 R67, R67 ;  /* 0x0000004300437308 */ /* 0x000ea20000000800 */
[C---:B-----5:R-:W-:Y:S01]  /*4660*/  FADD.FTZ R11, R54.reuse, R11 ;  /* 0x0000000b360b7221 */ /* 0x060fe20000010000 */
[----:B------:R-:W-:-:S05]  /*4670*/  F2FP.BF16.F32.PACK_AB R35, R54, R51 ;  /* 0x000000333623723e */ /* 0x000fca00000010ff */
[----:B------:R3:W-:Y:S01]  /*4680*/  STSM.16.M88.4 [R136+0x27800], R32 ;  /* 0x0278002088007844 */ /* 0x0007e20000000200 */
[----:B------:R-:W5:Y:S01]  /*4690*/  MUFU.EX2 R70, R70 ;  /* 0x0000004600467308 */ /* 0x000f620000000800 */
[----:B-1----:R-:W-:-:S07]  /*46a0*/  FADD.FTZ R6, R4, R11 ;  /* 0x0000000b04067221 */ /* 0x002fce0000010000 */
[----:B------:R-:W1:Y:S01]  /*46b0*/  MUFU.EX2 R61, R61 ;  /* 0x0000003d003d7308 */ /* 0x000e620000000800 */
[C---:B--2---:R-:W-:Y:S01]  /*46c0*/  FADD.FTZ R11, R67.reuse, R6 ;  /* 0x00000006430b7221 */ /* 0x044fe20000010000 */
[----:B------:R-:W-:-:S06]  /*46d0*/  F2FP.BF16.F32.PACK_AB R25, R67, R4 ;  /* 0x000000044319723e */ /* 0x000fcc00000010ff */
[----:B------:R-:W2:Y:S01]  /*46e0*/  MUFU.EX2 R71, R71 ;  /* 0x0000004700477308 */ /* 0x000ea20000000800 */
[----:B-----5:R-:W-:-:S07]  /*46f0*/  FADD.FTZ R6, R70, R11 ;  /* 0x0000000b46067221 */ /* 0x020fce0000010000 */
[----:B------:R-:W5:Y:S01]  /*4700*/  MUFU.EX2 R57, R57 ;  /* 0x0000003900397308 */ /* 0x000f620000000800 */
[C---:B-1----:R-:W-:Y:S01]  /*4710*/  FADD.FTZ R21, R61.reuse, R8 ;  /* 0x000000083d157221 */ /* 0x042fe20000010000 */
[----:B------:R-:W-:Y:S01]  /*4720*/  F2FP.BF16.F32.PACK_AB R26, R61, R48 ;  /* 0x000000303d1a723e */ /* 0x000fe200000010ff */
[----:B------:R-:W-:Y:S02]  /*4730*/  VIADD R8, R88, 0xfffffffe ;  /* 0xfffffffe58087836 */ /* 0x000fe40000000000 */
[----:B------:R-:W-:-:S03]  /*4740*/  FADD.FTZ R4, R44, R21 ;  /* 0x000000152c047221 */ /* 0x000fc60000010000 */
[----:B------:R-:W1:Y:S01]  /*4750*/  MUFU.EX2 R52, R52 ;  /* 0x0000003400347308 */ /* 0x000e620000000800 */
[C---:B--2---:R-:W-:Y:S01]  /*4760*/  F2FP.BF16.F32.PACK_AB R27, R71.reuse, R70 ;  /* 0x00000046471b723e */ /* 0x044fe200000010ff */
[----:B---3--:R-:W-:-:S04]  /*4770*/  FADD.FTZ R29, R71, R6 ;  /* 0x00000006471d7221 */ /* 0x008fc80000010000 */
[----:B------:R2:W-:Y:S02]  /*4780*/  STSM.16.M88.4 [R17], R24 ;  /* 0x0000001811007844 */ /* 0x0005e40000000200 */
[----:B------:R-:W3:Y:S01]  /*4790*/  MUFU.EX2 R65, R65 ;  /* 0x0000004100417308 */ /* 0x000ee20000000800 */
[C---:B-----5:R-:W-:Y:S01]  /*47a0*/  F2FP.BF16.F32.PACK_AB R44, R57.reuse, R44 ;  /* 0x0000002c392c723e */ /* 0x060fe200000010ff */
[----:B------:R-:W-:-:S06]  /*47b0*/  FADD.FTZ R21, R57, R4 ;  /* 0x0000000439157221 */ /* 0x000fcc0000010000 */
[----:B------:R-:W5:Y:S01]  /*47c0*/  MUFU.EX2 R74, R74 ;  /* 0x0000004a004a7308 */ /* 0x000f620000000800 */
[----:B-1----:R-:W-:-:S07]  /*47d0*/  FADD.FTZ R4, R52, R21 ;  /* 0x0000001534047221 */ /* 0x002fce0000010000 */
[----:B------:R-:W1:Y:S01]  /*47e0*/  MUFU.EX2 R75, R75 ;  /* 0x0000004b004b7308 */ /* 0x000e620000000800 */
[C---:B---3--:R-:W-:Y:S01]  /*47f0*/  F2FP.BF16.F32.PACK_AB R46, R65.reuse, R52 ;  /* 0x00000034412e723e */ /* 0x048fe200000010ff */
[----:B------:R-:W-:-:S06]  /*4800*/  FADD.FTZ R21, R65, R4 ;  /* 0x0000000441157221 */ /* 0x000fcc0000010000 */
[----:B------:R-:W3:Y:S01]  /*4810*/  MUFU.EX2 R78, R78 ;  /* 0x0000004e004e7308 */ /* 0x000ee20000000800 */
[----:B-----5:R-:W-:-:S07]  /*4820*/  FADD.FTZ R6, R74, R29 ;  /* 0x0000001d4a067221 */ /* 0x020fce0000010000 */
[----:B------:R-:W5:Y:S01]  /*4830*/  MUFU.EX2 R79, R79 ;  /* 0x0000004f004f7308 */ /* 0x000f620000000800 */
[C---:B-1----:R-:W-:Y:S01]  /*4840*/  F2FP.BF16.F32.PACK_AB R45, R75.reuse, R74 ;  /* 0x0000004a4b2d723e */ /* 0x042fe200000010ff */
[----:B------:R-:W-:-:S06]  /*4850*/  FADD.FTZ R29, R75, R6 ;  /* 0x000000064b1d7221 */ /* 0x000fcc0000010000 */
[----:B------:R-:W-:Y:S01]  /*4860*/  MUFU.EX2 R56, R56 ;  /* 0x0000003800387308 */ /* 0x000fe20000000800 */
[----:B---3--:R-:W-:-:S07]  /*4870*/  FADD.FTZ R6, R78, R29 ;  /* 0x0000001d4e067221 */ /* 0x008fce0000010000 */
[----:B------:R-:W4:Y:S01]  /*4880*/  MUFU.EX2 R69, R69 ;  /* 0x0000004500457308 */ /* 0x000f220000000800 */
[C---:B-----5:R-:W-:Y:S01]  /*4890*/  F2FP.BF16.F32.PACK_AB R47, R79.reuse, R78 ;  /* 0x0000004e4f2f723e */ /* 0x060fe200000010ff */
[----:B------:R-:W-:-:S04]  /*48a0*/  FADD.FTZ R29, R79, R6 ;  /* 0x000000064f1d7221 */ /* 0x000fc80000010000 */
[----:B------:R2:W-:Y:S02]  /*48b0*/  STSM.16.M88.4 [R22+0x6000], R44 ;  /* 0x0060002c16007844 */ /* 0x0005e40000000200 */
[----:B------:R-:W1:Y:S08]  /*48c0*/  MUFU.EX2 R60, R60 ;  /* 0x0000003c003c7308 */ /* 0x000e700000000800 */
[----:B------:R-:W3:Y:S01]  /*48d0*/  MUFU.EX2 R73, R73 ;  /* 0x0000004900497308 */ /* 0x000ee20000000800 */
[----:B----4-:R-:W-:Y:S01]  /*48e0*/  F2FP.BF16.F32.PACK_AB R12, R69, R56 ;  /* 0x00000038450c723e */ /* 0x010fe200000010ff */
[----:B------:R-:W-:-:S04]  /*48f0*/  FADD.FTZ R56, R56, R21 ;  /* 0x0000001538387221 */ /* 0x000fc80000010000 */
[----:B------:R-:W-:Y:S02]  /*4900*/  FADD.FTZ R69, R69, R56 ;  /* 0x0000003845457221 */ /* 0x000fe40000010000 */
[----:B------:R-:W-:Y:S02]  /*4910*/  MUFU.EX2 R82, R82 ;  /* 0x0000005200527308 */ /* 0x000fe40000000800 */
[----:B-1----:R-:W-:-:S06]  /*4920*/  FADD.FTZ R6, R60, R69 ;  /* 0x000000453c067221 */ /* 0x002fcc0000010000 */
[----:B------:R-:W1:Y:S01]  /*4930*/  MUFU.EX2 R83, R83 ;  /* 0x0000005300537308 */ /* 0x000e620000000800 */
[C---:B---3--:R-:W-:Y:S01]  /*4940*/  F2FP.BF16.F32.PACK_AB R14, R73.reuse, R60 ;  /* 0x0000003c490e723e */ /* 0x048fe200000010ff */
[----:B------:R-:W-:-:S06]  /*4950*/  FADD.FTZ R6, R73, R6 ;  /* 0x0000000649067221 */ /* 0x000fcc0000010000 */
[----:B------:R-:W3:Y:S08]  /*4960*/  MUFU.EX2 R86, R86 ;  /* 0x0000005600567308 */ /* 0x000ef00000000800 */
[----:B------:R-:W4:Y:S01]  /*4970*/  MUFU.EX2 R11, R64 ;  /* 0x00000040000b7308 */ /* 0x000f220000000800 */
[----:B-1----:R-:W-:Y:S01]  /*4980*/  F2FP.BF16.F32.PACK_AB R13, R83, R82 ;  /* 0x00000052530d723e */ /* 0x002fe200000010ff */
[----:B------:R-:W-:-:S04]  /*4990*/  FADD.FTZ R82, R82, R29 ;  /* 0x0000001d52527221 */ /* 0x000fc80000010000 */
[----:B------:R-:W-:-:S04]  /*49a0*/  FADD.FTZ R83, R83, R82 ;  /* 0x0000005253537221 */ /* 0x000fc80000010000 */
[----:B---3--:R-:W-:Y:S01]  /*49b0*/  FADD.FTZ R4, R86, R83 ;  /* 0x0000005356047221 */ /* 0x008fe20000010000 */
[----:B----4-:R-:W-:-:S03]  /*49c0*/  F2FP.BF16.F32.PACK_AB R15, R11, R86 ;  /* 0x000000560b0f723e */ /* 0x010fc600000010ff */
[----:B------:R-:W-:Y:S02]  /*49d0*/  FADD.FTZ R4, R11, R4 ;  /* 0x000000040b047221 */ /* 0x000fe40000010000 */
[----:B------:R2:W-:Y:S01]  /*49e0*/  STSM.16.M88.4 [R18+0x6000], R12 ;  /* 0x0060000c12007844 */ /* 0x0005e20000000200 */
[----:B------:R1:W-:Y:S06]  /*49f0*/  MEMBAR.ALL.CTA ;  /* 0x0000000000007992 */ /* 0x0003ec0000008000 */
[----:B-1----:R-:W1:Y:S02]  /*4a00*/  FENCE.VIEW.ASYNC.S ;  /* 0x00000000000073c6 */ /* 0x002e640000000000 */
[----:B-1----:R-:W-:Y:S01]  /*4a10*/  NOP ;  /* 0x0000000000007918 */ /* 0x002fe20000000000 */
[----:B------:R-:W-:Y:S05]  /*4a20*/  @P2 BRA `(.L_x_678) ;  /* 0x0000000000442947 */ /* 0x000fea0003800000 */
        /* <DEDUP_REMOVED lines=10> */
.L_x_679:
[----:B------:R-:W-:-:S11]  /*4ad0*/  UISETP.NE.AND UP1, UPT, UR7, 0x1, UPT ;  /* 0x000000010700788c */ /* 0x000fd6000bf25270 */
[----:B------:R-:W-:Y:S02]  /*4ae0*/  @UP1 ULDC.64 UR10, c[0x0][0x9e8] ;  /* 0x00027a00000a1ab9 */ /* 0x000fe40000000a00 */
[----:B------:R-:W-:-:S04]  /*4af0*/  UIMAD.WIDE.U32 UR14, UR18, UR10, URZ ;  /* 0x0000000a120e72a5 */ /* 0x000fc8000f8e003f */
[----:B------:R-:W-:-:S12]  /*4b00*/  @UP1 USHF.R.U32.HI UR18, URZ, UR11, UR15 ;  /* 0x0000000b3f121299 */ /* 0x000fd8000801160f */
.L_x_680:
[----:B------:R-:W-:-:S04]  /*4b10*/  UIMAD UR7, UR18, UR7, UR7 ;  /* 0x00000007120772a4 */ /* 0x000fc8000f8e0207 */
[----:B------:R-:W-:-:S04]  /*4b20*/  UISETP.LT.AND UP1, UPT, UR6, UR7, UPT ;  /* 0x000000070600728c */ /* 0x000fc8000bf21270 */
[----:B------:R-:W-:-:S12]  /*4b30*/  USEL UR6, UR6, UR7, UP1 ;  /* 0x0000000706067287 */ /* 0x000fd80008800000 */
.L_x_678:
[----:B------:R-:W-:Y:S01]  /*4b40*/  USHF.R.S32.HI UR7, URZ, 0x1f, UR6 ;  /* 0x0000001f3f077899 */ /* 0x000fe20008011406 */
[----:B------:R-:W-:Y:S02]  /*4b50*/  CS2R R134, SRZ ;  /* 0x0000000000867805 */ /* 0x000fe4000001ff00 */
[----:B------:R-:W-:Y:S02]  /*4b60*/  CS2R R132, SRZ ;  /* 0x0000000000847805 */ /* 0x000fe4000001ff00 */
[----:B------:R-:W-:Y:S01]  /*4b70*/  CS2R R130, SRZ ;  /* 0x0000000000827805 */ /* 0x000fe2000001ff00 */
[----:B------:R-:W-:Y:S01]  /*4b80*/  ULEA.HI UR7, UR7, UR6, URZ, 0x7 ;  /* 0x0000000607077291 */ /* 0x000fe2000f8f383f */
[----:B------:R-:W-:Y:S02]  /*4b90*/  CS2R R128, SRZ ;  /* 0x0000000000807805 */ /* 0x000fe4000001ff00 */
[----:B------:R-:W-:Y:S02]  /*4ba0*/  CS2R R126, SRZ ;  /* 0x00000000007e7805 */ /* 0x000fe4000001ff00 */
[----:B------:R-:W-:Y:S01]  /*4bb0*/  CS2R R124, SRZ ;  /* 0x00000000007c7805 */ /* 0x000fe2000001ff00 */
[----:B------:R-:W-:Y:S01]  /*4bc0*/  USHF.R.S32.HI UR7, URZ, 0x7, UR7 ;  /* 0x000000073f077899 */ /* 0x000fe20008011407 */
[----:B------:R-:W-:-:S02]  /*4bd0*/  CS2R R122, SRZ ;  /* 0x00000000007a7805 */ /* 0x000fc4000001ff00 */
[----:B------:R-:W-:Y:S02]  /*4be0*/  CS2R R120, SRZ ;  /* 0x0000000000787805 */ /* 0x000fe4000001ff00 */
[----:B------:R-:W-:Y:S01]  /*4bf0*/  CS2R R118, SRZ ;  /* 0x0000000000767805 */ /* 0x000fe2000001ff00 */
[----:B------:R-:W-:Y:S01]  /*4c00*/  UISETP.LT.AND UP1, UPT, UR40, UR7, UPT ;  /* 0x000000072800728c */ /* 0x000fe2000bf21270 */
[----:B------:R-:W-:Y:S02]  /*4c10*/  CS2R R116, SRZ ;  /* 0x0000000000747805 */ /* 0x000fe4000001ff00 */
[----:B------:R-:W-:Y:S02]  /*4c20*/  CS2R R114, SRZ ;  /* 0x0000000000727805 */ /* 0x000fe4000001ff00 */
[----:B------:R-:W-:Y:S01]  /*4c30*/  CS2R R112, SRZ ;  /* 0x0000000000707805 */ /* 0x000fe2000001ff00 */
[----:B------:R-:W-:Y:S01]  /*4c40*/  USEL UR58, UR40, UR7, !UP1 ;  /* 0x00000007283a7287 */ /* 0x000fe2000c800000 */
[----:B------:R-:W-:-:S02]  /*4c50*/  CS2R R110, SRZ ;  /* 0x00000000006e7805 */ /* 0x000fc4000001ff00 */
[----:B------:R-:W-:Y:S02]  /*4c60*/  CS2R R108, SRZ ;  /* 0x00000000006c7805 */ /* 0x000fe4000001ff00 */
[----:B------:R-:W-:Y:S02]  /*4c70*/  CS2R R106, SRZ ;  /* 0x00000000006a7805 */ /* 0x000fe4000001ff00 */
[----:B------:R-:W-:Y:S02]  /*4c80*/  CS2R R104, SRZ ;  /* 0x0000000000687805 */ /* 0x000fe4000001ff00 */
[----:B------:R-:W-:Y:S02]  /*4c90*/  CS2R R102, SRZ ;  /* 0x0000000000667805 */ /* 0x000fe4000001ff00 */
[----:B------:R-:W-:Y:S02]  /*4ca0*/  ISETP.GE.AND P2, PT, R8, UR58, PT ;  /* 0x0000003a08007c0c */ /* 0x000fe4000bf46270 */
[----:B------:R-:W-:-:S02]  /*4cb0*/  CS2R R100, SRZ ;  /* 0x0000000000647805 */ /* 0x000fc4000001ff00 */
[----:B------:R-:W-:Y:S02]  /*4cc0*/  CS2R R98, SRZ ;  /* 0x0000000000627805 */ /* 0x000fe4000001ff00 */
[----:B------:R-:W-:Y:S02]  /*4cd0*/  CS2R R96, SRZ ;  /* 0x0000000000607805 */ /* 0x000fe4000001ff00 */
[----:B------:R-:W-:Y:S02]  /*4ce0*/  CS2R R94, SRZ ;  /* 0x00000000005e7805 */ /* 0x000fe4000001ff00 */
[----:B------:R-:W-:Y:S02]  /*4cf0*/  CS2R R92, SRZ ;  /* 0x00000000005c7805 */ /* 0x000fe4000001ff00 */
[----:B------:R-:W-:Y:S02]  /*4d00*/  CS2R R90, SRZ ;  /* 0x00000000005a7805 */ /* 0x000fe4000001ff00 */
[----:B------:R-:W-:Y:S01]  /*4d10*/  CS2R R88, SRZ ;  /* 0x0000000000587805 */ /* 0x000fe2000001ff00 */
[----:B------:R-:W-:Y:S06]  /*4d20*/  @!P2 BRA `(.L_x_681) ;  /* 0x000000300040a947 */ /* 0x000fec0003800000 */
[----:B------:R-:W-:Y:S01]  /*4d30*/  IMAD.IADD R21, R0, 0x1, R5 ;  /* 0x0000000100157824 */ /* 0x000fe200078e0205 */
[----:B------:R-:W-:Y:S01]  /*4d40*/  ULDC UR34, c[0x0][0x9e4] ;  /* 0x0002790000227ab9 */ /* 0x000fe20000000800 */
[----:B------:R-:W-:Y:S01]  /*4d50*/  IMAD.MOV.U32 R135, RZ, RZ, RZ ;  /* 0x000000ffff877224 */ /* 0x000fe200078e00ff */
[----:B------:R-:W-:Y:S01]  /*4d60*/  ULDC UR35, c[0x0][0x9dc] ;  /* 0x0002770000237ab9 */ /* 0x000fe20000000800 */
[----:B------:R-:W-:Y:S01]  /*4d70*/  ULDC UR55, c[0x0][0x288] ;  /* 0x0000a20000377ab9 */ /* 0x000fe20000000800 */
[----:B------:R-:W-:Y:S01]  /*4d80*/  ULDC UR33, c[0x0][0x988] ;  /* 0x0002620000217ab9 */ /* 0x000fe20000000800 */
[----:B------:R-:W-:-:S05]  /*4d90*/  ULDC UR54, c[0x0][0x9e0] ;  /* 0x0002780000367ab9 */ /* 0x000fca0000000800 */
.L_x_698:
[----:B------:R-:W-:Y:S01]  /*4da0*/  UIADD3 UR57, UR36, 0x1, URZ ;  /* 0x0000000124397890 */ /* 0x000fe2000fffe03f */
[----:B------:R-:W-:-:S03]  /*4db0*/  ISETP.NE.AND P3, PT, RZ, UR45, PT ;  /* 0x0000002dff007c0c */ /* 0x000fc6000bf65270 */
[----:B------:R-:W-:-:S04]  /*4dc0*/  UISETP.NE.AND UP1, UPT, UR57, 0x2, UPT ;  /* 0x000000023900788c */ /* 0x000fc8000bf25270 */
[----:B------:R-:W-:Y:S02]  /*4dd0*/  USEL UR56, URZ, 0x1, UP1 ;  /* 0x000000013f387887 */ /* 0x000fe40008800000 */
[----:B------:R-:W-:Y:S02]  /*4de0*/  USEL UR57, UR57, URZ, UP1 ;  /* 0x0000003f39397287 */ /* 0x000fe40008800000 */
[----:B------:R-:W-:Y:S02]  /*4df0*/  ULOP3.LUT UR56, UR49, UR56, URZ, 0x3c, !UPT ;  /* 0x0000003831387292 */ /* 0x000fe4000f8e3c3f */
[----:B----4-:R-:W-:Y:S10]  /*4e00*/  @P3 BRA `(.L_x_682) ;  /* 0x00000000002c3947 */ /* 0x010ff40003800000 */
[----:B------:R-:W-:Y:S05]  /*4e10*/  @!P0 BRA `(.L_x_683) ;  /* 0x0000000000048947 */ /* 0x000fea0003800000 */
[----:B------:R-:W-:Y:S01]  /*4e20*/  BPT.TRAP 0x1 ;  /* 0x000000040000795c */ /* 0x000fe20000300000 */
.L_x_683:
[----:B------:R-:W-:Y:S01]  /*4e30*/  ULEA UR6, UR57, UR39, 0x3 ;  /* 0x0000002739067291 */ /* 0x000fe2000f8e183f */
[----:B------:R-:W-:-:S05]  /*4e40*/  IMAD.U32 R10, RZ, RZ, UR56 ;  /* 0x00000038ff0a7e24 */ /* 0x000fca000f8e00ff */
[----:B------:R-:W-:-:S04]  /*4e50*/  SHF.L.U32 R10, R10, 0x1f, RZ ;  /* 0x0000001f0a0a7819 */ /* 0x000fc800000006ff */
[----:B------:R1:W3:Y:S01]  /*4e60*/  SYNCS.PHASECHK.TRANS64.TRYWAIT P2, [UR6+0x2d830], R10 ;  /* 0x02d8300aff0075a7 */ /* 0x0002e20008040146 */
[----:B------:R-:W-:Y:S05]  /*4e70*/  @!P0 BRA `(.L_x_684) ;  /* 0x0000000000048947 */ /* 0x000fea0003800000 */
[----:B------:R-:W-:Y:S01]  /*4e80*/  BPT.TRAP 0x1 ;  /* 0x000000040000795c */ /* 0x000fe20000300000 */
.L_x_684:
[----:B---3--:R-:W-:Y:S05]  /*4e90*/  @P2 BRA `(.L_x_682) ;  /* 0x0000000000082947 */ /* 0x008fea0003800000 */
[----:B------:R-:W3:Y:S02]  /*4ea0*/  SYNCS.PHASECHK.TRANS64.TRYWAIT P2, [UR6+0x2d830], R10 ;  /* 0x02d8300aff0075a7 */ /* 0x000ee40008040146 */
[----:B---3--:R-:W-:Y:S05]  /*4eb0*/  @!P2 BRA `(.L_x_685) ;  /* 0x000000cc00f8a947 */ /* 0x008fea0003800000 */
.L_x_682:
[----:B-1-3--:R-:W-:Y:S01]  /*4ec0*/  VIADD R10, R16, 0x8 ;  /* 0x00000008100a7836 */ /* 0x00afe20000000000 */
[----:B------:R-:W-:Y:S01]  /*4ed0*/  UIMAD UR6, UR57, 0x600, UR32 ;  /* 0x00000600390678a4 */ /* 0x000fe2000f8e0220 */
[----:B------:R-:W-:Y:S01]  /*4ee0*/  UMOV UR7, 0x80000020 ;  /* 0x8000002000077882 */ /* 0x000fe20000000000 */
[----:B------:R-:W-:Y:S02]  /*4ef0*/  UMOV UR11, 0x80000020 ;  /* 0x80000020000b7882 */ /* 0x000fe40000000000 */
[----:B------:R1:W-:Y:S01]  /*4f00*/  BAR.SYNC.DEFER_BLOCKING R10, 0x100 ;  /* 0x0004000a0000751d */ /* 0x0003e20000010000 */
[----:B------:R-:W-:Y:S02]  /*4f10*/  UIADD3 UR10, UR6, 0x2, URZ ;  /* 0x00000002060a7890 */ /* 0x000fe4000fffe03f */
[----:B------:R-:W-:Y:S02]  /*4f20*/  UIADD3 UR14, UR6, 0x200, URZ ;  /* 0x00000200060e7890 */ /* 0x000fe4000fffe03f */
[----:B------:R-:W-:Y:S01]  /*4f30*/  UIADD3 UR18, UR6, 0x202, URZ ;  /* 0x0000020206127890 */ /* 0x000fe2000fffe03f */
[----:B------:R-:W-:Y:S01]  /*4f40*/  UMOV UR15, 0x80000020 ;  /* 0x80000020000f7882 */ /* 0x000fe20000000000 */
[----:B------:R-:W-:Y:S01]  /*4f50*/  UMOV UR19, 0x80000020 ;  /* 0x8000002000137882 */ /* 0x000fe20000000000 */
[----:B------:R-:W-:Y:S01]  /*4f60*/  UIADD3 UR22, UR6, 0x400, URZ ;  /* 0x0000040006167890 */ /* 0x000fe2000fffe03f */
[----:B------:R-:W-:Y:S01]  /*4f70*/  UMOV UR23, 0x80000020 ;  /* 0x8000002000177882 */ /* 0x000fe20000000000 */
[----:B------:R-:W-:Y:S01]  /*4f80*/  UIADD3 UR26, UR6, 0x402, URZ ;  /* 0x00000402061a7890 */ /* 0x000fe2000fffe03f */
[----:B------:R-:W-:Y:S01]  /*4f90*/  UMOV UR27, 0x80000020 ;  /* 0x80000020001b7882 */ /* 0x000fe20000000000 */
[----:B--2---:R-:W-:-:S06]  /*4fa0*/  WARPGROUP.ARRIVE ;  /* 0x00000000000079c5 */ /* 0x004fcc0000000000 */
[----:B------:R-:W-:Y:S03]  /*4fb0*/  HGMMA.64x128x16.F32.BF16 R24, gdesc[UR4], RZ, !UPT, gsb0 ;  /* 0x01e00000041879f0 */ /* 0x000fe6000c0018ff */
        /* <DEDUP_REMOVED lines=16> */
[----:B-1----:R-:W-:Y:S05]  /*50c0*/  @P3 BRA `(.L_x_686) ;  /* 0x00000000002c3947 */ /* 0x002fea0003800000 */
[----:B------:R-:W-:Y:S05]  /*50d0*/  @!P0 BRA `(.L_x_687) ;  /* 0x0000000000048947 */ /* 0x000fea0003800000 */
[----:B------:R-:W-:Y:S01]  /*50e0*/  BPT.TRAP 0x1 ;  /* 0x000000040000795c */ /* 0x000fe20000300000 */
.L_x_687:
[----:B------:R-:W-:Y:S01]  /*50f0*/  ULEA UR6, UR36, UR39, 0x3 ;  /* 0x0000002724067291 */ /* 0x000fe2000f8e183f */
[----:B------:R-:W-:-:S05]  /*5100*/  IMAD.U32 R10, RZ, RZ, UR49 ;  /* 0x00000031ff0a7e24 */ /* 0x000fca000f8e00ff */
[----:B------:R-:W-:-:S04]  /*5110*/  SHF.L.U32 R10, R10, 0x1f, RZ ;  /* 0x0000001f0a0a7819 */ /* 0x000fc800000006ff */
[----:B------:R1:W2:Y:S01]  /*5120*/  SYNCS.PHASECHK.TRANS64.TRYWAIT P2, [UR6+0x2d850], R10 ;  /* 0x02d8500aff0075a7 */ /* 0x0002a20008040146 */
[----:B------:R-:W-:Y:S05]  /*5130*/  @!P0 BRA `(.L_x_688) ;  /* 0x0000000000048947 */ /* 0x000fea0003800000 */
[----:B------:R-:W-:Y:S01]  /*5140*/  BPT.TRAP 0x1 ;  /* 0x000000040000795c */ /* 0x000fe20000300000 */
.L_x_688:
[----:B--2---:R-:W-:Y:S05]  /*5150*/  @P2 BRA `(.L_x_686) ;  /* 0x0000000000082947 */ /* 0x004fea0003800000 */
[----:B------:R-:W2:Y:S02]  /*5160*/  SYNCS.PHASECHK.TRANS64.TRYWAIT P2, [UR6+0x2d850], R10 ;  /* 0x02d8500aff0075a7 */ /* 0x000ea40008040146 */
[----:B--2---:R-:W-:Y:S05]  /*5170*/  @!P2 BRA `(.L_x_689) ;  /* 0x000000cc0060a947 */ /* 0x004fea0003800000 */
.L_x_686:
[----:B------:R-:W-:Y:S01]  /*5180*/  UIADD3 UR6, UR39, 0x400, URZ ;  /* 0x0000040027067890 */ /* 0x000fe2000fffe03f */
[----:B------:R-:W-:Y:S01]  /*5190*/  WARPGROUP.ARRIVE ;  /* 0x00000000000079c5 */ /* 0x000fe20000000000 */
[----:B------:R-:W-:Y:S01]  /*51a0*/  ULEA UR7, UR52, UR39, 0xd ;  /* 0x0000002734077291 */ /* 0x000fe2000f8e683f */
[----:B------:R-:W3:Y:S01]  /*51b0*/  LDC R13, c[0x0][0x2e0] ;  /* 0x0000b800ff0d7b82 */ /* 0x000ee20000000800 */
[----:B------:R-:W-:Y:S01]  /*51c0*/  USHF.R.U32.HI UR6, URZ, 0x4, UR6 ;  /* 0x000000043f067899 */ /* 0x000fe20008011606 */
[----:B------:R-:W-:Y:S01]  /*51d0*/  IMAD.SHL.U32 R20, R8, 0x80, RZ ;  /* 0x0000008008147824 */ /* 0x000fe200078e00ff */
[----:B------:R-:W-:Y:S01]  /*51e0*/  UIADD3 UR7, UR7, 0x21800, URZ ;  /* 0x0002180007077890 */ /* 0x000fe2000fffe03f */
[----:B--2---:R-:W-:Y:S01]  /*51f0*/  IMAD.U32 R11, RZ, RZ, UR57 ;  /* 0x00000039ff0b7e24 */ /* 0x004fe2000f8e00ff */
[----:B------:R-:W-:Y:S01]  /*5200*/  ULOP3.LUT UR6, UR6, 0x3fff, URZ, 0xc0, !UPT ;  /* 0x00003fff06067892 */ /* 0x000fe2000f8ec03f */
[----:B-1----:R-:W-:Y:S01]  /*5210*/  VIADD R10, R16, 0x9 ;  /* 0x00000009100a7836 */ /* 0x002fe20000000000 */
[----:B------:R-:W-:Y:S01]  /*5220*/  USHF.R.U32.HI UR7, URZ, 0x4, UR7 ;  /* 0x000000043f077899 */ /* 0x000fe20008011607 */
[----:B------:R-:W-:Y:S01]  /*5230*/  IADD3 R12, -R20, 0x1, RZ ;  /* 0x00000001140c7810 */ /* 0x000fe20007ffe1ff */
[----:B------:R-:W-:Y:S01]  /*5240*/  ULOP3.LUT UR10, UR6, 0x2000000, URZ, 0xfc, !UPT ;  /* 0x02000000060a7892 */ /* 0x000fe2000f8efc3f */
[----:B------:R-:W-:Y:S01]  /*5250*/  ISETP.GE.U32.AND P2, PT, R2, 0x180, PT ;  /* 0x000001800200780c */ /* 0x000fe20003f46070 */
[----:B------:R-:W-:Y:S01]  /*5260*/  ULOP3.LUT UR6, UR7, 0x3fff, URZ, 0xc0, !UPT ;  /* 0x00003fff07067892 */ /* 0x000fe2000f8ec03f */
[----:B------:R-:W-:Y:S01]  /*5270*/  @!P1 LEA R11, R11, UR39, 0x3 ;  /* 0x000000270b0b9c11 */ /* 0x000fe2000f8e18ff */
[----:B------:R-:W-:-:S02]  /*5280*/  UIMAD UR7, UR36, 0x600, UR10 ;  /* 0x00000600240778a4 */ /* 0x000fc4000f8e020a */
[----:B------:R-:W-:Y:S01]  /*5290*/  ULOP3.LUT UR6, UR6, 0x10000, URZ, 0xfc, !UPT ;  /* 0x0001000006067892 */ /* 0x000fe2000f8efc3f */
[----:B------:R-:W-:Y:S01]  /*52a0*/  UMOV UR31, 0x80000020 ;  /* 0x80000020001f7882 */ /* 0x000fe20000000000 */
[----:B------:R-:W-:Y:S01]  /*52b0*/  UMOV UR29, 0x40000040 ;  /* 0x40000040001d7882 */ /* 0x000fe20000000000 */
[----:B------:R-:W-:Y:S02]  /*52c0*/  @!P1 VIADD R11, R11, 0x2d840 ;  /* 0x0002d8400b0b9836 */ /* 0x000fe40000000000 */
[----:B------:R-:W-:Y:S02]  /*52d0*/  UMOV UR30, UR7 ;  /* 0x00000007001e7c82 */ /* 0x000fe40008000000 */
[----:B------:R-:W-:Y:S02]  /*52e0*/  UMOV UR28, UR6 ;  /* 0x00000006001c7c82 */ /* 0x000fe40008000000 */
[----:B------:R-:W-:Y:S01]  /*52f0*/  HGMMA.64x96x16.F32.BF16 R88, gdesc[UR28].tnspB, R88, gsb0 ;  /* 0x416000001c5879f0 */ /* 0x000fe20008001858 */
[----:B------:R-:W-:Y:S01]  /*5300*/  UIADD3 UR30, UR7, 0x40, URZ ;  /* 0x00000040071e7890 */ /* 0x000fe2000fffe03f */
[----:B---3--:R-:W-:Y:S01]  /*5310*/  IMAD R13, R13, UR47, R12 ;  /* 0x0000002f0d0d7c24 */ /* 0x008fe2000f8e020c */
[----:B------:R-:W-:Y:S01]  /*5320*/  UIADD3 UR28, UR6, 0x2, URZ ;  /* 0x00000002061c7890 */ /* 0x000fe2000fffe03f */
[----:B------:R-:W-:Y:S01]  /*5330*/  SEL R12, R10, 0x9, !P2 ;  /* 0x000000090a0c7807 */ /* 0x000fe20005000000 */
[----:B------:R-:W-:Y:S01]  /*5340*/  UMOV UR31, 0x80000020 ;  /* 0x80000020001f7882 */ /* 0x000fe20000000000 */
[----:B------:R-:W-:Y:S01]  /*5350*/  UMOV UR29, 0x40000040 ;  /* 0x40000040001d7882 */ /* 0x000fe20000000000 */
[----:B------:R-:W-:Y:S01]  /*5360*/  PLOP3.LUT P2, PT, PT, PT, UP0, 0x40, 0x0 ;  /* 0x000000000000781c */ /* 0x000fe20003f4e808 */
[----:B------:R-:W-:Y:S01]  /*5370*/  VIADD R10, R13, -UR55 ;  /* 0x800000370d0a7c36 */ /* 0x000fe20008000000 */
[----:B------:R-:W-:-:S03]  /*5380*/  @!P1 PRMT R11, RZ, 0x654, R11 ;  /* 0x00000654ff0b9816 */ /* 0x000fc6000000000b */
[----:B------:R-:W-:-:S04]  /*5390*/  IMAD R10, R19, -0x2, R10 ;  /* 0xfffffffe130a7824 */ /* 0x000fc800078e020a */
[----:B------:R-:W-:Y:S01]  /*53a0*/  VIADD R15, R10, UR54 ;  /* 0x000000360a0f7c36 */ /* 0x000fe20008000000 */
        /* <DEDUP_REMOVED lines=42> */
[----:B------:R-:W-:-:S06]  /*5650*/  ULOP3.LUT UR6, URZ, UR35, URZ, 0x33, !UPT ;  /* 0x000000233f067292 */ /* 0x000fcc000f8e333f */
[----:B------:R-:W-:-:S04]  /*5660*/  VIADD R14, R10, UR6 ;  /* 0x000000060a0e7c36 */ /* 0x000fc80008000000 */
[----:B------:R-:W-:Y:S01]  /*5670*/  IMAD.IADD R10, R0, 0x1, R14 ;  /* 0x00000001000a7824 */ /* 0x000fe200078e020e */
[----:B------:R-:W-:Y:S02]  /*5680*/  WARPGROUP.DEPBAR.LE gsb0, 0x0 ;  /* 0x00008000000079c5 */ /* 0x000fe40000010000 */
[----:B------:R-:W-:-:S06]  /*5690*/  WARPGROUP.ARRIVE ;  /* 0x00000000000079c5 */ /* 0x000fcc0000000000 */
[----:B------:R-:W-:Y:S03]  /*56a0*/  HGMMA.64x96x16.F32.BF16 R88, gdesc[UR28].tnspB, R88, gsb0 ;  /* 0x416000001c5879f0 */ /* 0x000fe60008001858 */
[----:B------:R-:W-:Y:S02]  /*56b0*/  WARPGROUP.DEPBAR.LE gsb0, 0x0 ;  /* 0x00008000000079c5 */ /* 0x000fe40000010000 */
[----:B------:R1:W-:Y:S06]  /*56c0*/  BAR.ARV R12, 0x100 ;  /* 0x0004000c0000751d */ /* 0x0003ec0000002000 */
[----:B------:R2:W-:Y:S02]  /*56d0*/  @!P1 SYNCS.ARRIVE.TRANS64.RED.A1T0 RZ, [R11+URZ], RZ ;  /* 0x000000ff0bff99a7 */ /* 0x0005e4000810043f */
[----:B--2---:R-:W-:Y:S01]  /*56e0*/  IMAD.IADD R11, R0, 0x1, R15 ;  /* 0x00000001000b7824 */ /* 0x004fe200078e020f */
[----:B-1----:R-:W-:Y:S06]  /*56f0*/  @P2 BRA `(.L_x_690) ;  /* 0x00000000005c2947 */ /* 0x002fec0003800000 */
[----:B------:R-:W-:Y:S01]  /*5700*/  ISETP.GT.AND P2, PT, R21, -0x1, PT ;  /* 0xffffffff1500780c */ /* 0x000fe20003f44270 */
[----:B------:R-:W-:-:S12]  /*5710*/  BSSY B0, `(.L_x_691) ;  /* 0x0000011000007945 */ /* 0x000fd80003800000 */
[----:B------:R-:W-:Y:S05]  /*5720*/  @P2 BRA `(.L_x_692) ;  /* 0x0000000000202947 */ /* 0x000fea0003800000 */
[----:B------:R-:W-:Y:S01]  /*5730*/  IMAD.U32 R142, RZ, RZ, UR34 ;  /* 0x00000022ff8e7e24 */ /* 0x000fe2000f8e00ff */
[----:B------:R-:W-:-:S04]  /*5740*/  LOP3.LUT R139, RZ, R21, RZ, 0x33, !PT ;  /* 0x00000015ff8b7212 */ /* 0x000fc800078e33ff */
[----:B------:R-:W-:-:S13]  /*5750*/  ISETP.NE.AND P2, PT, R142, 0x1, PT ;  /* 0x000000018e00780c */ /* 0x000fda0003f45270 */
[----:B------:R-:W1:Y:S02]  /*5760*/  @P2 LDC.64 R12, c[0x0][0x9e8] ;  /* 0x00027a00ff0c2b82 */ /* 0x000e640000000a00 */
[----:B-1----:R-:W-:-:S05]  /*5770*/  @P2 IMAD.HI.U32 R12, R139, R12, RZ ;  /* 0x0000000c8b0c2227 */ /* 0x002fca00078e00ff */
[----:B------:R-:W-:-:S04]  /*5780*/  @P2 SHF.R.U32.HI R139, RZ, R13, R12 ;  /* 0x0000000dff8b2219 */ /* 0x000fc8000001160c */
[----:B------:R-:W-:Y:S01]  /*5790*/  LOP3.LUT R139, RZ, R139, RZ, 0x33, !PT ;  /* 0x0000008bff8b7212 */ /* 0x000fe200078e33ff */
[----:B------:R-:W-:Y:S06]  /*57a0*/  BRA `(.L_x_693) ;  /* 0x00000000001c7947 */ /* 0x000fec0003800000 */
.L_x_692:
[----:B------:R-:W-:-:S05]  /*57b0*/  IMAD.U32 R142, RZ, RZ, UR34 ;  /* 0x00000022ff8e7e24 */ /* 0x000fca000f8e00ff */
[----:B------:R-:W-:-:S13]  /*57c0*/  ISETP.NE.AND P2, PT, R142, 0x1, PT ;  /* 0x000000018e00780c */ /* 0x000fda0003f45270 */
[----:B------:R-:W1:Y:S01]  /*57d0*/  @P2 LDC.64 R12, c[0x0][0x9e8] ;  /* 0x00027a00ff0c2b82 */ /* 0x000e620000000a00 */
[----:B------:R-:W-:-:S04]  /*57e0*/  @P2 IMAD.IADD R139, R0, 0x1, R5 ;  /* 0x00000001008b2824 */ /* 0x000fc800078e0205 */
[----:B-1----:R-:W-:-:S04]  /*57f0*/  @P2 IMAD.HI.U32 R12, R139, R12, RZ ;  /* 0x0000000c8b0c2227 */ /* 0x002fc800078e00ff */
[----:B------:R-:W-:Y:S01]  /*5800*/  IMAD.MOV.U32 R139, RZ, RZ, R21 ;  /* 0x000000ffff8b7224 */ /* 0x000fe200078e0015 */
[----:B------:R-:W-:-:S07]  /*5810*/  @P2 SHF.R.U32.HI R139, RZ, R13, R12 ;  /* 0x0000000dff8b2219 */ /* 0x000fce000001160c */
.L_x_693:
[----:B------:R-:W-:Y:S05]  /*5820*/  BSYNC B0 ;  /* 0x0000000000007941 */ /* 0x000fea0003800000 */
.L_x_691:
[----:B------:R-:W-:-:S04]  /*5830*/  IMAD R12, R139, R142, -R20 ;  /* 0x0000008e8b0c7224 */ /* 0x000fc800078e0a14 */
[----:B------:R-:W-:-:S05]  /*5840*/  IMAD R12, R19, -0x2, R12 ;  /* 0xfffffffe130c7824 */ /* 0x000fca00078e020c */
[----:B------:R-:W-:Y:S02]  /*5850*/  VIADDMNMX R11, R12, R142, R11, PT ;  /* 0x0000008e0c0b7246 */ /* 0x000fe4000380010b */
[----:B------:R-:W-:-:S07]  /*5860*/  VIMNMX R10, R10, R12, !PT ;  /* 0x0000000c0a0a7248 */ /* 0x000fce0007fe0100 */
.L_x_690:
[----:B------:R-:W-:Y:S01]  /*5870*/  ISETP.GT.AND P2, PT, R8, -0x1, PT ;  /* 0xffffffff0800780c */ /* 0x000fe20003f44270 */
[C---:B------:R-:W-:Y:S02]  /*5880*/  IMAD.IADD R15, R3.reuse, 0x1, R15 ;  /* 0x00000001030f7824 */ /* 0x040fe400078e020f */
[----:B------:R-:W-:Y:S01]  /*5890*/  IMAD.IADD R14, R3, 0x1, R14 ;  /* 0x00000001030e7824 */ /* 0x000fe200078e020e */
[C---:B------:R-:W-:Y:S02]  /*58a0*/  ISETP.GT.AND P5, PT, R10.reuse, RZ, P2 ;  /* 0x000000ff0a00720c */ /* 0x040fe400017a4270 */
[C---:B------:R-:W-:Y:S02]  /*58b0*/  ISETP.GT.AND P4, PT, R10.reuse, 0x1, P2 ;  /* 0x000000010a00780c */ /* 0x040fe40001784270 */
[----:B------:R-:W-:Y:S02]  /*58c0*/  ISETP.LT.OR P5, PT, R11, 0x1, P5 ;  /* 0x000000010b00780c */ /* 0x000fe40002fa1670 */
[----:B------:R-:W-:-:S02]  /*58d0*/  ISETP.GT.AND P6, PT, R10, 0x8, P2 ;  /* 0x000000080a00780c */ /* 0x000fc400017c4270 */
[----:B------:R-:W-:Y:S02]  /*58e0*/  FSEL R24, R24, -INF , !P5 ;  /* 0xff80000018187808 */ /* 0x000fe40006800000 */
[C---:B------:R-:W-:Y:S02]  /*58f0*/  ISETP.GT.AND P5, PT, R10.reuse, 0x10, P2 ;  /* 0x000000100a00780c */ /* 0x040fe400017a4270 */
[----:B------:R-:W-:Y:S02]  /*5900*/  ISETP.GT.AND P3, PT, R10, 0x9, P2 ;  /* 0x000000090a00780c */ /* 0x000fe40001764270 */
[C---:B------:R-:W-:Y:S02]  /*5910*/  ISETP.LT.OR P5, PT, R11.reuse, 0x11, P5 ;  /* 0x000000110b00780c */ /* 0x040fe40002fa1670 */
[----:B------:R-:W-:Y:S02]  /*5920*/  ISETP.LT.OR P4, PT, R11, 0x2, P4 ;  /* 0x000000020b00780c */ /* 0x000fe40002781670 */
[----:B------:R-:W-:-:S02]  /*5930*/  FSEL R32, R32, -INF , !P5 ;  /* 0xff80000020207808 */ /* 0x000fc40006800000 */
[----:B------:R-:W-:Y:S02]  /*5940*/  ISETP.GT.AND P5, PT, R10, 0x20, P2 ;  /* 0x000000200a00780c */ /* 0x000fe400017a4270 */
[C---:B------:R-:W-:Y:S02]  /*5950*/  ISETP.LT.OR P6, PT, R11.reuse, 0x9, P6 ;  /* 0x000000090b00780c */ /* 0x040fe400037c1670 */
[C---:B------:R-:W-:Y:S02]  /*5960*/  ISETP.LT.OR P3, PT, R11.reuse, 0xa, P3 ;  /* 0x0000000a0b00780c */ /* 0x040fe40001f61670 */
[----:B------:R-:W-:Y:S02]  /*5970*/  ISETP.LT.OR P5, PT, R11, 0x21, P5 ;  /* 0x000000210b00780c */ /* 0x000fe40002fa1670 */
[----:B------:R-:W-:Y:S02]  /*5980*/  FSEL R25, R25, -INF , !P4 ;  /* 0xff80000019197808 */ /* 0x000fe40006000000 */
[----:B------:R-:W-:-:S02]  /*5990*/  FSEL R28, R28, -INF , !P6 ;  /* 0xff8000001c1c7808 */ /* 0x000fc40007000000 */
[----:B------:R-:W-:Y:S02]  /*59a0*/  FSEL R29, R29, -INF , !P3 ;  /* 0xff8000001d1d7808 */ /* 0x000fe40005800000 */
[C---:B------:R-:W-:Y:S02]  /*59b0*/  ISETP.GT.AND P4, PT, R10.reuse, 0x11, P2 ;  /* 0x000000110a00780c */ /* 0x040fe40001784270 */
[C---:B------:R-:W-:Y:S02]  /*59c0*/  ISETP.GT.AND P6, PT, R10.reuse, 0x18, P2 ;  /* 0x000000180a00780c */ /* 0x040fe400017c4270 */
[----:B------:R-:W-:Y:S02]  /*59d0*/  ISETP.GT.AND P3, PT, R10, 0x19, P2 ;  /* 0x000000190a00780c */ /* 0x000fe40001764270 */
[----:B------:R-:W-:Y:S02]  /*59e0*/  FSEL R40, R40, -INF , !P5 ;  /* 0xff80000028287808 */ /* 0x000fe40006800000 */
[----:B------:R-:W-:-:S02]  /*59f0*/  ISETP.GT.AND P5, PT, R10, 0x30, P2 ;  /* 0x000000300a00780c */ /* 0x000fc400017a4270 */
[C---:B------:R-:W-:Y:S02]  /*5a00*/  ISETP.LT.OR P4, PT, R11.reuse, 0x12, P4 ;  /* 0x000000120b00780c */ /* 0x040fe40002781670 */
        /* <DEDUP_REMOVED lines=58> */
[----:B------:R-:W-:-:S02]  /*5db0*/  PLOP3.LUT P5, PT, PT, PT, UP0, 0x40, 0x0 ;  /* 0x000000000000781c */ /* 0x000fc40003fae808 */
[C---:B------:R-:W-:Y:S02]  /*5dc0*/  ISETP.LT.OR P4, PT, R11.reuse, 0x62, P4 ;  /* 0x000000620b00780c */ /* 0x040fe40002781670 */
[C---:B------:R-:W-:Y:S02]  /*5dd0*/  ISETP.LT.OR P6, PT, R11.reuse, 0x69, P6 ;  /* 0x000000690b00780c */ /* 0x040fe400037c1670 */
[----:B------:R-:W-:Y:S02]  /*5de0*/  ISETP.LT.OR P3, PT, R11, 0x6a, P3 ;  /* 0x0000006a0b00780c */ /* 0x000fe40001f61670 */
[----:B------:R-:W-:Y:S02]  /*5df0*/  FSEL R73, R73, -INF , !P4 ;  /* 0xff80000049497808 */ /* 0x000fe40006000000 */
[----:B------:R-:W-:Y:S02]  /*5e00*/  FSEL R76, R76, -INF , !P6 ;  /* 0xff8000004c4c7808 */ /* 0x000fe40007000000 */
[----:B------:R-:W-:-:S02]  /*5e10*/  FSEL R77, R77, -INF , !P3 ;  /* 0xff8000004d4d7808 */ /* 0x000fc40005800000 */
[C---:B------:R-:W-:Y:S02]  /*5e20*/  ISETP.GT.AND P4, PT, R10.reuse, 0x71, P2 ;  /* 0x000000710a00780c */ /* 0x040fe40001784270 */
[C---:B------:R-:W-:Y:S02]  /*5e30*/  ISETP.GT.AND P6, PT, R10.reuse, 0x78, P2 ;  /* 0x000000780a00780c */ /* 0x040fe400017c4270 */
[----:B------:R-:W-:Y:S02]  /*5e40*/  ISETP.GT.AND P3, PT, R10, 0x79, P2 ;  /* 0x000000790a00780c */ /* 0x000fe40001764270 */
[C---:B------:R-:W-:Y:S02]  /*5e50*/  ISETP.LT.OR P4, PT, R11.reuse, 0x72, P4 ;  /* 0x000000720b00780c */ /* 0x040fe40002781670 */
[C---:B------:R-:W-:Y:S02]  /*5e60*/  ISETP.LT.OR P6, PT, R11.reuse, 0x79, P6 ;  /* 0x000000790b00780c */ /* 0x040fe400037c1670 */
[----:B------:R-:W-:-:S02]  /*5e70*/  ISETP.LT.OR P3, PT, R11, 0x7a, P3 ;  /* 0x0000007a0b00780c */ /* 0x000fc40001f61670 */
[----:B------:R-:W-:Y:S02]  /*5e80*/  FSEL R81, R81, -INF , !P4 ;  /* 0xff80000051517808 */ /* 0x000fe40006000000 */
[----:B------:R-:W-:Y:S02]  /*5e90*/  FSEL R84, R84, -INF , !P6 ;  /* 0xff80000054547808 */ /* 0x000fe40007000000 */
[----:B------:R-:W-:Y:S01]  /*5ea0*/  FSEL R85, R85, -INF , !P3 ;  /* 0xff80000055557808 */ /* 0x000fe20005800000 */
[----:B------:R-:W-:Y:S06]  /*5eb0*/  @P5 BRA `(.L_x_694) ;  /* 0x0000000000585947 */ /* 0x000fec0003800000 */
[----:B------:R-:W-:Y:S01]  /*5ec0*/  IMAD.IADD R13, R3, 0x1, R5 ;  /* 0x00000001030d7824 */ /* 0x000fe200078e0205 */
[----:B------:R-:W-:Y:S04]  /*5ed0*/  BSSY B0, `(.L_x_695) ;  /* 0x0000010000007945 */ /* 0x000fe80003800000 */
[----:B------:R-:W-:-:S13]  /*5ee0*/  ISETP.GT.AND P3, PT, R13, -0x1, PT ;  /* 0xffffffff0d00780c */ /* 0x000fda0003f64270 */
        /* <DEDUP_REMOVED lines=9> */
.L_x_696:
[----:B------:R-:W-:-:S05]  /*5f80*/  IMAD.U32 R12, RZ, RZ, UR34 ;  /* 0x00000022ff0c7e24 */ /* 0x000fca000f8e00ff */
[----:B------:R-:W-:-:S13]  /*5f90*/  ISETP.NE.AND P3, PT, R12, 0x1, PT ;  /* 0x000000010c00780c */ /* 0x000fda0003f65270 */
[----:B------:R-:W1:Y:S02]  /*5fa0*/  @P3 LDC.64 R10, c[0x0][0x9e8] ;  /* 0x00027a00ff0a3b82 */ /* 0x000e640000000a00 */
[----:B-1----:R-:W-:-:S05]  /*5fb0*/  @P3 IMAD.HI.U32 R10, R13, R10, RZ ;  /* 0x0000000a0d0a3227 */ /* 0x002fca00078e00ff */
[----:B------:R-:W-:-:S07]  /*5fc0*/  @P3 SHF.R.U32.HI R13, RZ, R11, R10 ;  /* 0x0000000bff0d3219 */ /* 0x000fce000001160a */
.L_x_697:
[----:B------:R-:W-:Y:S05]  /*5fd0*/  BSYNC B0 ;  /* 0x0000000000007941 */ /* 0x000fea0003800000 */
.L_x_695:
[----:B------:R-:W-:-:S04]  /*5fe0*/  IMAD R20, R13, R12, -R20 ;  /* 0x0000000c0d147224 */ /* 0x000fc800078e0a14 */
[----:B------:R-:W-:-:S05]  /*5ff0*/  IMAD R20, R19, -0x2, R20 ;  /* 0xfffffffe13147824 */ /* 0x000fca00078e0214 */
[----:B------:R-:W-:Y:S02]  /*6000*/  VIADDMNMX R15, R20, R12, R15, PT ;  /* 0x0000000c140f7246 */ /* 0x000fe4000380010f */
[----:B------:R-:W-:-:S07]  /*6010*/  VIMNMX R14, R14, R20, !PT ;  /* 0x000000140e0e7248 */ /* 0x000fce0007fe0100 */
.L_x_694:
[----:B------:R-:W-:Y:S01]  /*6020*/  FMNMX.FTZ R10, R24, R7, !PT ;  /* 0x00000007180a7209 */ /* 0x000fe20007810000 */
[----:B------:R-:W-:Y:S01]  /*6030*/  UMOV UR49, UR56 ;  /* 0x0000003800317c82 */ /* 0x000fe20008000000 */
[----:B------:R-:W-:Y:S02]  /*6040*/  ISETP.GT.AND P5, PT, R14, 0x8, P2 ;  /* 0x000000080e00780c */ /* 0x000fe400017a4270 */
[----:B------:R-:W-:Y:S02]  /*6050*/  FMNMX.FTZ R11, R25, R10, !PT ;  /* 0x0000000a190b7209 */ /* 0x000fe40007810000 */
[----:B------:R-:W-:Y:S02]  /*6060*/  ISETP.LT.OR P5, PT, R15, 0x9, P5 ;  /* 0x000000090f00780c */ /* 0x000fe40002fa1670 */
[----:B------:R-:W-:Y:S02]  /*6070*/  FMNMX.FTZ R10, R28, R11, !PT ;  /* 0x0000000b1c0a7209 */ /* 0x000fe40007810000 */
[----:B------:R-:W-:-:S02]  /*6080*/  FSEL R30, R30, -INF , !P5 ;  /* 0xff8000001e1e7808 */ /* 0x000fc40006800000 */
[----:B------:R-:W-:Y:S02]  /*6090*/  FMNMX.FTZ R11, R29, R10, !PT ;  /* 0x0000000a1d0b7209 */ /* 0x000fe40007810000 */
        /* <DEDUP_REMOVED lines=12> */
[----:B------:R-:W-:Y:S02]  /*6160*/  ISETP.GT.AND P5, PT, R14, RZ, P2 ;  /* 0x000000ff0e00720c */ /* 0x000fe400017a4270 */
[----:B------:R-:W-:Y:S02]  /*6170*/  FMNMX.FTZ R10, R44, R11, !PT ;  /* 0x0000000b2c0a7209 */ /* 0x000fe40007810000 */
[----:B------:R-:W-:Y:S02]  /*6180*/  ISETP.GT.AND P4, PT, R14, 0x1, P2 ;  /* 0x000000010e00780c */ /* 0x000fe40001784270 */
[----:B------:R-:W-:Y:S02]  /*6190*/  FMNMX.FTZ R11, R45, R10, !PT ;  /* 0x0000000a2d0b7209 */ /* 0x000fe40007810000 */
[----:B------:R-:W-:-:S02]  /*61a0*/  ISETP.LT.OR P5, PT, R15, 0x1, P5 ;  /* 0x000000010f00780c */ /* 0x000fc40002fa1670 */
[----:B------:R-:W-:Y:S02]  /*61b0*/  FMNMX.FTZ R10, R48, R11, !PT ;  /* 0x0000000b300a7209 */ /* 0x000fe40007810000 */
[----:B------:R-:W-:Y:S02]  /*61c0*/  ISETP.LT.OR P4, PT, R15, 0x2, P4 ;  /* 0x000000020f00780c */ /* 0x000fe40002781670 */
[----:B------:R-:W-:Y:S02]  /*61d0*/  FMNMX.FTZ R11, R49, R10, !PT ;  /* 0x0000000a310b7209 */ /* 0x000fe40007810000 */
[----:B------:R-:W-:Y:S02]  /*61e0*/  FSEL R26, R26, -INF , !P5 ;  /* 0xff8000001a1a7808 */ /* 0x000fe40006800000 */
[----:B------:R-:W-:Y:S02]  /*61f0*/  FMNMX.FTZ R10, R52, R11, !PT ;  /* 0x0000000b340a7209 */ /* 0x000fe40007810000 */
[----:B------:R-:W-:-:S02]  /*6200*/  ISETP.GT.AND P3, PT, R14, 0x9, P2 ;  /* 0x000000090e00780c */ /* 0x000fc40001764270 */
[----:B------:R-:W-:Y:S02]  /*6210*/  FMNMX.FTZ R11, R53, R10, !PT ;  /* 0x0000000a350b7209 */ /* 0x000fe40007810000 */
[----:B------:R-:W-:Y:S02]  /*6220*/  FSEL R27, R27, -INF , !P4 ;  /* 0xff8000001b1b7808 */ /* 0x000fe40006000000 */
        /* <DEDUP_REMOVED lines=32> */
[----:B------:R-:W-:Y:S01]  /*6430*/  ISETP.GT.AND P3, PT, R14, 0x29, P2 ;  /* 0x000000290e00780c */ /* 0x000fe20001764270 */
[----:B------:R-:W1:Y:S01]  /*6440*/  SHFL.BFLY PT, R10, R11, 0x2, 0x1f ;  /* 0x0c401f000b0a7f89 */ /* 0x000e6200000e0000 */
[----:B------:R-:W-:-:S02]  /*6450*/  FSEL R46, R46, -INF , !P4 ;  /* 0xff8000002e2e7808 */ /* 0x000fc40006000000 */
[C---:B------:R-:W-:Y:S02]  /*6460*/  ISETP.GT.AND P4, PT, R14.reuse, 0x30, P2 ;  /* 0x000000300e00780c */ /* 0x040fe40001784270 */
[----:B------:R-:W-:Y:S02]  /*6470*/  ISETP.LT.OR P5, PT, R15, 0x2a, P3 ;  /* 0x0000002a0f00780c */ /* 0x000fe40001fa1670 */
[C---:B------:R-:W-:Y:S02]  /*6480*/  ISETP.GT.AND P3, PT, R14.reuse, 0x31, P2 ;  /* 0x000000310e00780c */ /* 0x040fe40001764270 */
[----:B------:R-:W-:Y:S02]  /*6490*/  FSEL R47, R47, -INF , !P5 ;  /* 0xff8000002f2f7808 */ /* 0x000fe40006800000 */
[----:B------:R-:W-:Y:S02]  /*64a0*/  ISETP.LT.OR P4, PT, R15, 0x31, P4 ;  /* 0x000000310f00780c */ /* 0x000fe40002781670 */
[----:B------:R-:W-:-:S02]  /*64b0*/  ISETP.GT.AND P5, PT, R14, 0x38, P2 ;  /* 0x000000380e00780c */ /* 0x000fc400017a4270 */
[----:B------:R-:W-:Y:S02]  /*64c0*/  ISETP.LT.OR P3, PT, R15, 0x32, P3 ;  /* 0x000000320f00780c */ /* 0x000fe40001f61670 */
[----:B------:R-:W-:Y:S02]  /*64d0*/  FSEL R50, R50, -INF , !P4 ;  /* 0xff80000032327808 */ /* 0x000fe40006000000 */
[----:B------:R-:W-:Y:S02]  /*64e0*/  ISETP.GT.AND P4, PT, R14, 0x39, P2 ;  /* 0x000000390e00780c */ /* 0x000fe40001784270 */
[----:B------:R-:W-:Y:S02]  /*64f0*/  FSEL R51, R51, -INF , !P3 ;  /* 0xff80000033337808 */ /* 0x000fe40005800000 */
[----:B------:R-:W-:Y:S02]  /*6500*/  ISETP.LT.OR P5, PT, R15, 0x39, P5 ;  /* 0x000000390f00780c */ /* 0x000fe40002fa1670 */
[----:B-1----:R-:W-:-:S02]  /*6510*/  FMNMX.FTZ R12, R11, R10, !PT ;  /* 0x0000000a0b0c7209 */ /* 0x002fc40007810000 */
[----:B------:R-:W-:Y:S02]  /*6520*/  ISETP.GT.AND P3, PT, R14, 0x40, P2 ;  /* 0x000000400e00780c */ /* 0x000fe40001764270 */
[----:B------:R-:W-:Y:S01]  /*6530*/  ISETP.LT.OR P4, PT, R15, 0x3a, P4 ;  /* 0x0000003a0f00780c */ /* 0x000fe20002781670 */
[----:B------:R-:W1:Y:S01]  /*6540*/  SHFL.BFLY PT, R13, R12, 0x1, 0x1f ;  /* 0x0c201f000c0d7f89 */ /* 0x000e6200000e0000 */
[----:B------:R-:W-:Y:S02]  /*6550*/  FSEL R54, R54, -INF , !P5 ;  /* 0xff80000036367808 */ /* 0x000fe40006800000 */
[----:B------:R-:W-:Y:S02]  /*6560*/  ISETP.GT.AND P5, PT, R14, 0x41, P2 ;  /* 0x000000410e00780c */ /* 0x000fe400017a4270 */
[----:B------:R-:W-:Y:S02]  /*6570*/  FSEL R55, R55, -INF , !P4 ;  /* 0xff80000037377808 */ /* 0x000fe40006000000 */
[----:B------:R-:W-:-:S02]  /*6580*/  ISETP.LT.OR P3, PT, R15, 0x41, P3 ;  /* 0x000000410f00780c */ /* 0x000fc40001f61670 */
[----:B------:R-:W-:Y:S02]  /*6590*/  ISETP.GT.AND P4, PT, R14, 0x48, P2 ;  /* 0x000000480e00780c */ /* 0x000fe40001784270 */
[----:B------:R-:W-:Y:S02]  /*65a0*/  ISETP.LT.OR P5, PT, R15, 0x42, P5 ;  /* 0x000000420f00780c */ /* 0x000fe40002fa1670 */
[----:B------:R-:W-:Y:S02]  /*65b0*/  FSEL R58, R58, -INF , !P3 ;  /* 0xff8000003a3a7808 */ /* 0x000fe40005800000 */
[----:B------:R-:W-:Y:S02]  /*65c0*/  ISETP.GT.AND P3, PT, R14, 0x49, P2 ;  /* 0x000000490e00780c */ /* 0x000fe40001764270 */
[----:B------:R-:W-:Y:S02]  /*65d0*/  FSEL R59, R59, -INF , !P5 ;  /* 0xff8000003b3b7808 */ /* 0x000fe40006800000 */
[----:B------:R-:W-:-:S02]  /*65e0*/  ISETP.LT.OR P4, PT, R15, 0x49, P4 ;  /* 0x000000490f00780c */ /* 0x000fc40002781670 */
[----:B------:R-:W-:Y:S02]  /*65f0*/  ISETP.GT.AND P5, PT, R14, 0x50, P2 ;  /* 0x000000500e00780c */ /* 0x000fe400017a4270 */
[----:B------:R-:W-:Y:S02]  /*6600*/  ISETP.LT.OR P3, PT, R15, 0x4a, P3 ;  /* 0x0000004a0f00780c */ /* 0x000fe40001f61670 */
[----:B-1----:R-:W-:Y:S02]  /*6610*/  FMNMX.FTZ R10, R12, R13, !PT ;  /* 0x0000000d0c0a7209 */ /* 0x002fe40007810000 */
[----:B------:R-:W-:Y:S02]  /*6620*/  FSEL R62, R62, -INF , !P4 ;  /* 0xff8000003e3e7808 */ /* 0x000fe40006000000 */
[C---:B------:R-:W-:Y:S01]  /*6630*/  FSETP.NEU.FTZ.AND P6, PT, R10.reuse, -INF , PT ;  /* 0xff8000000a00780b */ /* 0x040fe20003fdd000 */
[----:B------:R-:W-:Y:S01]  /*6640*/  FMUL.FTZ R13, R10, UR33 ;  /* 0x000000210a0d7c20 */ /* 0x000fe20008410000 */
[----:B------:R-:W-:-:S02]  /*6650*/  ISETP.GT.AND P4, PT, R14, 0x51, P2 ;  /* 0x000000510e00780c */ /* 0x000fc40001784270 */
[----:B------:R-:W-:Y:S02]  /*6660*/  FSEL R63, R63, -INF , !P3 ;  /* 0xff8000003f3f7808 */ /* 0x000fe40005800000 */
[----:B------:R-:W-:Y:S02]  /*6670*/  FSEL R11, R13, RZ, P6 ;  /* 0x000000ff0d0b7208 */ /* 0x000fe40003000000 */
[----:B------:R-:W-:Y:S02]  /*6680*/  ISETP.LT.OR P5, PT, R15, 0x51, P5 ;  /* 0x000000510f00780c */ /* 0x000fe40002fa1670 */
[----:B------:R-:W-:Y:S01]  /*6690*/  ISETP.GT.AND P3, PT, R14, 0x58, P2 ;  /* 0x000000580e00780c */ /* 0x000fe20001764270 */
[--C-:B------:R-:W-:Y:S01]  /*66a0*/  FFMA.FTZ R20, R28, UR33, -R11.reuse ;  /* 0x000000211c147c23 */ /* 0x100fe2000801080b */
[----:B------:R-:W-:Y:S01]  /*66b0*/  FMNMX.FTZ R28, R26, R9, !PT ;  /* 0x000000091a1c7209 */ /* 0x000fe20007810000 */
[--C-:B------:R-:W-:Y:S01]  /*66c0*/  FFMA.FTZ R12, R25, UR33, -R11.reuse ;  /* 0x00000021190c7c23 */ /* 0x100fe2000801080b */
[--C-:B------:R-:W-:Y:S01]  /*66d0*/  FFMA.FTZ R25, R29, UR33, -R11.reuse ;  /* 0x000000211d197c23 */ /* 0x100fe2000801080b */
        /* <DEDUP_REMOVED lines=11> */
[----:B------:R1:W-:Y:S01]  /*6790*/  MUFU.EX2 R28, R36 ;  /* 0x00000024001c7308 */ /* 0x0003e20000000800 */
[----:B------:R-:W-:Y:S01]  /*67a0*/  ISETP.LT.OR P4, PT, R15, 0x52, P4 ;  /* 0x000000520f00780c */ /* 0x000fe20002781670 */
[--C-:B------:R-:W-:Y:S01]  /*67b0*/  FFMA.FTZ R56, R56, UR33, -R11.reuse ;  /* 0x0000002138387c23 */ /* 0x100fe2000801080b */
[----:B------:R-:W-:Y:S01]  /*67c0*/  FMNMX.FTZ R32, R34, R33, !PT ;  /* 0x0000002122207209 */ /* 0x000fe20007810000 */
[--C-:B------:R-:W-:Y:S01]  /*67d0*/  FFMA.FTZ R33, R37, UR33, -R11.reuse ;  /* 0x0000002125217c23 */ /* 0x100fe2000801080b */
[----:B------:R-:W-:Y:S01]  /*67e0*/  FSEL R66, R66, -INF , !P5 ;  /* 0xff80000042427808 */ /* 0x000fe20006800000 */
[--C-:B------:R-:W-:Y:S01]  /*67f0*/  FFMA.FTZ R60, R60, UR33, -R11.reuse ;  /* 0x000000213c3c7c23 */ /* 0x100fe2000801080b */
[----:B------:R-:W-:Y:S01]  /*6800*/  FMNMX.FTZ R37, R35, R32, !PT ;  /* 0x0000002023257209 */ /* 0x000fe20007810000 */
[----:B------:R-:W-:Y:S01]  /*6810*/  FFMA.FTZ R85, R85, UR33, -R11 ;  /* 0x0000002155557c23 */ /* 0x000fe2000801080b */
[----:B------:R-:W-:Y:S01]  /*6820*/  ISETP.GT.AND P5, PT, R14, 0x59, P2 ;  /* 0x000000590e00780c */ /* 0x000fe200017a4270 */
[----:B------:R-:W-:Y:S01]  /*6830*/  MUFU.EX2 R13, R13 ;  /* 0x0000000d000d7308 */ /* 0x000fe20000000800 */
[----:B------:R-:W-:-:S02]  /*6840*/  FMNMX.FTZ R32, R38, R37, !PT ;  /* 0x0000002526207209 */ /* 0x000fc40007810000 */
[----:B------:R-:W-:Y:S02]  /*6850*/  FSEL R67, R67, -INF , !P4 ;  /* 0xff80000043437808 */ /* 0x000fe40006000000 */
[----:B------:R-:W-:Y:S02]  /*6860*/  FMNMX.FTZ R37, R39, R32, !PT ;  /* 0x0000002027257209 */ /* 0x000fe40007810000 */
[----:B------:R-:W-:Y:S01]  /*6870*/  ISETP.LT.OR P3, PT, R15, 0x59, P3 ;  /* 0x000000590f00780c */ /* 0x000fe20001f61670 */
[----:B------:R2:W-:Y:S01]  /*6880*/  MUFU.EX2 R32, R40 ;  /* 0x0000002800207308 */ /* 0x0005e20000000800 */
[----:B-1----:R-:W-:Y:S01]  /*6890*/  FMNMX.FTZ R36, R42, R37, !PT ;  /* 0x000000252a247209 */ /* 0x002fe20007810000 */
[----:B------:R-:W-:Y:S01]  /*68a0*/  FFMA.FTZ R37, R41, UR33, -R11 ;  /* 0x0000002129257c23 */ /* 0x000fe2000801080b */
[----:B------:R-:W-:Y:S02]  /*68b0*/  ISETP.GT.AND P4, PT, R14, 0x60, P2 ;  /* 0x000000600e00780c */ /* 0x000fe40001784270 */
[----:B------:R-:W-:-:S02]  /*68c0*/  FMNMX.FTZ R41, R43, R36, !PT ;  /* 0x000000242b297209 */ /* 0x000fc40007810000 */
[----:B------:R-:W-:Y:S01]  /*68d0*/  ISETP.LT.OR P5, PT, R15, 0x5a, P5 ;  /* 0x0000005a0f00780c */ /* 0x000fe20002fa1670 */
[----:B------:R-:W-:Y:S01]  /*68e0*/  MUFU.EX2 R12, R12 ;  /* 0x0000000c000c7308 */ /* 0x000fe20000000800 */
[----:B------:R-:W-:Y:S02]  /*68f0*/  FMNMX.FTZ R36, R46, R41, !PT ;  /* 0x000000292e247209 */ /* 0x000fe40007810000 */
[----:B------:R-:W-:Y:S02]  /*6900*/  FSEL R70, R70, -INF , !P3 ;  /* 0xff80000046467808 */ /* 0x000fe40005800000 */
[----:B------:R-:W-:Y:S02]  /*6910*/  FMNMX.FTZ R41, R47, R36, !PT ;  /* 0x000000242f297209 */ /* 0x000fe40007810000 */
[----:B------:R-:W-:Y:S01]  /*6920*/  ISETP.GT.AND P3, PT, R14, 0x61, P2 ;  /* 0x000000610e00780c */ /* 0x000fe20001764270 */
[----:B------:R1:W-:Y:S01]  /*6930*/  MUFU.EX2 R36, R44 ;  /* 0x0000002c00247308 */ /* 0x0003e20000000800 */
[----:B--2---:R-:W-:Y:S01]  /*6940*/  FMNMX.FTZ R40, R50, R41, !PT ;  /* 0x0000002932287209 */ /* 0x004fe20007810000 */
[----:B------:R-:W-:Y:S01]  /*6950*/  FFMA.FTZ R41, R45, UR33, -R11 ;  /* 0x000000212d297c23 */ /* 0x000fe2000801080b */
[----:B------:R-:W-:-:S02]  /*6960*/  FSEL R71, R71, -INF , !P5 ;  /* 0xff80000047477808 */ /* 0x000fc40006800000 */
[----:B------:R-:W-:Y:S02]  /*6970*/  FMNMX.FTZ R45, R51, R40, !PT ;  /* 0x00000028332d7209 */ /* 0x000fe40007810000 */
[----:B------:R-:W-:Y:S01]  /*6980*/  ISETP.LT.OR P4, PT, R15, 0x61, P4 ;  /* 0x000000610f00780c */ /* 0x000fe20002781670 */
[----:B------:R-:W-:Y:S01]  /*6990*/  MUFU.EX2 R20, R20 ;  /* 0x0000001400147308 */ /* 0x000fe20000000800 */
[----:B------:R-:W-:Y:S02]  /*69a0*/  FMNMX.FTZ R40, R54, R45, !PT ;  /* 0x0000002d36287209 */ /* 0x000fe40007810000 */
[----:B------:R-:W-:Y:S02]  /*69b0*/  ISETP.GT.AND P5, PT, R14, 0x68, P2 ;  /* 0x000000680e00780c */ /* 0x000fe400017a4270 */
[----:B------:R-:W-:Y:S02]  /*69c0*/  FMNMX.FTZ R45, R55, R40, !PT ;  /* 0x00000028372d7209 */ /* 0x000fe40007810000 */
[----:B------:R-:W-:Y:S01]  /*69d0*/  ISETP.LT.OR P3, PT, R15, 0x62, P3 ;  /* 0x000000620f00780c */ /* 0x000fe20001f61670 */
[----:B------:R2:W-:Y:S01]  /*69e0*/  MUFU.EX2 R40, R48 ;  /* 0x0000003000287308 */ /* 0x0005e20000000800 */
[----:B-1----:R-:W-:Y:S01]  /*69f0*/  FMNMX.FTZ R44, R58, R45, !PT ;  /* 0x0000002d3a2c7209 */ /* 0x002fe20007810000 */
[----:B------:R-:W-:Y:S01]  /*6a00*/  FFMA.FTZ R45, R49, UR33, -R11 ;  /* 0x00000021312d7c23 */ /* 0x000fe2000801080b */
[----:B------:R-:W-:-:S02]  /*6a10*/  FSEL R74, R74, -INF , !P4 ;  /* 0xff8000004a4a7808 */ /* 0x000fc40006000000 */
[----:B------:R-:W-:Y:S02]  /*6a20*/  FMNMX.FTZ R49, R59, R44, !PT ;  /* 0x0000002c3b317209 */ /* 0x000fe40007810000 */
[----:B------:R-:W-:Y:S01]  /*6a30*/  ISETP.GT.AND P4, PT, R14, 0x69, P2 ;  /* 0x000000690e00780c */ /* 0x000fe20001784270 */
[----:B------:R-:W-:Y:S01]  /*6a40*/  MUFU.EX2 R25, R25 ;  /* 0x0000001900197308 */ /* 0x000fe20000000800 */
[----:B------:R-:W-:Y:S02]  /*6a50*/  FMNMX.FTZ R44, R62, R49, !PT ;  /* 0x000000313e2c7209 */ /* 0x000fe40007810000 */
[----:B------:R-:W-:Y:S02]  /*6a60*/  FSEL R75, R75, -INF , !P3 ;  /* 0xff8000004b4b7808 */ /* 0x000fe40005800000 */
[----:B------:R-:W-:Y:S02]  /*6a70*/  FMNMX.FTZ R49, R63, R44, !PT ;  /* 0x0000002c3f317209 */ /* 0x000fe40007810000 */
[----:B------:R-:W-:Y:S01]  /*6a80*/  ISETP.LT.OR P5, PT, R15, 0x69, P5 ;  /* 0x000000690f00780c */ /* 0x000fe20002fa1670 */
[----:B------:R1:W-:Y:S01]  /*6a90*/  MUFU.EX2 R44, R52 ;  /* 0x00000034002c7308 */ /* 0x0003e20000000800 */
[----:B--2---:R-:W-:Y:S01]  /*6aa0*/  FMNMX.FTZ R48, R66, R49, !PT ;  /* 0x0000003142307209 */ /* 0x004fe20007810000 */
[----:B------:R-:W-:Y:S01]  /*6ab0*/  FFMA.FTZ R49, R53, UR33, -R11 ;  /* 0x0000002135317c23 */ /* 0x000fe2000801080b */
[----:B------:R-:W-:-:S02]  /*6ac0*/  ISETP.GT.AND P3, PT, R14, 0x70, P2 ;  /* 0x000000700e00780c */ /* 0x000fc40001764270 */
[----:B------:R-:W-:Y:S02]  /*6ad0*/  FMNMX.FTZ R53, R67, R48, !PT ;  /* 0x0000003043357209 */ /* 0x000fe40007810000 */
[----:B------:R-:W-:Y:S01]  /*6ae0*/  ISETP.LT.OR P4, PT, R15, 0x6a, P4 ;  /* 0x0000006a0f00780c */ /* 0x000fe20002781670 */
[----:B------:R-:W-:Y:S01]  /*6af0*/  MUFU.EX2 R24, R24 ;  /* 0x0000001800187308 */ /* 0x000fe20000000800 */
[----:B------:R-:W-:Y:S02]  /*6b00*/  FMNMX.FTZ R48, R70, R53, !PT ;  /* 0x0000003546307209 */ /* 0x000fe40007810000 */
[----:B------:R-:W-:Y:S02]  /*6b10*/  FSEL R139, R78, -INF , !P5 ;  /* 0xff8000004e8b7808 */ /* 0x000fe40006800000 */
[----:B------:R-:W-:Y:S02]  /*6b20*/  FMNMX.FTZ R53, R71, R48, !PT ;  /* 0x0000003047357209 */ /* 0x000fe40007810000 */
[----:B------:R-:W-:Y:S01]  /*6b30*/  ISETP.GT.AND P5, PT, R14, 0x71, P2 ;  /* 0x000000710e00780c */ /* 0x000fe200017a4270 */
[----:B------:R2:W-:Y:S01]  /*6b40*/  MUFU.EX2 R48, R56 ;  /* 0x0000003800307308 */ /* 0x0005e20000000800 */
[----:B-1----:R-:W-:Y:S01]  /*6b50*/  FMNMX.FTZ R52, R74, R53, !PT ;  /* 0x000000354a347209 */ /* 0x002fe20007810000 */
[----:B------:R-:W-:Y:S01]  /*6b60*/  FFMA.FTZ R53, R57, UR33, -R11 ;  /* 0x0000002139357c23 */ /* 0x000fe2000801080b */
[----:B------:R-:W-:-:S02]  /*6b70*/  FSEL R79, R79, -INF , !P4 ;  /* 0xff8000004f4f7808 */ /* 0x000fc40006000000 */
[----:B------:R-:W-:Y:S02]  /*6b80*/  FMNMX.FTZ R52, R75, R52, !PT ;  /* 0x000000344b347209 */ /* 0x000fe40007810000 */
[----:B------:R-:W-:Y:S01]  /*6b90*/  ISETP.LT.OR P3, PT, R15, 0x71, P3 ;  /* 0x000000710f00780c */ /* 0x000fe20001f61670 */
[----:B------:R-:W-:Y:S01]  /*6ba0*/  MUFU.EX2 R29, R29 ;  /* 0x0000001d001d7308 */ /* 0x000fe20000000800 */
[----:B------:R-:W-:Y:S01]  /*6bb0*/  FMNMX.FTZ R52, R139, R52, !PT ;  /* 0x000000348b347209 */ /* 0x000fe20007810000 */
[--C-:B--2---:R-:W-:Y:S01]  /*6bc0*/  FFMA.FTZ R56, R64, UR33, -R11.reuse ;  /* 0x0000002140387c23 */ /* 0x104fe2000801080b */
[----:B------:R-:W-:Y:S01]  /*6bd0*/  ISETP.GT.AND P4, PT, R14, 0x78, P2 ;  /* 0x000000780e00780c */ /* 0x000fe20001784270 */
[--C-:B------:R-:W-:Y:S01]  /*6be0*/  FFMA.FTZ R64, R72, UR33, -R11.reuse ;  /* 0x0000002148407c23 */ /* 0x100fe2000801080b */
[----:B------:R-:W-:Y:S01]  /*6bf0*/  ISETP.LT.OR P5, PT, R15, 0x72, P5 ;  /* 0x000000720f00780c */ /* 0x000fe20002fa1670 */
[----:B------:R-:W-:Y:S01]  /*6c00*/  FFMA.FTZ R72, R80, UR33, -R11 ;  /* 0x0000002150487c23 */ /* 0x000fe2000801080b */
[----:B------:R-:W-:Y:S01]  /*6c10*/  FSEL R82, R82, -INF , !P3 ;  /* 0xff80000052527808 */ /* 0x000fe20005800000 */
[----:B------:R-:W-:Y:S01]  /*6c20*/  MUFU.EX2 R33, R33 ;  /* 0x0000002100217308 */ /* 0x000fe20000000800 */
[----:B------:R-:W-:-:S02]  /*6c30*/  FMNMX.FTZ R57, R79, R52, !PT ;  /* 0x000000344f397209 */ /* 0x000fc40007810000 */
[----:B------:R-:W-:Y:S02]  /*6c40*/  ISETP.GT.AND P2, PT, R14, 0x79, P2 ;  /* 0x000000790e00780c */ /* 0x000fe40001744270 */
[----:B------:R-:W-:Y:S02]  /*6c50*/  ISETP.LT.OR P4, PT, R15, 0x79, P4 ;  /* 0x000000790f00780c */ /* 0x000fe40002781670 */
[----:B------:R-:W-:Y:S01]  /*6c60*/  FSEL R83, R83, -INF , !P5 ;  /* 0xff80000053537808 */ /* 0x000fe20006800000 */
[----:B------:R1:W-:Y:S01]  /*6c70*/  MUFU.EX2 R52, R60 ;  /* 0x0000003c00347308 */ /* 0x0003e20000000800 */
[----:B------:R-:W-:Y:S01]  /*6c80*/  FMNMX.FTZ R14, R82, R57, !PT ;  /* 0x00000039520e7209 */ /* 0x000fe20007810000 */
[--C-:B------:R-:W-:Y:S01]  /*6c90*/  FFMA.FTZ R57, R61, UR33, -R11.reuse ;  /* 0x000000213d397c23 */ /* 0x100fe2000801080b */
[----:B------:R-:W-:Y:S01]  /*6ca0*/  ISETP.LT.OR P2, PT, R15, 0x7a, P2 ;  /* 0x0000007a0f00780c */ /* 0x000fe20001741670 */
[--C-:B------:R-:W-:Y:S01]  /*6cb0*/  FFMA.FTZ R61, R65, UR33, -R11.reuse ;  /* 0x00000021413d7c23 */ /* 0x100fe2000801080b */
[----:B------:R-:W-:Y:S01]  /*6cc0*/  FSEL R86, R86, -INF , !P4 ;  /* 0xff80000056567808 */ /* 0x000fe20006000000 */
[--C-:B------:R-:W-:Y:S01]  /*6cd0*/  FFMA.FTZ R65, R69, UR33, -R11.reuse ;  /* 0x0000002145417c23 */ /* 0x100fe2000801080b */
[----:B------:R-:W-:Y:S01]  /*6ce0*/  FMNMX.FTZ R15, R83, R14, !PT ;  /* 0x0000000e530f7209 */ /* 0x000fe20007810000 */
[--C-:B------:R-:W-:Y:S01]  /*6cf0*/  FFMA.FTZ R69, R73, UR33, -R11.reuse ;  /* 0x0000002149457c23 */ /* 0x100fe2000801080b */
[----:B------:R-:W-:Y:S01]  /*6d00*/  FSEL R87, R87, -INF , !P2 ;  /* 0xff80000057577808 */ /* 0x000fe20005000000 */
[--C-:B-1----:R-:W-:Y:S01]  /*6d10*/  FFMA.FTZ R60, R68, UR33, -R11.reuse ;  /* 0x00000021443c7c23 */ /* 0x102fe2000801080b */
[----:B------:R-:W-:Y:S01]  /*6d20*/  FMNMX.FTZ R14, R86, R15, !PT ;  /* 0x0000000f560e7209 */ /* 0x000fe20007810000 */
[--C-:B------:R-:W-:Y:S01]  /*6d30*/  FFMA.FTZ R68, R76, UR33, -R11.reuse ;  /* 0x000000214c447c23 */ /* 0x100fe2000801080b */
[--C-:B------:R-:W-:Y:S01]  /*6d40*/  FFMA.FTZ R73, R77, UR33, -R11.reuse ;  /* 0x000000214d497c23 */ /* 0x100fe2000801080b */
[--C-:B------:R-:W-:Y:S01]  /*6d50*/  FFMA.FTZ R77, R81, UR33, -R11.reuse ;  /* 0x00000021514d7c23 */ /* 0x100fe2000801080b */
[----:B------:R-:W-:Y:S01]  /*6d60*/  FMNMX.FTZ R14, R87, R14, !PT ;  /* 0x0000000e570e7209 */ /* 0x000fe20007810000 */
[----:B------:R-:W-:Y:S01]  /*6d70*/  FFMA.FTZ R76, R84, UR33, -R11 ;  /* 0x00000021544c7c23 */ /* 0x000fe2000801080b */
[----:B------:R-:W-:Y:S01]  /*6d80*/  FSEL R78, R10, RZ, P6 ;  /* 0x000000ff0a4e7208 */ /* 0x000fe20003000000 */
[----:B------:R-:W-:Y:S02]  /*6d90*/  MUFU.EX2 R37, R37 ;  /* 0x0000002500257308 */ /* 0x000fe40000000800 */
[----:B------:R-:W1:Y:S02]  /*6da0*/  SHFL.BFLY PT, R15, R14, 0x2, 0x1f ;  /* 0x0c401f000e0f7f89 */ /* 0x000e6400000e0000 */
[----:B------:R-:W-:-:S04]  /*6db0*/  FADD.FTZ R78, -R78, R7 ;  /* 0x000000074e4e7221 */ /* 0x000fc80000010100 */
[----:B------:R-:W-:Y:S01]  /*6dc0*/  FMUL.FTZ R78, R78, UR33 ;  /* 0x000000214e4e7c20 */ /* 0x000fe20008410000 */
[----:B------:R-:W-:Y:S08]  /*6dd0*/  MUFU.EX2 R7, R85 ;  /* 0x0000005500077308 */ /* 0x000ff00000000800 */
[----:B------:R-:W2:Y:S08]  /*6de0*/  MUFU.EX2 R78, R78 ;  /* 0x0000004e004e7308 */ /* 0x000eb00000000800 */
[----:B------:R-:W-:Y:S01]  /*6df0*/  MUFU.EX2 R41, R41 ;  /* 0x0000002900297308 */ /* 0x000fe20000000800 */
[----:B-1----:R-:W-:-:S05]  /*6e00*/  FMNMX.FTZ R15, R14, R15, !PT ;  /* 0x0000000f0e0f7209 */ /* 0x002fca0007810000 */
[----:B------:R-:W1:Y:S02]  /*6e10*/  SHFL.BFLY PT, R14, R15, 0x1, 0x1f ;  /* 0x0c201f000f0e7f89 */ /* 0x000e6400000e0000 */
[----:B------:R-:W-:Y:S01]  /*6e20*/  MUFU.EX2 R45, R45 ;  /* 0x0000002d002d7308 */ /* 0x000fe20000000800 */
[-C--:B--2---:R-:W-:Y:S01]  /*6e30*/  FMUL.FTZ R88, R88, R78.reuse ;  /* 0x0000004e58587220 */ /* 0x084fe20000410000 */
[-C--:B------:R-:W-:Y:S01]  /*6e40*/  FMUL.FTZ R89, R89, R78.reuse ;  /* 0x0000004e59597220 */ /* 0x080fe20000410000 */
[-C--:B------:R-:W-:Y:S01]  /*6e50*/  FMUL.FTZ R92, R92, R78.reuse ;  /* 0x0000004e5c5c7220 */ /* 0x080fe20000410000 */
[-C--:B------:R-:W-:Y:S01]  /*6e60*/  FMUL.FTZ R93, R93, R78.reuse ;  /* 0x0000004e5d5d7220 */ /* 0x080fe20000410000 */
[-C--:B------:R-:W-:Y:S01]  /*6e70*/  FMUL.FTZ R96, R96, R78.reuse ;  /* 0x0000004e60607220 */ /* 0x080fe20000410000 */
[-C--:B------:R-:W-:Y:S01]  /*6e80*/  FMUL.FTZ R97, R97, R78.reuse ;  /* 0x0000004e61617220 */ /* 0x080fe20000410000 */
[-C--:B------:R-:W-:Y:S01]  /*6e90*/  FMUL.FTZ R100, R100, R78.reuse ;  /* 0x0000004e64647220 */ /* 0x080fe20000410000 */
[----:B------:R-:W-:Y:S01]  /*6ea0*/  MUFU.EX2 R49, R49 ;  /* 0x0000003100317308 */ /* 0x000fe20000000800 */
[-C--:B------:R-:W-:Y:S01]  /*6eb0*/  FMUL.FTZ R101, R101, R78.reuse ;  /* 0x0000004e65657220 */ /* 0x080fe20000410000 */
        /* <DEDUP_REMOVED lines=11> */
[----:B------:R-:W-:Y:S01]  /*6f70*/  FMUL.FTZ R124, R124, R78 ;  /* 0x0000004e7c7c7220 */ /* 0x000fe20000410000 */
[----:B-1----:R-:W-:Y:S01]  /*6f80*/  FMNMX.FTZ R11, R15, R14, !PT ;  /* 0x0000000e0f0b7209 */ /* 0x002fe20007810000 */
[-C--:B------:R-:W-:Y:S01]  /*6f90*/  FMUL.FTZ R125, R125, R78.reuse ;  /* 0x0000004e7d7d7220 */ /* 0x080fe20000410000 */
[----:B------:R-:W-:Y:S01]  /*6fa0*/  MUFU.EX2 R57, R57 ;  /* 0x0000003900397308 */ /* 0x000fe20000000800 */
[-C--:B------:R-:W-:Y:S01]  /*6fb0*/  FMUL.FTZ R128, R128, R78.reuse ;  /* 0x0000004e80807220 */ /* 0x080fe20000410000 */
[C---:B------:R-:W-:Y:S01]  /*6fc0*/  FSETP.NEU.FTZ.AND P2, PT, R11.reuse, -INF , PT ;  /* 0xff8000000b00780b */ /* 0x040fe20003f5d000 */
[----:B------:R-:W-:Y:S01]  /*6fd0*/  FMUL.FTZ R80, R11, UR33 ;  /* 0x000000210b507c20 */ /* 0x000fe20008410000 */
[-C--:B------:R-:W-:Y:S01]  /*6fe0*/  FMUL.FTZ R129, R129, R78.reuse ;  /* 0x0000004e81817220 */ /* 0x080fe20000410000 */
[-C--:B------:R-:W-:Y:S01]  /*6ff0*/  FMUL.FTZ R132, R132, R78.reuse ;  /* 0x0000004e84847220 */ /* 0x080fe20000410000 */
[----:B------:R-:W-:Y:S01]  /*7000*/  FSEL R14, R11, RZ, P2 ;  /* 0x000000ff0b0e7208 */ /* 0x000fe20001000000 */
[----:B------:R-:W-:Y:S01]  /*7010*/  FMUL.FTZ R133, R133, R78 ;  /* 0x0000004e85857220 */ /* 0x000fe20000410000 */
[----:B------:R-:W-:Y:S01]  /*7020*/  FSEL R80, R80, RZ, P2 ;  /* 0x000000ff50507208 */ /* 0x000fe20001000000 */
[----:B------:R-:W-:Y:S01]  /*7030*/  MUFU.EX2 R56, R56 ;  /* 0x0000003800387308 */ /* 0x000fe20000000800 */
[----:B------:R-:W-:Y:S01]  /*7040*/  ISETP.GT.AND P2, PT, R8, UR58, PT ;  /* 0x0000003a08007c0c */ /* 0x000fe2000bf44270 */
[----:B------:R-:W-:Y:S01]  /*7050*/  FADD.FTZ R14, -R14, R9 ;  /* 0x000000090e0e7221 */ /* 0x000fe20000010100 */
[----:B------:R-:W-:-:S02]  /*7060*/  VIADD R8, R8, 0xffffffff ;  /* 0xffffffff08087836 */ /* 0x000fc40000000000 */
[--C-:B------:R-:W-:Y:S01]  /*7070*/  FFMA.FTZ R26, R26, UR33, -R80.reuse ;  /* 0x000000211a1a7c23 */ /* 0x100fe20008010850 */
[--C-:B------:R-:W-:Y:S01]  /*7080*/  FFMA.FTZ R15, R27, UR33, -R80.reuse ;  /* 0x000000211b0f7c23 */ /* 0x100fe20008010850 */
[----:B------:R-:W-:Y:S01]  /*7090*/  FMUL.FTZ R9, R14, UR33 ;  /* 0x000000210e097c20 */ /* 0x000fe20008410000 */
[----:B------:R-:W-:Y:S02]  /*70a0*/  IMAD.U32 R14, RZ, RZ, UR36 ;  /* 0x00000024ff0e7e24 */ /* 0x000fe4000f8e00ff */
[--C-:B------:R-:W-:Y:S01]  /*70b0*/  FFMA.FTZ R84, R35, UR33, -R80.reuse ;  /* 0x0000002123547c23 */ /* 0x100fe20008010850 */
[--C-:B------:R-:W-:Y:S01]  /*70c0*/  FFMA.FTZ R30, R30, UR33, -R80.reuse ;  /* 0x000000211e1e7c23 */ /* 0x100fe20008010850 */
[----:B------:R-:W-:Y:S01]  /*70d0*/  MUFU.EX2 R26, R26 ;  /* 0x0000001a001a7308 */ /* 0x000fe20000000800 */
[--C-:B------:R-:W-:Y:S01]  /*70e0*/  FFMA.FTZ R35, R38, UR33, -R80.reuse ;  /* 0x0000002126237c23 */ /* 0x100fe20008010850 */
[----:B------:R-:W-:Y:S01]  /*70f0*/  @!P1 LEA R14, R14, UR39, 0x3 ;  /* 0x000000270e0e9c11 */ /* 0x000fe2000f8e18ff */
[--C-:B------:R-:W-:Y:S01]  /*7100*/  FFMA.FTZ R38, R39, UR33, -R80.reuse ;  /* 0x0000002127267c23 */ /* 0x100fe20008010850 */
[--C-:B------:R-:W-:Y:S01]  /*7110*/  FFMA.FTZ R142, R31, UR33, -R80.reuse ;  /* 0x000000211f8e7c23 */ /* 0x100fe20008010850 */
[--C-:B------:R-:W-:Y:S01]  /*7120*/  FFMA.FTZ R39, R42, UR33, -R80.reuse ;  /* 0x000000212a277c23 */ /* 0x100fe20008010850 */
[--C-:B------:R-:W-:Y:S01]  /*7130*/  FFMA.FTZ R42, R43, UR33, -R80.reuse ;  /* 0x000000212b2a7c23 */ /* 0x100fe20008010850 */
[----:B------:R-:W-:Y:S01]  /*7140*/  FFMA.FTZ R43, R54, UR33, -R80 ;  /* 0x00000021362b7c23 */ /* 0x000fe20008010850 */
[----:B------:R-:W1:Y:S01]  /*7150*/  MUFU.EX2 R9, R9 ;  /* 0x0000000900097308 */ /* 0x000e620000000800 */
[----:B------:R-:W-:-:S02]  /*7160*/  @!P1 VIADD R14, R14, 0x2d860 ;  /* 0x0002d8600e0e9836 */ /* 0x000fc40000000000 */
[--C-:B------:R-:W-:Y:S01]  /*7170*/  FFMA.FTZ R54, R55, UR33, -R80.reuse ;  /* 0x0000002137367c23 */ /* 0x100fe20008010850 */
[--C-:B------:R-:W-:Y:S01]  /*7180*/  FFMA.FTZ R27, R34, UR33, -R80.reuse ;  /* 0x00000021221b7c23 */ /* 0x100fe20008010850 */
[----:B------:R-:W-:Y:S01]  /*7190*/  FFMA.FTZ R55, R78, R6, R13 ;  /* 0x000000064e377223 */ /* 0x000fe2000001000d */
[----:B------:R-:W-:Y:S01]  /*71a0*/  FFMA.FTZ R81, R47, UR33, -R80 ;  /* 0x000000212f517c23 */ /* 0x000fe20008010850 */
[----:B------:R-:W-:Y:S01]  /*71b0*/  @!P1 PRMT R14, RZ, 0x654, R14 ;  /* 0x00000654ff0e9816 */ /* 0x000fe2000000000e */
[--C-:B------:R-:W-:Y:S01]  /*71c0*/  FFMA.FTZ R47, R58, UR33, -R80.reuse ;  /* 0x000000213a2f7c23 */ /* 0x100fe20008010850 */
[----:B------:R-:W2:Y:S01]  /*71d0*/  MUFU.EX2 R15, R15 ;  /* 0x0000000f000f7308 */ /* 0x000ea20000000800 */
[C---:B------:R-:W-:Y:S01]  /*71e0*/  FADD.FTZ R55, R12.reuse, R55 ;  /* 0x000000370c377221 */ /* 0x040fe20000010000 */
[----:B------:R3:W-:Y:S01]  /*71f0*/  @!P1 SYNCS.ARRIVE.TRANS64.RED.A1T0 RZ, [R14+URZ], RZ ;  /* 0x000000ff0eff99a7 */ /* 0x0007e2000810043f */
[----:B------:R-:W-:Y:S01]  /*7200*/  F2FP.BF16.F32.PACK_AB R12, R12, R13 ;  /* 0x0000000d0c0c723e */ /* 0x000fe200000010ff */
[--C-:B------:R-:W-:Y:S01]  /*7210*/  FFMA.FTZ R58, R59, UR33, -R80.reuse ;  /* 0x000000213b3a7c23 */ /* 0x100fe20008010850 */
[--C-:B------:R-:W-:Y:S01]  /*7220*/  FFMA.FTZ R46, R46, UR33, -R80.reuse ;  /* 0x000000212e2e7c23 */ /* 0x100fe20008010850 */
[--C-:B------:R-:W-:Y:S01]  /*7230*/  FFMA.FTZ R6, R63, UR33, -R80.reuse ;  /* 0x000000213f067c23 */ /* 0x100fe20008010850 */
[----:B------:R-:W-:Y:S01]  /*7240*/  FFMA.FTZ R31, R51, UR33, -R80 ;  /* 0x00000021331f7c23 */ /* 0x000fe20008010850 */
[----:B------:R4:W5:Y:S01]  /*7250*/  MUFU.EX2 R85, R30 ;  /* 0x0000001e00557308 */ /* 0x0009620000000800 */
[----:B-1----:R-:W-:Y:S01]  /*7260*/  FFMA.FTZ R4, R9, R4, R26 ;  /* 0x0000000409047223 */ /* 0x002fe2000001001a */
[----:B---3--:R-:W-:Y:S01]  /*7270*/  FADD.FTZ R14, R20, R55 ;  /* 0x00000037140e7221 */ /* 0x008fe20000010000 */
[--C-:B------:R-:W-:Y:S01]  /*7280*/  FFMA.FTZ R51, R62, UR33, -R80.reuse ;  /* 0x000000213e337c23 */ /* 0x100fe20008010850 */
[--C-:B------:R-:W-:Y:S01]  /*7290*/  FFMA.FTZ R62, R74, UR33, -R80.reuse ;  /* 0x000000214a3e7c23 */ /* 0x100fe20008010850 */
[----:B------:R-:W-:Y:S01]  /*72a0*/  FFMA.FTZ R75, R75, UR33, -R80 ;  /* 0x000000214b4b7c23 */ /* 0x000fe20008010850 */
[C---:B------:R-:W-:Y:S01]  /*72b0*/  FADD.FTZ R55, R25.reuse, R14 ;  /* 0x0000000e19377221 */ /* 0x040fe20000010000 */
[----:B------:R-:W-:Y:S01]  /*72c0*/  F2FP.BF16.F32.PACK_AB R14, R25, R20 ;  /* 0x00000014190e723e */ /* 0x000fe200000010ff */
[----:B------:R-:W1:Y:S01]  /*72d0*/  MUFU.EX2 R142, R142 ;  /* 0x0000008e008e7308 */ /* 0x000e620000000800 */
[C---:B--2---:R-:W-:Y:S01]  /*72e0*/  FADD.FTZ R4, R15.reuse, R4 ;  /* 0x000000040f047221 */ /* 0x044fe20000010000 */
[----:B------:R-:W-:Y:S01]  /*72f0*/  F2FP.BF16.F32.PACK_AB R13, R15, R26 ;  /* 0x0000001a0f0d723e */ /* 0x000fe200000010ff */
[----:B------:R-:W-:Y:S01]  /*7300*/  FADD.FTZ R26, R24, R55 ;  /* 0x00000037181a7221 */ /* 0x000fe20000010000 */
[--C-:B----4-:R-:W-:Y:S01]  /*7310*/  FFMA.FTZ R30, R50, UR33, -R80.reuse ;  /* 0x00000021321e7c23 */ /* 0x110fe20008010850 */
[--C-:B------:R-:W-:Y:S01]  /*7320*/  FFMA.FTZ R55, R67, UR33, -R80.reuse ;  /* 0x0000002143377c23 */ /* 0x100fe20008010850 */
[----:B------:R-:W-:Y:S01]  /*7330*/  FFMA.FTZ R139, R139, UR33, -R80 ;  /* 0x000000218b8b7c23 */ /* 0x000fe20008010850 */
[----:B------:R-:W-:Y:S01]  /*7340*/  FADD.FTZ R59, R29, R26 ;  /* 0x0000001a1d3b7221 */ /* 0x000fe20000010000 */
[----:B------:R-:W2:Y:S01]  /*7350*/  MUFU.EX2 R27, R27 ;  /* 0x0000001b001b7308 */ /* 0x000ea20000000800 */
[----:B-----5:R-:W-:Y:S01]  /*7360*/  FADD.FTZ R25, R85, R4 ;  /* 0x0000000455197221 */ /* 0x020fe20000010000 */
[--C-:B------:R-:W-:Y:S01]  /*7370*/  FFMA.FTZ R4, R66, UR33, -R80.reuse ;  /* 0x0000002142047c23 */ /* 0x100fe20008010850 */
[----:B------:R-:W-:Y:S01]  /*7380*/  FADD.FTZ R34, R28, R59 ;  /* 0x0000003b1c227221 */ /* 0x000fe20000010000 */
[--C-:B------:R-:W-:Y:S01]  /*7390*/  FFMA.FTZ R59, R70, UR33, -R80.reuse ;  /* 0x00000021463b7c23 */ /* 0x100fe20008010850 */
[--C-:B------:R-:W-:Y:S01]  /*73a0*/  FFMA.FTZ R79, R79, UR33, -R80.reuse ;  /* 0x000000214f4f7c23 */ /* 0x100fe20008010850 */
[----:B------:R-:W-:Y:S01]  /*73b0*/  FFMA.FTZ R82, R82, UR33, -R80 ;  /* 0x0000002152527c23 */ /* 0x000fe20008010850 */
[----:B------:R-:W-:Y:S01]  /*73c0*/  FADD.FTZ R63, R33, R34 ;  /* 0x00000022213f7221 */ /* 0x000fe20000010000 */
[----:B------:R-:W3:Y:S01]  /*73d0*/  MUFU.EX2 R84, R84 ;  /* 0x0000005400547308 */ /* 0x000ee20000000800 */
[C---:B-1----:R-:W-:Y:S01]  /*73e0*/  FADD.FTZ R20, R142.reuse, R25 ;  /* 0x000000198e147221 */ /* 0x042fe20000010000 */
[----:B------:R-:W-:Y:S01]  /*73f0*/  F2FP.BF16.F32.PACK_AB R15, R142, R85 ;  /* 0x000000558e0f723e */ /* 0x000fe200000010ff */
[----:B------:R-:W-:Y:S01]  /*7400*/  FADD.FTZ R34, R32, R63 ;  /* 0x0000003f20227221 */ /* 0x000fe20000010000 */
[--C-:B------:R-:W-:Y:S01]  /*7410*/  FFMA.FTZ R83, R83, UR33, -R80.reuse ;  /* 0x0000002153537c23 */ /* 0x100fe20008010850 */
[----:B------:R-:W-:Y:S01]  /*7420*/  FFMA.FTZ R86, R86, UR33, -R80 ;  /* 0x0000002156567c23 */ /* 0x000fe20008010850 */
[----:B------:R-:W-:Y:S01]  /*7430*/  F2FP.BF16.F32.PACK_AB R24, R29, R24 ;  /* 0x000000181d18723e */ /* 0x000fe200000010ff */
[----:B------:R-:W-:Y:S01]  /*7440*/  FADD.FTZ R63, R37, R34 ;  /* 0x00000022253f7221 */ /* 0x000fe20000010000 */
[----:B------:R-:W1:Y:S01]  /*7450*/  MUFU.EX2 R35, R35 ;  /* 0x0000002300237308 */ /* 0x000e620000000800 */
[----:B--2---:R-:W-:Y:S01]  /*7460*/  FADD.FTZ R25, R27, R20 ;  /* 0x000000141b197221 */ /* 0x004fe20000010000 */
[----:B------:R2:W-:Y:S01]  /*7470*/  STSM.16.M88.4 [R136+0x21800], R12 ;  /* 0x0218000c88007844 */ /* 0x0005e20000000200 */
[--C-:B------:R-:W-:Y:S01]  /*7480*/  FFMA.FTZ R20, R71, UR33, -R80.reuse ;  /* 0x0000002147147c23 */ /* 0x100fe20008010850 */
[----:B------:R-:W-:Y:S01]  /*7490*/  FFMA.FTZ R80, R87, UR33, -R80 ;  /* 0x0000002157507c23 */ /* 0x000fe20008010850 */
[----:B------:R-:W-:Y:S01]  /*74a0*/  F2FP.BF16.F32.PACK_AB R32, R37, R32 ;  /* 0x000000202520723e */ /* 0x000fe200000010ff */
[----:B------:R-:W-:Y:S01]  /*74b0*/  UMOV UR36, UR57 ;  /* 0x0000003900247c82 */ /* 0x000fe20008000000 */
[-C--:B------:R-:W-:Y:S01]  /*74c0*/  FMUL.FTZ R90, R90, R9.reuse ;  /* 0x000000095a5a7220 */ /* 0x080fe20000410000 */
[----:B------:R-:W4:Y:S01]  /*74d0*/  MUFU.EX2 R38, R38 ;  /* 0x0000002600267308 */ /* 0x000f220000000800 */
[----:B---3--:R-:W-:Y:S01]  /*74e0*/  FADD.FTZ R26, R84, R25 ;  /* 0x00000019541a7221 */ /* 0x008fe20000010000 */
[-C--:B------:R-:W-:Y:S01]  /*74f0*/  FMUL.FTZ R91, R91, R9.reuse ;  /* 0x000000095b5b7220 */ /* 0x080fe20000410000 */
[-C--:B------:R-:W-:Y:S01]  /*7500*/  FMUL.FTZ R94, R94, R9.reuse ;  /* 0x000000095e5e7220 */ /* 0x080fe20000410000 */
[-C--:B------:R-:W-:Y:S01]  /*7510*/  FMUL.FTZ R95, R95, R9.reuse ;  /* 0x000000095f5f7220 */ /* 0x080fe20000410000 */
[-C--:B------:R-:W-:Y:S01]  /*7520*/  FMUL.FTZ R98, R98, R9.reuse ;  /* 0x0000000962627220 */ /* 0x080fe20000410000 */
[-C--:B------:R-:W-:Y:S01]  /*7530*/  FMUL.FTZ R99, R99, R9.reuse ;  /* 0x0000000963637220 */ /* 0x080fe20000410000 */
[-C--:B------:R-:W-:Y:S01]  /*7540*/  FMUL.FTZ R102, R102, R9.reuse ;  /* 0x0000000966667220 */ /* 0x080fe20000410000 */
[----:B------:R-:W3:Y:S01]  /*7550*/  MUFU.EX2 R39, R39 ;  /* 0x0000002700277308 */ /* 0x000ee20000000800 */
[----:B-1----:R-:W-:Y:S01]  /*7560*/  FADD.FTZ R25, R35, R26 ;  /* 0x0000001a23197221 */ /* 0x002fe20000010000 */
[-C--:B------:R-:W-:Y:S01]  /*7570*/  FMUL.FTZ R103, R103, R9.reuse ;  /* 0x0000000967677220 */ /* 0x080fe20000410000 */
[-C--:B------:R-:W-:Y:S01]  /*7580*/  FMUL.FTZ R106, R106, R9.reuse ;  /* 0x000000096a6a7220 */ /* 0x080fe20000410000 */
[-C--:B------:R-:W-:Y:S01]  /*7590*/  FMUL.FTZ R107, R107, R9.reuse ;  /* 0x000000096b6b7220 */ /* 0x080fe20000410000 */
[-C--:B------:R-:W-:Y:S01]  /*75a0*/  FMUL.FTZ R110, R110, R9.reuse ;  /* 0x000000096e6e7220 */ /* 0x080fe20000410000 */
[-C--:B------:R-:W-:Y:S01]  /*75b0*/  FMUL.FTZ R111, R111, R9.reuse ;  /* 0x000000096f6f7220 */ /* 0x080fe20000410000 */
[-C--:B------:R-:W-:Y:S01]  /*75c0*/  FMUL.FTZ R114, R114, R9.reuse ;  /* 0x0000000972727220 */ /* 0x080fe20000410000 */
[----:B------:R-:W1:Y:S01]  /*75d0*/  MUFU.EX2 R42, R42 ;  /* 0x0000002a002a7308 */ /* 0x000e620000000800 */
[----:B----4-:R-:W-:Y:S01]  /*75e0*/  FADD.FTZ R26, R38, R25 ;  /* 0x00000019261a7221 */ /* 0x010fe20000010000 */
[-C--:B------:R-:W-:Y:S01]  /*75f0*/  FMUL.FTZ R115, R115, R9.reuse ;  /* 0x0000000973737220 */ /* 0x080fe20000410000 */
[-C--:B------:R-:W-:Y:S01]  /*7600*/  FMUL.FTZ R118, R118, R9.reuse ;  /* 0x0000000976767220 */ /* 0x080fe20000410000 */
[-C--:B------:R-:W-:Y:S01]  /*7610*/  FMUL.FTZ R119, R119, R9.reuse ;  /* 0x0000000977777220 */ /* 0x080fe20000410000 */
[-C--:B------:R-:W-:Y:S01]  /*7620*/  FMUL.FTZ R122, R122, R9.reuse ;  /* 0x000000097a7a7220 */ /* 0x080fe20000410000 */
[-C--:B------:R-:W-:Y:S01]  /*7630*/  FMUL.FTZ R123, R123, R9.reuse ;  /* 0x000000097b7b7220 */ /* 0x080fe20000410000 */
[-C--:B------:R-:W-:Y:S01]  /*7640*/  FMUL.FTZ R126, R126, R9.reuse ;  /* 0x000000097e7e7220 */ /* 0x080fe20000410000 */
[----:B------:R-:W4:Y:S01]  /*7650*/  MUFU.EX2 R46, R46 ;  /* 0x0000002e002e7308 */ /* 0x000f220000000800 */
[----:B---3--:R-:W-:Y:S01]  /*7660*/  FADD.FTZ R25, R39, R26 ;  /* 0x0000001a27197221 */ /* 0x008fe20000010000 */
[----:B------:R-:W-:Y:S01]  /*7670*/  FADD.FTZ R26, R36, R63 ;  /* 0x0000003f241a7221 */ /* 0x000fe20000010000 */
[-C--:B------:R-:W-:Y:S01]  /*7680*/  FMUL.FTZ R127, R127, R9.reuse ;  /* 0x000000097f7f7220 */ /* 0x080fe20000410000 */
[-C--:B------:R-:W-:Y:S01]  /*7690*/  FMUL.FTZ R130, R130, R9.reuse ;  /* 0x0000000982827220 */ /* 0x080fe20000410000 */
[-C--:B------:R-:W-:Y:S01]  /*76a0*/  FMUL.FTZ R131, R131, R9.reuse ;  /* 0x0000000983837220 */ /* 0x080fe20000410000 */
[----:B------:R-:W-:Y:S01]  /*76b0*/  FADD.FTZ R63, R41, R26 ;  /* 0x0000001a293f7221 */ /* 0x000fe20000010000 */
[-C--:B------:R-:W-:Y:S01]  /*76c0*/  FMUL.FTZ R134, R134, R9.reuse ;  /* 0x0000000986867220 */ /* 0x080fe20000410000 */
[----:B------:R-:W3:Y:S01]  /*76d0*/  MUFU.EX2 R81, R81 ;  /* 0x0000005100517308 */ /* 0x000ee20000000800 */
[----:B-1----:R-:W-:Y:S01]  /*76e0*/  FADD.FTZ R25, R42, R25 ;  /* 0x000000192a197221 */ /* 0x002fe20000010000 */
[----:B------:R-:W-:Y:S01]  /*76f0*/  FADD.FTZ R34, R40, R63 ;  /* 0x0000003f28227221 */ /* 0x000fe20000010000 */
[----:B------:R-:W-:Y:S01]  /*7700*/  F2FP.BF16.F32.PACK_AB R40, R45, R40 ;  /* 0x000000282d28723e */ /* 0x000fe200000010ff */
[----:B------:R-:W-:Y:S01]  /*7710*/  FMUL.FTZ R135, R135, R9 ;  /* 0x0000000987877220 */ /* 0x000fe20000410000 */
[----:B------:R-:W-:-:S02]  /*7720*/  IMAD.MOV.U32 R9, RZ, RZ, R11 ;  /* 0x000000ffff097224 */ /* 0x000fc400078e000b */
[----:B------:R-:W-:Y:S01]  /*7730*/  FADD.FTZ R63, R45, R34 ;  /* 0x000000222d3f7221 */ /* 0x000fe20000010000 */
[----:B------:R-:W1:Y:S01]  /*7740*/  MUFU.EX2 R30, R30 ;  /* 0x0000001e001e7308 */ /* 0x000e620000000800 */
[----:B----4-:R-:W-:Y:S02]  /*7750*/  FADD.FTZ R26, R46, R25 ;  /* 0x000000192e1a7221 */ /* 0x010fe40000010000 */
[----:B------:R-:W-:-:S05]  /*7760*/  FADD.FTZ R50, R44, R63 ;  /* 0x0000003f2c327221 */ /* 0x000fca0000010000 */
[----:B------:R-:W4:Y:S01]  /*7770*/  MUFU.EX2 R31, R31 ;  /* 0x0000001f001f7308 */ /* 0x000f220000000800 */
[----:B---3--:R-:W-:Y:S01]  /*7780*/  FADD.FTZ R25, R81, R26 ;  /* 0x0000001a51197221 */ /* 0x008fe20000010000 */
[----:B------:R-:W-:Y:S02]  /*7790*/  F2FP.BF16.F32.PACK_AB R26, R33, R28 ;  /* 0x0000001c211a723e */ /* 0x000fe400000010ff */
[----:B------:R-:W-:Y:S02]  /*77a0*/  F2FP.BF16.F32.PACK_AB R33, R42, R39 ;  /* 0x000000272a21723e */ /* 0x000fe400000010ff */
[C---:B------:R-:W-:Y:S02]  /*77b0*/  F2FP.BF16.F32.PACK_AB R42, R49.reuse, R44 ;  /* 0x0000002c312a723e */ /* 0x040fe400000010ff */
[----:B------:R-:W3:Y:S01]  /*77c0*/  MUFU.EX2 R43, R43 ;  /* 0x0000002b002b7308 */ /* 0x000ee20000000800 */
[----:B-1----:R-:W-:Y:S01]  /*77d0*/  FADD.FTZ R34, R30, R25 ;  /* 0x000000191e227221 */ /* 0x002fe20000010000 */
[----:B------:R-:W-:Y:S01]  /*77e0*/  FADD.FTZ R25, R49, R50 ;  /* 0x0000003231197221 */ /* 0x000fe20000010000 */
[----:B------:R-:W-:-:S03]  /*77f0*/  F2FP.BF16.F32.PACK_AB R50, R57, R52 ;  /* 0x000000343932723e */ /* 0x000fc600000010ff */
[----:B--2---:R-:W-:Y:S01]  /*7800*/  FADD.FTZ R14, R48, R25 ;  /* 0x00000019300e7221 */ /* 0x004fe20000010000 */
[----:B------:R-:W-:Y:S01]  /*7810*/  F2FP.BF16.F32.PACK_AB R25, R84, R27 ;  /* 0x0000001b5419723e */ /* 0x000fe200000010ff */
[----:B------:R-:W1:Y:S01]  /*7820*/  MUFU.EX2 R54, R54 ;  /* 0x0000003600367308 */ /* 0x000e620000000800 */
[----:B----4-:R-:W-:Y:S01]  /*7830*/  FADD.FTZ R28, R31, R34 ;  /* 0x000000221f1c7221 */ /* 0x010fe20000010000 */
[----:B------:R-:W-:Y:S01]  /*7840*/  FADD.FTZ R15, R53, R14 ;  /* 0x0000000e350f7221 */ /* 0x000fe20000010000 */
[----:B------:R-:W-:Y:S02]  /*7850*/  F2FP.BF16.F32.PACK_AB R27, R38, R35 ;  /* 0x00000023261b723e */ /* 0x000fe400000010ff */
[----:B------:R-:W-:Y:S01]  /*7860*/  F2FP.BF16.F32.PACK_AB R34, R41, R36 ;  /* 0x000000242922723e */ /* 0x000fe200000010ff */
[----:B------:R-:W-:Y:S01]  /*7870*/  FADD.FTZ R14, R52, R15 ;  /* 0x0000000f340e7221 */ /* 0x000fe20000010000 */
[----:B------:R-:W-:Y:S01]  /*7880*/  F2FP.BF16.F32.PACK_AB R35, R81, R46 ;  /* 0x0000002e5123723e */ /* 0x000fe200000010ff */
[----:B------:R-:W2:Y:S01]  /*7890*/  MUFU.EX2 R47, R47 ;  /* 0x0000002f002f7308 */ /* 0x000ea20000000800 */
[----:B---3--:R-:W-:Y:S01]  /*78a0*/  FADD.FTZ R13, R43, R28 ;  /* 0x0000001c2b0d7221 */ /* 0x008fe20000010000 */
[----:B------:R-:W-:Y:S01]  /*78b0*/  FADD.FTZ R15, R57, R14 ;  /* 0x0000000e390f7221 */ /* 0x000fe20000010000 */
[----:B------:R3:W-:Y:S01]  /*78c0*/  STSM.16.M88.4 [R23], R24 ;  /* 0x0000001817007844 */ /* 0x0007e20000000200 */
[----:B------:R-:W-:-:S02]  /*78d0*/  F2FP.BF16.F32.PACK_AB R41, R31, R30 ;  /* 0x0000001e1f29723e */ /* 0x000fc400000010ff */
[----:B------:R-:W-:Y:S01]  /*78e0*/  F2FP.BF16.F32.PACK_AB R48, R53, R48 ;  /* 0x000000303530723e */ /* 0x000fe200000010ff */
[----:B------:R4:W-:Y:S01]  /*78f0*/  STSM.16.M88.4 [R22], R32 ;  /* 0x0000002016007844 */ /* 0x0009e20000000200 */
[----:B------:R-:W5:Y:S01]  /*7900*/  MUFU.EX2 R58, R58 ;  /* 0x0000003a003a7308 */ /* 0x000f620000000800 */
[C---:B-1----:R-:W-:Y:S01]  /*7910*/  FADD.FTZ R12, R54.reuse, R13 ;  /* 0x0000000d360c7221 */ /* 0x042fe20000010000 */
[----:B------:R-:W-:-:S05]  /*7920*/  F2FP.BF16.F32.PACK_AB R43, R54, R43 ;  /* 0x0000002b362b723e */ /* 0x000fca00000010ff */
[----:B------:R4:W-:Y:S01]  /*7930*/  STSM.16.M88.4 [R18], R40 ;  /* 0x0000002812007844 */ /* 0x0009e20000000200 */
[----:B------:R-:W1:Y:S01]  /*7940*/  MUFU.EX2 R51, R51 ;  /* 0x0000003300337308 */ /* 0x000e620000000800 */
[----:B--2---:R-:W-:-:S07]  /*7950*/  FADD.FTZ R13, R47, R12 ;  /* 0x0000000c2f0d7221 */ /* 0x004fce0000010000 */
[----:B------:R-:W2:Y:S01]  /*7960*/  MUFU.EX2 R6, R6 ;  /* 0x0000000600067308 */ /* 0x000ea20000000800 */
[C---:B-----5:R-:W-:Y:S01]  /*7970*/  FADD.FTZ R12, R58.reuse, R13 ;  /* 0x0000000d3a0c7221 */ /* 0x060fe20000010000 */
[----:B------:R-:W-:-:S06]  /*7980*/  F2FP.BF16.F32.PACK_AB R49, R58, R47 ;  /* 0x0000002f3a31723e */ /* 0x000fcc00000010ff */
[----:B------:R-:W5:Y:S01]  /*7990*/  MUFU.EX2 R61, R61 ;  /* 0x0000003d003d7308 */ /* 0x000f620000000800 */
[----:B-1----:R-:W-:Y:S01]  /*79a0*/  FADD.FTZ R13, R51, R12 ;  /* 0x0000000c330d7221 */ /* 0x002fe20000010000 */
[----:B------:R-:W-:-:S06]  /*79b0*/  FADD.FTZ R12, R56, R15 ;  /* 0x0000000f380c7221 */ /* 0x000fcc0000010000 */
[----:B------:R-:W1:Y:S01]  /*79c0*/  MUFU.EX2 R4, R4 ;  /* 0x0000000400047308 */ /* 0x000e620000000800 */
[C---:B--2---:R-:W-:Y:S01]  /*79d0*/  FADD.FTZ R13, R6.reuse, R13 ;  /* 0x0000000d060d7221 */ /* 0x044fe20000010000 */
[----:B------:R-:W-:-:S05]  /*79e0*/  F2FP.BF16.F32.PACK_AB R51, R6, R51 ;  /* 0x000000330633723e */ /* 0x000fca00000010ff */
[----:B------:R4:W-:Y:S01]  /*79f0*/  STSM.16.M88.4 [R136+0x27800], R48 ;  /* 0x0278003088007844 */ /* 0x0009e20000000200 */
[----:B------:R-:W2:Y:S01]  /*7a00*/  MUFU.EX2 R60, R60 ;  /* 0x0000003c003c7308 */ /* 0x000ea20000000800 */
[C---:B-----5:R-:W-:Y:S01]  /*7a10*/  FADD.FTZ R15, R61.reuse, R12 ;  /* 0x0000000c3d0f7221 */ /* 0x060fe20000010000 */
[----:B------:R-:W-:-:S06]  /*7a20*/  F2FP.BF16.F32.PACK_AB R56, R61, R56 ;  /* 0x000000383d38723e */ /* 0x000fcc00000010ff */
[----:B------:R-:W5:Y:S01]  /*7a30*/  MUFU.EX2 R55, R55 ;  /* 0x0000003700377308 */ /* 0x000f620000000800 */
[----:B-1----:R-:W-:-:S07]  /*7a40*/  FADD.FTZ R12, R4, R13 ;  /* 0x0000000d040c7221 */ /* 0x002fce0000010000 */
[----:B------:R-:W1:Y:S01]  /*7a50*/  MUFU.EX2 R65, R65 ;  /* 0x0000004100417308 */ /* 0x000e620000000800 */
[----:B--2---:R-:W-:-:S07]  /*7a60*/  FADD.FTZ R14, R60, R15 ;  /* 0x0000000f3c0e7221 */ /* 0x004fce0000010000 */
[----:B------:R-:W2:Y:S01]  /*7a70*/  MUFU.EX2 R59, R59 ;  /* 0x0000003b003b7308 */ /* 0x000ea20000000800 */
[C---:B-----5:R-:W-:Y:S01]  /*7a80*/  FADD.FTZ R12, R55.reuse, R12 ;  /* 0x0000000c370c7221 */ /* 0x060fe20000010000 */
[----:B------:R-:W-:-:S06]  /*7a90*/  F2FP.BF16.F32.PACK_AB R57, R55, R4 ;  /* 0x000000043739723e */ /* 0x000fcc00000010ff */
[----:B------:R-:W5:Y:S01]  /*7aa0*/  MUFU.EX2 R64, R64 ;  /* 0x0000004000407308 */ /* 0x000f620000000800 */
[C---:B-1----:R-:W-:Y:S01]  /*7ab0*/  FADD.FTZ R15, R65.reuse, R14 ;  /* 0x0000000e410f7221 */ /* 0x042fe20000010000 */
[----:B------:R-:W-:-:S06]  /*7ac0*/  F2FP.BF16.F32.PACK_AB R58, R65, R60 ;  /* 0x0000003c413a723e */ /* 0x000fcc00000010ff */
[----:B------:R-:W1:Y:S01]  /*7ad0*/  MUFU.EX2 R20, R20 ;  /* 0x0000001400147308 */ /* 0x000e620000000800 */
[----:B--2---:R-:W-:-:S07]  /*7ae0*/  FADD.FTZ R13, R59, R12 ;  /* 0x0000000c3b0d7221 */ /* 0x004fce0000010000 */
[----:B------:R-:W2:Y:S01]  /*7af0*/  MUFU.EX2 R69, R69 ;  /* 0x0000004500457308 */ /* 0x000ea20000000800 */
[----:B-----5:R-:W-:-:S07]  /*7b00*/  FADD.FTZ R12, R64, R15 ;  /* 0x0000000f400c7221 */ /* 0x020fce0000010000 */
[----:B------:R-:W5:Y:S01]  /*7b10*/  MUFU.EX2 R62, R62 ;  /* 0x0000003e003e7308 */ /* 0x000f620000000800 */
[C---:B-1----:R-:W-:Y:S01]  /*7b20*/  FADD.FTZ R13, R20.reuse, R13 ;  /* 0x0000000d140d7221 */ /* 0x042fe20000010000 */
[----:B------:R-:W-:-:S05]  /*7b30*/  F2FP.BF16.F32.PACK_AB R59, R20, R59 ;  /* 0x0000003b143b723e */ /* 0x000fca00000010ff */
[----:B------:R4:W-:Y:S01]  /*7b40*/  STSM.16.M88.4 [R17], R56 ;  /* 0x0000003811007844 */ /* 0x0009e20000000200 */
[----:B------:R-:W1:Y:S01]  /*7b50*/  MUFU.EX2 R68, R68 ;  /* 0x0000004400447308 */ /* 0x000e620000000800 */
[C---:B--2---:R-:W-:Y:S01]  /*7b60*/  FADD.FTZ R15, R69.reuse, R12 ;  /* 0x0000000c450f7221 */ /* 0x044fe20000010000 */
[----:B------:R-:W-:-:S06]  /*7b70*/  F2FP.BF16.F32.PACK_AB R64, R69, R64 ;  /* 0x000000404540723e */ /* 0x000fcc00000010ff */
[----:B------:R-:W2:Y:S01]  /*7b80*/  MUFU.EX2 R75, R75 ;  /* 0x0000004b004b7308 */ /* 0x000ea20000000800 */
[----:B-----5:R-:W-:-:S07]  /*7b90*/  FADD.FTZ R6, R62, R13 ;  /* 0x0000000d3e067221 */ /* 0x020fce0000010000 */
[----:B------:R-:W5:Y:S01]  /*7ba0*/  MUFU.EX2 R73, R73 ;  /* 0x0000004900497308 */ /* 0x000f620000000800 */
[----:B-1----:R-:W-:-:S07]  /*7bb0*/  FADD.FTZ R12, R68, R15 ;  /* 0x0000000f440c7221 */ /* 0x002fce0000010000 */
[----:B------:R-:W1:Y:S01]  /*7bc0*/  MUFU.EX2 R67, R139 ;  /* 0x0000008b00437308 */ /* 0x000e620000000800 */
[C---:B--2---:R-:W-:Y:S01]  /*7bd0*/  FADD.FTZ R6, R75.reuse, R6 ;  /* 0x000000064b067221 */ /* 0x044fe20000010000 */
[----:B------:R-:W-:-:S06]  /*7be0*/  F2FP.BF16.F32.PACK_AB R65, R75, R62 ;  /* 0x0000003e4b41723e */ /* 0x000fcc00000010ff */
        /* <DEDUP_REMOVED lines=8> */
[C---:B-----5:R-:W-:Y:S01]  /*7c70*/  F2FP.BF16.F32.PACK_AB R67, R79.reuse, R67 ;  /* 0x000000434f43723e */ /* 0x060fe200000010ff */
[----:B------:R-:W-:-:S04]  /*7c80*/  FADD.FTZ R6, R79, R6 ;  /* 0x000000064f067221 */ /* 0x000fc80000010000 */
[----:B------:R4:W-:Y:S02]  /*7c90*/  STSM.16.M88.4 [R22+0x6000], R64 ;  /* 0x0060004016007844 */ /* 0x0009e40000000200 */
[----:B---3--:R-:W3:Y:S01]  /*7ca0*/  MUFU.EX2 R25, R82 ;  /* 0x0000005200197308 */ /* 0x008ee20000000800 */
[C---:B-1----:R-:W-:Y:S01]  /*7cb0*/  F2FP.BF16.F32.PACK_AB R72, R77.reuse, R72 ;  /* 0x000000484d48723e */ /* 0x042fe200000010ff */
[----:B------:R-:W-:-:S06]  /*7cc0*/  FADD.FTZ R13, R77, R12 ;  /* 0x0000000c4d0d7221 */ /* 0x000fcc0000010000 */
[----:B------:R-:W1:Y:S01]  /*7cd0*/  MUFU.EX2 R83, R83 ;  /* 0x0000005300537308 */ /* 0x000e620000000800 */
[----:B--2---:R-:W-:Y:S01]  /*7ce0*/  F2FP.BF16.F32.PACK_AB R74, R7, R76 ;  /* 0x0000004c074a723e */ /* 0x004fe200000010ff */
[----:B------:R-:W-:-:S06]  /*7cf0*/  FADD.FTZ R76, R76, R13 ;  /* 0x0000000d4c4c7221 */ /* 0x000fcc0000010000 */
[----:B------:R-:W2:Y:S01]  /*7d00*/  MUFU.EX2 R27, R86 ;  /* 0x00000056001b7308 */ /* 0x000ea20000000800 */
[----:B---3--:R-:W-:-:S07]  /*7d10*/  FADD.FTZ R6, R25, R6 ;  /* 0x0000000619067221 */ /* 0x008fce0000010000 */
[----:B------:R-:W3:Y:S01]  /*7d20*/  MUFU.EX2 R80, R80 ;  /* 0x0000005000507308 */ /* 0x000ee20000000800 */
[C---:B-1----:R-:W-:Y:S01]  /*7d30*/  F2FP.BF16.F32.PACK_AB R73, R83.reuse, R25 ;  /* 0x000000195349723e */ /* 0x042fe200000010ff */
[----:B------:R-:W-:-:S04]  /*7d40*/  FADD.FTZ R6, R83, R6 ;  /* 0x0000000653067221 */ /* 0x000fc80000010000 */
[----:B--2---:R-:W-:Y:S01]  /*7d50*/  FADD.FTZ R4, R27, R6 ;  /* 0x000000061b047221 */ /* 0x004fe20000010000 */
[----:B------:R-:W-:Y:S01]  /*7d60*/  FADD.FTZ R6, R7, R76 ;  /* 0x0000004c07067221 */ /* 0x000fe20000010000 */
[----:B------:R-:W-:Y:S01]  /*7d70*/  IMAD.MOV.U32 R7, RZ, RZ, R10 ;  /* 0x000000ffff077224 */ /* 0x000fe200078e000a */
[C---:B---3--:R-:W-:Y:S01]  /*7d80*/  F2FP.BF16.F32.PACK_AB R75, R80.reuse, R27 ;  /* 0x0000001b504b723e */ /* 0x048fe200000010ff */
[----:B------:R-:W-:-:S04]  /*7d90*/  FADD.FTZ R4, R80, R4 ;  /* 0x0000000450047221 */ /* 0x000fc80000010000 */
[----:B------:R4:W-:Y:S01]  /*7da0*/  STSM.16.M88.4 [R18+0x6000], R72 ;  /* 0x0060004812007844 */ /* 0x0009e20000000200 */
[----:B------:R1:W-:Y:S06]  /*7db0*/  MEMBAR.ALL.CTA ;  /* 0x0000000000007992 */ /* 0x0003ec0000008000 */
[----:B-1----:R-:W1:Y:S02]  /*7dc0*/  FENCE.VIEW.ASYNC.S ;  /* 0x00000000000073c6 */ /* 0x002e640000000000 */
[----:B-1----:R-:W-:Y:S01]  /*7dd0*/  NOP ;  /* 0x0000000000007918 */ /* 0x002fe20000000000 */
[----:B------:R-:W-:Y:S05]  /*7de0*/  @P2 BRA `(.L_x_698) ;  /* 0xffffffcc00ec2947 */ /* 0x000fea000383ffff */
[----:B------:R-:W-:Y:S01]  /*7df0*/  IMAD.MOV.U32 R9, RZ, RZ, R11 ;  /* 0x000000ffff097224 */ /* 0x000fe200078e000b */
[----:B------:R-:W-:Y:S01]  /*7e00*/  UMOV UR36, UR57 ;  /* 0x0000003900247c82 */ /* 0x000fe20008000000 */
[----:B------:R-:W-:Y:S01]  /*7e10*/  IMAD.MOV.U32 R7, RZ, RZ, R10 ;  /* 0x000000ffff077224 */ /* 0x000fe200078e000a */
[----:B------:R-:W-:-:S06]  /*7e20*/  UMOV UR49, UR56 ;  /* 0x0000003800317c82 */ /* 0x000fcc0008000000 */
.L_x_681:
[----:B------:R-:W-:Y:S01]  /*7e30*/  ULDC UR10, c[0x0][0x9e4] ;  /* 0x00027900000a7ab9 */ /* 0x000fe20000000800 */
[----:B------:R-:W-:Y:S02]  /*7e40*/  UIADD3 UR35, UR53, -UR35, URZ ;  /* 0x8000002335237290 */ /* 0x000fe4000fffe03f */
[----:B------:R-:W-:-:S06]  /*7e50*/  UISETP.GE.AND UP0, UPT, UR10, 0x1, UPT ;  /* 0x000000010a00788c */ /* 0x000fcc000bf06270 */
[----:B------:R-:W-:-:S13]  /*7e60*/  PLOP3.LUT P5, PT, PT, PT, UP0, 0x80, 0x0 ;  /* 0x000000000000781c */ /* 0x000fda0003faf008 */
[----:B------:R-:W-:Y:S05]  /*7e70*/  @!P5 BRA `(.L_x_699) ;  /* 0x000000000044d947 */ /* 0x000fea0003800000 */
        /* <DEDUP_REMOVED lines=10> */
.L_x_700:
[----:B------:R-:W-:-:S11]  /*7f20*/  UISETP.NE.AND UP0, UPT, UR10, 0x1, UPT ;  /* 0x000000010a00788c */ /* 0x000fd6000bf05270 */
[----:B------:R-:W-:Y:S02]  /*7f30*/  @UP0 ULDC.64 UR14, c[0x0][0x9e8] ;  /* 0x00027a00000e0ab9 */ /* 0x000fe40000000a00 */
[----:B------:R-:W-:-:S04]  /*7f40*/  UIMAD.WIDE.U32 UR6, UR53, UR14, URZ ;  /* 0x0000000e350672a5 */ /* 0x000fc8000f8e003f */
[----:B------:R-:W-:-:S12]  /*7f50*/  @UP0 USHF.R.U32.HI UR53, URZ, UR15, UR7 ;  /* 0x0000000f3f350299 */ /* 0x000fd80008011607 */
.L_x_701:
[----:B------:R-:W-:-:S04]  /*7f60*/  UIMAD UR53, UR53, UR10, URZ ;  /* 0x0000000a353572a4 */ /* 0x000fc8000f8e023f */
[----:B------:R-:W-:-:S04]  /*7f70*/  UISETP.LT.AND UP0, UPT, UR35, UR53, UPT ;  /* 0x000000352300728c */ /* 0x000fc8000bf01270 */
[----:B------:R-:W-:-:S12]  /*7f80*/  USEL UR35, UR35, UR53, !UP0 ;  /* 0x0000003523237287 */ /* 0x000fd8000c000000 */
.L_x_699:
[----:B------:R-:W-:-:S04]  /*7f90*/  UIADD3 UR35, UR35, 0x7f, URZ ;  /* 0x0000007f23237890 */ /* 0x000fc8000fffe03f */
[----:B------:R-:W-:-:S04]  /*7fa0*/  USHF.R.S32.HI UR6, URZ, 0x1f, UR35 ;  /* 0x0000001f3f067899 */ /* 0x000fc80008011423 */
[----:B------:R-:W-:-:S04]  /*7fb0*/  ULEA.HI UR6, UR6, UR35, URZ, 0x7 ;  /* 0x0000002306067291 */ /* 0x000fc8000f8f383f */
[----:B------:R-:W-:-:S04]  /*7fc0*/  USHF.R.S32.HI UR6, URZ, 0x7, UR6 ;  /* 0x000000073f067899 */ /* 0x000fc80008011406 */
[----:B------:R-:W-:-:S04]  /*7fd0*/  UISETP.LT.AND UP0, UPT, UR40, UR6, UPT ;  /* 0x000000062800728c */ /* 0x000fc8000bf01270 */
[----:B------:R-:W-:-:S06]  /*7fe0*/  USEL UR34, UR40, UR6, !UP0 ;  /* 0x0000000628227287 */ /* 0x000fcc000c000000 */
[----:B------:R-:W-:-:S13]  /*7ff0*/  ISETP.GE.AND P2, PT, R8, UR34, PT ;  /* 0x0000002208007c0c */ /* 0x000fda000bf46270 */
[----:B------:R-:W-:Y:S05]  /*8000*/  @!P2 BRA `(.L_x_702) ;  /* 0x000000200014a947 */ /* 0x000fea0003800000 */
[----:B------:R-:W-:Y:S01]  /*8010*/  IMAD.MOV.U32 R10, RZ, RZ, R9 ;  /* 0x000000ffff0a7224 */ /* 0x000fe200078e0009 */
[----:B------:R-:W-:Y:S01]  /*8020*/  UMOV UR28, UR49 ;  /* 0x00000031001c7c82 */ /* 0x000fe20008000000 */
[----:B------:R-:W-:Y:S01]  /*8030*/  IMAD.MOV.U32 R11, RZ, RZ, R7 ;  /* 0x000000ffff0b7224 */ /* 0x000fe200078e0007 */
[----:B------:R-:W-:Y:S01]  /*8040*/  UMOV UR35, UR36 ;  /* 0x0000002400237c82 */ /* 0x000fe20008000000 */
[----:B------:R-:W-:-:S05]  /*8050*/  ULDC UR33, c[0x0][0x988] ;  /* 0x0002620000217ab9 */ /* 0x000fca0000000800 */
.L_x_711:
[----:B------:R-:W-:Y:S01]  /*8060*/  UIADD3 UR36, UR35, 0x1, URZ ;  /* 0x0000000123247890 */ /* 0x000fe2000fffe03f */
[----:B------:R-:W-:-:S03]  /*8070*/  ISETP.NE.AND P3, PT, RZ, UR45, PT ;  /* 0x0000002dff007c0c */ /* 0x000fc6000bf65270 */
[----:B------:R-:W-:-:S04]  /*8080*/  UISETP.NE.AND UP0, UPT, UR36, 0x2, UPT ;  /* 0x000000022400788c */ /* 0x000fc8000bf05270 */
[----:B------:R-:W-:Y:S02]  /*8090*/  USEL UR49, URZ, 0x1, UP0 ;  /* 0x000000013f317887 */ /* 0x000fe40008000000 */
[----:B------:R-:W-:Y:S02]  /*80a0*/  USEL UR36, UR36, URZ, UP0 ;  /* 0x0000003f24247287 */ /* 0x000fe40008000000 */
[----:B------:R-:W-:Y:S02]  /*80b0*/  ULOP3.LUT UR49, UR28, UR49, URZ, 0x3c, !UPT ;  /* 0x000000311c317292 */ /* 0x000fe4000f8e3c3f */
[----:B------:R-:W-:Y:S10]  /*80c0*/  @P3 BRA `(.L_x_703) ;  /* 0x00000000002c3947 */ /* 0x000ff40003800000 */
[----:B------:R-:W-:Y:S05]  /*80d0*/  @!P0 BRA `(.L_x_704) ;  /* 0x0000000000048947 */ /* 0x000fea0003800000 */
[----:B------:R-:W-:Y:S01]  /*80e0*/  BPT.TRAP 0x1 ;  /* 0x000000040000795c */ /* 0x000fe20000300000 */
.L_x_704:
[----:B------:R-:W-:Y:S01]  /*80f0*/  ULEA UR6, UR36, UR39, 0x3 ;  /* 0x0000002724067291 */ /* 0x000fe2000f8e183f */
[----:B------:R-:W-:-:S05]  /*8100*/  IMAD.U32 R7, RZ, RZ, UR49 ;  /* 0x00000031ff077e24 */ /* 0x000fca000f8e00ff */
[----:B------:R-:W-:-:S04]  /*8110*/  SHF.L.U32 R7, R7, 0x1f, RZ ;  /* 0x0000001f07077819 */ /* 0x000fc800000006ff */
[----:B------:R1:W3:Y:S01]  /*8120*/  SYNCS.PHASECHK.TRANS64.TRYWAIT P2, [UR6+0x2d830], R7 ;  /* 0x02d83007ff0075a7 */ /* 0x0002e20008040146 */
[----:B------:R-:W-:Y:S05]  /*8130*/  @!P0 BRA `(.L_x_705) ;  /* 0x0000000000048947 */ /* 0x000fea0003800000 */
[----:B------:R-:W-:Y:S01]  /*8140*/  BPT.TRAP 0x1 ;  /* 0x000000040000795c */ /* 0x000fe20000300000 */
.L_x_705:
[----:B---3--:R-:W-:Y:S05]  /*8150*/  @P2 BRA `(.L_x_703) ;  /* 0x0000000000082947 */ /* 0x008fea0003800000 */
[----:B------:R-:W3:Y:S02]  /*8160*/  SYNCS.PHASECHK.TRANS64.TRYWAIT P2, [UR6+0x2d830], R7 ;  /* 0x02d83007ff0075a7 */ /* 0x000ee40008040146 */
[----:B---3--:R-:W-:Y:S05]  /*8170*/  @!P2 BRA `(.L_x_706) ;  /* 0x0000009c0078a947 */ /* 0x008fea0003800000 */
.L_x_703:
[----:B-12---:R-:W-:Y:S01]  /*8180*/  VIADD R7, R16, 0x8 ;  /* 0x0000000810077836 */ /* 0x006fe20000000000 */
        /* <DEDUP_REMOVED lines=13> */
[----:B----4-:R-:W-:-:S06]  /*8260*/  WARPGROUP.ARRIVE ;  /* 0x00000000000079c5 */ /* 0x010fcc0000000000 */
        /* <DEDUP_REMOVED lines=20> */
.L_x_708:
[----:B------:R-:W-:Y:S01]  /*83b0*/  ULEA UR6, UR35, UR39, 0x3 ;  /* 0x0000002723067291 */ /* 0x000fe2000f8e183f */
[----:B------:R-:W-:-:S05]  /*83c0*/  IMAD.U32 R7, RZ, RZ, UR28 ;  /* 0x0000001cff077e24 */ /* 0x000fca000f8e00ff */
[----:B------:R-:W-:-:S04]  /*83d0*/  SHF.L.U32 R7, R7, 0x1f, RZ ;  /* 0x0000001f07077819 */ /* 0x000fc800000006ff */
[----:B------:R1:W2:Y:S01]  /*83e0*/  SYNCS.PHASECHK.TRANS64.TRYWAIT P2, [UR6+0x2d850], R7 ;  /* 0x02d85007ff0075a7 */ /* 0x0002a20008040146 */
[----:B------:R-:W-:Y:S05]  /*83f0*/  @!P0 BRA `(.L_x_709) ;  /* 0x0000000000048947 */ /* 0x000fea0003800000 */
[----:B------:R-:W-:Y:S01]  /*8400*/  BPT.TRAP 0x1 ;  /* 0x000000040000795c */ /* 0x000fe20000300000 */
.L_x_709:
[----:B--2---:R-:W-:Y:S05]  /*8410*/  @P2 BRA `(.L_x_707) ;  /* 0x0000000000082947 */ /* 0x004fea0003800000 */
[----:B------:R-:W2:Y:S02]  /*8420*/  SYNCS.PHASECHK.TRANS64.TRYWAIT P2, [UR6+0x2d850], R7 ;  /* 0x02d85007ff0075a7 */ /* 0x000ea40008040146 */
[----:B--2---:R-:W-:Y:S05]  /*8430*/  @!P2 BRA `(.L_x_710) ;  /* 0x0000009800e0a947 */ /* 0x004fea0003800000 */
.L_x_707:
[----:B------:R-:W-:Y:S01]  /*8440*/  UIADD3 UR6, UR39, 0x400, URZ ;  /* 0x0000040027067890 */ /* 0x000fe2000fffe03f */
[----:B------:R-:W-:Y:S01]  /*8450*/  WARPGROUP.ARRIVE ;  /* 0x00000000000079c5 */ /* 0x000fe20000000000 */
[----:B------:R-:W-:Y:S01]  /*8460*/  UMOV UR29, 0x40000040 ;  /* 0x40000040001d7882 */ /* 0x000fe20000000000 */
[----:B------:R-:W-:Y:S01]  /*8470*/  UMOV UR31, 0x80000020 ;  /* 0x80000020001f7882 */ /* 0x000fe20000000000 */
[----:B------:R-:W-:Y:S01]  /*8480*/  USHF.R.U32.HI UR6, URZ, 0x4, UR6 ;  /* 0x000000043f067899 */ /* 0x000fe20008011606 */
[----:B--2---:R-:W-:Y:S02]  /*8490*/  FMNMX.FTZ R12, R24, R11, !PT ;  /* 0x0000000b180c7209 */ /* 0x004fe40007810000 */
[----:B------:R-:W-:Y:S01]  /*84a0*/  ISETP.GE.U32.AND P2, PT, R2, 0x180, PT ;  /* 0x000001800200780c */ /* 0x000fe20003f46070 */
[----:B------:R-:W-:Y:S01]  /*84b0*/  ULOP3.LUT UR6, UR6, 0x3fff, URZ, 0xc0, !UPT ;  /* 0x00003fff06067892 */ /* 0x000fe2000f8ec03f */
[----:B-1----:R-:W-:-:S03]  /*84c0*/  FMNMX.FTZ R7, R25, R12, !PT ;  /* 0x0000000c19077209 */ /* 0x002fc60007810000 */
[----:B------:R-:W-:Y:S01]  /*84d0*/  ULOP3.LUT UR7, UR6, 0x2000000, URZ, 0xfc, !UPT ;  /* 0x0200000006077892 */ /* 0x000fe2000f8efc3f */
[----:B------:R-:W-:Y:S01]  /*84e0*/  FMNMX.FTZ R12, R28, R7, !PT ;  /* 0x000000071c0c7209 */ /* 0x000fe20007810000 */
[----:B------:R-:W-:Y:S02]  /*84f0*/  ULOP3.LUT UR6, UR41, 0x10000, URZ, 0xfc, !UPT ;  /* 0x0001000029067892 */ /* 0x000fe4000f8efc3f */
[----:B------:R-:W-:Y:S01]  /*8500*/  UIMAD UR7, UR35, 0x600, UR7 ;  /* 0x00000600230778a4 */ /* 0x000fe2000f8e0207 */
[----:B------:R-:W-:-:S04]  /*8510*/  FMNMX.FTZ R7, R29, R12, !PT ;  /* 0x0000000c1d077209 */ /* 0x000fc80007810000 */
[----:B------:R-:W-:Y:S01]  /*8520*/  UMOV UR28, UR6 ;  /* 0x00000006001c7c82 */ /* 0x000fe20008000000 */
[----:B------:R-:W-:Y:S01]  /*8530*/  FMNMX.FTZ R12, R32, R7, !PT ;  /* 0x00000007200c7209 */ /* 0x000fe20007810000 */
        /* <DEDUP_REMOVED lines=38> */
[----:B------:R-:W1:Y:S01]  /*87a0*/  SHFL.BFLY PT, R7, R12, 0x2, 0x1f ;  /* 0x0c401f000c077f89 */ /* 0x000e6200000e0000 */
[----:B------:R-:W-:Y:S01]  /*87b0*/  UMOV UR29, 0x40000040 ;  /* 0x40000040001d7882 */ /* 0x000fe20000000000 */
[----:B------:R-:W-:Y:S01]  /*87c0*/  UMOV UR31, 0x80000020 ;  /* 0x80000020001f7882 */ /* 0x000fe20000000000 */
[----:B-1----:R-:W-:-:S05]  /*87d0*/  FMNMX.FTZ R9, R12, R7, !PT ;  /* 0x000000070c097209 */ /* 0x002fca0007810000 */
[----:B------:R-:W1:Y:S02]  /*87e0*/  SHFL.BFLY PT, R14, R9, 0x1, 0x1f ;  /* 0x0c201f00090e7f89 */ /* 0x000e6400000e0000 */
[----:B-1----:R-:W-:-:S05]  /*87f0*/  FMNMX.FTZ R7, R9, R14, !PT ;  /* 0x0000000e09077209 */ /* 0x002fca0007810000 */
[C---:B------:R-:W-:Y:S01]  /*8800*/  FMUL.FTZ R12, R7.reuse, UR33 ;  /* 0x00000021070c7c20 */ /* 0x040fe20008410000 */
[----:B------:R-:W-:-:S03]  /*8810*/  FADD.FTZ R11, -R7, R11 ;  /* 0x0000000b070b7221 */ /* 0x000fc60000010100 */
        /* <DEDUP_REMOVED lines=16> */
[----:B------:R1:W-:Y:S01]  /*8920*/  MUFU.EX2 R24, R33 ;  /* 0x0000002100187308 */ /* 0x0003e20000000800 */
[----:B------:R-:W-:Y:S01]  /*8930*/  FMNMX.FTZ R28, R34, R9, !PT ;  /* 0x00000009221c7209 */ /* 0x000fe20007810000 */
[----:B------:R-:W-:Y:S01]  /*8940*/  FFMA.FTZ R85, R85, UR33, -R12 ;  /* 0x0000002155557c23 */ /* 0x000fe2000801080c */
[----:B------:R-:W-:-:S02]  /*8950*/  FMUL.FTZ R11, R11, UR33 ;  /* 0x000000210b0b7c20 */ /* 0x000fc40008410000 */
[----:B------:R-:W-:-:S03]  /*8960*/  FMNMX.FTZ R9, R35, R28, !PT ;  /* 0x0000001c23097209 */ /* 0x000fc60007810000 */
[----:B------:R-:W-:Y:S01]  /*8970*/  MUFU.EX2 R14, R14 ;  /* 0x0000000e000e7308 */ /* 0x000fe20000000800 */
[----:B------:R-:W-:Y:S01]  /*8980*/  FMNMX.FTZ R28, R38, R9, !PT ;  /* 0x00000009261c7209 */ /* 0x000fe20007810000 */
[--C-:B-1----:R-:W-:Y:S01]  /*8990*/  FFMA.FTZ R33, R44, UR33, -R12.reuse ;  /* 0x000000212c217c23 */ /* 0x102fe2000801080c */
[--C-:B------:R-:W-:Y:S01]  /*89a0*/  FFMA.FTZ R44, R49, UR33, -R12.reuse ;  /* 0x00000021312c7c23 */ /* 0x100fe2000801080c */
[--C-:B------:R-:W-:Y:S01]  /*89b0*/  FFMA.FTZ R49, R56, UR33, -R12.reuse ;  /* 0x0000002138317c23 */ /* 0x100fe2000801080c */
[----:B------:R-:W-:Y:S01]  /*89c0*/  FMNMX.FTZ R9, R39, R28, !PT ;  /* 0x0000001c27097209 */ /* 0x000fe20007810000 */
[--C-:B------:R-:W-:Y:S01]  /*89d0*/  FFMA.FTZ R56, R61, UR33, -R12.reuse ;  /* 0x000000213d387c23 */ /* 0x100fe2000801080c */
[--C-:B------:R-:W-:Y:S01]  /*89e0*/  FFMA.FTZ R61, R68, UR33, -R12.reuse ;  /* 0x00000021443d7c23 */ /* 0x100fe2000801080c */
[----:B------:R1:W-:Y:S01]  /*89f0*/  MUFU.EX2 R28, R37 ;  /* 0x00000025001c7308 */ /* 0x0003e20000000800 */
[----:B------:R-:W-:Y:S01]  /*8a00*/  FMNMX.FTZ R32, R42, R9, !PT ;  /* 0x000000092a207209 */ /* 0x000fe20007810000 */
[--C-:B------:R-:W-:Y:S01]  /*8a10*/  FFMA.FTZ R68, R73, UR33, -R12.reuse ;  /* 0x0000002149447c23 */ /* 0x100fe2000801080c */
[----:B------:R-:W-:Y:S01]  /*8a20*/  FFMA.FTZ R73, R80, UR33, -R12 ;  /* 0x0000002150497c23 */ /* 0x000fe2000801080c */
[----:B------:R-:W-:-:S02]  /*8a30*/  WARPGROUP.DEPBAR.LE gsb0, 0x0 ;  /* 0x00008000000079c5 */ /* 0x000fc40000010000 */
[----:B------:R-:W-:Y:S01]  /*8a40*/  WARPGROUP.ARRIVE ;  /* 0x00000000000079c5 */ /* 0x000fe20000000000 */
[----:B------:R-:W-:Y:S01]  /*8a50*/  FMNMX.FTZ R9, R43, R32, !PT ;  /* 0x000000202b097209 */ /* 0x000fe20007810000 */
[----:B------:R-:W-:Y:S01]  /*8a60*/  MUFU.EX2 R11, R11 ;  /* 0x0000000b000b7308 */ /* 0x000fe20000000800 */
[--C-:B-1----:R-:W-:Y:S01]  /*8a70*/  FFMA.FTZ R37, R48, UR33, -R12.reuse ;  /* 0x0000002130257c23 */ /* 0x102fe2000801080c */
[--C-:B------:R-:W-:Y:S01]  /*8a80*/  FFMA.FTZ R48, R53, UR33, -R12.reuse ;  /* 0x0000002135307c23 */ /* 0x100fe2000801080c */
[----:B------:R-:W-:Y:S01]  /*8a90*/  FMNMX.FTZ R32, R46, R9, !PT ;  /* 0x000000092e207209 */ /* 0x000fe20007810000 */
[----:B------:R-:W-:Y:S01]  /*8aa0*/  HGMMA.64x96x16.F32.BF16 R88, gdesc[UR28].tnspB, R88, gsb0 ;  /* 0x416000001c5879f0 */ /* 0x000fe20008001858 */
[----:B------:R-:W-:Y:S01]  /*8ab0*/  UIADD3 UR28, UR6, 0x6, URZ ;  /* 0x00000006061c7890 */ /* 0x000fe2000fffe03f */
[--C-:B------:R-:W-:Y:S01]  /*8ac0*/  FFMA.FTZ R53, R60, UR33, -R12.reuse ;  /* 0x000000213c357c23 */ /* 0x100fe2000801080c */
[----:B------:R-:W-:Y:S01]  /*8ad0*/  UIADD3 UR30, UR7, 0xc0, URZ ;  /* 0x000000c0071e7890 */ /* 0x000fe2000fffe03f */
[----:B------:R-:W-:Y:S01]  /*8ae0*/  FMNMX.FTZ R9, R47, R32, !PT ;  /* 0x000000202f097209 */ /* 0x000fe20007810000 */
[----:B------:R-:W-:Y:S01]  /*8af0*/  UMOV UR29, 0x40000040 ;  /* 0x40000040001d7882 */ /* 0x000fe20000000000 */
[----:B------:R-:W-:Y:S01]  /*8b00*/  UMOV UR31, 0x80000020 ;  /* 0x80000020001f7882 */ /* 0x000fe20000000000 */
[----:B------:R-:W-:Y:S01]  /*8b10*/  MUFU.EX2 R32, R41 ;  /* 0x0000002900207308 */ /* 0x000fe20000000800 */
[----:B------:R-:W-:Y:S01]  /*8b20*/  FMNMX.FTZ R36, R50, R9, !PT ;  /* 0x0000000932247209 */ /* 0x000fe20007810000 */
[--C-:B------:R-:W-:Y:S01]  /*8b30*/  FFMA.FTZ R60, R65, UR33, -R12.reuse ;  /* 0x00000021413c7c23 */ /* 0x100fe2000801080c */
[--C-:B------:R-:W-:Y:S01]  /*8b40*/  FFMA.FTZ R65, R72, UR33, -R12.reuse ;  /* 0x0000002148417c23 */ /* 0x100fe2000801080c */
[--C-:B------:R-:W-:Y:S01]  /*8b50*/  FFMA.FTZ R72, R77, UR33, -R12.reuse ;  /* 0x000000214d487c23 */ /* 0x100fe2000801080c */
[----:B------:R-:W-:Y:S01]  /*8b60*/  FMNMX.FTZ R9, R51, R36, !PT ;  /* 0x0000002433097209 */ /* 0x000fe20007810000 */
[----:B------:R-:W-:-:S02]  /*8b70*/  FFMA.FTZ R77, R84, UR33, -R12 ;  /* 0x00000021544d7c23 */ /* 0x000fc4000801080c */
        /* <DEDUP_REMOVED lines=32> */
[----:B------:R-:W-:Y:S02]  /*8d80*/  MUFU.EX2 R37, R37 ;  /* 0x0000002500257308 */ /* 0x000fe40000000800 */
[----:B------:R-:W1:Y:S06]  /*8d90*/  SHFL.BFLY PT, R9, R40, 0x2, 0x1f ;  /* 0x0c401f0028097f89 */ /* 0x000e6c00000e0000 */
[----:B------:R-:W-:Y:S01]  /*8da0*/  MUFU.EX2 R44, R44 ;  /* 0x0000002c002c7308 */ /* 0x000fe20000000800 */
[----:B------:R-:W-:Y:S02]  /*8db0*/  WARPGROUP.DEPBAR.LE gsb0, 0x0 ;  /* 0x00008000000079c5 */ /* 0x000fe40000010000 */
[----:B------:R-:W-:-:S05]  /*8dc0*/  WARPGROUP.ARRIVE ;  /* 0x00000000000079c5 */ /* 0x000fca0000000000 */
[----:B------:R-:W-:Y:S01]  /*8dd0*/  MUFU.EX2 R48, R48 ;  /* 0x0000003000307308 */ /* 0x000fe20000000800 */
[----:B------:R-:W-:Y:S01]  /*8de0*/  HGMMA.64x96x16.F32.BF16 R88, gdesc[UR28].tnspB, R88, gsb0 ;  /* 0x416000001c5879f0 */ /* 0x000fe20008001858 */
[----:B------:R-:W-:Y:S02]  /*8df0*/  UIADD3 UR28, UR6, 0x600, URZ ;  /* 0x00000600061c7890 */ /* 0x000fe4000fffe03f */
[----:B------:R-:W-:Y:S01]  /*8e00*/  UIADD3 UR30, UR7, 0x100, URZ ;  /* 0x00000100071e7890 */ /* 0x000fe2000fffe03f */
[----:B-1----:R-:W-:Y:S01]  /*8e10*/  FMNMX.FTZ R41, R40, R9, !PT ;  /* 0x0000000928297209 */ /* 0x002fe20007810000 */
[----:B------:R-:W-:Y:S01]  /*8e20*/  UMOV UR29, 0x40000040 ;  /* 0x40000040001d7882 */ /* 0x000fe20000000000 */
[----:B------:R-:W-:Y:S01]  /*8e30*/  UMOV UR31, 0x80000020 ;  /* 0x80000020001f7882 */ /* 0x000fe20000000000 */
[----:B------:R-:W-:Y:S02]  /*8e40*/  MUFU.EX2 R49, R49 ;  /* 0x0000003100317308 */ /* 0x000fe40000000800 */
[----:B------:R-:W1:Y:S06]  /*8e50*/  SHFL.BFLY PT, R40, R41, 0x1, 0x1f ;  /* 0x0c201f0029287f89 */ /* 0x000e6c00000e0000 */
[----:B------:R-:W-:Y:S08]  /*8e60*/  MUFU.EX2 R52, R52 ;  /* 0x0000003400347308 */ /* 0x000ff00000000800 */
[----:B------:R-:W-:Y:S08]  /*8e70*/  MUFU.EX2 R53, R53 ;  /* 0x0000003500357308 */ /* 0x000ff00000000800 */
[----:B------:R-:W-:Y:S01]  /*8e80*/  MUFU.EX2 R56, R56 ;  /* 0x0000003800387308 */ /* 0x000fe20000000800 */
[----:B-1----:R-:W-:-:S05]  /*8e90*/  FMNMX.FTZ R9, R41, R40, !PT ;  /* 0x0000002829097209 */ /* 0x002fca0007810000 */
[C---:B------:R-:W-:Y:S02]  /*8ea0*/  FADD.FTZ R12, -R9.reuse, R10 ;  /* 0x0000000a090c7221 */ /* 0x040fe40000010100 */
[----:B------:R-:W-:Y:S02]  /*8eb0*/  MUFU.EX2 R57, R57 ;  /* 0x0000003900397308 */ /* 0x000fe40000000800 */
[----:B------:R-:W-:Y:S01]  /*8ec0*/  FMUL.FTZ R81, R12, UR33 ;  /* 0x000000210c517c20 */ /* 0x000fe20008410000 */
[----:B------:R-:W-:-:S05]  /*8ed0*/  FMUL.FTZ R12, R9, UR33 ;  /* 0x00000021090c7c20 */ /* 0x000fca0008410000 */
[----:B------:R1:W-:Y:S01]  /*8ee0*/  MUFU.EX2 R10, R85 ;  /* 0x00000055000a7308 */ /* 0x0003e20000000800 */
[--C-:B------:R-:W-:Y:S01]  /*8ef0*/  FFMA.FTZ R26, R26, UR33, -R12.reuse ;  /* 0x000000211a1a7c23 */ /* 0x100fe2000801080c */
[--C-:B------:R-:W-:Y:S01]  /*8f00*/  FFMA.FTZ R27, R27, UR33, -R12.reuse ;  /* 0x000000211b1b7c23 */ /* 0x100fe2000801080c */
[--C-:B------:R-:W-:Y:S01]  /*8f10*/  FFMA.FTZ R139, R43, UR33, -R12.reuse ;  /* 0x000000212b8b7c23 */ /* 0x100fe2000801080c */
[----:B------:R-:W-:Y:S02]  /*8f20*/  IMAD.U32 R43, RZ, RZ, UR35 ;  /* 0x00000023ff2b7e24 */ /* 0x000fe4000f8e00ff */
[--C-:B------:R-:W-:Y:S01]  /*8f30*/  FFMA.FTZ R40, R30, UR33, -R12.reuse ;  /* 0x000000211e287c23 */ /* 0x100fe2000801080c */
[--C-:B------:R-:W-:Y:S01]  /*8f40*/  FFMA.FTZ R41, R34, UR33, -R12.reuse ;  /* 0x0000002122297c23 */ /* 0x100fe2000801080c */
[----:B------:R-:W-:Y:S01]  /*8f50*/  VIADD R34, R16, 0x9 ;  /* 0x0000000910227836 */ /* 0x000fe20000000000 */
[----:B------:R-:W-:Y:S01]  /*8f60*/  MUFU.EX2 R81, R81 ;  /* 0x0000005100517308 */ /* 0x000fe20000000800 */
[----:B-1----:R-:W-:Y:S01]  /*8f70*/  FFMA.FTZ R85, R39, UR33, -R12 ;  /* 0x0000002127557c23 */ /* 0x002fe2000801080c */
[----:B------:R-:W-:-:S02]  /*8f80*/  IMAD.U32 R39, RZ, RZ, UR36 ;  /* 0x00000024ff277e24 */ /* 0x000fc4000f8e00ff */
[--C-:B------:R-:W-:Y:S01]  /*8f90*/  FFMA.FTZ R143, R31, UR33, -R12.reuse ;  /* 0x000000211f8f7c23 */ /* 0x100fe2000801080c */
[----:B------:R-:W-:Y:S01]  /*8fa0*/  @!P1 LEA R43, R43, UR39, 0x3 ;  /* 0x000000272b2b9c11 */ /* 0x000fe2000f8e18ff */
[--C-:B------:R-:W-:Y:S01]  /*8fb0*/  FFMA.FTZ R31, R54, UR33, -R12.reuse ;  /* 0x00000021361f7c23 */ /* 0x100fe2000801080c */
[--C-:B------:R-:W-:Y:S01]  /*8fc0*/  FFMA.FTZ R80, R38, UR33, -R12.reuse ;  /* 0x0000002126507c23 */ /* 0x100fe2000801080c */
[----:B------:R-:W-:Y:S01]  /*8fd0*/  @!P1 LEA R39, R39, UR39, 0x3 ;  /* 0x0000002727279c11 */ /* 0x000fe2000f8e18ff */
[----:B------:R-:W1:Y:S01]  /*8fe0*/  MUFU.EX2 R26, R26 ;  /* 0x0000001a001a7308 */ /* 0x000e620000000800 */
[----:B------:R-:W-:Y:S01]  /*8ff0*/  SEL R54, R34, 0x9, !P2 ;  /* 0x0000000922367807 */ /* 0x000fe20005000000 */
[--C-:B------:R-:W-:Y:S01]  /*9000*/  FFMA.FTZ R38, R42, UR33, -R12.reuse ;  /* 0x000000212a267c23 */ /* 0x100fe2000801080c */
[----:B------:R-:W-:Y:S02]  /*9010*/  @!P1 VIADD R43, R43, 0x2d860 ;  /* 0x0002d8602b2b9836 */ /* 0x000fe40000000000 */
[----:B------:R-:W-:Y:S01]  /*9020*/  FFMA.FTZ R84, R35, UR33, -R12 ;  /* 0x0000002123547c23 */ /* 0x000fe2000801080c */
[----:B------:R-:W-:-:S02]  /*9030*/  @!P1 VIADD R39, R39, 0x2d840 ;  /* 0x0002d84027279836 */ /* 0x000fc40000000000 */
[--C-:B------:R-:W-:Y:S01]  /*9040*/  FFMA.FTZ R34, R58, UR33, -R12.reuse ;  /* 0x000000213a227c23 */ /* 0x100fe2000801080c */
[--C-:B------:R-:W-:Y:S01]  /*9050*/  FFMA.FTZ R35, R46, UR33, -R12.reuse ;  /* 0x000000212e237c23 */ /* 0x100fe2000801080c */
[----:B------:R-:W2:Y:S01]  /*9060*/  MUFU.EX2 R27, R27 ;  /* 0x0000001b001b7308 */ /* 0x000ea20000000800 */
[----:B------:R-:W-:Y:S01]  /*9070*/  @!P1 PRMT R43, RZ, 0x654, R43 ;  /* 0x00000654ff2b9816 */ /* 0x000fe2000000002b */
[--C-:B------:R-:W-:Y:S01]  /*9080*/  FFMA.FTZ R46, R47, UR33, -R12.reuse ;  /* 0x000000212f2e7c23 */ /* 0x100fe2000801080c */
[----:B------:R-:W-:Y:S01]  /*9090*/  @!P1 PRMT R42, RZ, 0x654, R39 ;  /* 0x00000654ff2a9816 */ /* 0x000fe20000000027 */
[--C-:B------:R-:W-:Y:S01]  /*90a0*/  FFMA.FTZ R39, R59, UR33, -R12.reuse ;  /* 0x000000213b277c23 */ /* 0x100fe2000801080c */
[--C-:B------:R-:W-:Y:S01]  /*90b0*/  FFMA.FTZ R30, R50, UR33, -R12.reuse ;  /* 0x00000021321e7c23 */ /* 0x100fe2000801080c */
[--C-:B------:R-:W-:Y:S01]  /*90c0*/  FFMA.FTZ R47, R51, UR33, -R12.reuse ;  /* 0x00000021332f7c23 */ /* 0x100fe2000801080c */
[----:B------:R-:W-:Y:S01]  /*90d0*/  FFMA.FTZ R50, R55, UR33, -R12 ;  /* 0x0000002137327c23 */ /* 0x000fe2000801080c */
[----:B------:R-:W-:Y:S01]  /*90e0*/  MUFU.EX2 R40, R40 ;  /* 0x0000002800287308 */ /* 0x000fe20000000800 */
[----:B-1----:R-:W-:Y:S01]  /*90f0*/  FFMA.FTZ R4, R81, R4, R26 ;  /* 0x0000000451047223 */ /* 0x002fe2000001001a */
[--C-:B------:R-:W-:Y:S01]  /*9100*/  FFMA.FTZ R51, R62, UR33, -R12.reuse ;  /* 0x000000213e337c23 */ /* 0x100fe2000801080c */
[--C-:B------:R-:W-:Y:S01]  /*9110*/  FFMA.FTZ R63, R63, UR33, -R12.reuse ;  /* 0x000000213f3f7c23 */ /* 0x100fe2000801080c */
[--C-:B------:R-:W-:Y:S01]  /*9120*/  FFMA.FTZ R55, R67, UR33, -R12.reuse ;  /* 0x0000002143377c23 */ /* 0x100fe2000801080c */
[--C-:B------:R-:W-:Y:S01]  /*9130*/  FFMA.FTZ R71, R71, UR33, -R12.reuse ;  /* 0x0000002147477c23 */ /* 0x100fe2000801080c */
[--C-:B------:R-:W-:Y:S01]  /*9140*/  FFMA.FTZ R74, R74, UR33, -R12.reuse ;  /* 0x000000214a4a7c23 */ /* 0x100fe2000801080c */
[--C-:B------:R-:W-:Y:S01]  /*9150*/  FFMA.FTZ R75, R75, UR33, -R12.reuse ;  /* 0x000000214b4b7c23 */ /* 0x100fe2000801080c */
[----:B------:R-:W1:Y:S01]  /*9160*/  MUFU.EX2 R143, R143 ;  /* 0x0000008f008f7308 */ /* 0x000e620000000800 */
[--C-:B------:R-:W-:Y:S01]  /*9170*/  FFMA.FTZ R78, R78, UR33, -R12.reuse ;  /* 0x000000214e4e7c23 */ /* 0x100fe2000801080c */
[--C-:B------:R-:W-:Y:S01]  /*9180*/  FFMA.FTZ R79, R79, UR33, -R12.reuse ;  /* 0x000000214f4f7c23 */ /* 0x100fe2000801080c */
[--C-:B------:R-:W-:Y:S01]  /*9190*/  FFMA.FTZ R82, R82, UR33, -R12.reuse ;  /* 0x0000002152527c23 */ /* 0x100fe2000801080c */
[--C-:B------:R-:W-:Y:S01]  /*91a0*/  FFMA.FTZ R83, R83, UR33, -R12.reuse ;  /* 0x0000002153537c23 */ /* 0x100fe2000801080c */
[--C-:B------:R-:W-:Y:S01]  /*91b0*/  FFMA.FTZ R86, R86, UR33, -R12.reuse ;  /* 0x0000002156567c23 */ /* 0x100fe2000801080c */
[----:B------:R-:W-:Y:S01]  /*91c0*/  FFMA.FTZ R87, R87, UR33, -R12 ;  /* 0x0000002157577c23 */ /* 0x000fe2000801080c */
[C---:B------:R-:W-:Y:S01]  /*91d0*/  ISETP.GT.AND P2, PT, R8.reuse, UR34, PT ;  /* 0x0000002208007c0c */ /* 0x040fe2000bf44270 */
[----:B------:R-:W3:Y:S01]  /*91e0*/  MUFU.EX2 R41, R41 ;  /* 0x0000002900297308 */ /* 0x000ee20000000800 */
[----:B------:R-:W-:Y:S01]  /*91f0*/  UMOV UR35, UR36 ;  /* 0x0000002400237c82 */ /* 0x000fe20008000000 */
[----:B------:R-:W-:Y:S01]  /*9200*/  VIADD R8, R8, 0xffffffff ;  /* 0xffffffff08087836 */ /* 0x000fe20000000000 */
[----:B------:R-:W-:-:S02]  /*9210*/  WARPGROUP.DEPBAR.LE gsb0, 0x0 ;  /* 0x00008000000079c5 */ /* 0x000fc40000010000 */
[----:B------:R-:W-:-:S03]  /*9220*/  WARPGROUP.ARRIVE ;  /* 0x00000000000079c5 */ /* 0x000fc60000000000 */
[----:B------:R-:W4:Y:S03]  /*9230*/  MUFU.EX2 R84, R84 ;  /* 0x0000005400547308 */ /* 0x000f260000000800 */
[----:B------:R-:W-:Y:S01]  /*9240*/  HGMMA.64x96x16.F32.BF16 R88, gdesc[UR28].tnspB, R88, gsb0 ;  /* 0x416000001c5879f0 */ /* 0x000fe20008001858 */
[----:B------:R-:W-:Y:S02]  /*9250*/  UIADD3 UR28, UR6, 0x602, URZ ;  /* 0x00000602061c7890 */ /* 0x000fe4000fffe03f */
[----:B------:R-:W-:Y:S02]  /*9260*/  UIADD3 UR30, UR7, 0x140, URZ ;  /* 0x00000140071e7890 */ /* 0x000fe4000fffe03f */
[----:B------:R-:W5:Y:S01]  /*9270*/  MUFU.EX2 R80, R80 ;  /* 0x0000005000507308 */ /* 0x000f620000000800 */
[----:B------:R-:W-:Y:S01]  /*9280*/  UMOV UR29, 0x40000040 ;  /* 0x40000040001d7882 */ /* 0x000fe20000000000 */
[----:B------:R-:W-:-:S06]  /*9290*/  UMOV UR31, 0x80000020 ;  /* 0x80000020001f7882 */ /* 0x000fcc0000000000 */
        /* <DEDUP_REMOVED lines=49> */
[----:B------:R-:W-:Y:S02]  /*95b0*/  UMOV UR28, UR49 ;  /* 0x00000031001c7c82 */ /* 0x000fe40008000000 */
[----:B------:R-:W-:Y:S02]  /*95c0*/  WARPGROUP.DEPBAR.LE gsb0, 0x0 ;  /* 0x00008000000079c5 */ /* 0x000fe40000010000 */
[----:B------:R2:W-:Y:S06]  /*95d0*/  BAR.ARV R54, 0x100 ;  /* 0x000400360000751d */ /* 0x0005ec0000002000 */
[----:B------:R1:W-:Y:S01]  /*95e0*/  @!P1 SYNCS.ARRIVE.TRANS64.RED.A1T0 RZ, [R42+URZ], RZ ;  /* 0x000000ff2aff99a7 */ /* 0x0003e2000810043f */
[-C--:B------:R-:W-:Y:S01]  /*95f0*/  FMUL.FTZ R88, R88, R11.reuse ;  /* 0x0000000b58587220 */ /* 0x080fe20000410000 */
[----:B--2---:R-:W-:Y:S01]  /*9600*/  FFMA.FTZ R54, R70, UR33, -R12 ;  /* 0x0000002146367c23 */ /* 0x004fe2000801080c */
[-C--:B------:R-:W-:Y:S01]  /*9610*/  FMUL.FTZ R89, R89, R11.reuse ;  /* 0x0000000b59597220 */ /* 0x080fe20000410000 */
[-C--:B------:R-:W-:Y:S01]  /*9620*/  FMUL.FTZ R92, R92, R11.reuse ;  /* 0x0000000b5c5c7220 */ /* 0x080fe20000410000 */
[-C--:B------:R-:W-:Y:S01]  /*9630*/  FMUL.FTZ R93, R93, R11.reuse ;  /* 0x0000000b5d5d7220 */ /* 0x080fe20000410000 */
[-C--:B------:R-:W-:Y:S01]  /*9640*/  FMUL.FTZ R96, R96, R11.reuse ;  /* 0x0000000b60607220 */ /* 0x080fe20000410000 */
[----:B------:R-:W-:Y:S01]  /*9650*/  FMUL.FTZ R97, R97, R11 ;  /* 0x0000000b61617220 */ /* 0x000fe20000410000 */
[----:B-1----:R-:W-:Y:S01]  /*9660*/  FFMA.FTZ R42, R11, R6, R14 ;  /* 0x000000060b2a7223 */ /* 0x002fe2000001000e */
[----:B------:R1:W-:Y:S01]  /*9670*/  @!P1 SYNCS.ARRIVE.TRANS64.RED.A1T0 RZ, [R43+URZ], RZ ;  /* 0x000000ff2bff99a7 */ /* 0x0003e2000810043f */
[----:B------:R-:W-:Y:S01]  /*9680*/  FFMA.FTZ R6, R66, UR33, -R12 ;  /* 0x0000002142067c23 */ /* 0x000fe2000801080c */
[C---:B------:R-:W-:Y:S01]  /*9690*/  F2FP.BF16.F32.PACK_AB R12, R13.reuse, R14 ;  /* 0x0000000e0d0c723e */ /* 0x040fe200000010ff */
[----:B------:R-:W-:Y:S01]  /*96a0*/  FADD.FTZ R42, R13, R42 ;  /* 0x0000002a0d2a7221 */ /* 0x000fe20000010000 */
[----:B------:R-:W-:Y:S01]  /*96b0*/  F2FP.BF16.F32.PACK_AB R14, R20, R15 ;  /* 0x0000000f140e723e */ /* 0x000fe200000010ff */
[----:B------:R-:W-:Y:S01]  /*96c0*/  MUFU.EX2 R54, R54 ;  /* 0x0000003600367308 */ /* 0x000fe20000000800 */
[----:B------:R-:W-:Y:S01]  /*96d0*/  F2FP.BF16.F32.PACK_AB R13, R27, R26 ;  /* 0x0000001a1b0d723e */ /* 0x000fe200000010ff */
[----:B------:R-:W-:Y:S01]  /*96e0*/  FADD.FTZ R59, R15, R42 ;  /* 0x0000002a0f3b7221 */ /* 0x000fe20000010000 */
[----:B-1----:R-:W-:Y:S01]  /*96f0*/  FADD.FTZ R43, R27, R4 ;  /* 0x000000041b2b7221 */ /* 0x002fe20000010000 */
[----:B------:R-:W-:Y:S01]  /*9700*/  F2FP.BF16.F32.PACK_AB R15, R143, R40 ;  /* 0x000000288f0f723e */ /* 0x000fe200000010ff */
[----:B------:R-:W-:Y:S01]  /*9710*/  FMUL.FTZ R100, R100, R11 ;  /* 0x0000000b64647220 */ /* 0x000fe20000410000 */
[----:B------:R-:W-:Y:S01]  /*9720*/  FADD.FTZ R58, R20, R59 ;  /* 0x0000003b143a7221 */ /* 0x000fe20000010000 */
[----:B------:R-:W-:Y:S01]  /*9730*/  FADD.FTZ R42, R40, R43 ;  /* 0x0000002b282a7221 */ /* 0x000fe20000010000 */
[----:B------:R-:W-:Y:S01]  /*9740*/  F2FP.BF16.F32.PACK_AB R40, R24, R21 ;  /* 0x000000151828723e */ /* 0x000fe200000010ff */
[----:B------:R-:W1:Y:S01]  /*9750*/  MUFU.EX2 R4, R63 ;  /* 0x0000003f00047308 */ /* 0x000e620000000800 */
[----:B------:R-:W-:Y:S01]  /*9760*/  FADD.FTZ R43, R21, R58 ;  /* 0x0000003a152b7221 */ /* 0x000fe20000010000 */
[----:B------:R-:W-:Y:S01]  /*9770*/  FADD.FTZ R42, R143, R42 ;  /* 0x0000002a8f2a7221 */ /* 0x000fe20000010000 */
[----:B------:R2:W-:Y:S01]  /*9780*/  STSM.16.M88.4 [R136+0x21800], R12 ;  /* 0x0218000c88007844 */ /* 0x0005e20000000200 */
[-C--:B------:R-:W-:Y:S01]  /*9790*/  FMUL.FTZ R101, R101, R11.reuse ;  /* 0x0000000b65657220 */ /* 0x080fe20000410000 */
[----:B------:R-:W-:Y:S01]  /*97a0*/  FMUL.FTZ R104, R104, R11 ;  /* 0x0000000b68687220 */ /* 0x000fe20000410000 */
[----:B---3--:R-:W-:Y:S01]  /*97b0*/  FADD.FTZ R59, R41, R42 ;  /* 0x0000002a293b7221 */ /* 0x008fe20000010000 */
[----:B------:R-:W-:Y:S01]  /*97c0*/  FADD.FTZ R42, R24, R43 ;  /* 0x0000002b182a7221 */ /* 0x000fe20000010000 */
[----:B------:R-:W-:Y:S01]  /*97d0*/  F2FP.BF16.F32.PACK_AB R24, R32, R29 ;  /* 0x0000001d2018723e */ /* 0x000fe200000010ff */
[----:B------:R-:W3:Y:S01]  /*97e0*/  MUFU.EX2 R6, R6 ;  /* 0x0000000600067308 */ /* 0x000ee20000000800 */
[C---:B----4-:R-:W-:Y:S01]  /*97f0*/  FADD.FTZ R59, R84.reuse, R59 ;  /* 0x0000003b543b7221 */ /* 0x050fe20000010000 */
[----:B------:R-:W-:Y:S01]  /*9800*/  FADD.FTZ R43, R25, R42 ;  /* 0x0000002a192b7221 */ /* 0x000fe20000010000 */
[----:B------:R-:W-:Y:S01]  /*9810*/  F2FP.BF16.F32.PACK_AB R41, R84, R41 ;  /* 0x000000295429723e */ /* 0x000fe200000010ff */
[-C--:B------:R-:W-:Y:S01]  /*9820*/  FMUL.FTZ R105, R105, R11.reuse ;  /* 0x0000000b69697220 */ /* 0x080fe20000410000 */
[----:B-----5:R-:W-:Y:S01]  /*9830*/  FADD.FTZ R42, R80, R59 ;  /* 0x0000003b502a7221 */ /* 0x020fe20000010000 */
[----:B------:R-:W-:Y:S01]  /*9840*/  FADD.FTZ R58, R28, R43 ;  /* 0x0000002b1c3a7221 */ /* 0x000fe20000010000 */
[-C--:B------:R-:W-:Y:S01]  /*9850*/  FMUL.FTZ R108, R108, R11.reuse ;  /* 0x0000000b6c6c7220 */ /* 0x080fe20000410000 */
[-C--:B------:R-:W-:Y:S01]  /*9860*/  FMUL.FTZ R109, R109, R11.reuse ;  /* 0x0000000b6d6d7220 */ /* 0x080fe20000410000 */
[----:B------:R-:W-:Y:S01]  /*9870*/  FADD.FTZ R43, R85, R42 ;  /* 0x0000002a552b7221 */ /* 0x000fe20000010000 */
        /* <DEDUP_REMOVED lines=26> */
[----:B------:R-:W-:Y:S01]  /*9a20*/  STSM.16.M88.4 [R23], R40 ;  /* 0x0000002817007844 */ /* 0x000fe20000000200 */
[----:B------:R-:W-:Y:S01]  /*9a30*/  FADD.FTZ R29, R31, R20 ;  /* 0x000000141f1d7221 */ /* 0x000fe20000010000 */
[----:B------:R-:W-:Y:S01]  /*9a40*/  FADD.FTZ R20, R48, R21 ;  /* 0x0000001530147221 */ /* 0x000fe20000010000 */
[----:B------:R-:W-:Y:S01]  /*9a50*/  F2FP.BF16.F32.PACK_AB R27, R46, R35 ;  /* 0x000000232e1b723e */ /* 0x000fe200000010ff */
[----:B------:R-:W-:Y:S01]  /*9a60*/  FMUL.FTZ R129, R129, R11 ;  /* 0x0000000b81817220 */ /* 0x000fe20000410000 */
[C---:B------:R-:W-:Y:S01]  /*9a70*/  FADD.FTZ R29, R50.reuse, R29 ;  /* 0x0000001d321d7221 */ /* 0x040fe20000010000 */
[----:B------:R-:W-:Y:S01]  /*9a80*/  FADD.FTZ R21, R49, R20 ;  /* 0x0000001431157221 */ /* 0x000fe20000010000 */
[----:B------:R-:W-:Y:S01]  /*9a90*/  F2FP.BF16.F32.PACK_AB R31, R50, R31 ;  /* 0x0000001f321f723e */ /* 0x000fe200000010ff */
[----:B------:R4:W-:Y:S01]  /*9aa0*/  STSM.16.M88.4 [R22], R24 ;  /* 0x0000001816007844 */ /* 0x0009e20000000200 */
[----:B------:R-:W-:Y:S01]  /*9ab0*/  FADD.FTZ R20, R34, R29 ;  /* 0x0000001d22147221 */ /* 0x000fe20000010000 */
[----:B------:R-:W-:Y:S01]  /*9ac0*/  FADD.FTZ R28, R52, R21 ;  /* 0x00000015341c7221 */ /* 0x000fe20000010000 */
[----:B------:R-:W-:Y:S01]  /*9ad0*/  F2FP.BF16.F32.PACK_AB R29, R47, R30 ;  /* 0x0000001e2f1d723e */ /* 0x000fe200000010ff */
[----:B------:R-:W-:Y:S01]  /*9ae0*/  FMUL.FTZ R132, R132, R11 ;  /* 0x0000000b84847220 */ /* 0x000fe20000410000 */
[----:B------:R-:W-:Y:S01]  /*9af0*/  FADD.FTZ R20, R39, R20 ;  /* 0x0000001427147221 */ /* 0x000fe20000010000 */
[----:B------:R-:W-:Y:S01]  /*9b00*/  FADD.FTZ R21, R53, R28 ;  /* 0x0000001c35157221 */ /* 0x000fe20000010000 */
[----:B------:R-:W-:Y:S01]  /*9b10*/  F2FP.BF16.F32.PACK_AB R28, R44, R37 ;  /* 0x000000252c1c723e */ /* 0x000fe200000010ff */
[----:B------:R-:W-:Y:S01]  /*9b20*/  FMUL.FTZ R133, R133, R11 ;  /* 0x0000000b85857220 */ /* 0x000fe20000410000 */
[----:B------:R-:W-:Y:S01]  /*9b30*/  FADD.FTZ R33, R51, R20 ;  /* 0x0000001433217221 */ /* 0x000fe20000010000 */
[----:B--2---:R-:W-:Y:S01]  /*9b40*/  FADD.FTZ R12, R56, R21 ;  /* 0x00000015380c7221 */ /* 0x004fe20000010000 */
[----:B------:R-:W-:Y:S01]  /*9b50*/  F2FP.BF16.F32.PACK_AB R30, R48, R45 ;  /* 0x0000002d301e723e */ /* 0x000fe200000010ff */
[----:B------:R-:W-:Y:S01]  /*9b60*/  FMUL.FTZ R90, R90, R81 ;  /* 0x000000515a5a7220 */ /* 0x000fe20000410000 */
[----:B-1----:R-:W-:Y:S01]  /*9b70*/  FADD.FTZ R33, R4, R33 ;  /* 0x0000002104217221 */ /* 0x002fe20000010000 */
[----:B------:R-:W-:Y:S01]  /*9b80*/  FADD.FTZ R13, R57, R12 ;  /* 0x0000000c390d7221 */ /* 0x000fe20000010000 */
[----:B------:R-:W-:Y:S01]  /*9b90*/  F2FP.BF16.F32.PACK_AB R12, R52, R49 ;  /* 0x00000031340c723e */ /* 0x000fe200000010ff */
[----:B------:R1:W-:Y:S01]  /*9ba0*/  STSM.16.M88.4 [R18], R28 ;  /* 0x0000001c12007844 */ /* 0x0003e20000000200 */
[----:B---3--:R-:W-:Y:S01]  /*9bb0*/  FADD.FTZ R14, R6, R33 ;  /* 0x00000021060e7221 */ /* 0x008fe20000010000 */
        /* <DEDUP_REMOVED lines=8> */
[----:B------:R-:W-:Y:S01]  /*9c40*/  F2FP.BF16.F32.PACK_AB R15, R4, R51 ;  /* 0x00000033040f723e */ /* 0x000fe200000010ff */
[----:B------:R-:W-:Y:S01]  /*9c50*/  FADD.FTZ R4, R64, R21 ;  /* 0x0000001540047221 */ /* 0x000fe20000010000 */
[----:B----4-:R-:W-:Y:S01]  /*9c60*/  F2FP.BF16.F32.PACK_AB R24, R60, R57 ;  /* 0x000000393c18723e */ /* 0x010fe200000010ff */
[----:B------:R-:W-:Y:S01]  /*9c70*/  FADD.FTZ R21, R71, R20 ;  /* 0x0000001447157221 */ /* 0x000fe20000010000 */
[----:B------:R-:W-:Y:S01]  /*9c80*/  F2FP.BF16.F32.PACK_AB R26, R64, R61 ;  /* 0x0000003d401a723e */ /* 0x000fe200000010ff */
[----:B------:R-:W-:Y:S01]  /*9c90*/  FADD.FTZ R25, R65, R4 ;  /* 0x0000000441197221 */ /* 0x000fe20000010000 */
[----:B------:R2:W-:Y:S01]  /*9ca0*/  STSM.16.M88.4 [R136+0x27800], R12 ;  /* 0x0278000c88007844 */ /* 0x0005e20000000200 */
[----:B------:R-:W-:Y:S01]  /*9cb0*/  FADD.FTZ R4, R74, R21 ;  /* 0x000000154a047221 */ /* 0x000fe20000010000 */
[----:B------:R-:W-:Y:S01]  /*9cc0*/  F2FP.BF16.F32.PACK_AB R27, R71, R54 ;  /* 0x00000036471b723e */ /* 0x000fe200000010ff */
[----:B------:R-:W-:Y:S01]  /*9cd0*/  FADD.FTZ R20, R68, R25 ;  /* 0x0000001944147221 */ /* 0x000fe20000010000 */
[----:B------:R-:W-:Y:S01]  /*9ce0*/  F2FP.BF16.F32.PACK_AB R25, R55, R6 ;  /* 0x000000063719723e */ /* 0x000fe200000010ff */
[----:B------:R-:W-:Y:S01]  /*9cf0*/  FADD.FTZ R21, R75, R4 ;  /* 0x000000044b157221 */ /* 0x000fe20000010000 */
[----:B-1----:R-:W-:Y:S01]  /*9d00*/  F2FP.BF16.F32.PACK_AB R28, R76, R73 ;  /* 0x000000494c1c723e */ /* 0x002fe200000010ff */
[----:B------:R-:W-:Y:S01]  /*9d10*/  FADD.FTZ R29, R69, R20 ;  /* 0x00000014451d7221 */ /* 0x000fe20000010000 */
[----:B------:R-:W-:Y:S01]  /*9d20*/  F2FP.BF16.F32.PACK_AB R30, R10, R77 ;  /* 0x0000004d0a1e723e */ /* 0x000fe200000010ff */
[----:B------:R1:W-:Y:S01]  /*9d30*/  STSM.16.M88.4 [R17], R24 ;  /* 0x0000001811007844 */ /* 0x0003e20000000200 */
[----:B------:R-:W-:Y:S01]  /*9d40*/  F2FP.BF16.F32.PACK_AB R31, R87, R86 ;  /* 0x00000056571f723e */ /* 0x000fe200000010ff */
[----:B------:R-:W-:Y:S01]  /*9d50*/  FADD.FTZ R4, R72, R29 ;  /* 0x0000001d48047221 */ /* 0x000fe20000010000 */
[----:B------:R-:W-:Y:S01]  /*9d60*/  FADD.FTZ R21, R78, R21 ;  /* 0x000000154e157221 */ /* 0x000fe20000010000 */
[-C--:B------:R-:W-:Y:S01]  /*9d70*/  FMUL.FTZ R95, R95, R81.reuse ;  /* 0x000000515f5f7220 */ /* 0x080fe20000410000 */
[----:B------:R-:W-:Y:S01]  /*9d80*/  FMUL.FTZ R98, R98, R81 ;  /* 0x0000005162627220 */ /* 0x000fe20000410000 */
[----:B------:R-:W-:Y:S01]  /*9d90*/  FADD.FTZ R29, R73, R4 ;  /* 0x00000004491d7221 */ /* 0x000fe20000010000 */
        /* <DEDUP_REMOVED lines=8> */
[C---:B------:R-:W-:Y:S01]  /*9e20*/  F2FP.BF16.F32.PACK_AB R29, R83.reuse, R82 ;  /* 0x00000052531d723e */ /* 0x040fe200000010ff */
[----:B------:R-:W-:Y:S01]  /*9e30*/  FADD.FTZ R21, R83, R21 ;  /* 0x0000001553157221 */ /* 0x000fe20000010000 */
[-C--:B------:R-:W-:Y:S01]  /*9e40*/  FMUL.FTZ R99, R99, R81.reuse ;  /* 0x0000005163637220 */ /* 0x080fe20000410000 */
[----:B------:R1:W-:Y:S01]  /*9e50*/  STSM.16.M88.4 [R22+0x6000], R12 ;  /* 0x0060000c16007844 */ /* 0x0003e20000000200 */
[----:B------:R-:W-:Y:S01]  /*9e60*/  FADD.FTZ R6, R10, R77 ;  /* 0x0000004d0a067221 */ /* 0x000fe20000010000 */
[----:B------:R-:W-:Y:S01]  /*9e70*/  FADD.FTZ R21, R86, R21 ;  /* 0x0000001556157221 */ /* 0x000fe20000010000 */
[-C--:B------:R-:W-:Y:S01]  /*9e80*/  FMUL.FTZ R102, R102, R81.reuse ;  /* 0x0000005166667220 */ /* 0x080fe20000410000 */
[----:B------:R1:W-:Y:S01]  /*9e90*/  STSM.16.M88.4 [R18+0x6000], R28 ;  /* 0x0060001c12007844 */ /* 0x0003e20000000200 */
[-C--:B------:R-:W-:Y:S01]  /*9ea0*/  FMUL.FTZ R103, R103, R81.reuse ;  /* 0x0000005167677220 */ /* 0x080fe20000410000 */
[----:B------:R-:W-:Y:S01]  /*9eb0*/  FADD.FTZ R4, R87, R21 ;  /* 0x0000001557047221 */ /* 0x000fe20000010000 */
[-C--:B------:R-:W-:Y:S01]  /*9ec0*/  FMUL.FTZ R106, R106, R81.reuse ;  /* 0x000000516a6a7220 */ /* 0x080fe20000410000 */
[----:B------:R-:W-:Y:S01]  /*9ed0*/  @!PT LDS RZ, [RZ] ;  /* 0x00000000fffff984 */ /* 0x000fe20000000800 */
[----:B------:R-:W-:Y:S01]  /*9ee0*/  @!PT LDS RZ, [RZ] ;  /* 0x00000000fffff984 */ /* 0x000fe20000000800 */
[----:B------:R-:W-:Y:S01]  /*9ef0*/  @!PT LDS RZ, [RZ] ;  /* 0x00000000fffff984 */ /* 0x000fe20000000800 */
[----:B------:R-:W-:Y:S01]  /*9f00*/  @!PT LDS RZ, [RZ] ;  /* 0x00000000fffff984 */ /* 0x000fe20000000800 */
[----:B------:R2:W-:Y:S06]  /*9f10*/  MEMBAR.ALL.CTA ;  /* 0x0000000000007992 */ /* 0x0005ec0000008000 */
[----:B--2---:R-:W2:Y:S01]  /*9f20*/  FENCE.VIEW.ASYNC.S ;  /* 0x00000000000073c6 */ /* 0x004ea20000000000 */
        /* <DEDUP_REMOVED lines=17> */
[----:B--2---:R-:W-:Y:S01]  /*a040*/  NOP ;  /* 0x0000000000007918 */ /* 0x004fe20000000000 */
[----:B-1----:R-:W-:Y:S05]  /*a050*/  @P2 BRA `(.L_x_711) ;  /* 0xffffffe000002947 */ /* 0x002fea000383ffff */
.L_x_702:
[----:B------:R-:W-:-:S13]  /*a060*/  ISETP.GE.AND P2, PT, R8, UR40, PT ;  /* 0x0000002808007c0c */ /* 0x000fda000bf46270 */
[----:B------:R-:W-:Y:S05]  /*a070*/  @!P2 BRA `(.L_x_712) ;  /* 0x000000300024a947 */ /* 0x000fea0003800000 */
[----:B--2---:R-:W-:Y:S01]  /*a080*/  IMAD.MOV.U32 R12, RZ, RZ, R9 ;  /* 0x000000ffff0c7224 */ /* 0x004fe200078e0009 */
[----:B------:R-:W-:Y:S01]  /*a090*/  UMOV UR28, UR49 ;  /* 0x00000031001c7c82 */ /* 0x000fe20008000000 */
[----:B------:R-:W-:Y:S01]  /*a0a0*/  IMAD.MOV.U32 R11, RZ, RZ, R7 ;  /* 0x000000ffff0b7224 */ /* 0x000fe200078e0007 */
[----:B------:R-:W-:Y:S01]  /*a0b0*/  UMOV UR54, UR36 ;  /* 0x0000002400367c82 */ /* 0x000fe20008000000 */
[----:B------:R-:W-:Y:S01]  /*a0c0*/  IMAD.IADD R10, R0, 0x1, R5 ;  /* 0x00000001000a7824 */ /* 0x000fe200078e0205 */
[----:B------:R-:W-:Y:S01]  /*a0d0*/  ULDC UR34, c[0x0][0x9e4] ;  /* 0x0002790000227ab9 */ /* 0x000fe20000000800 */
[----:B------:R-:W-:Y:S01]  /*a0e0*/  ULDC UR53, c[0x0][0x9dc] ;  /* 0x0002770000357ab9 */ /* 0x000fe20000000800 */
[----:B------:R-:W-:Y:S01]  /*a0f0*/  ULDC UR52, c[0x0][0x288] ;  /* 0x0000a20000347ab9 */ /* 0x000fe20000000800 */
[----:B------:R-:W-:Y:S01]  /*a100*/  ULDC UR33, c[0x0][0x988] ;  /* 0x0002620000217ab9 */ /* 0x000fe20000000800 */
[----:B------:R-:W-:-:S05]  /*a110*/  ULDC UR35, c[0x0][0x9e0] ;  /* 0x0002780000237ab9 */ /* 0x000fca0000000800 */
.L_x_729:
[----:B------:R-:W-:Y:S01]  /*a120*/  UIADD3 UR36, UR54, 0x1, URZ ;  /* 0x0000000136247890 */ /* 0x000fe2000fffe03f */
[----:B------:R-:W-:-:S03]  /*a130*/  ISETP.NE.AND P3, PT, RZ, UR45, PT ;  /* 0x0000002dff007c0c */ /* 0x000fc6000bf65270 */
[----:B------:R-:W-:-:S04]  /*a140*/  UISETP.NE.AND UP0, UPT, UR36, 0x2, UPT ;  /* 0x000000022400788c */ /* 0x000fc8000bf05270 */
[----:B------:R-:W-:Y:S02]  /*a150*/  USEL UR49, URZ, 0x1, UP0 ;  /* 0x000000013f317887 */ /* 0x000fe40008000000 */
[----:B------:R-:W-:Y:S02]  /*a160*/  USEL UR36, UR36, URZ, UP0 ;  /* 0x0000003f24247287 */ /* 0x000fe40008000000 */
[----:B------:R-:W-:Y:S02]  /*a170*/  ULOP3.LUT UR49, UR28, UR49, URZ, 0x3c, !UPT ;  /* 0x000000311c317292 */ /* 0x000fe4000f8e3c3f */
[----:B---3--:R-:W-:Y:S10]  /*a180*/  @P3 BRA `(.L_x_713) ;  /* 0x00000000002c3947 */ /* 0x008ff40003800000 */
[----:B------:R-:W-:Y:S05]  /*a190*/  @!P0 BRA `(.L_x_714) ;  /* 0x0000000000048947 */ /* 0x000fea0003800000 */
[----:B------:R-:W-:Y:S01]  /*a1a0*/  BPT.TRAP 0x1 ;  /* 0x000000040000795c */ /* 0x000fe20000300000 */
.L_x_714:
[----:B------:R-:W-:Y:S01]  /*a1b0*/  ULEA UR6, UR36, UR39, 0x3 ;  /* 0x0000002724067291 */ /* 0x000fe2000f8e183f */
[----:B------:R-:W-:-:S05]  /*a1c0*/  IMAD.U32 R7, RZ, RZ, UR49 ;  /* 0x00000031ff077e24 */ /* 0x000fca000f8e00ff */
[----:B------:R-:W-:-:S04]  /*a1d0*/  SHF.L.U32 R7, R7, 0x1f, RZ ;  /* 0x0000001f07077819 */ /* 0x000fc800000006ff */
[----:B------:R1:W2:Y:S01]  /*a1e0*/  SYNCS.PHASECHK.TRANS64.TRYWAIT P2, [UR6+0x2d830], R7 ;  /* 0x02d83007ff0075a7 */ /* 0x0002a20008040146 */
[----:B------:R-:W-:Y:S05]  /*a1f0*/  @!P0 BRA `(.L_x_715) ;  /* 0x0000000000048947 */ /* 0x000fea0003800000 */
[----:B------:R-:W-:Y:S01]  /*a200*/  BPT.TRAP 0x1 ;  /* 0x000000040000795c */ /* 0x000fe20000300000 */
.L_x_715:
[----:B--2---:R-:W-:Y:S05]  /*a210*/  @P2 BRA `(.L_x_713) ;  /* 0x0000000000082947 */ /* 0x004fea0003800000 */
[----:B------:R-:W2:Y:S02]  /*a220*/  SYNCS.PHASECHK.TRANS64.TRYWAIT P2, [UR6+0x2d830], R7 ;  /* 0x02d83007ff0075a7 */ /* 0x000ea40008040146 */
[----:B--2---:R-:W-:Y:S05]  /*a230*/  @!P2 BRA `(.L_x_716) ;  /* 0x0000007c0078a947 */ /* 0x004fea0003800000 */
.L_x_713:
        /* <DEDUP_REMOVED lines=35> */
.L_x_718:
[----:B------:R-:W-:Y:S01]  /*a470*/  ULEA UR6, UR54, UR39, 0x3 ;  /* 0x0000002736067291 */ /* 0x000fe2000f8e183f */
[----:B------:R-:W-:-:S05]  /*a480*/  IMAD.U32 R7, RZ, RZ, UR28 ;  /* 0x0000001cff077e24 */ /* 0x000fca000f8e00ff */
[----:B------:R-:W-:-:S04]  /*a490*/  SHF.L.U32 R7, R7, 0x1f, RZ ;  /* 0x0000001f07077819 */ /* 0x000fc800000006ff */
[----:B------:R1:W2:Y:S01]  /*a4a0*/  SYNCS.PHASECHK.TRANS64.TRYWAIT P2, [UR6+0x2d850], R7 ;  /* 0x02d85007ff0075a7 */ /* 0x0002a20008040146 */
[----:B------:R-:W-:Y:S05]  /*a4b0*/  @!P0 BRA `(.L_x_719) ;  /* 0x0000000000048947 */ /* 0x000fea0003800000 */
[----:B------:R-:W-:Y:S01]  /*a4c0*/  BPT.TRAP 0x1 ;  /* 0x000000040000795c */ /* 0x000fe20000300000 */
.L_x_719:
[----:B--2---:R-:W-:Y:S05]  /*a4d0*/  @P2 BRA `(.L_x_717) ;  /* 0x0000000000082947 */ /* 0x004fea0003800000 */
[----:B------:R-:W2:Y:S02]  /*a4e0*/  SYNCS.PHASECHK.TRANS64.TRYWAIT P2, [UR6+0x2d850], R7 ;  /* 0x02d85007ff0075a7 */ /* 0x000ea40008040146 */
[----:B--2---:R-:W-:Y:S05]  /*a4f0*/  @!P2 BRA `(.L_x_720) ;  /* 0x0000007800e0a947 */ /* 0x004fea0003800000 */
.L_x_717:
[----:B------:R-:W-:Y:S01]  /*a500*/  UIADD3 UR6, UR39, 0x400, URZ ;  /* 0x0000040027067890 */ /* 0x000fe2000fffe03f */
[----:B------:R-:W-:Y:S01]  /*a510*/  WARPGROUP.ARRIVE ;  /* 0x00000000000079c5 */ /* 0x000fe20000000000 */
[----:B------:R-:W-:Y:S01]  /*a520*/  UMOV UR29, 0x40000040 ;  /* 0x40000040001d7882 */ /* 0x000fe20000000000 */
[----:B------:R-:W-:Y:S01]  /*a530*/  UMOV UR31, 0x80000020 ;  /* 0x80000020001f7882 */ /* 0x000fe20000000000 */
[----:B------:R-:W-:Y:S01]  /*a540*/  USHF.R.U32.HI UR6, URZ, 0x4, UR6 ;  /* 0x000000043f067899 */ /* 0x000fe20008011606 */
[----:B--2---:R-:W2:Y:S01]  /*a550*/  LDC R14, c[0x0][0x2e0] ;  /* 0x0000b800ff0e7b82 */ /* 0x004ea20000000800 */
[----:B------:R-:W-:Y:S01]  /*a560*/  IMAD.SHL.U32 R21, R8, 0x80, RZ ;  /* 0x0000008008157824 */ /* 0x000fe200078e00ff */
[----:B------:R-:W-:Y:S01]  /*a570*/  ISETP.GE.U32.AND P2, PT, R2, 0x180, PT ;  /* 0x000001800200780c */ /* 0x000fe20003f46070 */
[----:B------:R-:W-:Y:S01]  /*a580*/  ULOP3.LUT UR6, UR6, 0x3fff, URZ, 0xc0, !UPT ;  /* 0x00003fff06067892 */ /* 0x000fe2000f8ec03f */
[----:B------:R-:W-:Y:S02]  /*a590*/  IMAD.U32 R13, RZ, RZ, UR36 ;  /* 0x00000024ff0d7e24 */ /* 0x000fe4000f8e00ff */
[----:B-1----:R-:W-:Y:S01]  /*a5a0*/  IADD3 R7, -R21, 0x1, RZ ;  /* 0x0000000115077810 */ /* 0x002fe20007ffe1ff */
[----:B------:R-:W-:Y:S01]  /*a5b0*/  ULOP3.LUT UR7, UR6, 0x2000000, URZ, 0xfc, !UPT ;  /* 0x0200000006077892 */ /* 0x000fe2000f8efc3f */
[----:B------:R-:W-:Y:S01]  /*a5c0*/  VIADD R9, R16, 0x9 ;  /* 0x0000000910097836 */ /* 0x000fe20000000000 */
[----:B------:R-:W-:Y:S01]  /*a5d0*/  ULOP3.LUT UR6, UR41, 0x10000, URZ, 0xfc, !UPT ;  /* 0x0001000029067892 */ /* 0x000fe2000f8efc3f */
[----:B------:R-:W-:Y:S01]  /*a5e0*/  @!P1 LEA R13, R13, UR39, 0x3 ;  /* 0x000000270d0d9c11 */ /* 0x000fe2000f8e18ff */
[----:B------:R-:W-:-:S02]  /*a5f0*/  UIMAD UR7, UR54, 0x600, UR7 ;  /* 0x00000600360778a4 */ /* 0x000fc4000f8e0207 */
[----:B------:R-:W-:Y:S02]  /*a600*/  SEL R15, R9, 0x9, !P2 ;  /* 0x00000009090f7807 */ /* 0x000fe40005000000 */
[----:B------:R-:W-:Y:S01]  /*a610*/  @!P1 VIADD R13, R13, 0x2d840 ;  /* 0x0002d8400d0d9836 */ /* 0x000fe20000000000 */
[----:B------:R-:W-:Y:S02]  /*a620*/  UMOV UR28, UR6 ;  /* 0x00000006001c7c82 */ /* 0x000fe40008000000 */
[----:B------:R-:W-:Y:S02]  /*a630*/  UMOV UR30, UR7 ;  /* 0x00000007001e7c82 */ /* 0x000fe40008000000 */
[----:B------:R-:W-:Y:S01]  /*a640*/  HGMMA.64x96x16.F32.BF16 R88, gdesc[UR28].tnspB, R88, gsb0 ;  /* 0x416000001c5879f0 */ /* 0x000fe20008001858 */
[----:B------:R-:W-:Y:S01]  /*a650*/  UIADD3 UR28, UR6, 0x2, URZ ;  /* 0x00000002061c7890 */ /* 0x000fe2000fffe03f */
[----:B------:R-:W-:Y:S01]  /*a660*/  @!P1 PRMT R13, RZ, 0x654, R13 ;  /* 0x00000654ff0d9816 */ /* 0x000fe2000000000d */
[----:B------:R-:W-:Y:S01]  /*a670*/  UIADD3 UR30, UR7, 0x40, URZ ;  /* 0x00000040071e7890 */ /* 0x000fe2000fffe03f */
[----:B--2---:R-:W-:Y:S01]  /*a680*/  IMAD R7, R14, UR47, R7 ;  /* 0x0000002f0e077c24 */ /* 0x004fe2000f8e0207 */
[----:B------:R-:W-:Y:S01]  /*a690*/  UMOV UR29, 0x40000040 ;  /* 0x40000040001d7882 */ /* 0x000fe20000000000 */
[----:B------:R-:W-:-:S02]  /*a6a0*/  UMOV UR31, 0x80000020 ;  /* 0x80000020001f7882 */ /* 0x000fc40000000000 */
[----:B------:R-:W-:-:S04]  /*a6b0*/  VIADD R14, R7, -UR52 ;  /* 0x80000034070e7c36 */ /* 0x000fc80008000000 */
[----:B------:R-:W-:-:S04]  /*a6c0*/  IMAD R14, R19, -0x2, R14 ;  /* 0xfffffffe130e7824 */ /* 0x000fc800078e020e */
[----:B------:R-:W-:-:S04]  /*a6d0*/  VIADD R20, R14, UR35 ;  /* 0x000000230e147c36 */ /* 0x000fc80008000000 */
[----:B------:R-:W-:Y:S01]  /*a6e0*/  IMAD.IADD R9, R0, 0x1, R20 ;  /* 0x0000000100097824 */ /* 0x000fe200078e0214 */
        /* <DEDUP_REMOVED lines=42> */
[----:B------:R-:W-:Y:S01]  /*a990*/  ULOP3.LUT UR6, URZ, UR53, URZ, 0x33, !UPT ;  /* 0x000000353f067292 */ /* 0x000fe2000f8e333f */
[----:B------:R-:W-:Y:S02]  /*a9a0*/  WARPGROUP.DEPBAR.LE gsb0, 0x0 ;  /* 0x00008000000079c5 */ /* 0x000fe40000010000 */
[----:B------:R-:W-:-:S06]  /*a9b0*/  WARPGROUP.ARRIVE ;  /* 0x00000000000079c5 */ /* 0x000fcc0000000000 */
[----:B------:R-:W-:Y:S03]  /*a9c0*/  HGMMA.64x96x16.F32.BF16 R88, gdesc[UR28].tnspB, R88, gsb0 ;  /* 0x416000001c5879f0 */ /* 0x000fe60008001858 */
[----:B------:R-:W-:Y:S02]  /*a9d0*/  WARPGROUP.DEPBAR.LE gsb0, 0x0 ;  /* 0x00008000000079c5 */ /* 0x000fe40000010000 */
[----:B------:R1:W-:Y:S06]  /*a9e0*/  BAR.ARV R15, 0x100 ;  /* 0x0004000f0000751d */ /* 0x0003ec0000002000 */
[----:B------:R2:W-:Y:S02]  /*a9f0*/  @!P1 SYNCS.ARRIVE.TRANS64.RED.A1T0 RZ, [R13+URZ], RZ ;  /* 0x000000ff0dff99a7 */ /* 0x0005e4000810043f */
[----:B--2---:R-:W-:-:S04]  /*aa00*/  VIADD R13, R14, UR6 ;  /* 0x000000060e0d7c36 */ /* 0x004fc80008000000 */
[----:B------:R-:W-:Y:S01]  /*aa10*/  IMAD.IADD R7, R0, 0x1, R13 ;  /* 0x0000000100077824 */ /* 0x000fe200078e020d */
[----:B-1----:R-:W-:Y:S06]  /*aa20*/  @!P5 BRA `(.L_x_721) ;  /* 0x00000000005cd947 */ /* 0x002fec0003800000 */
        /* <DEDUP_REMOVED lines=11> */
.L_x_723:
[----:B------:R-:W-:-:S05]  /*aae0*/  IMAD.U32 R142, RZ, RZ, UR34 ;  /* 0x00000022ff8e7e24 */ /* 0x000fca000f8e00ff */
[----:B------:R-:W-:-:S13]  /*aaf0*/  ISETP.NE.AND P2, PT, R142, 0x1, PT ;  /* 0x000000018e00780c */ /* 0x000fda0003f45270 */
[----:B------:R-:W1:Y:S01]  /*ab00*/  @P2 LDC.64 R14, c[0x0][0x9e8] ;  /* 0x00027a00ff0e2b82 */ /* 0x000e620000000a00 */
[----:B------:R-:W-:-:S04]  /*ab10*/  @P2 IMAD.IADD R139, R0, 0x1, R5 ;  /* 0x00000001008b2824 */ /* 0x000fc800078e0205 */
[----:B-1----:R-:W-:-:S04]  /*ab20*/  @P2 IMAD.HI.U32 R144, R139, R14, RZ ;  /* 0x0000000e8b902227 */ /* 0x002fc800078e00ff */
[----:B------:R-:W-:Y:S01]  /*ab30*/  IMAD.MOV.U32 R14, RZ, RZ, R10 ;  /* 0x000000ffff0e7224 */ /* 0x000fe200078e000a */
[----:B------:R-:W-:-:S07]  /*ab40*/  @P2 SHF.R.U32.HI R14, RZ, R15, R144 ;  /* 0x0000000fff0e2219 */ /* 0x000fce0000011690 */
.L_x_724:
[----:B------:R-:W-:Y:S05]  /*ab50*/  BSYNC B0 ;  /* 0x0000000000007941 */ /* 0x000fea0003800000 */
.L_x_722:
[----:B------:R-:W-:-:S04]  /*ab60*/  IMAD R14, R14, R142, -R21 ;  /* 0x0000008e0e0e7224 */ /* 0x000fc800078e0a15 */
[----:B------:R-:W-:-:S05]  /*ab70*/  IMAD R14, R19, -0x2, R14 ;  /* 0xfffffffe130e7824 */ /* 0x000fca00078e020e */
[----:B------:R-:W-:Y:S02]  /*ab80*/  VIADDMNMX R9, R14, R142, R9, PT ;  /* 0x0000008e0e097246 */ /* 0x000fe40003800109 */
[----:B------:R-:W-:-:S07]  /*ab90*/  VIMNMX R7, R7, R14, !PT ;  /* 0x0000000e07077248 */ /* 0x000fce0007fe0100 */
.L_x_721:
[----:B------:R-:W-:Y:S01]  /*aba0*/  ISETP.GT.AND P2, PT, R8, -0x1, PT ;  /* 0xffffffff0800780c */ /* 0x000fe20003f44270 */
[C---:B------:R-:W-:Y:S02]  /*abb0*/  IMAD.IADD R20, R3.reuse, 0x1, R20 ;  /* 0x0000000103147824 */ /* 0x040fe400078e0214 */
[----:B------:R-:W-:Y:S01]  /*abc0*/  IMAD.IADD R13, R3, 0x1, R13 ;  /* 0x00000001030d7824 */ /* 0x000fe200078e020d */
[C---:B------:R-:W-:Y:S02]  /*abd0*/  ISETP.GT.AND P4, PT, R7.reuse, RZ, P2 ;  /* 0x000000ff0700720c */ /* 0x040fe40001784270 */
[----:B------:R-:W-:Y:S02]  /*abe0*/  ISETP.GT.AND P6, PT, R7, 0x1, P2 ;  /* 0x000000010700780c */ /* 0x000fe400017c4270 */
[C---:B------:R-:W-:Y:S02]  /*abf0*/  ISETP.LT.OR P4, PT, R9.reuse, 0x1, P4 ;  /* 0x000000010900780c */ /* 0x040fe40002781670 */
[----:B------:R-:W-:-:S02]  /*ac00*/  ISETP.LT.OR P6, PT, R9, 0x2, P6 ;  /* 0x000000020900780c */ /* 0x000fc400037c1670 */
[----:B------:R-:W-:Y:S02]  /*ac10*/  FSEL R24, R24, -INF , !P4 ;  /* 0xff80000018187808 */ /* 0x000fe40006000000 */
[----:B------:R-:W-:Y:S02]  /*ac20*/  FSEL R25, R25, -INF , !P6 ;  /* 0xff80000019197808 */ /* 0x000fe40007000000 */
[C---:B------:R-:W-:Y:S02]  /*ac30*/  ISETP.GT.AND P3, PT, R7.reuse, 0x8, P2 ;  /* 0x000000080700780c */ /* 0x040fe40001764270 */
[C---:B------:R-:W-:Y:S02]  /*ac40*/  ISETP.GT.AND P4, PT, R7.reuse, 0x9, P2 ;  /* 0x000000090700780c */ /* 0x040fe40001784270 */
[----:B------:R-:W-:Y:S02]  /*ac50*/  ISETP.GT.AND P6, PT, R7, 0x10, P2 ;  /* 0x000000100700780c */ /* 0x000fe400017c4270 */
[----:B------:R-:W-:-:S02]  /*ac60*/  ISETP.LT.OR P3, PT, R9, 0x9, P3 ;  /* 0x000000090900780c */ /* 0x000fc40001f61670 */
[C---:B------:R-:W-:Y:S02]  /*ac70*/  ISETP.LT.OR P4, PT, R9.reuse, 0xa, P4 ;  /* 0x0000000a0900780c */ /* 0x040fe40002781670 */
[----:B------:R-:W-:Y:S02]  /*ac80*/  ISETP.LT.OR P6, PT, R9, 0x11, P6 ;  /* 0x000000110900780c */ /* 0x000fe400037c1670 */
[----:B------:R-:W-:Y:S02]  /*ac90*/  FSEL R28, R28, -INF , !P3 ;  /* 0xff8000001c1c7808 */ /* 0x000fe40005800000 */
[----:B------:R-:W-:Y:S02]  /*aca0*/  FSEL R29, R29, -INF , !P4 ;  /* 0xff8000001d1d7808 */ /* 0x000fe40006000000 */
[----:B------:R-:W-:Y:S02]  /*acb0*/  FSEL R32, R32, -INF , !P6 ;  /* 0xff80000020207808 */ /* 0x000fe40007000000 */
[----:B------:R-:W-:-:S02]  /*acc0*/  ISETP.GT.AND P3, PT, R7, 0x11, P2 ;  /* 0x000000110700780c */ /* 0x000fc40001764270 */
[C---:B------:R-:W-:Y:S02]  /*acd0*/  ISETP.GT.AND P4, PT, R7.reuse, 0x18, P2 ;  /* 0x000000180700780c */ /* 0x040fe40001784270 */
[----:B------:R-:W-:Y:S02]  /*ace0*/  ISETP.GT.AND P6, PT, R7, 0x19, P2 ;  /* 0x000000190700780c */ /* 0x000fe400017c4270 */
[C---:B------:R-:W-:Y:S02]  /*acf0*/  ISETP.LT.OR P3, PT, R9.reuse, 0x12, P3 ;  /* 0x000000120900780c */ /* 0x040fe40001f61670 */
[C---:B------:R-:W-:Y:S02]  /*ad00*/  ISETP.LT.OR P4, PT, R9.reuse, 0x19, P4 ;  /* 0x000000190900780c */ /* 0x040fe40002781670 */
[----:B------:R-:W-:Y:S02]  /*ad10*/  ISETP.LT.OR P6, PT, R9, 0x1a, P6 ;  /* 0x0000001a0900780c */ /* 0x000fe400037c1670 */
[----:B------:R-:W-:-:S02]  /*ad20*/  FSEL R33, R33, -INF , !P3 ;  /* 0xff80000021217808 */ /* 0x000fc40005800000 */
        /* <DEDUP_REMOVED lines=73> */
[----:B------:R-:W-:Y:S01]  /*b1c0*/  FSEL R85, R85, -INF , !P6 ;  /* 0xff80000055557808 */ /* 0x000fe20007000000 */
[----:B------:R-:W-:Y:S06]  /*b1d0*/  @!P5 BRA `(.L_x_725) ;  /* 0x000000000058d947 */ /* 0x000fec0003800000 */
        /* <DEDUP_REMOVED lines=12> */
.L_x_727:
[----:B------:R-:W-:-:S05]  /*b2a0*/  IMAD.U32 R9, RZ, RZ, UR34 ;  /* 0x00000022ff097e24 */ /* 0x000fca000f8e00ff */
[----:B------:R-:W-:-:S13]  /*b2b0*/  ISETP.NE.AND P3, PT, R9, 0x1, PT ;  /* 0x000000010900780c */ /* 0x000fda0003f65270 */
[----:B------:R-:W1:Y:S02]  /*b2c0*/  @P3 LDC.64 R14, c[0x0][0x9e8] ;  /* 0x00027a00ff0e3b82 */ /* 0x000e640000000a00 */
[----:B-1----:R-:W-:-:S05]  /*b2d0*/  @P3 IMAD.HI.U32 R14, R142, R14, RZ ;  /* 0x0000000e8e0e3227 */ /* 0x002fca00078e00ff */
[----:B------:R-:W-:-:S07]  /*b2e0*/  @P3 SHF.R.U32.HI R142, RZ, R15, R14 ;  /* 0x0000000fff8e3219 */ /* 0x000fce000001160e */
.L_x_728:
[----:B------:R-:W-:Y:S05]  /*b2f0*/  BSYNC B0 ;  /* 0x0000000000007941 */ /* 0x000fea0003800000 */
.L_x_726:
[----:B------:R-:W-:-:S04]  /*b300*/  IMAD R142, R142, R9, -R21 ;  /* 0x000000098e8e7224 */ /* 0x000fc800078e0a15 */
[----:B------:R-:W-:-:S05]  /*b310*/  IMAD R142, R19, -0x2, R142 ;  /* 0xfffffffe138e7824 */ /* 0x000fca00078e028e */
[----:B------:R-:W-:Y:S02]  /*b320*/  VIADDMNMX R20, R142, R9, R20, PT ;  /* 0x000000098e147246 */ /* 0x000fe40003800114 */
[----:B------:R-:W-:-:S07]  /*b330*/  VIMNMX R13, R13, R142, !PT ;  /* 0x0000008e0d0d7248 */ /* 0x000fce0007fe0100 */
.L_x_725:
        /* <DEDUP_REMOVED lines=18> */
[----:B------:R-:W-:-:S02]  /*b460*/  ISETP.GT.AND P6, PT, R13, 0x8, P2 ;  /* 0x000000080d00780c */ /* 0x000fc400017c4270 */
[----:B------:R-:W-:Y:S02]  /*b470*/  FMNMX.FTZ R7, R41, R14, !PT ;  /* 0x0000000e29077209 */ /* 0x000fe40007810000 */
[----:B------:R-:W-:Y:S02]  /*b480*/  ISETP.GT.AND P4, PT, R13, 0x1, P2 ;  /* 0x000000010d00780c */ /* 0x000fe40001784270 */
[----:B------:R-:W-:Y:S02]  /*b490*/  FMNMX.FTZ R14, R44, R7, !PT ;  /* 0x000000072c0e7209 */ /* 0x000fe40007810000 */
[----:B------:R-:W-:Y:S02]  /*b4a0*/  FSEL R39, R39, -INF , !P3 ;  /* 0xff80000027277808 */ /* 0x000fe40005800000 */
[----:B------:R-:W-:Y:S02]  /*b4b0*/  FMNMX.FTZ R7, R45, R14, !PT ;  /* 0x0000000e2d077209 */ /* 0x000fe40007810000 */
[----:B------:R-:W-:-:S02]  /*b4c0*/  ISETP.GT.AND P3, PT, R13, 0x21, P2 ;  /* 0x000000210d00780c */ /* 0x000fc40001764270 */
[----:B------:R-:W-:Y:S02]  /*b4d0*/  FMNMX.FTZ R14, R48, R7, !PT ;  /* 0x00000007300e7209 */ /* 0x000fe40007810000 */
[C---:B------:R-:W-:Y:S02]  /*b4e0*/  ISETP.LT.OR P6, PT, R20.reuse, 0x9, P6 ;  /* 0x000000091400780c */ /* 0x040fe400037c1670 */
[----:B------:R-:W-:Y:S02]  /*b4f0*/  FMNMX.FTZ R7, R49, R14, !PT ;  /* 0x0000000e31077209 */ /* 0x000fe40007810000 */
[----:B------:R-:W-:Y:S02]  /*b500*/  ISETP.LT.OR P4, PT, R20, 0x2, P4 ;  /* 0x000000021400780c */ /* 0x000fe40002781670 */
[----:B------:R-:W-:Y:S02]  /*b510*/  FMNMX.FTZ R14, R52, R7, !PT ;  /* 0x00000007340e7209 */ /* 0x000fe40007810000 */
[----:B------:R-:W-:-:S02]  /*b520*/  ISETP.LT.OR P3, PT, R20, 0x22, P3 ;  /* 0x000000221400780c */ /* 0x000fc40001f61670 */
[----:B------:R-:W-:Y:S02]  /*b530*/  FMNMX.FTZ R7, R53, R14, !PT ;  /* 0x0000000e35077209 */ /* 0x000fe40007810000 */
[----:B------:R-:W-:Y:S02]  /*b540*/  FSEL R30, R30, -INF , !P6 ;  /* 0xff8000001e1e7808 */ /* 0x000fe40007000000 */
[----:B------:R-:W-:Y:S02]  /*b550*/  FMNMX.FTZ R14, R56, R7, !PT ;  /* 0x00000007380e7209 */ /* 0x000fe40007810000 */
[----:B------:R-:W-:Y:S02]  /*b560*/  FSEL R27, R27, -INF , !P4 ;  /* 0xff8000001b1b7808 */ /* 0x000fe40006000000 */
[----:B------:R-:W-:Y:S02]  /*b570*/  FMNMX.FTZ R7, R57, R14, !PT ;  /* 0x0000000e39077209 */ /* 0x000fe40007810000 */
[----:B------:R-:W-:-:S02]  /*b580*/  ISETP.GT.AND P4, PT, R13, 0x10, P2 ;  /* 0x000000100d00780c */ /* 0x000fc40001784270 */
[----:B------:R-:W-:Y:S02]  /*b590*/  FMNMX.FTZ R14, R60, R7, !PT ;  /* 0x000000073c0e7209 */ /* 0x000fe40007810000 */
[----:B------:R-:W-:Y:S02]  /*b5a0*/  FSEL R43, R43, -INF , !P3 ;  /* 0xff8000002b2b7808 */ /* 0x000fe40005800000 */
[----:B------:R-:W-:Y:S02]  /*b5b0*/  FMNMX.FTZ R7, R61, R14, !PT ;  /* 0x0000000e3d077209 */ /* 0x000fe40007810000 */
[----:B------:R-:W-:Y:S02]  /*b5c0*/  ISETP.GT.AND P3, PT, R13, RZ, P2 ;  /* 0x000000ff0d00720c */ /* 0x000fe40001764270 */
        /* <DEDUP_REMOVED lines=24> */
[----:B------:R-:W-:Y:S01]  /*b750*/  ISETP.GT.AND P4, PT, R13, 0x29, P2 ;  /* 0x000000290d00780c */ /* 0x000fe20001784270 */
[----:B------:R-:W1:Y:S03]  /*b760*/  SHFL.BFLY PT, R7, R14, 0x2, 0x1f ;  /* 0x0c401f000e077f89 */ /* 0x000e6600000e0000 */
[----:B------:R-:W-:-:S04]  /*b770*/  ISETP.LT.OR P4, PT, R20, 0x2a, P4 ;  /* 0x0000002a1400780c */ /* 0x000fc80002781670 */
[----:B------:R-:W-:Y:S02]  /*b780*/  FSEL R47, R47, -INF , !P4 ;  /* 0xff8000002f2f7808 */ /* 0x000fe40006000000 */
[----:B------:R-:W-:-:S04]  /*b790*/  ISETP.GT.AND P4, PT, R13, 0x31, P2 ;  /* 0x000000310d00780c */ /* 0x000fc80001784270 */
[----:B------:R-:W-:-:S04]  /*b7a0*/  ISETP.LT.OR P4, PT, R20, 0x32, P4 ;  /* 0x000000321400780c */ /* 0x000fc80002781670 */
[----:B------:R-:W-:Y:S02]  /*b7b0*/  FSEL R51, R51, -INF , !P4 ;  /* 0xff80000033337808 */ /* 0x000fe40006000000 */
[----:B------:R-:W-:-:S04]  /*b7c0*/  ISETP.GT.AND P4, PT, R13, 0x39, P2 ;  /* 0x000000390d00780c */ /* 0x000fc80001784270 */
[----:B------:R-:W-:Y:S02]  /*b7d0*/  ISETP.LT.OR P4, PT, R20, 0x3a, P4 ;  /* 0x0000003a1400780c */ /* 0x000fe40002781670 */
[----:B-1----:R-:W-:Y:S02]  /*b7e0*/  FMNMX.FTZ R9, R14, R7, !PT ;  /* 0x000000070e097209 */ /* 0x002fe40007810000 */
        /* <DEDUP_REMOVED lines=12> */
[C---:B------:R-:W-:Y:S01]  /*b8b0*/  FSETP.NEU.FTZ.AND P6, PT, R7.reuse, -INF , PT ;  /* 0xff8000000700780b */ /* 0x040fe20003fdd000 */
[----:B------:R-:W-:Y:S01]  /*b8c0*/  FMUL.FTZ R9, R7, UR33 ;  /* 0x0000002107097c20 */ /* 0x000fe20008410000 */
[----:B------:R-:W-:-:S04]  /*b8d0*/  ISETP.GT.AND P4, PT, R13, 0x59, P2 ;  /* 0x000000590d00780c */ /* 0x000fc80001784270 */
[----:B------:R-:W-:Y:S02]  /*b8e0*/  FSEL R9, R9, RZ, P6 ;  /* 0x000000ff09097208 */ /* 0x000fe40003000000 */
[----:B------:R-:W-:-:S03]  /*b8f0*/  ISETP.LT.OR P4, PT, R20, 0x5a, P4 ;  /* 0x0000005a1400780c */ /* 0x000fc60002781670 */
[--C-:B------:R-:W-:Y:S01]  /*b900*/  FFMA.FTZ R14, R25, UR33, -R9.reuse ;  /* 0x00000021190e7c23 */ /* 0x100fe20008010809 */
[----:B------:R-:W-:Y:S01]  /*b910*/  FSEL R25, R26, -INF , !P3 ;  /* 0xff8000001a197808 */ /* 0x000fe20005800000 */
[--C-:B------:R-:W-:Y:S01]  /*b920*/  FFMA.FTZ R21, R28, UR33, -R9.reuse ;  /* 0x000000211c157c23 */ /* 0x100fe20008010809 */
[--C-:B------:R-:W-:Y:S01]  /*b930*/  FFMA.FTZ R15, R24, UR33, -R9.reuse ;  /* 0x00000021180f7c23 */ /* 0x100fe20008010809 */
[--C-:B------:R-:W-:Y:S01]  /*b940*/  FFMA.FTZ R24, R29, UR33, -R9.reuse ;  /* 0x000000211d187c23 */ /* 0x100fe20008010809 */
[----:B------:R-:W-:Y:S01]  /*b950*/  FMNMX.FTZ R28, R25, R12, !PT ;  /* 0x0000000c191c7209 */ /* 0x000fe20007810000 */
[--C-:B------:R-:W-:Y:S01]  /*b960*/  FFMA.FTZ R29, R33, UR33, -R9.reuse ;  /* 0x00000021211d7c23 */ /* 0x100fe20008010809 */
[--C-:B------:R-:W-:Y:S01]  /*b970*/  FFMA.FTZ R26, R32, UR33, -R9.reuse ;  /* 0x00000021201a7c23 */ /* 0x100fe20008010809 */
[----:B------:R-:W-:Y:S01]  /*b980*/  ISETP.GT.AND P3, PT, R13, 0x30, P2 ;  /* 0x000000300d00780c */ /* 0x000fe20001764270 */
[--C-:B------:R-:W-:Y:S01]  /*b990*/  FFMA.FTZ R36, R36, UR33, -R9.reuse ;  /* 0x0000002124247c23 */ /* 0x100fe20008010809 */
[----:B------:R-:W-:Y:S01]  /*b9a0*/  FMNMX.FTZ R33, R27, R28, !PT ;  /* 0x0000001c1b217209 */ /* 0x000fe20007810000 */
[--C-:B------:R-:W-:Y:S01]  /*b9b0*/  FFMA.FTZ R40, R40, UR33, -R9.reuse ;  /* 0x0000002128287c23 */ /* 0x100fe20008010809 */
[----:B------:R-:W-:Y:S01]  /*b9c0*/  ISETP.LT.OR P3, PT, R20, 0x31, P3 ;  /* 0x000000311400780c */ /* 0x000fe20001f61670 */
[--C-:B------:R-:W-:Y:S01]  /*b9d0*/  FFMA.FTZ R44, R44, UR33, -R9.reuse ;  /* 0x000000212c2c7c23 */ /* 0x100fe20008010809 */
[----:B------:R-:W-:Y:S01]  /*b9e0*/  FMNMX.FTZ R28, R30, R33, !PT ;  /* 0x000000211e1c7209 */ /* 0x000fe20007810000 */
[--C-:B------:R-:W-:Y:S01]  /*b9f0*/  FFMA.FTZ R48, R48, UR33, -R9.reuse ;  /* 0x0000002130307c23 */ /* 0x100fe20008010809 */
[----:B------:R-:W-:Y:S01]  /*ba00*/  FSEL R50, R50, -INF , !P3 ;  /* 0xff80000032327808 */ /* 0x000fe20005800000 */
[--C-:B------:R-:W-:Y:S01]  /*ba10*/  FFMA.FTZ R52, R52, UR33, -R9.reuse ;  /* 0x0000002134347c23 */ /* 0x100fe20008010809 */
[----:B------:R-:W-:Y:S01]  /*ba20*/  FMNMX.FTZ R33, R31, R28, !PT ;  /* 0x0000001c1f217209 */ /* 0x000fe20007810000 */
[--C-:B------:R-:W-:Y:S01]  /*ba30*/  FFMA.FTZ R56, R56, UR33, -R9.reuse ;  /* 0x0000002138387c23 */ /* 0x100fe20008010809 */
[----:B------:R1:W-:Y:S01]  /*ba40*/  MUFU.EX2 R28, R36 ;  /* 0x00000024001c7308 */ /* 0x0003e20000000800 */
[----:B------:R-:W-:Y:S01]  /*ba50*/  ISETP.GT.AND P3, PT, R13, 0x38, P2 ;  /* 0x000000380d00780c */ /* 0x000fe20001764270 */
[--C-:B------:R-:W-:Y:S01]  /*ba60*/  FFMA.FTZ R142, R64, UR33, -R9.reuse ;  /* 0x00000021408e7c23 */ /* 0x100fe20008010809 */
[----:B------:R-:W-:Y:S01]  /*ba70*/  FMNMX.FTZ R32, R34, R33, !PT ;  /* 0x0000002122207209 */ /* 0x000fe20007810000 */
[--C-:B------:R-:W-:Y:S01]  /*ba80*/  FFMA.FTZ R33, R37, UR33, -R9.reuse ;  /* 0x0000002125217c23 */ /* 0x100fe20008010809 */
[----:B------:R-:W-:Y:S01]  /*ba90*/  ISETP.LT.OR P3, PT, R20, 0x39, P3 ;  /* 0x000000391400780c */ /* 0x000fe20001f61670 */
[--C-:B------:R-:W-:Y:S01]  /*baa0*/  FFMA.FTZ R60, R60, UR33, -R9.reuse ;  /* 0x000000213c3c7c23 */ /* 0x100fe20008010809 */
[----:B------:R-:W-:Y:S01]  /*bab0*/  FMNMX.FTZ R37, R35, R32, !PT ;  /* 0x0000002023257209 */ /* 0x000fe20007810000 */
[----:B------:R-:W-:Y:S01]  /*bac0*/  FFMA.FTZ R85, R85, UR33, -R9 ;  /* 0x0000002155557c23 */ /* 0x000fe20008010809 */
[----:B------:R-:W-:Y:S01]  /*bad0*/  FSEL R54, R54, -INF , !P3 ;  /* 0xff80000036367808 */ /* 0x000fe20005800000 */
[----:B------:R-:W-:Y:S01]  /*bae0*/  MUFU.EX2 R15, R15 ;  /* 0x0000000f000f7308 */ /* 0x000fe20000000800 */
[----:B------:R-:W-:-:S02]  /*baf0*/  FMNMX.FTZ R32, R38, R37, !PT ;  /* 0x0000002526207209 */ /* 0x000fc40007810000 */
[----:B------:R-:W-:Y:S02]  /*bb00*/  ISETP.GT.AND P3, PT, R13, 0x40, P2 ;  /* 0x000000400d00780c */ /* 0x000fe40001764270 */
[----:B------:R-:W-:Y:S02]  /*bb10*/  FMNMX.FTZ R37, R39, R32, !PT ;  /* 0x0000002027257209 */ /* 0x000fe40007810000 */
[----:B------:R-:W-:Y:S01]  /*bb20*/  ISETP.LT.OR P3, PT, R20, 0x41, P3 ;  /* 0x000000411400780c */ /* 0x000fe20001f61670 */
[----:B------:R2:W-:Y:S01]  /*bb30*/  MUFU.EX2 R32, R40 ;  /* 0x0000002800207308 */ /* 0x0005e20000000800 */
[----:B-1----:R-:W-:Y:S01]  /*bb40*/  FMNMX.FTZ R36, R42, R37, !PT ;  /* 0x000000252a247209 */ /* 0x002fe20007810000 */
[----:B------:R-:W-:Y:S01]  /*bb50*/  FFMA.FTZ R37, R41, UR33, -R9 ;  /* 0x0000002129257c23 */ /* 0x000fe20008010809 */
[----:B------:R-:W-:Y:S02]  /*bb60*/  FSEL R58, R58, -INF , !P3 ;  /* 0xff8000003a3a7808 */ /* 0x000fe40005800000 */
[----:B------:R-:W-:-:S02]  /*bb70*/  FMNMX.FTZ R41, R43, R36, !PT ;  /* 0x000000242b297209 */ /* 0x000fc40007810000 */
[----:B------:R-:W-:Y:S01]  /*bb80*/  ISETP.GT.AND P3, PT, R13, 0x48, P2 ;  /* 0x000000480d00780c */ /* 0x000fe20001764270 */
[----:B------:R-:W-:Y:S01]  /*bb90*/  MUFU.EX2 R14, R14 ;  /* 0x0000000e000e7308 */ /* 0x000fe20000000800 */
[----:B------:R-:W-:Y:S02]  /*bba0*/  FMNMX.FTZ R36, R46, R41, !PT ;  /* 0x000000292e247209 */ /* 0x000fe40007810000 */
[----:B------:R-:W-:Y:S02]  /*bbb0*/  ISETP.LT.OR P3, PT, R20, 0x49, P3 ;  /* 0x000000491400780c */ /* 0x000fe40001f61670 */
[----:B------:R-:W-:Y:S02]  /*bbc0*/  FMNMX.FTZ R41, R47, R36, !PT ;  /* 0x000000242f297209 */ /* 0x000fe40007810000 */
[----:B------:R-:W-:Y:S01]  /*bbd0*/  FSEL R62, R62, -INF , !P3 ;  /* 0xff8000003e3e7808 */ /* 0x000fe20005800000 */
        /* <DEDUP_REMOVED lines=14> */
[----:B------:R-:W-:-:S02]  /*bcc0*/  ISETP.LT.OR P3, PT, R20, 0x59, P3 ;  /* 0x000000591400780c */ /* 0x000fc40001f61670 */
[----:B------:R-:W-:Y:S02]  /*bcd0*/  FMNMX.FTZ R49, R59, R44, !PT ;  /* 0x0000002c3b317209 */ /* 0x000fe40007810000 */
[----:B------:R-:W-:Y:S01]  /*bce0*/  FSEL R70, R70, -INF , !P3 ;  /* 0xff80000046467808 */ /* 0x000fe20005800000 */
[----:B------:R-:W-:Y:S01]  /*bcf0*/  MUFU.EX2 R24, R24 ;  /* 0x0000001800187308 */ /* 0x000fe20000000800 */
[----:B------:R-:W-:Y:S02]  /*bd00*/  FMNMX.FTZ R44, R62, R49, !PT ;  /* 0x000000313e2c7209 */ /* 0x000fe40007810000 */
[----:B------:R-:W-:Y:S02]  /*bd10*/  ISETP.GT.AND P3, PT, R13, 0x60, P2 ;  /* 0x000000600d00780c */ /* 0x000fe40001764270 */
[----:B------:R-:W-:Y:S02]  /*bd20*/  FMNMX.FTZ R49, R63, R44, !PT ;  /* 0x0000002c3f317209 */ /* 0x000fe40007810000 */
[----:B------:R-:W-:Y:S01]  /*bd30*/  ISETP.LT.OR P3, PT, R20, 0x61, P3 ;  /* 0x000000611400780c */ /* 0x000fe20001f61670 */
[----:B------:R1:W-:Y:S01]  /*bd40*/  MUFU.EX2 R44, R52 ;  /* 0x00000034002c7308 */ /* 0x0003e20000000800 */
[----:B--2---:R-:W-:Y:S01]  /*bd50*/  FMNMX.FTZ R48, R66, R49, !PT ;  /* 0x0000003142307209 */ /* 0x004fe20007810000 */
[----:B------:R-:W-:Y:S01]  /*bd60*/  FFMA.FTZ R49, R53, UR33, -R9 ;  /* 0x0000002135317c23 */ /* 0x000fe20008010809 */
[----:B------:R-:W-:-:S02]  /*bd70*/  FSEL R71, R71, -INF , !P4 ;  /* 0xff80000047477808 */ /* 0x000fc40006000000 */
[----:B------:R-:W-:Y:S02]  /*bd80*/  FMNMX.FTZ R53, R67, R48, !PT ;  /* 0x0000003043357209 */ /* 0x000fe40007810000 */
[C---:B------:R-:W-:Y:S01]  /*bd90*/  ISETP.GT.AND P4, PT, R13.reuse, 0x61, P2 ;  /* 0x000000610d00780c */ /* 0x040fe20001784270 */
[----:B------:R-:W-:Y:S01]  /*bda0*/  MUFU.EX2 R26, R26 ;  /* 0x0000001a001a7308 */ /* 0x000fe20000000800 */
[----:B------:R-:W-:Y:S02]  /*bdb0*/  FSEL R74, R74, -INF , !P3 ;  /* 0xff8000004a4a7808 */ /* 0x000fe40005800000 */
[----:B------:R-:W-:Y:S02]  /*bdc0*/  ISETP.GT.AND P3, PT, R13, 0x68, P2 ;  /* 0x000000680d00780c */ /* 0x000fe40001764270 */
[----:B------:R-:W-:Y:S02]  /*bdd0*/  FMNMX.FTZ R48, R70, R53, !PT ;  /* 0x0000003546307209 */ /* 0x000fe40007810000 */
[C---:B------:R-:W-:Y:S01]  /*bde0*/  ISETP.LT.OR P4, PT, R20.reuse, 0x62, P4 ;  /* 0x000000621400780c */ /* 0x040fe20002781670 */
[----:B------:R-:W-:Y:S01]  /*bdf0*/  MUFU.EX2 R29, R29 ;  /* 0x0000001d001d7308 */ /* 0x000fe20000000800 */
[----:B------:R-:W-:-:S02]  /*be00*/  ISETP.LT.OR P3, PT, R20, 0x69, P3 ;  /* 0x000000691400780c */ /* 0x000fc40001f61670 */
[----:B------:R-:W-:Y:S02]  /*be10*/  FMNMX.FTZ R53, R71, R48, !PT ;  /* 0x0000003047357209 */ /* 0x000fe40007810000 */
[----:B------:R-:W-:Y:S02]  /*be20*/  FSEL R75, R75, -INF , !P4 ;  /* 0xff8000004b4b7808 */ /* 0x000fe40006000000 */
[----:B------:R-:W-:Y:S01]  /*be30*/  ISETP.GT.AND P4, PT, R13, 0x69, P2 ;  /* 0x000000690d00780c */ /* 0x000fe20001784270 */
[----:B------:R2:W-:Y:S01]  /*be40*/  MUFU.EX2 R48, R56 ;  /* 0x0000003800307308 */ /* 0x0005e20000000800 */
[----:B------:R-:W-:Y:S02]  /*be50*/  FSEL R78, R78, -INF , !P3 ;  /* 0xff8000004e4e7808 */ /* 0x000fe40005800000 */
[----:B-1----:R-:W-:Y:S01]  /*be60*/  FMNMX.FTZ R52, R74, R53, !PT ;  /* 0x000000354a347209 */ /* 0x002fe20007810000 */
[----:B------:R-:W-:Y:S01]  /*be70*/  FFMA.FTZ R53, R57, UR33, -R9 ;  /* 0x0000002139357c23 */ /* 0x000fe20008010809 */
[----:B------:R-:W-:-:S02]  /*be80*/  ISETP.GT.AND P3, PT, R13, 0x70, P2 ;  /* 0x000000700d00780c */ /* 0x000fc40001764270 */
[C---:B------:R-:W-:Y:S01]  /*be90*/  ISETP.LT.OR P4, PT, R20.reuse, 0x6a, P4 ;  /* 0x0000006a1400780c */ /* 0x040fe20002781670 */
[----:B------:R-:W-:Y:S01]  /*bea0*/  MUFU.EX2 R33, R33 ;  /* 0x0000002100217308 */ /* 0x000fe20000000800 */
[----:B------:R-:W-:Y:S02]  /*beb0*/  FMNMX.FTZ R57, R75, R52, !PT ;  /* 0x000000344b397209 */ /* 0x000fe40007810000 */
[----:B------:R-:W-:Y:S02]  /*bec0*/  ISETP.LT.OR P3, PT, R20, 0x71, P3 ;  /* 0x000000711400780c */ /* 0x000fe40001f61670 */
[----:B------:R-:W-:Y:S01]  /*bed0*/  FSEL R139, R79, -INF , !P4 ;  /* 0xff8000004f8b7808 */ /* 0x000fe20006000000 */
[--C-:B------:R-:W-:Y:S01]  /*bee0*/  FFMA.FTZ R79, R61, UR33, -R9.reuse ;  /* 0x000000213d4f7c23 */ /* 0x100fe20008010809 */
[----:B------:R-:W-:Y:S01]  /*bef0*/  ISETP.GT.AND P4, PT, R13, 0x71, P2 ;  /* 0x000000710d00780c */ /* 0x000fe20001784270 */
[--C-:B------:R-:W-:Y:S01]  /*bf00*/  FFMA.FTZ R61, R69, UR33, -R9.reuse ;  /* 0x00000021453d7c23 */ /* 0x100fe20008010809 */
[----:B------:R-:W-:Y:S01]  /*bf10*/  FMNMX.FTZ R52, R78, R57, !PT ;  /* 0x000000394e347209 */ /* 0x000fe20007810000 */
[--C-:B------:R-:W-:Y:S01]  /*bf20*/  FFMA.FTZ R57, R65, UR33, -R9.reuse ;  /* 0x0000002141397c23 */ /* 0x100fe20008010809 */
[----:B------:R-:W-:Y:S01]  /*bf30*/  FSEL R82, R82, -INF , !P3 ;  /* 0xff80000052527808 */ /* 0x000fe20005800000 */
[--C-:B------:R-:W-:Y:S01]  /*bf40*/  FFMA.FTZ R65, R73, UR33, -R9.reuse ;  /* 0x0000002149417c23 */ /* 0x100fe20008010809 */
[----:B------:R-:W-:Y:S01]  /*bf50*/  ISETP.GT.AND P3, PT, R13, 0x78, P2 ;  /* 0x000000780d00780c */ /* 0x000fe20001764270 */
[--C-:B------:R-:W-:Y:S01]  /*bf60*/  FFMA.FTZ R69, R77, UR33, -R9.reuse ;  /* 0x000000214d457c23 */ /* 0x100fe20008010809 */
[----:B------:R-:W-:Y:S01]  /*bf70*/  ISETP.GT.AND P2, PT, R13, 0x79, P2 ;  /* 0x000000790d00780c */ /* 0x000fe20001744270 */
[----:B------:R-:W-:Y:S01]  /*bf80*/  FFMA.FTZ R73, R81, UR33, -R9 ;  /* 0x0000002151497c23 */ /* 0x000fe20008010809 */
[----:B------:R-:W-:Y:S01]  /*bf90*/  ISETP.LT.OR P4, PT, R20, 0x72, P4 ;  /* 0x000000721400780c */ /* 0x000fe20002781670 */
[----:B------:R-:W-:Y:S01]  /*bfa0*/  MUFU.EX2 R37, R37 ;  /* 0x0000002500257308 */ /* 0x000fe20000000800 */
[----:B------:R-:W-:-:S02]  /*bfb0*/  FMNMX.FTZ R13, R139, R52, !PT ;  /* 0x000000348b0d7209 */ /* 0x000fc40007810000 */
[----:B------:R-:W-:Y:S02]  /*bfc0*/  ISETP.LT.OR P3, PT, R20, 0x79, P3 ;  /* 0x000000791400780c */ /* 0x000fe40001f61670 */
[----:B------:R-:W-:Y:S02]  /*bfd0*/  FSEL R83, R83, -INF , !P4 ;  /* 0xff80000053537808 */ /* 0x000fe40006000000 */
[----:B--2---:R-:W-:Y:S01]  /*bfe0*/  FMNMX.FTZ R56, R82, R13, !PT ;  /* 0x0000000d52387209 */ /* 0x004fe20007810000 */
[----:B------:R1:W-:Y:S01]  /*bff0*/  MUFU.EX2 R52, R60 ;  /* 0x0000003c00347308 */ /* 0x0003e20000000800 */
[----:B------:R-:W-:Y:S02]  /*c000*/  ISETP.LT.OR P2, PT, R20, 0x7a, P2 ;  /* 0x0000007a1400780c */ /* 0x000fe40001741670 */
[----:B------:R-:W-:Y:S02]  /*c010*/  FSEL R86, R86, -INF , !P3 ;  /* 0xff80000056567808 */ /* 0x000fe40005800000 */
[----:B------:R-:W-:Y:S01]  /*c020*/  FMNMX.FTZ R13, R83, R56, !PT ;  /* 0x00000038530d7209 */ /* 0x000fe20007810000 */
[--C-:B------:R-:W-:Y:S01]  /*c030*/  FFMA.FTZ R56, R68, UR33, -R9.reuse ;  /* 0x0000002144387c23 */ /* 0x100fe20008010809 */
[----:B------:R-:W-:Y:S01]  /*c040*/  FSEL R87, R87, -INF , !P2 ;  /* 0xff80000057577808 */ /* 0x000fe20005000000 */
[--C-:B------:R-:W-:Y:S01]  /*c050*/  FFMA.FTZ R68, R84, UR33, -R9.reuse ;  /* 0x0000002154447c23 */ /* 0x100fe20008010809 */
[----:B------:R-:W-:Y:S01]  /*c060*/  FMNMX.FTZ R20, R86, R13, !PT ;  /* 0x0000000d56147209 */ /* 0x000fe20007810000 */
[--C-:B-1----:R-:W-:Y:S01]  /*c070*/  FFMA.FTZ R60, R72, UR33, -R9.reuse ;  /* 0x00000021483c7c23 */ /* 0x102fe20008010809 */
[----:B------:R-:W-:Y:S01]  /*c080*/  FFMA.FTZ R72, R80, UR33, -R9 ;  /* 0x0000002150487c23 */ /* 0x000fe20008010809 */
[----:B------:R-:W-:Y:S01]  /*c090*/  MUFU.EX2 R41, R41 ;  /* 0x0000002900297308 */ /* 0x000fe20000000800 */
[----:B------:R-:W-:-:S05]  /*c0a0*/  FMNMX.FTZ R13, R87, R20, !PT ;  /* 0x00000014570d7209 */ /* 0x000fca0007810000 */
[----:B------:R-:W1:Y:S02]  /*c0b0*/  SHFL.BFLY PT, R64, R13, 0x2, 0x1f ;  /* 0x0c401f000d407f89 */ /* 0x000e6400000e0000 */
[----:B------:R1:W-:Y:S08]  /*c0c0*/  MUFU.EX2 R20, R142 ;  /* 0x0000008e00147308 */ /* 0x0003f00000000800 */
[----:B------:R-:W-:Y:S08]  /*c0d0*/  MUFU.EX2 R45, R45 ;  /* 0x0000002d002d7308 */ /* 0x000ff00000000800 */
[----:B------:R-:W-:Y:S01]  /*c0e0*/  MUFU.EX2 R49, R49 ;  /* 0x0000003100317308 */ /* 0x000fe20000000800 */
[----:B-1----:R-:W-:Y:S01]  /*c0f0*/  FMNMX.FTZ R142, R13, R64, !PT ;  /* 0x000000400d8e7209 */ /* 0x002fe20007810000 */
[----:B------:R-:W-:Y:S01]  /*c100*/  FFMA.FTZ R64, R76, UR33, -R9 ;  /* 0x000000214c407c23 */ /* 0x000fe20008010809 */
[----:B------:R-:W-:-:S05]  /*c110*/  FSEL R76, R7, RZ, P6 ;  /* 0x000000ff074c7208 */ /* 0x000fca0003000000 */
[----:B------:R-:W-:Y:S01]  /*c120*/  MUFU.EX2 R53, R53 ;  /* 0x0000003500357308 */ /* 0x000fe20000000800 */
[----:B------:R-:W1:Y:S01]  /*c130*/  SHFL.BFLY PT, R13, R142, 0x1, 0x1f ;  /* 0x0c201f008e0d7f89 */ /* 0x000e6200000e0000 */
[----:B------:R-:W-:-:S04]  /*c140*/  FADD.FTZ R76, -R76, R11 ;  /* 0x0000000b4c4c7221 */ /* 0x000fc80000010100 */
[----:B------:R-:W-:Y:S02]  /*c150*/  FMUL.FTZ R76, R76, UR33 ;  /* 0x000000214c4c7c20 */ /* 0x000fe40008410000 */
[----:B------:R-:W-:Y:S08]  /*c160*/  MUFU.EX2 R79, R79 ;  /* 0x0000004f004f7308 */ /* 0x000ff00000000800 */
[----:B------:R-:W2:Y:S08]  /*c170*/  MUFU.EX2 R76, R76 ;  /* 0x0000004c004c7308 */ /* 0x000eb00000000800 */
[----:B------:R-:W-:Y:S01]  /*c180*/  MUFU.EX2 R57, R57 ;  /* 0x0000003900397308 */ /* 0x000fe20000000800 */
[----:B-1----:R-:W-:-:S04]  /*c190*/  FMNMX.FTZ R9, R142, R13, !PT ;  /* 0x0000000d8e097209 */ /* 0x002fc80007810000 */
[C---:B------:R-:W-:Y:S01]  /*c1a0*/  FSETP.NEU.FTZ.AND P2, PT, R9.reuse, -INF , PT ;  /* 0xff8000000900780b */ /* 0x040fe20003f5d000 */
[----:B------:R-:W-:Y:S02]  /*c1b0*/  FMUL.FTZ R80, R9, UR33 ;  /* 0x0000002109507c20 */ /* 0x000fe40008410000 */
[----:B------:R-:W-:Y:S01]  /*c1c0*/  MUFU.EX2 R56, R56 ;  /* 0x0000003800387308 */ /* 0x000fe20000000800 */
[-C--:B--2---:R-:W-:Y:S01]  /*c1d0*/  FMUL.FTZ R88, R88, R76.reuse ;  /* 0x0000004c58587220 */ /* 0x084fe20000410000 */
[-C--:B------:R-:W-:Y:S01]  /*c1e0*/  FMUL.FTZ R89, R89, R76.reuse ;  /* 0x0000004c59597220 */ /* 0x080fe20000410000 */
[----:B------:R-:W-:Y:S01]  /*c1f0*/  FSEL R80, R80, RZ, P2 ;  /* 0x000000ff50507208 */ /* 0x000fe20001000000 */
[-C--:B------:R-:W-:Y:S01]  /*c200*/  FMUL.FTZ R92, R92, R76.reuse ;  /* 0x0000004c5c5c7220 */ /* 0x080fe20000410000 */
[-C--:B------:R-:W-:Y:S01]  /*c210*/  FMUL.FTZ R93, R93, R76.reuse ;  /* 0x0000004c5d5d7220 */ /* 0x080fe20000410000 */
[-C--:B------:R-:W-:Y:S01]  /*c220*/  FMUL.FTZ R96, R96, R76.reuse ;  /* 0x0000004c60607220 */ /* 0x080fe20000410000 */
[----:B------:R-:W-:Y:S01]  /*c230*/  FMUL.FTZ R97, R97, R76 ;  /* 0x0000004c61617220 */ /* 0x000fe20000410000 */
[--C-:B------:R-:W-:Y:S01]  /*c240*/  FFMA.FTZ R144, R31, UR33, -R80.reuse ;  /* 0x000000211f907c23 */ /* 0x100fe20008010850 */
[----:B------:R-:W-:Y:S01]  /*c250*/  FSEL R31, R9, RZ, P2 ;  /* 0x000000ff091f7208 */ /* 0x000fe20001000000 */
[--C-:B------:R-:W-:Y:S01]  /*c260*/  FFMA.FTZ R142, R25, UR33, -R80.reuse ;  /* 0x00000021198e7c23 */ /* 0x100fe20008010850 */
[--C-:B------:R-:W-:Y:S01]  /*c270*/  FFMA.FTZ R13, R27, UR33, -R80.reuse ;  /* 0x000000211b0d7c23 */ /* 0x100fe20008010850 */
[--C-:B------:R-:W-:Y:S01]  /*c280*/  FFMA.FTZ R81, R30, UR33, -R80.reuse ;  /* 0x000000211e517c23 */ /* 0x100fe20008010850 */
[----:B------:R-:W-:Y:S01]  /*c290*/  FFMA.FTZ R84, R35, UR33, -R80 ;  /* 0x0000002123547c23 */ /* 0x000fe20008010850 */
[----:B------:R-:W-:Y:S01]  /*c2a0*/  FADD.FTZ R31, -R31, R12 ;  /* 0x0000000c1f1f7221 */ /* 0x000fe20000010100 */
[----:B------:R-:W-:Y:S01]  /*c2b0*/  IMAD.U32 R12, RZ, RZ, UR54 ;  /* 0x00000036ff0c7e24 */ /* 0x000fe2000f8e00ff */
[----:B------:R-:W-:Y:S01]  /*c2c0*/  MUFU.EX2 R142, R142 ;  /* 0x0000008e008e7308 */ /* 0x000fe20000000800 */
[--C-:B------:R-:W-:Y:S01]  /*c2d0*/  FFMA.FTZ R35, R42, UR33, -R80.reuse ;  /* 0x000000212a237c23 */ /* 0x100fe20008010850 */
[----:B------:R-:W-:Y:S01]  /*c2e0*/  FMUL.FTZ R31, R31, UR33 ;  /* 0x000000211f1f7c20 */ /* 0x000fe20008410000 */
[--C-:B------:R-:W-:Y:S01]  /*c2f0*/  FFMA.FTZ R42, R43, UR33, -R80.reuse ;  /* 0x000000212b2a7c23 */ /* 0x100fe20008010850 */
[--C-:B------:R-:W-:Y:S01]  /*c300*/  FFMA.FTZ R43, R54, UR33, -R80.reuse ;  /* 0x00000021362b7c23 */ /* 0x100fe20008010850 */
[--C-:B------:R-:W-:Y:S01]  /*c310*/  FFMA.FTZ R54, R55, UR33, -R80.reuse ;  /* 0x0000002137367c23 */ /* 0x100fe20008010850 */
[----:B------:R-:W-:Y:S01]  /*c320*/  @!P1 LEA R12, R12, UR39, 0x3 ;  /* 0x000000270c0c9c11 */ /* 0x000fe2000f8e18ff */
[--C-:B------:R-:W-:Y:S01]  /*c330*/  FFMA.FTZ R25, R34, UR33, -R80.reuse ;  /* 0x0000002122197c23 */ /* 0x100fe20008010850 */
[----:B------:R-:W1:Y:S01]  /*c340*/  MUFU.EX2 R31, R31 ;  /* 0x0000001f001f7308 */ /* 0x000e620000000800 */
[----:B------:R-:W-:Y:S01]  /*c350*/  FFMA.FTZ R55, R76, R6, R15 ;  /* 0x000000064c377223 */ /* 0x000fe2000001000f */
[----:B------:R-:W-:Y:S01]  /*c360*/  FFMA.FTZ R27, R38, UR33, -R80 ;  /* 0x00000021261b7c23 */ /* 0x000fe20008010850 */
[----:B------:R-:W-:-:S02]  /*c370*/  @!P1 VIADD R12, R12, 0x2d860 ;  /* 0x0002d8600c0c9836 */ /* 0x000fc40000000000 */
[--C-:B------:R-:W-:Y:S01]  /*c380*/  FFMA.FTZ R38, R39, UR33, -R80.reuse ;  /* 0x0000002127267c23 */ /* 0x100fe20008010850 */
[----:B------:R-:W-:Y:S01]  /*c390*/  FADD.FTZ R6, R14, R55 ;  /* 0x000000370e067221 */ /* 0x000fe20000010000 */
[--C-:B------:R-:W-:Y:S01]  /*c3a0*/  FFMA.FTZ R77, R47, UR33, -R80.reuse ;  /* 0x000000212f4d7c23 */ /* 0x100fe20008010850 */
[----:B------:R-:W-:Y:S01]  /*c3b0*/  FFMA.FTZ R47, R58, UR33, -R80 ;  /* 0x000000213a2f7c23 */ /* 0x000fe20008010850 */
[----:B------:R-:W2:Y:S01]  /*c3c0*/  MUFU.EX2 R13, R13 ;  /* 0x0000000d000d7308 */ /* 0x000ea20000000800 */
[----:B------:R-:W-:Y:S01]  /*c3d0*/  FADD.FTZ R55, R21, R6 ;  /* 0x0000000615377221 */ /* 0x000fe20000010000 */
[----:B------:R-:W-:Y:S01]  /*c3e0*/  @!P1 PRMT R12, RZ, 0x654, R12 ;  /* 0x00000654ff0c9816 */ /* 0x000fe2000000000c */
[--C-:B------:R-:W-:Y:S01]  /*c3f0*/  FFMA.FTZ R58, R59, UR33, -R80.reuse ;  /* 0x000000213b3a7c23 */ /* 0x100fe20008010850 */
[--C-:B------:R-:W-:Y:S01]  /*c400*/  FFMA.FTZ R46, R46, UR33, -R80.reuse ;  /* 0x000000212e2e7c23 */ /* 0x100fe20008010850 */
[----:B------:R-:W-:Y:S01]  /*c410*/  FADD.FTZ R55, R24, R55 ;  /* 0x0000003718377221 */ /* 0x000fe20000010000 */
[----:B------:R3:W-:Y:S01]  /*c420*/  @!P1 SYNCS.ARRIVE.TRANS64.RED.A1T0 RZ, [R12+URZ], RZ ;  /* 0x000000ff0cff99a7 */ /* 0x0007e2000810043f */
[----:B------:R-:W-:Y:S01]  /*c430*/  FFMA.FTZ R6, R63, UR33, -R80 ;  /* 0x000000213f067c23 */ /* 0x000fe20008010850 */
[----:B------:R-:W4:Y:S01]  /*c440*/  MUFU.EX2 R81, R81 ;  /* 0x0000005100517308 */ /* 0x000f220000000800 */
[----:B-1----:R-:W-:Y:S01]  /*c450*/  FFMA.FTZ R4, R31, R4, R142 ;  /* 0x000000041f047223 */ /* 0x002fe2000001008e */
[----:B------:R-:W-:Y:S01]  /*c460*/  FADD.FTZ R34, R26, R55 ;  /* 0x000000371a227221 */ /* 0x000fe20000010000 */
[--C-:B------:R-:W-:Y:S01]  /*c470*/  FFMA.FTZ R30, R50, UR33, -R80.reuse ;  /* 0x00000021321e7c23 */ /* 0x100fe20008010850 */
[--C-:B------:R-:W-:Y:S01]  /*c480*/  FFMA.FTZ R39, R51, UR33, -R80.reuse ;  /* 0x0000002133277c23 */ /* 0x100fe20008010850 */
[----:B------:R-:W-:Y:S01]  /*c490*/  FFMA.FTZ R51, R62, UR33, -R80 ;  /* 0x000000213e337c23 */ /* 0x000fe20008010850 */
[----:B---3--:R-:W-:Y:S01]  /*c4a0*/  F2FP.BF16.F32.PACK_AB R12, R14, R15 ;  /* 0x0000000f0e0c723e */ /* 0x008fe200000010ff */
[----:B------:R-:W-:Y:S01]  /*c4b0*/  FADD.FTZ R55, R29, R34 ;  /* 0x000000221d377221 */ /* 0x000fe20000010000 */
[----:B------:R-:W1:Y:S01]  /*c4c0*/  MUFU.EX2 R144, R144 ;  /* 0x0000009000907308 */ /* 0x000e620000000800 */
[----:B--2---:R-:W-:Y:S01]  /*c4d0*/  FADD.FTZ R4, R13, R4 ;  /* 0x000000040d047221 */ /* 0x004fe20000010000 */
[----:B------:R-:W-:Y:S01]  /*c4e0*/  F2FP.BF16.F32.PACK_AB R14, R24, R21 ;  /* 0x00000015180e723e */ /* 0x000fe200000010ff */
[----:B------:R-:W-:Y:S01]  /*c4f0*/  FADD.FTZ R34, R28, R55 ;  /* 0x000000371c227221 */ /* 0x000fe20000010000 */
[--C-:B------:R-:W-:Y:S01]  /*c500*/  FFMA.FTZ R21, R67, UR33, -R80.reuse ;  /* 0x0000002143157c23 */ /* 0x100fe20008010850 */
[----:B------:R-:W-:Y:S01]  /*c510*/  F2FP.BF16.F32.PACK_AB R13, R13, R142 ;  /* 0x0000008e0d0d723e */ /* 0x000fe200000010ff */
[----:B------:R-:W-:Y:S01]  /*c520*/  FFMA.FTZ R55, R70, UR33, -R80 ;  /* 0x0000002146377c23 */ /* 0x000fe20008010850 */
[----:B------:R-:W-:Y:S01]  /*c530*/  FADD.FTZ R67, R33, R34 ;  /* 0x0000002221437221 */ /* 0x000fe20000010000 */
[----:B------:R-:W2:Y:S01]  /*c540*/  MUFU.EX2 R25, R25 ;  /* 0x0000001900197308 */ /* 0x000ea20000000800 */
[----:B----4-:R-:W-:Y:S01]  /*c550*/  FADD.FTZ R15, R81, R4 ;  /* 0x00000004510f7221 */ /* 0x010fe20000010000 */
        /* <DEDUP_REMOVED lines=9> */
[--C-:B------:R-:W-:Y:S01]  /*c5f0*/  FFMA.FTZ R139, R139, UR33, -R80.reuse ;  /* 0x000000218b8b7c23 */ /* 0x100fe20008010850 */
[--C-:B------:R-:W-:Y:S01]  /*c600*/  FFMA.FTZ R82, R82, UR33, -R80.reuse ;  /* 0x0000002152527c23 */ /* 0x100fe20008010850 */
[--C-:B------:R-:W-:Y:S01]  /*c610*/  FFMA.FTZ R83, R83, UR33, -R80.reuse ;  /* 0x0000002153537c23 */ /* 0x100fe20008010850 */
[----:B------:R-:W-:Y:S01]  /*c620*/  FFMA.FTZ R86, R86, UR33, -R80 ;  /* 0x0000002156567c23 */ /* 0x000fe20008010850 */
[----:B------:R1:W-:Y:S01]  /*c630*/  STSM.16.M88.4 [R136+0x21800], R12 ;  /* 0x0218000c88007844 */ /* 0x0003e20000000200 */
[----:B------:R-:W4:Y:S01]  /*c640*/  MUFU.EX2 R27, R27 ;  /* 0x0000001b001b7308 */ /* 0x000f220000000800 */
[----:B--2---:R-:W-:Y:S01]  /*c650*/  FADD.FTZ R59, R25, R24 ;  /* 0x00000018193b7221 */ /* 0x004fe20000010000 */
[----:B------:R-:W-:Y:S01]  /*c660*/  F2FP.BF16.F32.PACK_AB R32, R37, R32 ;  /* 0x000000202520723e */ /* 0x000fe200000010ff */
[----:B------:R-:W-:Y:S01]  /*c670*/  UMOV UR54, UR36 ;  /* 0x0000002400367c82 */ /* 0x000fe20008000000 */
[----:B------:R-:W-:Y:S01]  /*c680*/  ISETP.GT.AND P2, PT, R8, UR40, PT ;  /* 0x0000002808007c0c */ /* 0x000fe2000bf44270 */
[-C--:B------:R-:W-:Y:S01]  /*c690*/  FMUL.FTZ R100, R100, R76.reuse ;  /* 0x0000004c64647220 */ /* 0x080fe20000410000 */
[-C--:B------:R-:W-:Y:S01]  /*c6a0*/  FMUL.FTZ R101, R101, R76.reuse ;  /* 0x0000004c65657220 */ /* 0x080fe20000410000 */
[-C--:B------:R-:W-:Y:S01]  /*c6b0*/  FMUL.FTZ R104, R104, R76.reuse ;  /* 0x0000004c68687220 */ /* 0x080fe20000410000 */
[----:B------:R-:W2:Y:S01]  /*c6c0*/  MUFU.EX2 R38, R38 ;  /* 0x0000002600267308 */ /* 0x000ea20000000800 */
[----:B---3--:R-:W-:Y:S01]  /*c6d0*/  FADD.FTZ R24, R84, R59 ;  /* 0x0000003b54187221 */ /* 0x008fe20000010000 */
[--C-:B------:R-:W-:Y:S01]  /*c6e0*/  FFMA.FTZ R59, R74, UR33, -R80.reuse ;  /* 0x000000214a3b7c23 */ /* 0x100fe20008010850 */
[----:B------:R-:W-:Y:S01]  /*c6f0*/  FFMA.FTZ R80, R87, UR33, -R80 ;  /* 0x0000002157507c23 */ /* 0x000fe20008010850 */
[----:B------:R-:W-:Y:S01]  /*c700*/  F2FP.BF16.F32.PACK_AB R25, R84, R25 ;  /* 0x000000195419723e */ /* 0x000fe200000010ff */
[-C--:B------:R-:W-:Y:S01]  /*c710*/  FMUL.FTZ R105, R105, R76.reuse ;  /* 0x0000004c69697220 */ /* 0x080fe20000410000 */
[-C--:B------:R-:W-:Y:S01]  /*c720*/  FMUL.FTZ R108, R108, R76.reuse ;  /* 0x0000004c6c6c7220 */ /* 0x080fe20000410000 */
[-C--:B------:R-:W-:Y:S01]  /*c730*/  FMUL.FTZ R109, R109, R76.reuse ;  /* 0x0000004c6d6d7220 */ /* 0x080fe20000410000 */
[----:B------:R-:W3:Y:S01]  /*c740*/  MUFU.EX2 R35, R35 ;  /* 0x0000002300237308 */ /* 0x000ee20000000800 */
        /* <DEDUP_REMOVED lines=8> */
[C---:B--2---:R-:W-:Y:S01]  /*c7d0*/  FADD.FTZ R24, R38.reuse, R63 ;  /* 0x0000003f26187221 */ /* 0x044fe20000010000 */
[----:B------:R-:W-:Y:S01]  /*c7e0*/  F2FP.BF16.F32.PACK_AB R27, R38, R27 ;  /* 0x0000001b261b723e */ /* 0x000fe200000010ff */
[-C--:B------:R-:W-:Y:S01]  /*c7f0*/  FMUL.FTZ R124, R124, R76.reuse ;  /* 0x0000004c7c7c7220 */ /* 0x080fe20000410000 */
[-C--:B------:R-:W-:Y:S01]  /*c800*/  FMUL.FTZ R125, R125, R76.reuse ;  /* 0x0000004c7d7d7220 */ /* 0x080fe20000410000 */
[-C--:B------:R-:W-:Y:S01]  /*c810*/  FMUL.FTZ R128, R128, R76.reuse ;  /* 0x0000004c80807220 */ /* 0x080fe20000410000 */
[-C--:B------:R-:W-:Y:S01]  /*c820*/  FMUL.FTZ R129, R129, R76.reuse ;  /* 0x0000004c81817220 */ /* 0x080fe20000410000 */
[-C--:B------:R-:W-:Y:S01]  /*c830*/  FMUL.FTZ R132, R132, R76.reuse ;  /* 0x0000004c84847220 */ /* 0x080fe20000410000 */
[----:B------:R-:W2:Y:S01]  /*c840*/  MUFU.EX2 R46, R46 ;  /* 0x0000002e002e7308 */ /* 0x000ea20000000800 */
[----:B---3--:R-:W-:Y:S01]  /*c850*/  FADD.FTZ R63, R35, R24 ;  /* 0x00000018233f7221 */ /* 0x008fe20000010000 */
[----:B------:R-:W-:Y:S01]  /*c860*/  FADD.FTZ R24, R36, R67 ;  /* 0x0000004324187221 */ /* 0x000fe20000010000 */
[----:B------:R-:W-:Y:S01]  /*c870*/  FMUL.FTZ R133, R133, R76 ;  /* 0x0000004c85857220 */ /* 0x000fe20000410000 */
[----:B------:R-:W-:-:S02]  /*c880*/  VIADD R8, R8, 0xffffffff ;  /* 0xffffffff08087836 */ /* 0x000fc40000000000 */
[-C--:B------:R-:W-:Y:S01]  /*c890*/  FMUL.FTZ R90, R90, R31.reuse ;  /* 0x0000001f5a5a7220 */ /* 0x080fe20000410000 */
[----:B------:R-:W-:Y:S01]  /*c8a0*/  FADD.FTZ R67, R41, R24 ;  /* 0x0000001829437221 */ /* 0x000fe20000010000 */
[-C--:B------:R-:W-:Y:S01]  /*c8b0*/  FMUL.FTZ R91, R91, R31.reuse ;  /* 0x0000001f5b5b7220 */ /* 0x080fe20000410000 */
[----:B------:R-:W3:Y:S01]  /*c8c0*/  MUFU.EX2 R77, R77 ;  /* 0x0000004d004d7308 */ /* 0x000ee20000000800 */
[----:B----4-:R-:W-:Y:S01]  /*c8d0*/  FADD.FTZ R63, R42, R63 ;  /* 0x0000003f2a3f7221 */ /* 0x010fe20000010000 */
[----:B------:R-:W-:Y:S01]  /*c8e0*/  FADD.FTZ R34, R40, R67 ;  /* 0x0000004328227221 */ /* 0x000fe20000010000 */
[----:B------:R-:W-:Y:S01]  /*c8f0*/  F2FP.BF16.F32.PACK_AB R40, R45, R40 ;  /* 0x000000282d28723e */ /* 0x000fe200000010ff */
[-C--:B------:R-:W-:Y:S01]  /*c900*/  FMUL.FTZ R94, R94, R31.reuse ;  /* 0x0000001f5e5e7220 */ /* 0x080fe20000410000 */
[-C--:B------:R-:W-:Y:S01]  /*c910*/  FMUL.FTZ R95, R95, R31.reuse ;  /* 0x0000001f5f5f7220 */ /* 0x080fe20000410000 */
[----:B------:R-:W-:Y:S01]  /*c920*/  FADD.FTZ R67, R45, R34 ;  /* 0x000000222d437221 */ /* 0x000fe20000010000 */
[-C--:B------:R-:W-:Y:S01]  /*c930*/  FMUL.FTZ R98, R98, R31.reuse ;  /* 0x0000001f62627220 */ /* 0x080fe20000410000 */
[----:B------:R-:W4:Y:S01]  /*c940*/  MUFU.EX2 R30, R30 ;  /* 0x0000001e001e7308 */ /* 0x000f220000000800 */
[----:B--2---:R-:W-:Y:S01]  /*c950*/  FADD.FTZ R24, R46, R63 ;  /* 0x0000003f2e187221 */ /* 0x004fe20000010000 */
[----:B------:R-:W-:Y:S01]  /*c960*/  FADD.FTZ R62, R44, R67 ;  /* 0x000000432c3e7221 */ /* 0x000fe20000010000 */
[-C--:B------:R-:W-:Y:S01]  /*c970*/  FMUL.FTZ R99, R99, R31.reuse ;  /* 0x0000001f63637220 */ /* 0x080fe20000410000 */
[-C--:B------:R-:W-:Y:S01]  /*c980*/  FMUL.FTZ R102, R102, R31.reuse ;  /* 0x0000001f66667220 */ /* 0x080fe20000410000 */
[-C--:B------:R-:W-:Y:S01]  /*c990*/  FMUL.FTZ R103, R103, R31.reuse ;  /* 0x0000001f67677220 */ /* 0x080fe20000410000 */
[-C--:B------:R-:W-:Y:S01]  /*c9a0*/  FMUL.FTZ R106, R106, R31.reuse ;  /* 0x0000001f6a6a7220 */ /* 0x080fe20000410000 */
[-C--:B------:R-:W-:Y:S01]  /*c9b0*/  FMUL.FTZ R107, R107, R31.reuse ;  /* 0x0000001f6b6b7220 */ /* 0x080fe20000410000 */
[----:B------:R-:W2:Y:S01]  /*c9c0*/  MUFU.EX2 R39, R39 ;  /* 0x0000002700277308 */ /* 0x000ea20000000800 */
[----:B---3--:R-:W-:Y:S01]  /*c9d0*/  FADD.FTZ R63, R77, R24 ;  /* 0x000000184d3f7221 */ /* 0x008fe20000010000 */
[----:B------:R-:W-:Y:S01]  /*c9e0*/  F2FP.BF16.F32.PACK_AB R24, R29, R26 ;  /* 0x0000001a1d18723e */ /* 0x000fe200000010ff */
[----:B------:R-:W-:Y:S01]  /*c9f0*/  FADD.FTZ R29, R49, R62 ;  /* 0x0000003e311d7221 */ /* 0x000fe20000010000 */
[----:B------:R-:W-:Y:S01]  /*ca00*/  F2FP.BF16.F32.PACK_AB R26, R33, R28 ;  /* 0x0000001c211a723e */ /* 0x000fe200000010ff */
[----:B------:R-:W-:Y:S01]  /*ca10*/  FMUL.FTZ R110, R110, R31 ;  /* 0x0000001f6e6e7220 */ /* 0x000fe20000410000 */
[----:B------:R-:W-:Y:S01]  /*ca20*/  F2FP.BF16.F32.PACK_AB R33, R42, R35 ;  /* 0x000000232a21723e */ /* 0x000fe200000010ff */
[----:B-1----:R-:W-:Y:S01]  /*ca30*/  FADD.FTZ R14, R48, R29 ;  /* 0x0000001d300e7221 */ /* 0x002fe20000010000 */
[----:B------:R-:W1:Y:S01]  /*ca40*/  MUFU.EX2 R43, R43 ;  /* 0x0000002b002b7308 */ /* 0x000e620000000800 */
[----:B----4-:R-:W-:Y:S01]  /*ca50*/  FADD.FTZ R34, R30, R63 ;  /* 0x0000003f1e227221 */ /* 0x010fe20000010000 */
[----:B------:R3:W-:Y:S01]  /*ca60*/  STSM.16.M88.4 [R23], R24 ;  /* 0x0000001817007844 */ /* 0x0007e20000000200 */
[----:B------:R-:W-:Y:S01]  /*ca70*/  FADD.FTZ R15, R53, R14 ;  /* 0x0000000e350f7221 */ /* 0x000fe20000010000 */
[----:B------:R-:W-:Y:S01]  /*ca80*/  F2FP.BF16.F32.PACK_AB R35, R77, R46 ;  /* 0x0000002e4d23723e */ /* 0x000fe200000010ff */
[-C--:B------:R-:W-:Y:S01]  /*ca90*/  FMUL.FTZ R111, R111, R31.reuse ;  /* 0x0000001f6f6f7220 */ /* 0x080fe20000410000 */
[----:B------:R-:W-:Y:S01]  /*caa0*/  F2FP.BF16.F32.PACK_AB R42, R49, R44 ;  /* 0x0000002c312a723e */ /* 0x000fe200000010ff */
[----:B------:R-:W-:Y:S01]  /*cab0*/  FADD.FTZ R14, R52, R15 ;  /* 0x0000000f340e7221 */ /* 0x000fe20000010000 */
[----:B------:R-:W4:Y:S01]  /*cac0*/  MUFU.EX2 R54, R54 ;  /* 0x0000003600367308 */ /* 0x000f220000000800 */
[----:B--2---:R-:W-:Y:S01]  /*cad0*/  FADD.FTZ R50, R39, R34 ;  /* 0x0000002227327221 */ /* 0x004fe20000010000 */
[----:B------:R-:W-:Y:S01]  /*cae0*/  F2FP.BF16.F32.PACK_AB R34, R41, R36 ;  /* 0x000000242922723e */ /* 0x000fe200000010ff */
[----:B------:R-:W-:Y:S01]  /*caf0*/  FADD.FTZ R15, R79, R14 ;  /* 0x0000000e4f0f7221 */ /* 0x000fe20000010000 */
[----:B------:R-:W-:Y:S01]  /*cb00*/  F2FP.BF16.F32.PACK_AB R41, R39, R30 ;  /* 0x0000001e2729723e */ /* 0x000fe200000010ff */
[-C--:B------:R-:W-:Y:S01]  /*cb10*/  FMUL.FTZ R114, R114, R31.reuse ;  /* 0x0000001f72727220 */ /* 0x080fe20000410000 */
[----:B------:R-:W-:Y:S01]  /*cb20*/  F2FP.BF16.F32.PACK_AB R48, R53, R48 ;  /* 0x000000303530723e */ /* 0x000fe200000010ff */
[----:B------:R-:W-:Y:S01]  /*cb30*/  STSM.16.M88.4 [R22], R32 ;  /* 0x0000002016007844 */ /* 0x000fe20000000200 */
[----:B------:R-:W2:Y:S01]  /*cb40*/  MUFU.EX2 R47, R47 ;  /* 0x0000002f002f7308 */ /* 0x000ea20000000800 */
[----:B-1----:R-:W-:Y:S01]  /*cb50*/  FADD.FTZ R13, R43, R50 ;  /* 0x000000322b0d7221 */ /* 0x002fe20000010000 */
[----:B------:R-:W-:Y:S01]  /*cb60*/  F2FP.BF16.F32.PACK_AB R50, R79, R52 ;  /* 0x000000344f32723e */ /* 0x000fe200000010ff */
[-C--:B------:R-:W-:Y:S01]  /*cb70*/  FMUL.FTZ R115, R115, R31.reuse ;  /* 0x0000001f73737220 */ /* 0x080fe20000410000 */
[-C--:B------:R-:W-:Y:S01]  /*cb80*/  FMUL.FTZ R118, R118, R31.reuse ;  /* 0x0000001f76767220 */ /* 0x080fe20000410000 */
[-C--:B------:R-:W-:Y:S01]  /*cb90*/  FMUL.FTZ R119, R119, R31.reuse ;  /* 0x0000001f77777220 */ /* 0x080fe20000410000 */
[-C--:B------:R-:W-:Y:S01]  /*cba0*/  FMUL.FTZ R122, R122, R31.reuse ;  /* 0x0000001f7a7a7220 */ /* 0x080fe20000410000 */
[----:B------:R-:W-:Y:S01]  /*cbb0*/  FMUL.FTZ R123, R123, R31 ;  /* 0x0000001f7b7b7220 */ /* 0x000fe20000410000 */
[----:B------:R-:W1:Y:S01]  /*cbc0*/  MUFU.EX2 R58, R58 ;  /* 0x0000003a003a7308 */ /* 0x000e620000000800 */
[C---:B----4-:R-:W-:Y:S01]  /*cbd0*/  FADD.FTZ R12, R54.reuse, R13 ;  /* 0x0000000d360c7221 */ /* 0x050fe20000010000 */
[----:B------:R-:W-:Y:S01]  /*cbe0*/  F2FP.BF16.F32.PACK_AB R43, R54, R43 ;  /* 0x0000002b362b723e */ /* 0x000fe200000010ff */
[-C--:B------:R-:W-:Y:S01]  /*cbf0*/  FMUL.FTZ R126, R126, R31.reuse ;  /* 0x0000001f7e7e7220 */ /* 0x080fe20000410000 */
[-C--:B------:R-:W-:Y:S01]  /*cc00*/  FMUL.FTZ R127, R127, R31.reuse ;  /* 0x0000001f7f7f7220 */ /* 0x080fe20000410000 */
[-C--:B------:R-:W-:Y:S01]  /*cc10*/  FMUL.FTZ R130, R130, R31.reuse ;  /* 0x0000001f82827220 */ /* 0x080fe20000410000 */
[-C--:B------:R-:W-:Y:S01]  /*cc20*/  FMUL.FTZ R131, R131, R31.reuse ;  /* 0x0000001f83837220 */ /* 0x080fe20000410000 */
[----:B------:R-:W-:Y:S01]  /*cc30*/  STSM.16.M88.4 [R18], R40 ;  /* 0x0000002812007844 */ /* 0x000fe20000000200 */
[----:B------:R-:W4:Y:S01]  /*cc40*/  MUFU.EX2 R51, R51 ;  /* 0x0000003300337308 */ /* 0x000f220000000800 */
[----:B--2---:R-:W-:Y:S01]  /*cc50*/  FADD.FTZ R13, R47, R12 ;  /* 0x0000000c2f0d7221 */ /* 0x004fe20000010000 */
[-C--:B------:R-:W-:Y:S01]  /*cc60*/  FMUL.FTZ R134, R134, R31.reuse ;  /* 0x0000001f86867220 */ /* 0x080fe20000410000 */
[----:B------:R-:W-:-:S05]  /*cc70*/  FMUL.FTZ R135, R135, R31 ;  /* 0x0000001f87877220 */ /* 0x000fca0000410000 */
[----:B------:R-:W2:Y:S01]  /*cc80*/  MUFU.EX2 R6, R6 ;  /* 0x0000000600067308 */ /* 0x000ea20000000800 */
[C---:B-1----:R-:W-:Y:S01]  /*cc90*/  FADD.FTZ R12, R58.reuse, R13 ;  /* 0x0000000d3a0c7221 */ /* 0x042fe20000010000 */
[----:B------:R-:W-:-:S06]  /*cca0*/  F2FP.BF16.F32.PACK_AB R49, R58, R47 ;  /* 0x0000002f3a31723e */ /* 0x000fcc00000010ff */
[----:B------:R-:W1:Y:S01]  /*ccb0*/  MUFU.EX2 R4, R4 ;  /* 0x0000000400047308 */ /* 0x000e620000000800 */
[----:B----4-:R-:W-:Y:S01]  /*ccc0*/  FADD.FTZ R13, R51, R12 ;  /* 0x0000000c330d7221 */ /* 0x010fe20000010000 */
[----:B------:R-:W-:-:S04]  /*ccd0*/  FADD.FTZ R12, R20, R15 ;  /* 0x0000000f140c7221 */ /* 0x000fc80000010000 */
[----:B------:R-:W-:Y:S02]  /*cce0*/  FADD.FTZ R15, R57, R12 ;  /* 0x0000000c390f7221 */ /* 0x000fe40000010000 */
[----:B------:R-:W4:Y:S01]  /*ccf0*/  MUFU.EX2 R21, R21 ;  /* 0x0000001500157308 */ /* 0x000f220000000800 */
[----:B--2---:R-:W-:Y:S01]  /*cd00*/  FADD.FTZ R13, R6, R13 ;  /* 0x0000000d060d7221 */ /* 0x004fe20000010000 */
[----:B------:R-:W-:Y:S01]  /*cd10*/  FADD.FTZ R14, R56, R15 ;  /* 0x0000000f380e7221 */ /* 0x000fe20000010000 */
[----:B------:R-:W-:-:S05]  /*cd20*/  F2FP.BF16.F32.PACK_AB R51, R6, R51 ;  /* 0x000000330633723e */ /* 0x000fca00000010ff */
[----:B------:R-:W2:Y:S01]  /*cd30*/  MUFU.EX2 R61, R61 ;  /* 0x0000003d003d7308 */ /* 0x000ea20000000800 */
[----:B-1----:R-:W-:Y:S01]  /*cd40*/  FADD.FTZ R12, R4, R13 ;  /* 0x0000000d040c7221 */ /* 0x002fe20000010000 */
[----:B------:R-:W-:Y:S06]  /*cd50*/  STSM.16.M88.4 [R136+0x27800], R48 ;  /* 0x0278003088007844 */ /* 0x000fec0000000200 */
[----:B------:R-:W1:Y:S01]  /*cd60*/  MUFU.EX2 R55, R55 ;  /* 0x0000003700377308 */ /* 0x000e620000000800 */
[----:B----4-:R-:W-:-:S07]  /*cd70*/  FADD.FTZ R12, R21, R12 ;  /* 0x0000000c150c7221 */ /* 0x010fce0000010000 */
[----:B------:R-:W4:Y:S01]  /*cd80*/  MUFU.EX2 R60, R60 ;  /* 0x0000003c003c7308 */ /* 0x000f220000000800 */
[----:B--2---:R-:W-:-:S07]  /*cd90*/  FADD.FTZ R15, R61, R14 ;  /* 0x0000000e3d0f7221 */ /* 0x004fce0000010000 */
[----:B------:R-:W2:Y:S01]  /*cda0*/  MUFU.EX2 R66, R66 ;  /* 0x0000004200427308 */ /* 0x000ea20000000800 */
[----:B-1----:R-:W-:-:S07]  /*cdb0*/  FADD.FTZ R13, R55, R12 ;  /* 0x0000000c370d7221 */ /* 0x002fce0000010000 */
[----:B------:R-:W1:Y:S01]  /*cdc0*/  MUFU.EX2 R65, R65 ;  /* 0x0000004100417308 */ /* 0x000e620000000800 */
[----:B----4-:R-:W-:-:S07]  /*cdd0*/  FADD.FTZ R12, R60, R15 ;  /* 0x0000000f3c0c7221 */ /* 0x010fce0000010000 */
[----:B------:R-:W4:Y:S01]  /*cde0*/  MUFU.EX2 R59, R59 ;  /* 0x0000003b003b7308 */ /* 0x000f220000000800 */
[----:B--2---:R-:W-:-:S07]  /*cdf0*/  FADD.FTZ R6, R66, R13 ;  /* 0x0000000d42067221 */ /* 0x004fce0000010000 */
[----:B------:R-:W2:Y:S01]  /*ce00*/  MUFU.EX2 R64, R64 ;  /* 0x0000004000407308 */ /* 0x000ea20000000800 */
[----:B-1----:R-:W-:Y:S01]  /*ce10*/  FADD.FTZ R15, R65, R12 ;  /* 0x0000000c410f7221 */ /* 0x002fe20000010000 */
[----:B------:R-:W-:Y:S02]  /*ce20*/  F2FP.BF16.F32.PACK_AB R12, R57, R20 ;  /* 0x00000014390c723e */ /* 0x000fe400000010ff */
[----:B------:R-:W-:-:S04]  /*ce30*/  F2FP.BF16.F32.PACK_AB R60, R65, R60 ;  /* 0x0000003c413c723e */ /* 0x000fc800000010ff */
[----:B------:R-:W1:Y:S01]  /*ce40*/  MUFU.EX2 R28, R75 ;  /* 0x0000004b001c7308 */ /* 0x000e620000000800 */
[----:B----4-:R-:W-:-:S07]  /*ce50*/  FADD.FTZ R13, R59, R6 ;  /* 0x000000063b0d7221 */ /* 0x010fce0000010000 */
[----:B------:R-:W4:Y:S01]  /*ce60*/  MUFU.EX2 R69, R69 ;  /* 0x0000004500457308 */ /* 0x000f220000000800 */
[----:B--2---:R-:W-:Y:S01]  /*ce70*/  FADD.FTZ R14, R64, R15 ;  /* 0x0000000f400e7221 */ /* 0x004fe20000010000 */
[----:B------:R-:W-:-:S06]  /*ce80*/  F2FP.BF16.F32.PACK_AB R15, R66, R55 ;  /* 0x00000037420f723e */ /* 0x000fcc00000010ff */
[----:B------:R-:W2:Y:S01]  /*ce90*/  MUFU.EX2 R72, R72 ;  /* 0x0000004800487308 */ /* 0x000ea20000000800 */
[----:B-1----:R-:W-:-:S07]  /*cea0*/  FADD.FTZ R6, R28, R13 ;  /* 0x0000000d1c067221 */ /* 0x002fce0000010000 */
[----:B------:R-:W1:Y:S01]  /*ceb0*/  MUFU.EX2 R63, R78 ;  /* 0x0000004e003f7308 */ /* 0x000e620000000800 */
[----:B----4-:R-:W-:Y:S01]  /*cec0*/  FADD.FTZ R13, R69, R14 ;  /* 0x0000000e450d7221 */ /* 0x010fe20000010000 */
[----:B------:R-:W-:Y:S02]  /*ced0*/  F2FP.BF16.F32.PACK_AB R14, R61, R56 ;  /* 0x000000383d0e723e */ /* 0x000fe400000010ff */
[----:B------:R-:W-:Y:S02]  /*cee0*/  F2FP.BF16.F32.PACK_AB R62, R69, R64 ;  /* 0x00000040453e723e */ /* 0x000fe400000010ff */
[----:B------:R-:W-:Y:S02]  /*cef0*/  F2FP.BF16.F32.PACK_AB R61, R28, R59 ;  /* 0x0000003b1c3d723e */ /* 0x000fe400000010ff */
[----:B------:R-:W3:Y:S01]  /*cf00*/  MUFU.EX2 R73, R73 ;  /* 0x0000004900497308 */ /* 0x000ee20000000800 */
[----:B--2---:R-:W-:Y:S01]  /*cf10*/  FADD.FTZ R20, R72, R13 ;  /* 0x0000000d48147221 */ /* 0x004fe20000010000 */
[----:B------:R-:W-:-:S05]  /*cf20*/  F2FP.BF16.F32.PACK_AB R13, R21, R4 ;  /* 0x00000004150d723e */ /* 0x000fca00000010ff */
[----:B------:R2:W-:Y:S01]  /*cf30*/  STSM.16.M88.4 [R17], R12 ;  /* 0x0000000c11007844 */ /* 0x0005e20000000200 */
[----:B------:R-:W4:Y:S01]  /*cf40*/  MUFU.EX2 R139, R139 ;  /* 0x0000008b008b7308 */ /* 0x000f220000000800 */
[----:B-1----:R-:W-:-:S07]  /*cf50*/  FADD.FTZ R6, R63, R6 ;  /* 0x000000063f067221 */ /* 0x002fce0000010000 */
[----:B------:R-:W-:Y:S01]  /*cf60*/  MUFU.EX2 R68, R68 ;  /* 0x0000004400447308 */ /* 0x000fe20000000800 */
[C---:B---3--:R-:W-:Y:S01]  /*cf70*/  FADD.FTZ R25, R73.reuse, R20 ;  /* 0x0000001449197221 */ /* 0x048fe20000010000 */
[----:B------:R-:W-:Y:S01]  /*cf80*/  F2FP.BF16.F32.PACK_AB R72, R73, R72 ;  /* 0x000000484948723e */ /* 0x000fe200000010ff */
[----:B--2---:R-:W-:-:S05]  /*cf90*/  IMAD.MOV.U32 R12, RZ, RZ, R9 ;  /* 0x000000ffff0c7224 */ /* 0x004fca00078e0009 */
[----:B------:R-:W1:Y:S01]  /*cfa0*/  MUFU.EX2 R11, R85 ;  /* 0x00000055000b7308 */ /* 0x000e620000000800 */
[C---:B----4-:R-:W-:Y:S01]  /*cfb0*/  F2FP.BF16.F32.PACK_AB R63, R139.reuse, R63 ;  /* 0x0000003f8b3f723e */ /* 0x050fe200000010ff */
[----:B------:R-:W-:-:S04]  /*cfc0*/  FADD.FTZ R6, R139, R6 ;  /* 0x000000068b067221 */ /* 0x000fc80000010000 */
[----:B------:R3:W-:Y:S02]  /*cfd0*/  STSM.16.M88.4 [R22+0x6000], R60 ;  /* 0x0060003c16007844 */ /* 0x0007e40000000200 */
[----:B------:R-:W2:Y:S08]  /*cfe0*/  MUFU.EX2 R27, R82 ;  /* 0x00000052001b7308 */ /* 0x000eb00000000800 */
[----:B------:R-:W4:Y:S01]  /*cff0*/  MUFU.EX2 R83, R83 ;  /* 0x0000005300537308 */ /* 0x000f220000000800 */
[----:B-1----:R-:W-:Y:S01]  /*d000*/  F2FP.BF16.F32.PACK_AB R74, R11, R68 ;  /* 0x000000440b4a723e */ /* 0x002fe200000010ff */
[----:B------:R-:W-:-:S06]  /*d010*/  FADD.FTZ R68, R68, R25 ;  /* 0x0000001944447221 */ /* 0x000fcc0000010000 */
[----:B------:R-:W1:Y:S01]  /*d020*/  MUFU.EX2 R29, R86 ;  /* 0x00000056001d7308 */ /* 0x000e620000000800 */
[----:B--2---:R-:W-:-:S07]  /*d030*/  FADD.FTZ R6, R27, R6 ;  /* 0x000000061b067221 */ /* 0x004fce0000010000 */
[----:B------:R-:W2:Y:S01]  /*d040*/  MUFU.EX2 R80, R80 ;  /* 0x0000005000507308 */ /* 0x000ea20000000800 */
[C---:B----4-:R-:W-:Y:S01]  /*d050*/  F2FP.BF16.F32.PACK_AB R73, R83.reuse, R27 ;  /* 0x0000001b5349723e */ /* 0x050fe200000010ff */
[----:B------:R-:W-:-:S04]  /*d060*/  FADD.FTZ R6, R83, R6 ;  /* 0x0000000653067221 */ /* 0x000fc80000010000 */
[----:B-1----:R-:W-:Y:S01]  /*d070*/  FADD.FTZ R4, R29, R6 ;  /* 0x000000061d047221 */ /* 0x002fe20000010000 */
[----:B------:R-:W-:Y:S01]  /*d080*/  FADD.FTZ R6, R11, R68 ;  /* 0x000000440b067221 */ /* 0x000fe20000010000 */
[----:B------:R-:W-:Y:S01]  /*d090*/  IMAD.MOV.U32 R11, RZ, RZ, R7 ;  /* 0x000000ffff0b7224 */ /* 0x000fe200078e0007 */
[C---:B--2---:R-:W-:Y:S01]  /*d0a0*/  F2FP.BF16.F32.PACK_AB R75, R80.reuse, R29 ;  /* 0x0000001d504b723e */ /* 0x044fe200000010ff */
[----:B------:R-:W-:-:S04]  /*d0b0*/  FADD.FTZ R4, R80, R4 ;  /* 0x0000000450047221 */ /* 0x000fc80000010000 */
[----:B------:R3:W-:Y:S01]  /*d0c0*/  STSM.16.M88.4 [R18+0x6000], R72 ;  /* 0x0060004812007844 */ /* 0x0007e20000000200 */
[----:B------:R1:W-:Y:S06]  /*d0d0*/  MEMBAR.ALL.CTA ;  /* 0x0000000000007992 */ /* 0x0003ec0000008000 */
[----:B-1----:R-:W1:Y:S02]  /*d0e0*/  FENCE.VIEW.ASYNC.S ;  /* 0x00000000000073c6 */ /* 0x002e640000000000 */
[----:B-1----:R-:W-:Y:S01]  /*d0f0*/  NOP ;  /* 0x0000000000007918 */ /* 0x002fe20000000000 */
[----:B------:R-:W-:Y:S05]  /*d100*/  @P2 BRA `(.L_x_729) ;  /* 0xffffffd000042947 */ /* 0x000fea000383ffff */
.L_x_712:
[----:B------:R-:W-:Y:S06]  /*d110*/  BAR.ARV 0x8, 0x1a0 ;  /* 0x0206800000007b1d */ /* 0x000fec0000002000 */
[----:B------:R-:W-:Y:S05]  /*d120*/  @!P0 BRA `(.L_x_730) ;  /* 0x0000000000048947 */ /* 0x000fea0003800000 */
[----:B------:R-:W-:Y:S01]  /*d130*/  BPT.TRAP 0x1 ;  /* 0x000000040000795c */ /* 0x000fe20000300000 */
.L_x_730:
[----:B------:R-:W-:Y:S01]  /*d140*/  ULEA UR9, UR36, UR39, 0x3 ;  /* 0x0000002724097291 */ /* 0x000fe2000f8e183f */
[----:B------:R-:W-:-:S05]  /*d150*/  IMAD.U32 R0, RZ, RZ, UR49 ;  /* 0x00000031ff007e24 */ /* 0x000fca000f8e00ff */
[----:B------:R-:W-:-:S04]  /*d160*/  SHF.L.U32 R0, R0, 0x1f, RZ ;  /* 0x0000001f00007819 */ /* 0x000fc800000006ff */
[----:B------:R1:W1:Y:S01]  /*d170*/  SYNCS.PHASECHK.TRANS64.TRYWAIT P2, [UR9+0x2d850], R0 ;  /* 0x02d85000ff0075a7 */ /* 0x0002620008040149 */
[----:B------:R-:W-:Y:S05]  /*d180*/  @!P0 BRA `(.L_x_731) ;  /* 0x0000000000048947 */ /* 0x000fea0003800000 */
[----:B------:R-:W-:Y:S01]  /*d190*/  BPT.TRAP 0x1 ;  /* 0x000000040000795c */ /* 0x000fe20000300000 */
.L_x_731:
[----:B-1----:R-:W-:Y:S05]  /*d1a0*/  @P2 BRA `(.L_x_732) ;  /* 0x0000000000082947 */ /* 0x002fea0003800000 */
[----:B------:R-:W1:Y:S02]  /*d1b0*/  SYNCS.PHASECHK.TRANS64.TRYWAIT P0, [UR9+0x2d850], R0 ;  /* 0x02d85000ff0075a7 */ /* 0x000e640008000149 */
[----:B-1----:R-:W-:Y:S05]  /*d1c0*/  @!P0 BRA `(.L_x_733) ;  /* 0x0000004c00c48947 */ /* 0x002fea0003800000 */
.L_x_732:
[----:B------:R-:W-:Y:S01]  /*d1d0*/  UIADD3 UR39, UR39, 0x400, URZ ;  /* 0x0000040027277890 */ /* 0x000fe2000fffe03f */
[----:B------:R-:W-:Y:S01]  /*d1e0*/  WARPGROUP.ARRIVE ;  /* 0x00000000000079c5 */ /* 0x000fe20000000000 */
[----:B------:R-:W-:Y:S01]  /*d1f0*/  ULOP3.LUT UR41, UR41, 0x10000, URZ, 0xfc, !UPT ;  /* 0x0001000029297892 */ /* 0x000fe2000f8efc3f */
[----:B------:R-:W1:Y:S01]  /*d200*/  SHFL.BFLY PT, R3, R6, 0x2, 0x1f ;  /* 0x0c401f0006037f89 */ /* 0x000e6200000e0000 */
[----:B------:R-:W-:Y:S01]  /*d210*/  USHF.R.U32.HI UR39, URZ, 0x4, UR39 ;  /* 0x000000043f277899 */ /* 0x000fe20008011627 */
[----:B--2---:R-:W-:Y:S01]  /*d220*/  IMAD.U32 R14, RZ, RZ, UR9 ;  /* 0x00000009ff0e7e24 */ /* 0x004fe2000f8e00ff */
[----:B------:R-:W-:Y:S01]  /*d230*/  UMOV UR5, 0x40000040 ;  /* 0x4000004000057882 */ /* 0x000fe20000000000 */
[----:B------:R-:W-:Y:S01]  /*d240*/  UMOV UR7, 0x80000020 ;  /* 0x8000002000077882 */ /* 0x000fe20000000000 */
[----:B------:R-:W-:Y:S01]  /*d250*/  ULOP3.LUT UR39, UR39, 0x3fff, URZ, 0xc0, !UPT ;  /* 0x00003fff27277892 */ /* 0x000fe2000f8ec03f */
[----:B------:R-:W2:Y:S01]  /*d260*/  SHFL.BFLY PT, R5, R4, 0x2, 0x1f ;  /* 0x0c401f0004057f89 */ /* 0x000ea200000e0000 */
[----:B------:R-:W-:Y:S01]  /*d270*/  UMOV UR4, UR41 ;  /* 0x0000002900047c82 */ /* 0x000fe20008000000 */
[----:B------:R-:W-:Y:S01]  /*d280*/  IMAD.MOV.U32 R10, RZ, RZ, RZ ;  /* 0x000000ffff0a7224 */ /* 0x000fe200078e00ff */
[----:B------:R-:W-:Y:S01]  /*d290*/  ULOP3.LUT UR8, UR39, 0x2000000, URZ, 0xfc, !UPT ;  /* 0x0200000027087892 */ /* 0x000fe2000f8efc3f */
[----:B------:R-:W-:Y:S01]  /*d2a0*/  IMAD.U32 R15, RZ, RZ, UR33 ;  /* 0x00000021ff0f7e24 */ /* 0x000fe2000f8e00ff */
[----:B------:R-:W-:-:S02]  /*d2b0*/  UIADD3 UR37, UR37, 0x1, URZ ;  /* 0x0000000125257890 */ /* 0x000fc4000fffe03f */
        /* <DEDUP_REMOVED lines=8> */
[----:B------:R-:W-:Y:S01]  /*d340*/  IMAD.U32 R6, RZ, RZ, UR33 ;  /* 0x00000021ff067e24 */ /* 0x000fe2000f8e00ff */
[----:B------:R-:W-:Y:S01]  /*d350*/  UMOV UR5, 0x40000040 ;  /* 0x4000004000057882 */ /* 0x000fe20000000000 */
[----:B------:R-:W-:Y:S01]  /*d360*/  UMOV UR7, 0x80000020 ;  /* 0x8000002000077882 */ /* 0x000fe20000000000 */
[----:B--2---:R-:W-:Y:S01]  /*d370*/  FADD.FTZ R5, R5, R4 ;  /* 0x0000000405057221 */ /* 0x004fe20000010000 */
[----:B------:R-:W1:Y:S01]  /*d380*/  SHFL.BFLY PT, R0, R3, 0x1, 0x1f ;  /* 0x0c201f0003007f89 */ /* 0x000e6200000e0000 */
[----:B------:R-:W-:Y:S01]  /*d390*/  IMAD.MOV.U32 R4, RZ, RZ, RZ ;  /* 0x000000ffff047224 */ /* 0x000fe200078e00ff */
[----:B------:R-:W-:-:S02]  /*d3a0*/  USEL UR36, UR36, URZ, UP0 ;  /* 0x0000003f24247287 */ /* 0x000fc40008000000 */
[----:B------:R-:W2:Y:S01]  /*d3b0*/  SHFL.BFLY PT, R8, R5, 0x1, 0x1f ;  /* 0x0c201f0005087f89 */ /* 0x000ea200000e0000 */
[----:B-1----:R-:W-:Y:S01]  /*d3c0*/  FADD.FTZ R12, R3, R0 ;  /* 0x00000000030c7221 */ /* 0x002fe20000010000 */
[----:B------:R-:W-:Y:S02]  /*d3d0*/  IMAD.MOV.U32 R3, RZ, RZ, -0x800000 ;  /* 0xff800000ff037424 */ /* 0x000fe400078e00ff */
[----:B------:R-:W-:Y:S02]  /*d3e0*/  IMAD.MOV.U32 R0, RZ, RZ, -0x800000 ;  /* 0xff800000ff007424 */ /* 0x000fe400078e00ff */
[----:B--2---:R-:W-:Y:S01]  /*d3f0*/  FADD.FTZ R13, R5, R8 ;  /* 0x00000008050d7221 */ /* 0x004fe20000010000 */
[----:B------:R-:W-:-:S04]  /*d400*/  FSETP.NE.FTZ.AND P0, PT, R12, RZ, PT ;  /* 0x000000ff0c00720b */ /* 0x000fc80003f15000 */
[----:B------:R-:W-:-:S09]  /*d410*/  FSETP.NE.FTZ.AND P2, PT, R13, RZ, PT ;  /* 0x000000ff0d00720b */ /* 0x000fd20003f55000 */
[----:B------:R-:W1:Y:S01]  /*d420*/  @P0 MUFU.LG2 R8, R12 ;  /* 0x0000000c00080308 */ /* 0x000e620000000c00 */
[----:B------:R-:W-:-:S03]  /*d430*/  @P0 FMUL.FTZ R6, R6, 0.69314718246459960938 ;  /* 0x3f31721806060820 */ /* 0x000fc60000410000 */
[----:B------:R-:W-:-:S04]  /*d440*/  @P2 FMUL.FTZ R15, R15, 0.69314718246459960938 ;  /* 0x3f3172180f0f2820 */ /* 0x000fc80000410000 */
[----:B------:R-:W2:Y:S08]  /*d450*/  @P2 MUFU.LG2 R11, R13 ;  /* 0x0000000d000b2308 */ /* 0x000eb00000000c00 */
[----:B------:R-:W5:Y:S01]  /*d460*/  @P2 MUFU.RCP R10, R13 ;  /* 0x0000000d000a2308 */ /* 0x000f620000001000 */
[----:B-1----:R-:W-:-:S04]  /*d470*/  @P0 FMUL.FTZ R5, R8, 0.69314718246459960938 ;  /* 0x3f31721808050820 */ /* 0x002fc80000410000 */
[----:B------:R-:W-:-:S03]  /*d480*/  @P0 FFMA.FTZ R3, R6, R7, R5 ;  /* 0x0000000706030223 */ /* 0x000fc60000010005 */
[----:B------:R-:W1:Y:S01]  /*d490*/  @P0 MUFU.RCP R4, R12 ;  /* 0x0000000c00040308 */ /* 0x000e620000001000 */
[----:B--2---:R-:W-:Y:S01]  /*d4a0*/  @P2 FMUL.FTZ R8, R11, 0.69314718246459960938 ;  /* 0x3f3172180b082820 */ /* 0x004fe20000410000 */
[----:B------:R-:W-:Y:S01]  /*d4b0*/  @!P1 VIADD R11, R14, 0x2d860 ;  /* 0x0002d8600e0b9836 */ /* 0x000fe20000000000 */
[----:B------:R-:W-:Y:S02]  /*d4c0*/  PLOP3.LUT P0, PT, PT, PT, PT, 0x8, 0x0 ;  /* 0x000000000000781c */ /* 0x000fe40003f0e170 */
[----:B------:R-:W-:Y:S02]  /*d4d0*/  @P2 FFMA.FTZ R0, R15, R9, R8 ;  /* 0x000000090f002223 */ /* 0x000fe40000010008 */
[----:B------:R-:W-:Y:S01]  /*d4e0*/  @!P1 PRMT R11, RZ, 0x654, R11 ;  /* 0x00000654ff0b9816 */ /* 0x000fe2000000000b */
        /* <DEDUP_REMOVED lines=45> */
[----:B------:R-:W-:-:S04]  /*d7c0*/  USEL UR4, URZ, 0x1, UP0 ;  /* 0x000000013f047887 */ /* 0x000fc80008000000 */
[----:B------:R-:W-:Y:S01]  /*d7d0*/  ULOP3.LUT UR49, UR49, UR4, URZ, 0x3c, !UPT ;  /* 0x0000000431317292 */ /* 0x000fe2000f8e3c3f */
[----:B------:R-:W-:Y:S02]  /*d7e0*/  WARPGROUP.DEPBAR.LE gsb0, 0x0 ;  /* 0x00008000000079c5 */ /* 0x000fe40000010000 */
[----:B------:R2:W-:Y:S01]  /*d7f0*/  @!P1 SYNCS.ARRIVE.TRANS64.RED.A1T0 RZ, [R11+URZ], RZ ;  /* 0x000000ff0bff99a7 */ /* 0x0005e2000810043f */
[----:B-----5:R-:W-:Y:S01]  /*d800*/  FMUL.FTZ R26, R123, R10 ;  /* 0x0000000a7b1a7220 */ /* 0x020fe20000410000 */
[-C--:B-1----:R-:W-:Y:S01]  /*d810*/  FMUL.FTZ R28, R88, R4.reuse ;  /* 0x00000004581c7220 */ /* 0x082fe20000410000 */
        /* <DEDUP_REMOVED lines=45> */
[----:B--2---:R-:W-:-:S07]  /*daf0*/  FMUL.FTZ R135, R135, R10 ;  /* 0x0000000a87877220 */ /* 0x004fce0000410000 */
.L_x_663:
[----:B------:R-:W1:Y:S08]  /*db00*/  S2UR UR4, SR_CgaCtaId ;  /* 0x00000000000479c3 */ /* 0x000e700000008800 */
[----:B------:R-:W-:Y:S01]  /*db10*/  BAR.SYNC.DEFER_BLOCKING 0x5, 0x1a0 ;  /* 0x0146800000007b1d */ /* 0x000fe20000010000 */
[----:B------:R-:W-:-:S05]  /*db20*/  VIADD R29, R2, 0xffffff80 ;  /* 0xffffff80021d7836 */ /* 0x000fca0000000000 */
[----:B------:R-:W-:Y:S02]  /*db30*/  UMOV UR39, 0x400 ;  /* 0x0000040000277882 */ /* 0x000fe40000000000 */
[----:B-1----:R-:W-:-:S09]  /*db40*/  ULEA UR39, UR4, UR39, 0x18 ;  /* 0x0000002704277291 */ /* 0x002fd2000f8ec03f */
[----:B------:R-:W1:Y:S02]  /*db50*/  LDS R4, [UR39+0x2d8d0] ;  /* 0x02d8d027ff047984 */ /* 0x000e640008000800 */
[----:B-1----:R-:W-:Y:S01]  /*db60*/  R2UR UR4, R4 ;  /* 0x00000000040472ca */ /* 0x002fe200000e0000 */
[----:B------:R-:W-:Y:S06]  /*db70*/  BAR.ARV 0x4, 0x1a0 ;  /* 0x0106800000007b1d */ /* 0x000fec0000002000 */
[----:B------:R-:W-:Y:S08]  /*db80*/  @P0 BRA `(.L_x_734) ;  /* 0x0000000800280947 */ /* 0x000ff00003800000 */
[C---:B------:R-:W-:Y:S01]  /*db90*/  IADD3 R5, P5, R140.reuse, 0x20, RZ ;  /* 0x000000208c057810 */ /* 0x040fe20007fbe0ff */
[----:B------:R-:W-:Y:S01]  /*dba0*/  BAR.SYNC.DEFER_BLOCKING 0x1, 0x180 ;  /* 0x0046000000007b1d */ /* 0x000fe20000010000 */
[C---:B------:R-:W-:Y:S01]  /*dbb0*/  IADD3 R11, P4, R140.reuse, 0x3000, RZ ;  /* 0x000030008c0b7810 */ /* 0x040fe20007f9e0ff */
[----:B------:R-:W-:Y:S01]  /*dbc0*/  USHF.R.S32.HI UR5, URZ, 0x1f, UR43 ;  /* 0x0000001f3f057899 */ /* 0x000fe2000801142b */
[----:B------:R-:W-:Y:S02]  /*dbd0*/  LOP3.LUT R8, R5, 0x180, RZ, 0xc0, !PT ;  /* 0x0000018005087812 */ /* 0x000fe400078ec0ff */
[----:B------:R-:W-:-:S03]  /*dbe0*/  IADD3 R25, P1, R140, 0x6020, RZ ;  /* 0x000060208c197810 */ /* 0x000fc60007f3e0ff */
[----:B----4-:R-:W1:Y:S01]  /*dbf0*/  LDC.64 R34, c[0x0][0xb78] ;  /* 0x0002de00ff227b82 */ /* 0x010e620000000a00 */
[----:B------:R-:W-:Y:S01]  /*dc00*/  SHF.R.U64 R8, R8, 0x3, RZ ;  /* 0x0000000308087819 */ /* 0x000fe200000012ff */
[----:B------:R-:W-:Y:S01]  /*dc10*/  ULDC.64 UR6, c[0x0][0xb70] ;  /* 0x0002dc0000067ab9 */ /* 0x000fe20000000a00 */
[----:B------:R-:W-:Y:S01]  /*dc20*/  IADD3 R13, P3, R140, 0x3020, RZ ;  /* 0x000030208c0d7810 */ /* 0x000fe20007f7e0ff */
[----:B------:R-:W-:Y:S01]  /*dc30*/  UIMAD UR5, UR5, UR6, URZ ;  /* 0x00000006050572a4 */ /* 0x000fe2000f8e023f */
[----:B------:R-:W-:Y:S01]  /*dc40*/  LOP3.LUT R8, R8, R5, RZ, 0x3c, !PT ;  /* 0x0000000508087212 */ /* 0x000fe200078e3cff */
[----:B------:R-:W-:Y:S01]  /*dc50*/  UIMAD.WIDE.U32 UR8, UR43, UR6, URZ ;  /* 0x000000062b0872a5 */ /* 0x000fe2000f8e003f */
[----:B------:R-:W-:Y:S01]  /*dc60*/  LOP3.LUT R5, R140, 0x180, RZ, 0xc0, !PT ;  /* 0x000001808c057812 */ /* 0x000fe200078ec0ff */
[----:B------:R-:W-:Y:S01]  /*dc70*/  UIMAD UR5, UR43, UR7, UR5 ;  /* 0x000000072b0572a4 */ /* 0x000fe2000f8e0205 */
[----:B------:R-:W-:Y:S01]  /*dc80*/  LOP3.LUT R10, R11, 0x180, RZ, 0xc0, !PT ;  /* 0x000001800b0a7812 */ /* 0x000fe200078ec0ff */
[----:B------:R-:W-:Y:S01]  /*dc90*/  USHF.R.S32.HI UR6, URZ, 0x1f, UR44 ;  /* 0x0000001f3f067899 */ /* 0x000fe2000801142c */
[----:B------:R-:W-:Y:S01]  /*dca0*/  SHF.R.U64 R5, R5, 0x3, RZ ;  /* 0x0000000305057819 */ /* 0x000fe200000012ff */
[----:B------:R-:W-:Y:S01]  /*dcb0*/  UIADD3 UR5, UR9, UR5, URZ ;  /* 0x0000000509057290 */ /* 0x000fe2000fffe03f */
[----:B------:R-:W-:-:S02]  /*dcc0*/  LOP3.LUT R24, R25, 0x180, RZ, 0xc0, !PT ;  /* 0x0000018019187812 */ /* 0x000fc400078ec0ff */
[----:B------:R-:W-:Y:S02]  /*dcd0*/  LOP3.LUT R12, R13, 0x180, RZ, 0xc0, !PT ;  /* 0x000001800d0c7812 */ /* 0x000fe400078ec0ff */
[----:B------:R-:W-:Y:S01]  /*dce0*/  LOP3.LUT R4, R5, R140, RZ, 0x3c, !PT ;  /* 0x0000008c05047212 */ /* 0x000fe200078e3cff */
[----:B------:R-:W-:Y:S01]  /*dcf0*/  IMAD.MOV.U32 R5, RZ, RZ, R141 ;  /* 0x000000ffff057224 */ /* 0x000fe200078e008d */
[----:B------:R-:W-:Y:S02]  /*dd00*/  SHF.R.U64 R10, R10, 0x3, RZ ;  /* 0x000000030a0a7819 */ /* 0x000fe400000012ff */
[----:B------:R-:W-:Y:S02]  /*dd10*/  SHF.R.U64 R24, R24, 0x3, RZ ;  /* 0x0000000318187819 */ /* 0x000fe400000012ff */
[----:B------:R-:W-:Y:S02]  /*dd20*/  SHF.R.S32.HI R30, RZ, 0x1f, R29 ;  /* 0x0000001fff1e7819 */ /* 0x000fe4000001141d */
[----:B------:R-:W-:-:S02]  /*dd30*/  SHF.R.U64 R12, R12, 0x3, RZ ;  /* 0x000000030c0c7819 */ /* 0x000fc400000012ff */
[----:B------:R-:W-:Y:S02]  /*dd40*/  LOP3.LUT R10, R10, R11, RZ, 0x3c, !PT ;  /* 0x0000000b0a0a7212 */ /* 0x000fe400078e3cff */
[----:B------:R-:W-:Y:S02]  /*dd50*/  IADD3 R21, P2, R140, 0x6000, RZ ;  /* 0x000060008c157810 */ /* 0x000fe40007f5e0ff */
[----:B------:R-:W-:Y:S02]  /*dd60*/  LOP3.LUT R24, R24, R25, RZ, 0x3c, !PT ;  /* 0x0000001918187212 */ /* 0x000fe400078e3cff */
[----:B------:R-:W-:Y:S02]  /*dd70*/  LEA.HI R11, R30, R29, RZ, 0x7 ;  /* 0x0000001d1e0b7211 */ /* 0x000fe400078f38ff */
[----:B------:R-:W-:Y:S02]  /*dd80*/  MOV R25, R4 ;  /* 0x0000000400197202 */ /* 0x000fe40000000f00 */
[----:B------:R-:W-:-:S02]  /*dd90*/  F2FP.BF16.F32.PACK_AB R4, R89, R28 ;  /* 0x0000001c5904723e */ /* 0x000fc400000010ff */
[----:B------:R-:W-:Y:S02]  /*dda0*/  F2FP.BF16.F32.PACK_AB R5, R91, R90 ;  /* 0x0000005a5b05723e */ /* 0x000fe400000010ff */
[----:B------:R-:W-:Y:S01]  /*ddb0*/  F2FP.BF16.F32.PACK_AB R6, R6, R9 ;  /* 0x000000090606723e */ /* 0x000fe200000010ff */
[--C-:B------:R-:W-:Y:S01]  /*ddc0*/  IMAD.X R9, RZ, RZ, R141.reuse, P5 ;  /* 0x000000ffff097224 */ /* 0x100fe200028e068d */
[----:B------:R-:W-:Y:S02]  /*ddd0*/  F2FP.BF16.F32.PACK_AB R7, R7, R94 ;  /* 0x0000005e0707723e */ /* 0x000fe400000010ff */
[----:B------:R-:W-:Y:S01]  /*dde0*/  LOP3.LUT R12, R12, R13, RZ, 0x3c, !PT ;  /* 0x0000000d0c0c7212 */ /* 0x000fe200078e3cff */
[--C-:B------:R-:W-:Y:S01]  /*ddf0*/  IMAD.X R13, RZ, RZ, R141.reuse, P3 ;  /* 0x000000ffff0d7224 */ /* 0x100fe200018e068d */
[----:B------:R-:W-:Y:S01]  /*de00*/  LOP3.LUT R20, R21, 0x180, RZ, 0xc0, !PT ;  /* 0x0000018015147812 */ /* 0x000fe200078ec0ff */
[----:B------:R2:W-:Y:S01]  /*de10*/  STSM.16.M88.4 [R25], R4 ;  /* 0x0000000419007844 */ /* 0x0005e20000000200 */
[----:B------:R-:W-:Y:S01]  /*de20*/  LOP3.LUT R32, R11, 0xffffff80, RZ, 0xc0, !PT ;  /* 0xffffff800b207812 */ /* 0x000fe200078ec0ff */
[----:B------:R-:W-:Y:S01]  /*de30*/  IMAD.X R11, RZ, RZ, R141, P4 ;  /* 0x000000ffff0b7224 */ /* 0x000fe200020e068d */
[----:B------:R-:W-:-:S02]  /*de40*/  SHF.R.U64 R20, R20, 0x3, RZ ;  /* 0x0000000314147819 */ /* 0x000fc400000012ff */
[----:B------:R-:W-:Y:S01]  /*de50*/  MOV R28, R12 ;  /* 0x0000000c001c7202 */ /* 0x000fe20000000f00 */
[----:B------:R-:W-:Y:S01]  /*de60*/  IMAD.IADD R32, R29, 0x1, -R32 ;  /* 0x000000011d207824 */ /* 0x000fe200078e0a20 */
[----:B------:R-:W-:Y:S01]  /*de70*/  LOP3.LUT R20, R20, R21, RZ, 0x3c, !PT ;  /* 0x0000001514147212 */ /* 0x000fe200078e3cff */
[----:B------:R-:W-:Y:S01]  /*de80*/  IMAD.U32 R13, RZ, RZ, UR9 ;  /* 0x00000009ff0d7e24 */ /* 0x000fe2000f8e00ff */
[----:B------:R-:W-:Y:S01]  /*de90*/  LEA.HI R31, R30, R29, RZ, 0x5 ;  /* 0x0000001d1e1f7211 */ /* 0x000fe200078f28ff */
[----:B------:R-:W-:Y:S01]  /*dea0*/  IMAD.U32 R12, RZ, RZ, UR8 ;  /* 0x00000008ff0c7e24 */ /* 0x000fe2000f8e00ff */
[----:B------:R-:W-:Y:S01]  /*deb0*/  LOP3.LUT P0, RZ, R32, 0x3, RZ, 0xc0, !PT ;  /* 0x0000000320ff7812 */ /* 0x000fe2000780c0ff */
[----:B------:R-:W-:Y:S01]  /*dec0*/  IMAD.U32 R13, RZ, RZ, UR5 ;  /* 0x00000005ff0d7e24 */ /* 0x000fe2000f8e00ff */
[----:B------:R-:W-:Y:S01]  /*ded0*/  ULDC UR5, c[0x0][0xa88] ;  /* 0x0002a20000057ab9 */ /* 0x000fe20000000800 */
[--C-:B------:R-:W-:Y:S01]  /*dee0*/  IMAD.X R21, RZ, RZ, R141.reuse, P2 ;  /* 0x000000ffff157224 */ /* 0x100fe200010e068d */
[----:B------:R-:W-:Y:S01]  /*def0*/  MOV R30, R8 ;  /* 0x00000008001e7202 */ /* 0x000fe20000000f00 */
[----:B--2---:R-:W-:Y:S01]  /*df00*/  IMAD.X R25, RZ, RZ, R141, P1 ;  /* 0x000000ffff197224 */ /* 0x004fe200008e068d */
[----:B------:R-:W-:Y:S01]  /*df10*/  MOV R29, R10 ;  /* 0x0000000a001d7202 */ /* 0x000fe20000000f00 */
[C---:B-1----:R-:W-:Y:S01]  /*df20*/  IMAD R4, R34.reuse, UR6, RZ ;  /* 0x0000000622047c24 */ /* 0x042fe2000f8e02ff */
[----:B------:R-:W-:Y:S01]  /*df30*/  MOV R20, R20 ;  /* 0x0000001400147202 */ /* 0x000fe20000000f00 */
[----:B------:R-:W-:Y:S01]  /*df40*/  IMAD.WIDE.U32 R12, R34, UR44, R12 ;  /* 0x0000002c220c7c25 */ /* 0x000fe2000f8e000c */
[----:B------:R-:W-:Y:S01]  /*df50*/  MOV R24, R24 ;  /* 0x0000001800187202 */ /* 0x000fe20000000f00 */
[----:B------:R-:W-:Y:S01]  /*df60*/  ULDC.64 UR6, c[0x0][0xb40] ;  /* 0x0002d00000067ab9 */ /* 0x000fe20000000a00 */
[----:B------:R-:W-:Y:S01]  /*df70*/  F2FP.BF16.F32.PACK_AB R5, R99, R98 ;  /* 0x000000626305723e */ /* 0x000fe200000010ff */
[----:B------:R-:W-:Y:S01]  /*df80*/  VIADD R25, R137, UR42 ;  /* 0x0000002a89197c36 */ /* 0x000fe20008000000 */
[----:B------:R-:W-:Y:S01]  /*df90*/  F2FP.BF16.F32.PACK_AB R6, R101, R100 ;  /* 0x000000646506723e */ /* 0x000fe200000010ff */
[----:B------:R-:W-:Y:S01]  /*dfa0*/  IMAD R32, R35, UR44, R4 ;  /* 0x0000002c23207c24 */ /* 0x000fe2000f8e0204 */
[----:B------:R-:W-:Y:S01]  /*dfb0*/  F2FP.BF16.F32.PACK_AB R4, R97, R96 ;  /* 0x000000606104723e */ /* 0x000fe200000010ff */
[----:B------:R-:W-:Y:S01]  /*dfc0*/  VIADD R33, R25, 0x8 ;  /* 0x0000000819217836 */ /* 0x000fe20000000000 */
[----:B------:R-:W-:-:S02]  /*dfd0*/  SHF.R.S32.HI R21, RZ, 0x1f, R25 ;  /* 0x0000001fff157819 */ /* 0x000fc40000011419 */
[C---:B------:R-:W-:Y:S02]  /*dfe0*/  ISETP.GE.OR P1, PT, R25.reuse, UR5, P0 ;  /* 0x0000000519007c0c */ /* 0x040fe40008726670 */
[----:B------:R-:W-:Y:S02]  /*dff0*/  IADD3 R25, P2, R25, R12, RZ ;  /* 0x0000000c19197210 */ /* 0x000fe40007f5e0ff */
[----:B------:R-:W-:Y:S02]  /*e000*/  F2FP.BF16.F32.PACK_AB R7, R103, R102 ;  /* 0x000000666707723e */ /* 0x000fe400000010ff */
[----:B------:R-:W-:Y:S02]  /*e010*/  F2FP.BF16.F32.PACK_AB R8, R105, R104 ;  /* 0x000000686908723e */ /* 0x000fe400000010ff */
[----:B------:R-:W-:Y:S01]  /*e020*/  F2FP.BF16.F32.PACK_AB R9, R107, R106 ;  /* 0x0000006a6b09723e */ /* 0x000fe200000010ff */
[----:B------:R1:W-:Y:S01]  /*e030*/  STSM.16.M88.4 [R30], R4 ;  /* 0x000000041e007844 */ /* 0x0003e20000000200 */
[----:B------:R-:W-:-:S02]  /*e040*/  F2FP.BF16.F32.PACK_AB R10, R109, R108 ;  /* 0x0000006c6d0a723e */ /* 0x000fc400000010ff */
[----:B------:R-:W-:Y:S02]  /*e050*/  F2FP.BF16.F32.PACK_AB R11, R111, R110 ;  /* 0x0000006e6f0b723e */ /* 0x000fe400000010ff */
[----:B------:R-:W-:Y:S02]  /*e060*/  IADD3.X R32, R21, R13, R32, P2, !PT ;  /* 0x0000000d15207210 */ /* 0x000fe400017fe420 */
[----:B------:R-:W-:Y:S01]  /*e070*/  F2FP.BF16.F32.PACK_AB R12, R113, R112 ;  /* 0x00000070710c723e */ /* 0x000fe200000010ff */
[----:B------:R-:W-:Y:S01]  /*e080*/  STSM.16.M88.4 [R29], R8 ;  /* 0x000000081d007844 */ /* 0x000fe20000000200 */
[----:B------:R-:W-:Y:S02]  /*e090*/  F2FP.BF16.F32.PACK_AB R13, R115, R114 ;  /* 0x00000072730d723e */ /* 0x000fe400000010ff */
[----:B------:R-:W-:Y:S02]  /*e0a0*/  F2FP.BF16.F32.PACK_AB R14, R117, R14 ;  /* 0x0000000e750e723e */ /* 0x000fe400000010ff */
[----:B------:R-:W-:-:S02]  /*e0b0*/  F2FP.BF16.F32.PACK_AB R15, R15, R118 ;  /* 0x000000760f0f723e */ /* 0x000fc400000010ff */
[----:B------:R-:W-:Y:S02]  /*e0c0*/  F2FP.BF16.F32.PACK_AB R120, R121, R120 ;  /* 0x000000787978723e */ /* 0x000fe400000010ff */
[----:B------:R-:W-:Y:S01]  /*e0d0*/  F2FP.BF16.F32.PACK_AB R128, R129, R128 ;  /* 0x000000808180723e */ /* 0x000fe200000010ff */
[----:B------:R-:W-:Y:S01]  /*e0e0*/  STSM.16.M88.4 [R28], R12 ;  /* 0x0000000c1c007844 */ /* 0x000fe20000000200 */
[----:B------:R-:W-:Y:S02]  /*e0f0*/  F2FP.BF16.F32.PACK_AB R121, R26, R27 ;  /* 0x0000001b1a79723e */ /* 0x000fe400000010ff */
[----:B------:R-:W-:Y:S02]  /*e100*/  F2FP.BF16.F32.PACK_AB R122, R125, R124 ;  /* 0x0000007c7d7a723e */ /* 0x000fe400000010ff */
[----:B------:R-:W-:Y:S02]  /*e110*/  F2FP.BF16.F32.PACK_AB R123, R123, R126 ;  /* 0x0000007e7b7b723e */ /* 0x000fe400000010ff */
[----:B------:R-:W-:-:S02]  /*e120*/  F2FP.BF16.F32.PACK_AB R129, R131, R130 ;  /* 0x000000828381723e */ /* 0x000fc400000010ff */
[----:B------:R-:W-:Y:S01]  /*e130*/  F2FP.BF16.F32.PACK_AB R130, R133, R132 ;  /* 0x000000848582723e */ /* 0x000fe200000010ff */
[----:B------:R-:W-:Y:S01]  /*e140*/  STSM.16.M88.4 [R20], R120 ;  /* 0x0000007814007844 */ /* 0x000fe20000000200 */
[----:B------:R-:W-:Y:S02]  /*e150*/  F2FP.BF16.F32.PACK_AB R131, R135, R134 ;  /* 0x000000868783723e */ /* 0x000fe400000010ff */
[----:B-1----:R-:W-:Y:S02]  /*e160*/  SHF.R.S32.HI R6, RZ, 0x5, R31 ;  /* 0x00000005ff067819 */ /* 0x002fe4000001141f */
[----:B------:R-:W-:Y:S01]  /*e170*/  ISETP.GE.OR P0, PT, R33, UR5, P0 ;  /* 0x0000000521007c0c */ /* 0x000fe20008706670 */
[----:B------:R-:W-:Y:S01]  /*e180*/  STSM.16.M88.4 [R24], R128 ;  /* 0x0000008018007844 */ /* 0x000fe20000000200 */
[C---:B------:R-:W-:Y:S01]  /*e190*/  LEA R4, P2, R25.reuse, UR6, 0x2 ;  /* 0x0000000619047c11 */ /* 0x040fe2000f8410ff */
[----:B------:R-:W-:Y:S01]  /*e1a0*/  @!PT LDS RZ, [RZ] ;  /* 0x00000000fffff984 */ /* 0x000fe20000000800 */
[----:B------:R-:W-:Y:S01]  /*e1b0*/  @!PT LDS RZ, [RZ] ;  /* 0x00000000fffff984 */ /* 0x000fe20000000800 */
[----:B------:R-:W-:Y:S01]  /*e1c0*/  @!PT LDS RZ, [RZ] ;  /* 0x00000000fffff984 */ /* 0x000fe20000000800 */
[----:B------:R-:W-:Y:S01]  /*e1d0*/  @!PT LDS RZ, [RZ] ;  /* 0x00000000fffff984 */ /* 0x000fe20000000800 */
[----:B------:R1:W-:Y:S06]  /*e1e0*/  MEMBAR.ALL.CTA ;  /* 0x0000000000007992 */ /* 0x0003ec0000008000 */
[----:B-1----:R-:W1:Y:S01]  /*e1f0*/  FENCE.VIEW.ASYNC.S ;  /* 0x00000000000073c6 */ /* 0x002e620000000000 */
[----:B------:R-:W-:-:S03]  /*e200*/  LEA.HI.X R5, R25, UR7, R32, 0x2, P2 ;  /* 0x0000000719057c11 */ /* 0x000fc600090f1420 */
[----:B-1----:R-:W1:Y:S01]  /*e210*/  SHFL.IDX PT, R6, R6, RZ, 0x1f ;  /* 0x00001fff06067589 */ /* 0x002e6200000e0000 */
[----:B------:R-:W-:Y:S06]  /*e220*/  BAR.ARV 0x1, 0x1a0 ;  /* 0x0046800000007b1d */ /* 0x000fec0000002000 */
[----:B------:R2:W-:Y:S04]  /*e230*/  @!P1 STG.E desc[UR50][R4.64], R3 ;  /* 0x0000000304009986 */ /* 0x0005e8000c101932 */
[----:B------:R2:W-:Y:S01]  /*e240*/  @!P0 STG.E desc[UR50][R4.64+0x20], R0 ;  /* 0x0000200004008986 */ /* 0x0005e2000c101932 */
[----:B-1----:R-:W-:-:S13]  /*e250*/  ISETP.NE.AND P0, PT, R6, 0xb, PT ;  /* 0x0000000b0600780c */ /* 0x002fda0003f05270 */
[----:B--2---:R-:W-:Y:S05]  /*e260*/  @P0 BRA `(.L_x_735) ;  /* 0x0000000800000947 */ /* 0x004fea0003800000 */
        /* <DEDUP_REMOVED lines=26> */
.L_x_737:
[----:B------:R-:W-:Y:S05]  /*e410*/  BSYNC B0 ;  /* 0x0000000000007941 */ /* 0x000fea0003800000 */
.L_x_736:
[----:B------:R-:W-:Y:S05]  /*e420*/  BRA `(.L_x_735) ;  /* 0x0000000400907947 */ /* 0x000fea0003800000 */
.L_x_734:
[----:B------:R-:W1:Y:S01]  /*e430*/  LDC.64 R12, c[0x0][0xae0] ;  /* 0x0002b800ff0c7b82 */ /* 0x000e620000000a00 */
[----:B------:R-:W-:Y:S01]  /*e440*/  SHF.R.S32.HI R0, RZ, 0x1f, R29 ;  /* 0x0000001fff007819 */ /* 0x000fe2000001141d */
[----:B------:R-:W-:Y:S01]  /*e450*/  USHF.R.S32.HI UR5, URZ, 0x1f, UR43 ;  /* 0x0000001f3f057899 */ /* 0x000fe2000801142b */
[----:B------:R-:W-:Y:S01]  /*e460*/  ISETP.GT.AND P0, PT, R29, 0xbf, PT ;  /* 0x000000bf1d00780c */ /* 0x000fe20003f04270 */
[----:B------:R-:W-:Y:S01]  /*e470*/  USHF.R.S32.HI UR6, URZ, 0x1f, UR44 ;  /* 0x0000001f3f067899 */ /* 0x000fe2000801142c */
[----:B------:R-:W-:Y:S01]  /*e480*/  LEA.HI R25, R0, R29, RZ, 0x2 ;  /* 0x0000001d00197211 */ /* 0x000fe200078f10ff */
[----:B------:R-:W-:Y:S02]  /*e490*/  BSSY B0, `(.L_x_738) ;  /* 0x000001e000007945 */ /* 0x000fe40003800000 */
[----:B------:R-:W2:Y:S01]  /*e4a0*/  LDC R11, c[0x0][0xdac] ;  /* 0x00036b00ff0b7b82 */ /* 0x000ea20000000800 */
[----:B------:R-:W-:-:S05]  /*e4b0*/  LOP3.LUT R0, R25, 0x1ffffffc, RZ, 0xc0, !PT ;  /* 0x1ffffffc19007812 */ /* 0x000fca00078ec0ff */
[----:B------:R-:W-:Y:S02]  /*e4c0*/  IMAD.IADD R0, R29, 0x1, -R0 ;  /* 0x000000011d007824 */ /* 0x000fe400078e0a00 */
[----:B------:R-:W2:Y:S02]  /*e4d0*/  LDC R24, c[0x0][0xa88] ;  /* 0x0002a200ff187b82 */ /* 0x000ea40000000800 */
[----:B------:R-:W-:-:S06]  /*e4e0*/  IMAD.SHL.U32 R8, R0, 0x8, RZ ;  /* 0x0000000800087824 */ /* 0x000fcc00078e00ff */
[----:B------:R-:W2:Y:S01]  /*e4f0*/  LDC.64 R14, c[0x0][0xae8] ;  /* 0x0002ba00ff0e7b82 */ /* 0x000ea20000000a00 */
[----:B-1----:R-:W-:Y:S01]  /*e500*/  IMAD R10, R12, UR5, RZ ;  /* 0x000000050c0a7c24 */ /* 0x002fe2000f8e02ff */
[----:B------:R-:W-:Y:S06]  /*e510*/  @P0 BRA `(.L_x_739) ;  /* 0x0000000000540947 */ /* 0x000fec0003800000 */
[----:B------:R-:W-:Y:S01]  /*e520*/  IMAD.U32 R5, RZ, RZ, UR42 ;  /* 0x0000002aff057e24 */ /* 0x000fe2000f8e00ff */
[----:B------:R-:W-:-:S04]  /*e530*/  ULDC UR7, c[0x0][0xa88] ;  /* 0x0002a20000077ab9 */ /* 0x000fc80000000800 */
[----:B------:R-:W-:-:S04]  /*e540*/  IADD3 R4, R5, -0x80, R2 ;  /* 0xffffff8005047810 */ /* 0x000fc80007ffe002 */
[----:B------:R-:W-:-:S13]  /*e550*/  ISETP.GE.AND P0, PT, R4, UR7, PT ;  /* 0x0000000704007c0c */ /* 0x000fda000bf06270 */
[----:B------:R-:W-:Y:S05]  /*e560*/  @P0 BRA `(.L_x_739) ;  /* 0x0000000000400947 */ /* 0x000fea0003800000 */
[----:B------:R-:W1:Y:S01]  /*e570*/  LDC.64 R6, c[0x0][0xb70] ;  /* 0x0002dc00ff067b82 */ /* 0x000e620000000a00 */
[----:B------:R-:W-:Y:S01]  /*e580*/  SHF.R.S32.HI R5, RZ, 0x1f, R4 ;  /* 0x0000001fff057819 */ /* 0x000fe20000011404 */
[----:B------:R-:W-:-:S06]  /*e590*/  ULDC.64 UR8, c[0x0][0xb40] ;  /* 0x0002d00000087ab9 */ /* 0x000fcc0000000a00 */
[----:B------:R-:W5:Y:S01]  /*e5a0*/  LDC.64 R20, c[0x0][0xb78] ;  /* 0x0002de00ff147b82 */ /* 0x000f620000000a00 */
[C---:B-1----:R-:W-:Y:S02]  /*e5b0*/  IMAD R0, R6.reuse, UR5, RZ ;  /* 0x0000000506007c24 */ /* 0x042fe4000f8e02ff */
[----:B------:R-:W-:-:S04]  /*e5c0*/  IMAD.WIDE.U32 R4, R6, UR43, R4 ;  /* 0x0000002b06047c25 */ /* 0x000fc8000f8e0004 */
[----:B------:R-:W-:Y:S02]  /*e5d0*/  IMAD R3, R7, UR43, R0 ;  /* 0x0000002b07037c24 */ /* 0x000fe4000f8e0200 */
[C---:B-----5:R-:W-:Y:S02]  /*e5e0*/  IMAD R0, R20.reuse, UR6, RZ ;  /* 0x0000000614007c24 */ /* 0x060fe4000f8e02ff */
[----:B------:R-:W-:Y:S02]  /*e5f0*/  IMAD.IADD R5, R5, 0x1, R3 ;  /* 0x0000000105057824 */ /* 0x000fe400078e0203 */
[----:B------:R-:W-:Y:S02]  /*e600*/  IMAD R3, R21, UR44, R0 ;  /* 0x0000002c15037c24 */ /* 0x000fe4000f8e0200 */
[----:B------:R-:W-:-:S04]  /*e610*/  IMAD.WIDE.U32 R4, R20, UR44, R4 ;  /* 0x0000002c14047c25 */ /* 0x000fc8000f8e0004 */
[----:B------:R-:W-:Y:S01]  /*e620*/  IMAD.IADD R3, R5, 0x1, R3 ;  /* 0x0000000105037824 */ /* 0x000fe200078e0203 */
[----:B------:R-:W-:-:S04]  /*e630*/  LEA R6, P0, R4, UR8, 0x2 ;  /* 0x0000000804067c11 */ /* 0x000fc8000f8010ff */
[----:B------:R-:W-:Y:S01]  /*e640*/  LEA.HI.X R7, R4, UR9, R3, 0x2, P0 ;  /* 0x0000000904077c11 */ /* 0x000fe200080f1403 */
[----:B------:R-:W-:-:S05]  /*e650*/  IMAD.MOV.U32 R3, RZ, RZ, -0x800000 ;  /* 0xff800000ff037424 */ /* 0x000fca00078e00ff */
[----:B------:R1:W-:Y:S03]  /*e660*/  STG.E desc[UR50][R6.64], R3 ;  /* 0x0000000306007986 */ /* 0x0003e6000c101932 */
.L_x_739:
[----:B------:R-:W-:Y:S05]  /*e670*/  BSYNC B0 ;  /* 0x0000000000007941 */ /* 0x000fea0003800000 */
.L_x_738:
[----:B------:R-:W-:Y:S01]  /*e680*/  ULOP3.LUT UR48, URZ, UR48, URZ, 0x33, !UPT ;  /* 0x000000303f307292 */ /* 0x000fe2000f8e333f */
[----:B-1----:R-:W-:Y:S01]  /*e690*/  IMAD R3, R13, UR43, R10 ;  /* 0x0000002b0d037c24 */ /* 0x002fe2000f8e020a */
[----:B------:R-:W-:Y:S01]  /*e6a0*/  SHF.R.S32.HI R4, RZ, 0x2, R25 ;  /* 0x00000002ff047819 */ /* 0x000fe20000011419 */
[----:B--2---:R-:W-:Y:S01]  /*e6b0*/  IMAD R10, R14, UR6, RZ ;  /* 0x000000060e0a7c24 */ /* 0x004fe2000f8e02ff */
[----:B------:R-:W-:Y:S01]  /*e6c0*/  SHF.R.S32.HI R9, RZ, 0x1f, R8 ;  /* 0x0000001fff097819 */ /* 0x000fe20000011408 */
[----:B------:R-:W-:Y:S01]  /*e6d0*/  BSSY B0, `(.L_x_740) ;  /* 0x0000021000007945 */ /* 0x000fe20003800000 */
[----:B------:R-:W-:Y:S02]  /*e6e0*/  VIADD R13, R11, UR48 ;  /* 0x000000300b0d7c36 */ /* 0x000fe40008000000 */
[----:B------:R-:W-:Y:S02]  /*e6f0*/  VIADD R0, R4, 0x60 ;  /* 0x0000006004007836 */ /* 0x000fe40000000000 */
[----:B------:R-:W-:-:S02]  /*e700*/  IMAD R5, R13, -0xc0, R24 ;  /* 0xffffff400d057824 */ /* 0x000fc400078e0218 */
[----:B------:R-:W-:-:S03]  /*e710*/  IMAD.WIDE.U32 R6, R12, UR43, R8 ;  /* 0x0000002b0c067c25 */ /* 0x000fc6000f8e0008 */
[-C--:B------:R-:W-:Y:S01]  /*e720*/  ISETP.GE.AND P0, PT, R4, R5.reuse, PT ;  /* 0x000000050400720c */ /* 0x080fe20003f06270 */
[----:B------:R-:W-:Y:S01]  /*e730*/  IMAD.IADD R7, R7, 0x1, R3 ;  /* 0x0000000107077824 */ /* 0x000fe200078e0203 */
[----:B------:R-:W-:Y:S01]  /*e740*/  ISETP.GE.AND P3, PT, R0, R5, PT ;  /* 0x000000050000720c */ /* 0x000fe20003f66270 */
[----:B------:R-:W-:Y:S01]  /*e750*/  IMAD R3, R15, UR44, R10 ;  /* 0x0000002c0f037c24 */ /* 0x000fe2000f8e020a */
[----:B------:R-:W-:Y:S01]  /*e760*/  SHF.R.S32.HI R5, RZ, 0x1f, R4 ;  /* 0x0000001fff057819 */ /* 0x000fe20000011404 */
[----:B------:R-:W-:-:S04]  /*e770*/  IMAD.WIDE.U32 R10, R14, UR44, R6 ;  /* 0x0000002c0e0a7c25 */ /* 0x000fc8000f8e0006 */
        /* <DEDUP_REMOVED lines=22> */
.L_x_741:
[----:B------:R-:W-:Y:S05]  /*e8e0*/  BSYNC B0 ;  /* 0x0000000000007941 */ /* 0x000fea0003800000 */
.L_x_740:
[----:B------:R-:W-:Y:S04]  /*e8f0*/  BSSY B0, `(.L_x_735) ;  /* 0x0000017000007945 */ /* 0x000fe80003800000 */
[----:B------:R-:W-:Y:S05]  /*e900*/  @P3 BRA `(.L_x_742) ;  /* 0x0000000000543947 */ /* 0x000fea0003800000 */
[----:B------:R-:W-:Y:S01]  /*e910*/  IADD3 R3, P0, R6, 0x60, RZ ;  /* 0x0000006006037810 */ /* 0x000fe20007f1e0ff */
[----:B------:R-:W-:Y:S01]  /*e920*/  ULDC UR5, c[0x0][0xa8c] ;  /* 0x0002a30000057ab9 */ /* 0x000fe20000000800 */
[----:B------:R-:W-:Y:S01]  /*e930*/  ULDC.64 UR6, c[0x0][0xad8] ;  /* 0x0002b60000067ab9 */ /* 0x000fe20000000a00 */
[----:B------:R-:W-:Y:S01]  /*e940*/  IMAD.MOV.U32 R4, RZ, RZ, R10 ;  /* 0x000000ffff047224 */ /* 0x000fe200078e000a */
[C---:B------:R-:W-:Y:S01]  /*e950*/  ISETP.GE.AND P1, PT, R8.reuse, UR5, PT ;  /* 0x0000000508007c0c */ /* 0x040fe2000bf26270 */
[----:B------:R-:W-:Y:S02]  /*e960*/  IMAD.X R6, RZ, RZ, R7, P0 ;  /* 0x000000ffff067224 */ /* 0x000fe400000e0607 */
[----:B------:R-:W-:Y:S02]  /*e970*/  IMAD.MOV.U32 R5, RZ, RZ, R13 ;  /* 0x000000ffff057224 */ /* 0x000fe400078e000d */
[----:B------:R-:W-:Y:S02]  /*e980*/  VIADD R0, R8, 0x20 ;  /* 0x0000002008007836 */ /* 0x000fe40000000000 */
[----:B------:R-:W-:-:S02]  /*e990*/  IMAD R6, R6, UR6, RZ ;  /* 0x0000000606067c24 */ /* 0x000fc4000f8e02ff */
[----:B------:R-:W-:Y:S01]  /*e9a0*/  VIADD R8, R8, 0x40 ;  /* 0x0000004008087836 */ /* 0x000fe20000000000 */
[----:B------:R-:W-:Y:S01]  /*e9b0*/  ISETP.GE.AND P2, PT, R0, UR5, PT ;  /* 0x0000000500007c0c */ /* 0x000fe2000bf46270 */
        /* <DEDUP_REMOVED lines=10> */
.L_x_742:
[----:B------:R-:W-:Y:S05]  /*ea60*/  BSYNC B0 ;  /* 0x0000000000007941 */ /* 0x000fea0003800000 */
.L_x_735:
[----:B------:R-:W5:Y:S02]  /*ea70*/  LDC R0, c[0x0][0xda8] ;  /* 0x00036a00ff007b82 */ /* 0x000f640000000800 */
[----:B-----5:R-:W-:-:S13]  /*ea80*/  ISETP.LE.AND P0, PT, R0, UR4, PT ;  /* 0x0000000400007c0c */ /* 0x020fda000bf03270 */
[----:B------:R-:W-:Y:S05]  /*ea90*/  @!P0 BRA `(.L_x_743) ;  /* 0xffffff24000c8947 */ /* 0x000fea000383ffff */
[----:B------:R-:W-:Y:S05]  /*eaa0*/  EXIT ;  /* 0x000000000000794d */ /* 0x000fea0003800000 */
.L_x_653:
[----:B------:R-:W-:-:S08]  /*eab0*/  NOP ;  /* 0x0000000000007918 */ /* 0x000fd00000000000 */
[----:B------:R-:W1:-:S00]  /*eac0*/  USETMAXREG.DEALLOC.CTAPOOL 0x20 ;  /* 0x00000020000079c8 */ /* 0x000e4000080e0500 */
[----:B-1----:R-:W-:-:S05]  /*ead0*/  LOP3.LUT R16, R0, 0x3, RZ, 0xc0, !PT ;  /* 0x0000000300107812 */ /* 0x002fca00078ec0ff */
[----:B------:R-:W1:Y:S02]  /*eae0*/  SHFL.IDX PT, R0, R16, RZ, 0x1f ;  /* 0x00001fff10007589 */ /* 0x000e6400000e0000 */
[----:B-1----:R-:W-:-:S13]  /*eaf0*/  ISETP.NE.AND P0, PT, R0, RZ, PT ;  /* 0x000000ff0000720c */ /* 0x002fda0003f05270 */
[----:B------:R-:W-:Y:S05]  /*eb00*/  @P0 EXIT ;  /* 0x000000000000094d */ /* 0x000fea0003800000 */
[----:B------:R-:W1:Y:S01]  /*eb10*/  S2UR UR4, SR_CTAID.X ;  /* 0x00000000000479c3 */ /* 0x000e620000002500 */
[----:B------:R-:W-:Y:S01]  /*eb20*/  UMOV UR47, URZ ;  /* 0x0000003f002f7c82 */ /* 0x000fe20008000000 */
[----:B------:R-:W-:Y:S02]  /*eb30*/  IMAD.MOV.U32 R19, RZ, RZ, RZ ;  /* 0x000000ffff137224 */ /* 0x000fe400078e00ff */
[----:B------:R-:W-:-:S04]  /*eb40*/  IMAD.MOV.U32 R18, RZ, RZ, 0x1 ;  /* 0x00000001ff127424 */ /* 0x000fc800078e00ff */
[----:B------:R-:W1:Y:S02]  /*eb50*/  LDC R0, c[0x0][0xda8] ;  /* 0x00036a00ff007b82 */ /* 0x000e640000000800 */
[----:B-1----:R-:W-:-:S13]  /*eb60*/  ISETP.LE.AND P0, PT, R0, UR4, PT ;  /* 0x0000000400007c0c */ /* 0x002fda000bf03270 */
[----:B------:R-:W-:Y:S05]  /*eb70*/  @P0 BRA `(.L_x_744) ;  /* 0x0000002c00d80947 */ /* 0x000fea0003800000 */
[----:B------:R-:W-:Y:S01]  /*eb80*/  LOP3.LUT R23, R2, 0x1f, RZ, 0xc0, !PT ;  /* 0x0000001f02177812 */ /* 0x000fe200078ec0ff */
[----:B------:R-:W-:Y:S01]  /*eb90*/  IMAD.U32 R22, RZ, RZ, UR4 ;  /* 0x00000004ff167e24 */ /* 0x000fe2000f8e00ff */
[----:B------:R-:W-:Y:S01]  /*eba0*/  ULDC UR45, c[0x0][0xc] ;  /* 0x00000300002d7ab9 */ /* 0x000fe20000000800 */
[----:B------:R-:W-:Y:S01]  /*ebb0*/  IMAD.MOV.U32 R18, RZ, RZ, 0x1 ;  /* 0x00000001ff127424 */ /* 0x000fe200078e00ff */
[----:B------:R-:W-:Y:S01]  /*ebc0*/  ULDC.64 UR48, c[0x0][0x198] ;  /* 0x0000660000307ab9 */ /* 0x000fe20000000a00 */
[----:B------:R-:W-:Y:S01]  /*ebd0*/  IMAD.MOV.U32 R19, RZ, RZ, RZ ;  /* 0x000000ffff137224 */ /* 0x000fe200078e00ff */
[----:B------:R-:W-:-:S06]  /*ebe0*/  UMOV UR47, URZ ;  /* 0x0000003f002f7c82 */ /* 0x000fcc0008000000 */
.L_x_798:
[----:B------:R-:W-:Y:S01]  /*ebf0*/  ULDC UR8, c[0x0][0xdd0] ;  /* 0x0003740000087ab9 */ /* 0x000fe20000000800 */
[----:B-1----:R-:W1:Y:S01]  /*ec00*/  LDC R0, c[0x0][0xde8] ;  /* 0x00037a00ff007b82 */ /* 0x002e620000000800 */
[C---:B------:R-:W-:Y:S01]  /*ec10*/  R2UR UR6, R22.reuse ;  /* 0x00000000160672ca */ /* 0x040fe200000e0000 */
[----:B------:R-:W-:Y:S01]  /*ec20*/  UISETP.NE.AND UP0, UPT, UR8, 0x1, UPT ;  /* 0x000000010800788c */ /* 0x000fe2000bf05270 */
[----:B------:R-:W-:-:S10]  /*ec30*/  R2UR UR7, R22 ;  /* 0x00000000160772ca */ /* 0x000fd400000e0000 */
[----:B------:R-:W-:Y:S01]  /*ec40*/  @UP0 ULDC UR4, c[0x0][0xdd4] ;  /* 0x0003750000040ab9 */ /* 0x000fe20000000800 */
[----:B------:R-:W-:Y:S01]  /*ec50*/  @UP0 ULDC UR9, c[0x0][0xdd8] ;  /* 0x0003760000090ab9 */ /* 0x000fe20000000800 */
[----:B------:R-:W-:-:S04]  /*ec60*/  UIMAD.WIDE.U32 UR4, UR6, UR4, URZ ;  /* 0x00000004060472a5 */ /* 0x000fc8000f8e003f */
[----:B------:R-:W-:-:S04]  /*ec70*/  @UP0 USHF.R.U32.HI UR6, URZ, UR9, UR5 ;  /* 0x000000093f060299 */ /* 0x000fc80008011605 */
[----:B------:R-:W-:Y:S02]  /*ec80*/  UIADD3 UR4, -UR6, URZ, URZ ;  /* 0x0000003f06047290 */ /* 0x000fe4000fffe13f */
[----:B-1----:R-:W-:Y:S02]  /*ec90*/  ISETP.LE.AND P0, PT, R0, UR6, PT ;  /* 0x0000000600007c0c */ /* 0x002fe4000bf03270 */
[----:B------:R-:W-:-:S11]  /*eca0*/  UIMAD UR8, UR8, UR4, UR7 ;  /* 0x00000004080872a4 */ /* 0x000fd6000f8e0207 */
[----:B------:R-:W-:Y:S05]  /*ecb0*/  @!P0 BRA `(.L_x_745) ;  /* 0x0000000000208947 */ /* 0x000fea0003800000 */
        /* <DEDUP_REMOVED lines=8> */
.L_x_745:
[----:B------:R-:W-:Y:S01]  /*ed40*/  ULDC UR9, c[0x0][0xdc4] ;  /* 0x0003710000097ab9 */ /* 0x000fe20000000800 */
[----:B------:R-:W-:Y:S01]  /*ed50*/  UMOV UR7, UR8 ;  /* 0x0000000800077c82 */ /* 0x000fe20008000000 */
[----:B------:R-:W-:-:S11]  /*ed60*/  UISETP.NE.AND UP0, UPT, UR9, 0x1, UPT ;  /* 0x000000010900788c */ /* 0x000fd6000bf05270 */
[----:B------:R-:W-:Y:S02]  /*ed70*/  @UP0 ULDC.64 UR10, c[0x0][0xdc8] ;  /* 0x00037200000a0ab9 */ /* 0x000fe40000000a00 */
[----:B------:R-:W-:-:S04]  /*ed80*/  UIMAD.WIDE.U32 UR4, UR8, UR10, URZ ;  /* 0x0000000a080472a5 */ /* 0x000fc8000f8e003f */
[----:B------:R-:W-:-:S04]  /*ed90*/  @UP0 USHF.R.U32.HI UR7, URZ, UR11, UR5 ;  /* 0x0000000b3f070299 */ /* 0x000fc80008011605 */
[----:B------:R-:W-:-:S12]  /*eda0*/  UIMAD UR4, UR7, UR9, URZ ;  /* 0x00000009070472a4 */ /* 0x000fd8000f8e023f */
.L_x_746:
[----:B------:R-:W-:Y:S01]  /*edb0*/  ULDC.64 UR10, c[0x0][0x3f8] ;  /* 0x0000fe00000a7ab9 */ /* 0x000fe20000000a00 */
[----:B------:R-:W-:Y:S02]  /*edc0*/  UIADD3 UR8, UR8, -UR4, URZ ;  /* 0x8000000408087290 */ /* 0x000fe4000fffe03f */
[----:B------:R-:W-:Y:S02]  /*edd0*/  UISETP.NE.U32.AND UP0, UPT, UR10, URZ, UPT ;  /* 0x0000003f0a00728c */ /* 0x000fe4000bf05070 */
[----:B------:R-:W-:Y:S01]  /*ede0*/  ULOP3.LUT UR7, URZ, UR7, URZ, 0x33, !UPT ;  /* 0x000000073f077292 */ /* 0x000fe2000f8e333f */
[----:B------:R-:W-:Y:S01]  /*edf0*/  ULDC UR10, c[0x0][0xdb8] ;  /* 0x00036e00000a7ab9 */ /* 0x000fe20000000800 */
[----:B------:R-:W-:Y:S01]  /*ee00*/  ULDC.64 UR4, c[0x0][0x9e0] ;  /* 0x0002780000047ab9 */ /* 0x000fe20000000a00 */
[----:B------:R-:W-:Y:S01]  /*ee10*/  UISETP.NE.AND UP1, UPT, UR10, 0x1, UPT ;  /* 0x000000010a00788c */ /* 0x000fe2000bf25270 */
[----:B------:R-:W-:Y:S01]  /*ee20*/  ULDC UR9, c[0x0][0xdc4] ;  /* 0x0003710000097ab9 */ /* 0x000fe20000000800 */
[----:B------:R-:W-:Y:S01]  /*ee30*/  ULDC UR37, c[0x0][0xdac] ;  /* 0x00036b0000257ab9 */ /* 0x000fe20000000800 */
[----:B------:R-:W-:-:S02]  /*ee40*/  UISETP.GE.AND UP2, UPT, UR5, 0x1, UPT ;  /* 0x000000010500788c */ /* 0x000fc4000bf46270 */
[----:B------:R-:W-:Y:S02]  /*ee50*/  UIMAD UR9, UR6, UR9, UR8 ;  /* 0x00000009060972a4 */ /* 0x000fe4000f8e0208 */
[----:B------:R-:W-:Y:S02]  /*ee60*/  UIADD3 UR37, UR7, UR37, URZ ;  /* 0x0000002507257290 */ /* 0x000fe4000fffe03f */
[----:B------:R-:W-:Y:S01]  /*ee70*/  UISETP.NE.AND.EX UP0, UPT, UR11, URZ, UPT, UP0 ;  /* 0x0000003f0b00728c */ /* 0x000fe2000bf05300 */
[----:B------:R-:W-:Y:S01]  /*ee80*/  PLOP3.LUT P1, PT, PT, PT, UP2, 0x80, 0x0 ;  /* 0x000000000000781c */ /* 0x000fe20003f2f028 */
[----:B------:R-:W-:Y:S01]  /*ee90*/  @UP1 ULDC UR6, c[0x0][0xdbc] ;  /* 0x00036f0000061ab9 */ /* 0x000fe20000000800 */
[----:B------:R-:W-:Y:S02]  /*eea0*/  UIMAD UR37, UR37, 0xc0, URZ ;  /* 0x000000c0252578a4 */ /* 0x000fe4000f8e023f */
[----:B------:R-:W-:Y:S01]  /*eeb0*/  UIMAD.WIDE.U32 UR6, UR9, UR6, URZ ;  /* 0x00000006090672a5 */ /* 0x000fe2000f8e003f */
[----:B------:R-:W-:Y:S01]  /*eec0*/  ULDC UR11, c[0x0][0x404] ;  /* 0x00010100000b7ab9 */ /* 0x000fe20000000800 */
[----:B------:R-:W-:Y:S01]  /*eed0*/  ULDC UR12, c[0x0][0x288] ;  /* 0x0000a200000c7ab9 */ /* 0x000fe20000000800 */
[----:B------:R-:W-:Y:S01]  /*eee0*/  @UP1 ULDC UR14, c[0x0][0xdc0] ;  /* 0x00037000000e1ab9 */ /* 0x000fe20000000800 */
[----:B------:R-:W-:Y:S01]  /*eef0*/  UMOV UR39, UR9 ;  /* 0x0000000900277c82 */ /* 0x000fe20008000000 */
[----:B------:R-:W-:-:S02]  /*ef00*/  USEL UR11, UR11, 0x1, UP0 ;  /* 0x000000010b0b7887 */ /* 0x000fc40008000000 */
[----:B------:R-:W-:Y:S02]  /*ef10*/  UIADD3 UR8, UR37, 0xc0, -UR12 ;  /* 0x000000c025087890 */ /* 0x000fe4000fffe80c */
[----:B------:R-:W-:Y:S01]  /*ef20*/  @UP1 USHF.R.U32.HI UR39, URZ, UR14, UR7 ;  /* 0x0000000e3f271299 */ /* 0x000fe20008011607 */
[----:B------:R-:W-:Y:S02]  /*ef30*/  ULDC UR13, c[0x0][0x2e0] ;  /* 0x0000b800000d7ab9 */ /* 0x000fe40000000800 */
[----:B------:R-:W-:Y:S02]  /*ef40*/  UIMAD UR6, UR11, UR13, UR8 ;  /* 0x0000000d0b0672a4 */ /* 0x000fe4000f8e0208 */
[----:B------:R-:W-:Y:S02]  /*ef50*/  UIADD3 UR38, -UR39, URZ, URZ ;  /* 0x0000003f27267290 */ /* 0x000fe4000fffe13f */
[----:B------:R-:W-:Y:S02]  /*ef60*/  UIADD3 UR4, UR6, UR4, URZ ;  /* 0x0000000406047290 */ /* 0x000fe4000fffe03f */
[----:B------:R-:W-:Y:S01]  /*ef70*/  UIMAD UR38, UR10, UR38, UR9 ;  /* 0x000000260a2672a4 */ /* 0x000fe2000f8e0209 */
[----:B------:R-:W-:Y:S11]  /*ef80*/  @!P1 BRA `(.L_x_747) ;  /* 0x0000000000449947 */ /* 0x000ff60003800000 */
        /* <DEDUP_REMOVED lines=10> */
.L_x_748:
[----:B------:R-:W-:-:S11]  /*f030*/  UISETP.NE.AND UP0, UPT, UR5, 0x1, UPT ;  /* 0x000000010500788c */ /* 0x000fd6000bf05270 */
[----:B------:R-:W-:Y:S02]  /*f040*/  @UP0 ULDC.64 UR14, c[0x0][0x9e8] ;  /* 0x00027a00000e0ab9 */ /* 0x000fe40000000a00 */
[----:B------:R-:W-:-:S04]  /*f050*/  UIMAD.WIDE.U32 UR6, UR8, UR14, URZ ;  /* 0x0000000e080672a5 */ /* 0x000fc8000f8e003f */
[----:B------:R-:W-:-:S12]  /*f060*/  @UP0 USHF.R.U32.HI UR8, URZ, UR15, UR7 ;  /* 0x0000000f3f080299 */ /* 0x000fd80008011607 */
.L_x_749:
[----:B------:R-:W-:-:S04]  /*f070*/  UIMAD UR8, UR8, UR5, UR5 ;  /* 0x00000005080872a4 */ /* 0x000fc8000f8e0205 */
[----:B------:R-:W-:-:S04]  /*f080*/  UISETP.LT.AND UP0, UPT, UR4, UR8, UPT ;  /* 0x000000080400728c */ /* 0x000fc8000bf01270 */
[----:B------:R-:W-:-:S12]  /*f090*/  USEL UR4, UR4, UR8, UP0 ;  /* 0x0000000804047287 */ /* 0x000fd80008000000 */
.L_x_747:
[----:B------:R-:W-:Y:S02]  /*f0a0*/  UIMAD UR7, UR11, UR13, 0x7f ;  /* 0x0000007f0b0774a4 */ /* 0x000fe4000f8e020d */
[----:B------:R-:W-:Y:S02]  /*f0b0*/  UIADD3 UR4, UR4, 0x7f, URZ ;  /* 0x0000007f04047890 */ /* 0x000fe4000fffe03f */
[----:B------:R-:W-:Y:S02]  /*f0c0*/  USHF.R.S32.HI UR8, URZ, 0x1f, UR7 ;  /* 0x0000001f3f087899 */ /* 0x000fe40008011407 */
[----:B------:R-:W-:Y:S02]  /*f0d0*/  USHF.R.S32.HI UR6, URZ, 0x1f, UR4 ;  /* 0x0000001f3f067899 */ /* 0x000fe40008011404 */
[----:B------:R-:W-:Y:S02]  /*f0e0*/  ULEA.HI UR8, UR8, UR7, URZ, 0x7 ;  /* 0x0000000708087291 */ /* 0x000fe4000f8f383f */
[----:B------:R-:W-:-:S02]  /*f0f0*/  ULEA.HI UR6, UR6, UR4, URZ, 0x7 ;  /* 0x0000000406067291 */ /* 0x000fc4000f8f383f */
[----:B------:R-:W-:Y:S02]  /*f100*/  UIADD3 UR4, UR37, -UR12, URZ ;  /* 0x8000000c25047290 */ /* 0x000fe4000fffe03f */
[----:B------:R-:W-:Y:S02]  /*f110*/  USHF.R.S32.HI UR44, URZ, 0x7, UR8 ;  /* 0x000000073f2c7899 */ /* 0x000fe40008011408 */
[----:B------:R-:W-:Y:S02]  /*f120*/  USHF.R.S32.HI UR6, URZ, 0x7, UR6 ;  /* 0x000000073f067899 */ /* 0x000fe40008011406 */
[----:B------:R-:W-:Y:S02]  /*f130*/  UIMAD UR4, UR11, UR13, UR4 ;  /* 0x0000000d0b0472a4 */ /* 0x000fe4000f8e0204 */
[----:B------:R-:W-:Y:S01]  /*f140*/  UISETP.LT.AND UP0, UPT, UR44, UR6, UPT ;  /* 0x000000062c00728c */ /* 0x000fe2000bf01270 */
[----:B------:R-:W-:Y:S02]  /*f150*/  ULDC UR8, c[0x0][0x9dc] ;  /* 0x0002770000087ab9 */ /* 0x000fe40000000800 */
[----:B------:R-:W-:-:S02]  /*f160*/  UIADD3 UR8, UR4, -UR8, URZ ;  /* 0x8000000804087290 */ /* 0x000fc4000fffe03f */
[----:B------:R-:W-:Y:S01]  /*f170*/  USEL UR44, UR44, UR6, UP0 ;  /* 0x000000062c2c7287 */ /* 0x000fe20008000000 */
[----:B------:R-:W-:Y:S11]  /*f180*/  @!P1 BRA `(.L_x_750) ;  /* 0x0000000000449947 */ /* 0x000ff60003800000 */
        /* <DEDUP_REMOVED lines=10> */
.L_x_751:
[----:B------:R-:W-:-:S11]  /*f230*/  UISETP.NE.AND UP0, UPT, UR5, 0x1, UPT ;  /* 0x000000010500788c */ /* 0x000fd6000bf05270 */
[----:B------:R-:W-:Y:S02]  /*f240*/  @UP0 ULDC.64 UR10, c[0x0][0x9e8] ;  /* 0x00027a00000a0ab9 */ /* 0x000fe40000000a00 */
[----:B------:R-:W-:-:S04]  /*f250*/  UIMAD.WIDE.U32 UR6, UR4, UR10, URZ ;  /* 0x0000000a040672a5 */ /* 0x000fc8000f8e003f */
[----:B------:R-:W-:-:S12]  /*f260*/  @UP0 USHF.R.U32.HI UR4, URZ, UR11, UR7 ;  /* 0x0000000b3f040299 */ /* 0x000fd80008011607 */
.L_x_752:
[----:B------:R-:W-:-:S04]  /*f270*/  UIMAD UR4, UR4, UR5, URZ ;  /* 0x00000005040472a4 */ /* 0x000fc8000f8e023f */
[----:B------:R-:W-:-:S04]  /*f280*/  UISETP.LT.AND UP0, UPT, UR8, UR4, UPT ;  /* 0x000000040800728c */ /* 0x000fc8000bf01270 */
[----:B------:R-:W-:-:S12]  /*f290*/  USEL UR8, UR8, UR4, !UP0 ;  /* 0x0000000408087287 */ /* 0x000fd8000c000000 */
.L_x_750:
[----:B------:R-:W-:Y:S01]  /*f2a0*/  USHF.R.S32.HI UR4, URZ, 0x1f, UR8 ;  /* 0x0000001f3f047899 */ /* 0x000fe20008011408 */
[----:B------:R-:W-:Y:S03]  /*f2b0*/  BSSY B6, `(.L_x_753) ;  /* 0x0000273000067945 */ /* 0x000fe60003800000 */
[----:B------:R-:W-:-:S04]  /*f2c0*/  ULEA.HI UR4, UR4, UR8, URZ, 0x7 ;  /* 0x0000000804047291 */ /* 0x000fc8000f8f383f */
[----:B------:R-:W-:-:S04]  /*f2d0*/  USHF.R.S32.HI UR4, URZ, 0x7, UR4 ;  /* 0x000000073f047899 */ /* 0x000fc80008011404 */
[----:B------:R-:W-:-:S04]  /*f2e0*/  UISETP.LT.AND UP0, UPT, URZ, UR4, UPT ;  /* 0x000000043f00728c */ /* 0x000fc8000bf01270 */
[----:B------:R-:W-:-:S04]  /*f2f0*/  USEL UR43, URZ, UR4, !UP0 ;  /* 0x000000043f2b7287 */ /* 0x000fc8000c000000 */
[----:B------:R-:W-:-:S06]  /*f300*/  UISETP.GT.AND UP0, UPT, UR44, UR43, UPT ;  /* 0x0000002b2c00728c */ /* 0x000fcc000bf04270 */
[----:B------:R-:W-:-:S13]  /*f310*/  PLOP3.LUT P0, PT, PT, PT, UP0, 0x80, 0x0 ;  /* 0x000000000000781c */ /* 0x000fda0003f0f008 */
[----:B------:R-:W-:Y:S05]  /*f320*/  @P0 BRA `(.L_x_754) ;  /* 0x0000000000400947 */ /* 0x000fea0003800000 */
[----:B------:R-:W-:Y:S01]  /*f330*/  ISETP.NE.AND P0, PT, R23, RZ, PT ;  /* 0x000000ff1700720c */ /* 0x000fe20003f05270 */
[----:B------:R-:W-:-:S12]  /*f340*/  IMAD.MOV.U32 R13, RZ, RZ, R22 ;  /* 0x000000ffff0d7224 */ /* 0x000fd800078e0016 */
[----:B------:R-:W-:Y:S05]  /*f350*/  @P0 BRA `(.L_x_755) ;  /* 0x0000002400a00947 */ /* 0x000fea0003800000 */
[----:B------:R-:W1:Y:S01]  /*f360*/  S2R R7, SR_LANEID ;  /* 0x0000000000077919 */ /* 0x000e620000000000 */
[----:B------:R-:W-:Y:S01]  /*f370*/  VOTEU.ANY UR4, UPT, PT ;  /* 0x0000000000047886 */ /* 0x000fe200038e0100 */
[----:B------:R-:W2:Y:S01]  /*f380*/  LDC.64 R2, c[0x0][0xdf0] ;  /* 0x00037c00ff027b82 */ /* 0x000ea20000000a00 */
[----:B------:R-:W1:Y:S08]  /*f390*/  FLO.U32 R0, UR4 ;  /* 0x0000000400007d00 */ /* 0x000e7000080e0000 */
[----:B------:R-:W2:Y:S01]  /*f3a0*/  POPC R5, UR4 ;  /* 0x0000000400057d09 */ /* 0x000ea20008000000 */
[----:B-1----:R-:W-:-:S13]  /*f3b0*/  ISETP.EQ.U32.AND P0, PT, R0, R7, PT ;  /* 0x000000070000720c */ /* 0x002fda0003f02070 */
[----:B--2---:R-:W2:Y:S01]  /*f3c0*/  @P0 ATOMG.E.ADD.STRONG.GPU PT, R3, desc[UR50][R2.64], R5 ;  /* 0x00000005020309a8 */ /* 0x004ea200081ee1f2 */
[----:B------:R-:W1:Y:S02]  /*f3d0*/  S2R R4, SR_LTMASK ;  /* 0x0000000000047919 */ /* 0x000e640000003900 */
[----:B-1----:R-:W-:-:S04]  /*f3e0*/  LOP3.LUT R4, R4, UR4, RZ, 0xc0, !PT ;  /* 0x0000000404047c12 */ /* 0x002fc8000f8ec0ff */
[----:B------:R-:W1:Y:S01]  /*f3f0*/  POPC R13, R4 ;  /* 0x00000004000d7309 */ /* 0x000e620000000000 */
[----:B--2---:R-:W1:Y:S02]  /*f400*/  SHFL.IDX PT, R0, R3, R0, 0x1f ;  /* 0x00001f0003007589 */ /* 0x004e6400000e0000 */
[----:B-1----:R-:W-:Y:S01]  /*f410*/  IADD3 R13, R0, UR45, R13 ;  /* 0x0000002d000d7c10 */ /* 0x002fe2000fffe00d */
[----:B------:R-:W-:Y:S06]  /*f420*/  BRA `(.L_x_755) ;  /* 0x00000024006c7947 */ /* 0x000fec0003800000 */
.L_x_754:
[----:B------:R-:W1:Y:S01]  /*f430*/  S2UR UR4, SR_CgaCtaId ;  /* 0x00000000000479c3 */ /* 0x000e620000008800 */
[----:B------:R-:W-:Y:S02]  /*f440*/  UMOV UR42, 0x400 ;  /* 0x00000400002a7882 */ /* 0x000fe40000000000 */
[----:B-1----:R-:W-:-:S04]  /*f450*/  ULEA UR42, UR4, UR42, 0x18 ;  /* 0x0000002a042a7291 */ /* 0x002fc8000f8ec03f */
[----:B------:R-:W-:-:S04]  /*f460*/  UIADD3 UR4, UR42, 0x15400, URZ ;  /* 0x000154002a047890 */ /* 0x000fc8000fffe03f */
[----:B------:R-:W-:-:S06]  /*f470*/  ULOP3.LUT UP0, URZ, UR4, 0x1bf, URZ, 0xc0, !UPT ;  /* 0x000001bf043f7892 */ /* 0x000fcc000f80c03f */
[----:B------:R-:W-:-:S13]  /*f480*/  PLOP3.LUT P0, PT, PT, PT, UP0, 0x80, 0x0 ;  /* 0x000000000000781c */ /* 0x000fda0003f0f008 */
[----:B------:R-:W-:Y:S05]  /*f490*/  @!P0 BRA `(.L_x_756) ;  /* 0x0000000000408947 */ /* 0x000fea0003800000 */
[----:B------:R-:W-:Y:S01]  /*f4a0*/  MOV R2, 0x0 ;  /* 0x0000000000027802 */ /* 0x000fe20000000f00 */
[----:B------:R-:W-:Y:S01]  /*f4b0*/  ULDC.64 UR4, c[0x4][0xa8] ;  /* 0x01002a0000047ab9 */ /* 0x000fe20000000a00 */
[----:B------:R-:W-:Y:S01]  /*f4c0*/  ULDC.64 UR6, c[0x4][0xb0] ;  /* 0x01002c0000067ab9 */ /* 0x000fe20000000a00 */
[----:B------:R-:W-:Y:S02]  /*f4d0*/  IMAD.U32 R4, RZ, RZ, UR4 ;  /* 0x00000004ff047e24 */ /* 0x000fe4000f8e00ff */
[----:B------:R-:W-:Y:S01]  /*f4e0*/  IMAD.U32 R5, RZ, RZ, UR5 ;  /* 0x00000005ff057e24 */ /* 0x000fe2000f8e00ff */
[----:B------:R-:W1:Y:S01]  /*f4f0*/  LDC.64 R2, c[0x4][R2] ;  /* 0x0100000002027b82 */ /* 0x000e620000000a00 */
[----:B------:R-:W-:Y:S01]  /*f500*/  ULDC.64 UR4, c[0x4][0x30] ;  /* 0x01000c0000047ab9 */ /* 0x000fe20000000a00 */
        /* <DEDUP_REMOVED lines=9> */
.L_x_756:
[----:B------:R-:W-:-:S04]  /*f5a0*/  UIADD3 UR4, UR42, 0x400, URZ ;  /* 0x000004002a047890 */ /* 0x000fc8000fffe03f */
[----:B------:R-:W-:-:S06]  /*f5b0*/  ULOP3.LUT UP0, URZ, UR4, 0x1bf, URZ, 0xc0, !UPT ;  /* 0x000001bf043f7892 */ /* 0x000fcc000f80c03f */
[----:B------:R-:W-:-:S13]  /*f5c0*/  PLOP3.LUT P0, PT, PT, PT, UP0, 0x80, 0x0 ;  /* 0x000000000000781c */ /* 0x000fda0003f0f008 */
[----:B------:R-:W-:Y:S05]  /*f5d0*/  @!P0 BRA `(.L_x_757) ;  /* 0x00000000007c8947 */ /* 0x000fea0003800000 */
        /* <DEDUP_REMOVED lines=16> */
.L_x_758:
[----:B------:R1:W2:Y:S01]  /*f6e0*/  LDC.64 R2, c[0x4][R24] ;  /* 0x0100000018027b82 */ /* 0x0002a20000000a00 */
[----:B------:R-:W-:Y:S01]  /*f6f0*/  ULDC.64 UR4, c[0x4][0xa8] ;  /* 0x01002a0000047ab9 */ /* 0x000fe20000000a00 */
[----:B------:R-:W-:Y:S01]  /*f700*/  ULDC.64 UR6, c[0x4][0xb0] ;  /* 0x01002c0000067ab9 */ /* 0x000fe20000000a00 */
[----:B------:R-:W-:Y:S02]  /*f710*/  IMAD.U32 R4, RZ, RZ, UR4 ;  /* 0x00000004ff047e24 */ /* 0x000fe4000f8e00ff */
        /* <DEDUP_REMOVED lines=11> */
.L_x_757:
[----:B------:R-:W-:Y:S01]  /*f7d0*/  ULDC.64 UR4, c[0x0][0x9f8] ;  /* 0x00027e0000047ab9 */ /* 0x000fe20000000a00 */
[----:B------:R-:W-:Y:S01]  /*f7e0*/  IMAD.U32 R5, RZ, RZ, UR39 ;  /* 0x00000027ff057e24 */ /* 0x000fe2000f8e00ff */
[----:B------:R-:W-:Y:S01]  /*f7f0*/  ISETP.NE.U32.AND P0, PT, RZ, UR4, PT ;  /* 0x00000004ff007c0c */ /* 0x000fe2000bf05070 */
[----:B------:R-:W-:-:S03]  /*f800*/  IMAD.U32 R0, RZ, RZ, UR39 ;  /* 0x00000027ff007e24 */ /* 0x000fc6000f8e00ff */
[----:B------:R-:W-:-:S13]  /*f810*/  ISETP.NE.AND.EX P0, PT, RZ, UR5, PT, P0 ;  /* 0x00000005ff007c0c */ /* 0x000fda000bf05300 */
[----:B------:R-:W1:Y:S02]  /*f820*/  @P0 LDC.64 R2, c[0x0][0x9f8] ;  /* 0x00027e00ff020b82 */ /* 0x000e640000000a00 */
[----:B-1----:R-:W-:-:S06]  /*f830*/  @P0 IMAD.WIDE R4, R5, 0x4, R2 ;  /* 0x0000000405040825 */ /* 0x002fcc00078e0202 */
[----:B------:R-:W1:Y:S01]  /*f840*/  LDC R2, c[0x0][0x428] ;  /* 0x00010a00ff027b82 */ /* 0x000e620000000800 */
[----:B------:R2:W3:Y:S01]  /*f850*/  @P0 LDG.E R0, desc[UR50][R4.64] ;  /* 0x0000003204000981 */ /* 0x0004e2000c1e1900 */
[----:B------:R-:W-:Y:S01]  /*f860*/  ISETP.NE.AND P1, PT, R23, RZ, PT ;  /* 0x000000ff1700720c */ /* 0x000fe20003f25270 */
[----:B------:R-:W-:Y:S01]  /*f870*/  UMOV UR36, URZ ;  /* 0x0000003f00247c82 */ /* 0x000fe20008000000 */
[----:B------:R-:W-:Y:S01]  /*f880*/  UMOV UR12, 0x20 ;  /* 0x00000020000c7882 */ /* 0x000fe20000000000 */
[----:B------:R-:W-:Y:S01]  /*f890*/  UMOV UR13, UR37 ;  /* 0x00000025000d7c82 */ /* 0x000fe20008000000 */
[----:B------:R-:W-:Y:S01]  /*f8a0*/  UMOV UR14, UR38 ;  /* 0x00000026000e7c82 */ /* 0x000fe20008000000 */
[----:B------:R-:W-:Y:S01]  /*f8b0*/  UMOV UR15, UR39 ;  /* 0x00000027000f7c82 */ /* 0x000fe20008000000 */
[----:B------:R-:W-:Y:S01]  /*f8c0*/  UMOV UR8, 0x40 ;  /* 0x0000004000087882 */ /* 0x000fe20000000000 */
[----:B------:R-:W-:Y:S01]  /*f8d0*/  UMOV UR9, UR37 ;  /* 0x0000002500097c82 */ /* 0x000fe20008000000 */
[----:B------:R-:W-:Y:S01]  /*f8e0*/  UMOV UR10, UR38 ;  /* 0x00000026000a7c82 */ /* 0x000fe20008000000 */
[----:B------:R-:W-:Y:S01]  /*f8f0*/  UMOV UR11, UR39 ;  /* 0x00000027000b7c82 */ /* 0x000fe20008000000 */
[----:B------:R-:W-:Y:S01]  /*f900*/  UMOV UR6, 0xffffffff ;  /* 0xffffffff00067882 */ /* 0x000fe20000000000 */
[----:B------:R-:W-:-:S02]  /*f910*/  IMAD.U32 R7, RZ, RZ, UR44 ;  /* 0x0000002cff077e24 */ /* 0x000fc4000f8e00ff */
[----:B------:R-:W-:Y:S02]  /*f920*/  VOTEU.ALL UP1, P1 ;  /* 0x00000000003f7886 */ /* 0x000fe40000820000 */
[----:B------:R-:W-:-:S03]  /*f930*/  VIADD R7, R7, 0xffffffff ;  /* 0xffffffff07077836 */ /* 0x000fc60000000000 */
[----:B------:R-:W-:Y:S01]  /*f940*/  @!UP1 UIADD3 UR4, UP0, UR48, 0x270, URZ ;  /* 0x0000027030049890 */ /* 0x000fe2000ff1e03f */
[----:B-1----:R-:W-:Y:S02]  /*f950*/  ISETP.NE.AND P2, PT, R2, 0x1, PT ;  /* 0x000000010200780c */ /* 0x002fe40003f45270 */
[----:B------:R-:W1:Y:S01]  /*f960*/  LDC.64 R2, c[0x0][0x3f8] ;  /* 0x0000fe00ff027b82 */ /* 0x000e620000000a00 */
[----:B------:R-:W-:-:S09]  /*f970*/  @!UP1 UIADD3.X UR5, URZ, UR49, URZ, UP0, !UPT ;  /* 0x000000313f059290 */ /* 0x000fd200087fe43f */
[----:B------:R4:W-:Y:S01]  /*f980*/  @!UP1 UTMAPF.L2.4D [UR36], [UR4] ;  /* 0x00000024040095b8 */ /* 0x0009e20008018000 */
[----:B------:R-:W2:Y:S01]  /*f990*/  @P2 LDC R6, c[0x0][0x42c] ;  /* 0x00010b00ff062b82 */ /* 0x000ea20000000800 */
[----:B------:R4:W-:Y:S07]  /*f9a0*/  @!UP1 UTMAPF.L2.4D [UR12], [UR4] ;  /* 0x0000000c040095b8 */ /* 0x0009ee0008018000 */
[----:B------:R-:W5:Y:S01]  /*f9b0*/  @P2 LDC R9, c[0x0][0x430] ;  /* 0x00010c00ff092b82 */ /* 0x000f620000000800 */
[----:B-1----:R-:W-:Y:S01]  /*f9c0*/  ISETP.NE.U32.AND P0, PT, R2, RZ, PT ;  /* 0x000000ff0200720c */ /* 0x002fe20003f05070 */
[----:B------:R4:W-:Y:S03]  /*f9d0*/  @!UP1 UTMAPF.L2.4D [UR8], [UR4] ;  /* 0x00000008040095b8 */ /* 0x0009e60008018000 */
[----:B------:R-:W-:Y:S01]  /*f9e0*/  ISETP.NE.AND.EX P0, PT, R3, RZ, PT, P0 ;  /* 0x000000ff0300720c */ /* 0x000fe20003f05300 */
[----:B--2---:R-:W-:-:S04]  /*f9f0*/  @P2 IMAD.HI.U32 R4, R6, UR38, RZ ;  /* 0x0000002606042c27 */ /* 0x004fc8000f8e00ff */
[----:B------:R-:W-:Y:S01]  /*fa00*/  IMAD.U32 R6, RZ, RZ, UR38 ;  /* 0x00000026ff067e24 */ /* 0x000fe2000f8e00ff */
[----:B-----5:R-:W-:Y:S02]  /*fa10*/  @P2 SHF.R.U32.HI R6, RZ, R9, R4 ;  /* 0x00000009ff062219 */ /* 0x020fe40000011604 */
[----:B---3--:R-:W-:Y:S01]  /*fa20*/  SEL R9, R0, RZ, !P0 ;  /* 0x000000ff00097207 */ /* 0x008fe20004000000 */
[----:B----4-:R-:W-:Y:S06]  /*fa30*/  BRA.DIV UR6, `(.L_x_759) ;  /* 0x0000002606c07947 */ /* 0x010fec000b800000 */
.L_x_810:
[----:B------:R-:W-:Y:S01]  /*fa40*/  UMOV UR4, 0xffffffff ;  /* 0xffffffff00047882 */ /* 0x000fe20000000000 */
[----:B------:R-:W-:Y:S02]  /*fa50*/  SHF.R.S32.HI R8, RZ, 0x1f, R0 ;  /* 0x0000001fff087819 */ /* 0x000fe40000011400 */
[----:B------:R-:W-:Y:S05]  /*fa60*/  BRA.DIV UR4, `(.L_x_760) ;  /* 0x0000002604d47947 */ /* 0x000fea000b800000 */
[----:B------:R-:W-:-:S13]  /*fa70*/  ELECT P6, URZ, PT ;  /* 0x00000000003f782f */ /* 0x000fda00038c0000 */
.L_x_813:
[----:B------:R-:W-:Y:S05]  /*fa80*/  @!P6 BRA `(.L_x_761) ;  /* 0x0000000000e8e947 */ /* 0x000fea0003800000 */
[----:B------:R-:W-:Y:S01]  /*fa90*/  LEA R13, R19, UR42, 0x3 ;  /* 0x0000002a130d7c11 */ /* 0x000fe2000f8e18ff */
[----:B------:R-:W-:Y:S01]  /*faa0*/  IMAD.MOV.U32 R9, RZ, RZ, R0 ;  /* 0x000000ffff097224 */ /* 0x000fe200078e0000 */
[----:B------:R-:W-:Y:S01]  /*fab0*/  SHF.L.U32 R12, R18, 0x1f, RZ ;  /* 0x0000001f120c7819 */ /* 0x000fe200000006ff */
[----:B------:R-:W-:Y:S06]  /*fac0*/  @!P0 BRA `(.L_x_762) ;  /* 0x0000000000488947 */ /* 0x000fec0003800000 */
[----:B------:R-:W1:Y:S01]  /*fad0*/  LDC R14, c[0x0][0x41c] ;  /* 0x00010700ff0e7b82 */ /* 0x000e620000000800 */
[----:B------:R-:W-:Y:S01]  /*fae0*/  IMAD.MOV.U32 R15, RZ, RZ, R7 ;  /* 0x000000ffff0f7224 */ /* 0x000fe200078e0007 */
[----:B------:R-:W-:Y:S02]  /*faf0*/  ULDC.64 UR4, c[0x0][0x408] ;  /* 0x0001020000047ab9 */ /* 0x000fe40000000a00 */
        /* <DEDUP_REMOVED lines=15> */
.L_x_762:
[----:B------:R-:W2:Y:S01]  /*fbf0*/  SYNCS.PHASECHK.TRANS64.TRYWAIT P2, [R13+URZ+0x2d840], R12 ;  /* 0x02d8400c0d0075a7 */ /* 0x000ea2000804017f */
[----:B------:R-:W-:Y:S01]  /*fc00*/  ISETP.NE.AND P3, PT, R17, RZ, PT ;  /* 0x000000ff1100720c */ /* 0x000fe20003f65270 */
[----:B--2---:R-:W-:-:S12]  /*fc10*/  @!P2 BRA `(.L_x_763) ;  /* 0x000000240088a947 */ /* 0x004fd80003800000 */
.L_x_814:
[----:B------:R-:W-:Y:S05]  /*fc20*/  @P3 BRA `(.L_x_764) ;  /* 0x0000000000143947 */ /* 0x000fea0003800000 */
[----:B------:R-:W-:Y:S01]  /*fc30*/  ISETP.NE.AND P2, PT, R23, RZ, PT ;  /* 0x000000ff1700720c */ /* 0x000fe20003f45270 */
[----:B-1----:R-:W-:-:S04]  /*fc40*/  IMAD.MOV.U32 R4, RZ, RZ, 0x6000 ;  /* 0x00006000ff047424 */ /* 0x002fc800078e00ff */
[----:B------:R3:W-:Y:S08]  /*fc50*/  SYNCS.ARRIVE.TRANS64 RZ, [R13+URZ+0x2d830], R4 ;  /* 0x02d830040dff79a7 */ /* 0x0007f0000800003f */
[----:B------:R-:W-:Y:S05]  /*fc60*/  @!P2 BRA `(.L_x_764) ;  /* 0x000000000004a947 */ /* 0x000fea0003800000 */
[----:B------:R-:W-:Y:S01]  /*fc70*/  BPT.TRAP 0x1 ;  /* 0x000000040000795c */ /* 0x000fe20000300000 */
.L_x_764:
        /* <DEDUP_REMOVED lines=11> */
[----:B------:R-:W-:Y:S02]  /*fd30*/  UIMAD UR8, UR8, 0x6000, UR42 ;  /* 0x00006000080878a4 */ /* 0x000fe4000f8e022a */
[----:B------:R-:W-:Y:S02]  /*fd40*/  USHF.L.U32 UR11, UR11, 0x7, URZ ;  /* 0x000000070b0b7899 */ /* 0x000fe4000800063f */
[----:B------:R-:W-:Y:S02]  /*fd50*/  UIADD3 UR9, UR9, 0x2d830, URZ ;  /* 0x0002d83009097890 */ /* 0x000fe4000fffe03f */
[----:B------:R-:W-:Y:S02]  /*fd60*/  UIADD3 UR14, UR8, 0x15400, URZ ;  /* 0x00015400080e7890 */ /* 0x000fe4000fffe03f */
[----:B------:R-:W-:Y:S02]  /*fd70*/  UIADD3 UR15, UR8, 0x17400, URZ ;  /* 0x00017400080f7890 */ /* 0x000fe4000fffe03f */
[----:B------:R-:W-:-:S03]  /*fd80*/  UIADD3 UR17, UR8, 0x19400, URZ ;  /* 0x0001940008117890 */ /* 0x000fc6000fffe03f */
[----:B------:R-:W-:Y:S01]  /*fd90*/  UMOV UR8, UR14 ;  /* 0x0000000e00087c82 */ /* 0x000fe20008000000 */
[----:B------:R-:W-:Y:S01]  /*fda0*/  UMOV UR14, 0x40 ;  /* 0x00000040000e7882 */ /* 0x000fe20000000000 */
[----:B------:R4:W-:Y:S02]  /*fdb0*/  UTMALDG.4D [UR8], [UR4], desc[UR6] ;  /* 0x00000608040075b4 */ /* 0x0009e40008019000 */
[----:B----4-:R-:W-:Y:S01]  /*fdc0*/  UMOV UR8, UR15 ;  /* 0x0000000f00087c82 */ /* 0x010fe20008000000 */
[----:B------:R-:W-:Y:S02]  /*fdd0*/  UMOV UR10, UR16 ;  /* 0x00000010000a7c82 */ /* 0x000fe40008000000 */
[----:B------:R4:W-:Y:S02]  /*fde0*/  UTMALDG.4D [UR8], [UR4], desc[UR6] ;  /* 0x00000608040075b4 */ /* 0x0009e40008019000 */
[----:B----4-:R-:W-:Y:S01]  /*fdf0*/  UMOV UR8, UR17 ;  /* 0x0000001100087c82 */ /* 0x010fe20008000000 */
[----:B------:R-:W-:-:S02]  /*fe00*/  UMOV UR10, UR14 ;  /* 0x0000000e000a7c82 */ /* 0x000fc40008000000 */
[----:B------:R4:W-:Y:S02]  /*fe10*/  UTMALDG.4D [UR8], [UR4], desc[UR6] ;  /* 0x00000608040075b4 */ /* 0x0009e40008019000 */
[----:B----4-:R-:W-:Y:S01]  /*fe20*/  NOP ;  /* 0x0000000000007918 */ /* 0x010fe20000000000 */
.L_x_761:
[----:B------:R-:W-:Y:S05]  /*fe30*/  WARPSYNC.ALL ;  /* 0x0000000000007948 */ /* 0x000fea0003800000 */
[----:B------:R-:W-:Y:S01]  /*fe40*/  BAR.SYNC.DEFER_BLOCKING 0x8, 0x1a0 ;  /* 0x0206800000007b1d */ /* 0x000fe20000010000 */
[----:B------:R-:W-:Y:S01]  /*fe50*/  ELECT P2, URZ, PT ;  /* 0x00000000003f782f */ /* 0x000fe20003840000 */
[----:B------:R-:W-:Y:S02]  /*fe60*/  UIADD3 UR47, UR47, 0x1, URZ ;  /* 0x000000012f2f7890 */ /* 0x000fe4000fffe03f */
[----:B------:R-:W-:Y:S02]  /*fe70*/  UIADD3 UR4, UP0, UR48, 0x270, URZ ;  /* 0x0000027030047890 */ /* 0x000fe4000ff1e03f */
[----:B------:R-:W-:-:S02]  /*fe80*/  ULEA.HI UR5, UR47, UR47, URZ, 0x1 ;  /* 0x0000002f2f057291 */ /* 0x000fc4000f8f083f */
[----:B------:R-:W-:Y:S02]  /*fe90*/  UIADD3 UR24, UR42, 0xc400, URZ ;  /* 0x0000c4002a187890 */ /* 0x000fe4000fffe03f */
[----:B------:R-:W-:Y:S02]  /*fea0*/  ULOP3.LUT UR5, UR5, 0xfffffffe, URZ, 0xc0, !UPT ;  /* 0xfffffffe05057892 */ /* 0x000fe4000f8ec03f */
[----:B------:R-:W-:Y:S02]  /*feb0*/  UIADD3 UR25, UR42, 0x2d800, URZ ;  /* 0x0002d8002a197890 */ /* 0x000fe4000fffe03f */
[----:B-1-3--:R-:W-:Y:S01]  /*fec0*/  @P2 IMAD.MOV.U32 R4, RZ, RZ, 0x9000 ;  /* 0x00009000ff042424 */ /* 0x00afe200078e00ff */
[----:B------:R-:W-:Y:S02]  /*fed0*/  UIADD3 UR9, UR47, -UR5, URZ ;  /* 0x800000052f097290 */ /* 0x000fe4000fffe03f */
[----:B------:R-:W-:Y:S02]  /*fee0*/  UIADD3.X UR5, URZ, UR49, URZ, UP0, !UPT ;  /* 0x000000313f057290 */ /* 0x000fe400087fe43f */
[----:B------:R-:W-:-:S02]  /*fef0*/  UIADD3 UR16, UR42, 0xf400, URZ ;  /* 0x0000f4002a107890 */ /* 0x000fc4000fffe03f */
[----:B------:R-:W-:Y:S01]  /*ff00*/  UIADD3 UR8, UR42, 0x12400, URZ ;  /* 0x000124002a087890 */ /* 0x000fe2000fffe03f */
[----:B------:R-:W-:Y:S01]  /*ff10*/  UMOV UR27, UR37 ;  /* 0x00000025001b7c82 */ /* 0x000fe20008000000 */
[----:B------:R1:W-:Y:S01]  /*ff20*/  @P2 SYNCS.ARRIVE.TRANS64 RZ, [UR42+0x2d800], R4 ;  /* 0x02d80004ffff29a7 */ /* 0x0003e2000800002a */
[----:B------:R-:W-:Y:S01]  /*ff30*/  UMOV UR28, UR38 ;  /* 0x00000026001c7c82 */ /* 0x000fe20008000000 */
[----:B------:R-:W-:Y:S01]  /*ff40*/  UMOV UR29, UR39 ;  /* 0x00000027001d7c82 */ /* 0x000fe20008000000 */
[----:B------:R-:W-:Y:S01]  /*ff50*/  UMOV UR6, 0x0 ;  /* 0x0000000000067882 */ /* 0x000fe20000000000 */
[----:B------:R-:W-:Y:S01]  /*ff60*/  UMOV UR7, 0x12f00000 ;  /* 0x12f0000000077882 */ /* 0x000fe20000000000 */
[----:B------:R-:W-:Y:S01]  /*ff70*/  UMOV UR26, URZ ;  /* 0x0000003f001a7c82 */ /* 0x000fe20008000000 */
[----:B------:R-:W-:Y:S01]  /*ff80*/  UMOV UR19, UR37 ;  /* 0x0000002500137c82 */ /* 0x000fe20008000000 */
[----:B------:R-:W-:Y:S01]  /*ff90*/  UMOV UR20, UR38 ;  /* 0x0000002600147c82 */ /* 0x000fe20008000000 */
[----:B-1----:R-:W-:Y:S01]  /*ffa0*/  IMAD.U32 R4, RZ, RZ, UR9 ;  /* 0x00000009ff047e24 */ /* 0x002fe2000f8e00ff */
[----:B------:R-:W-:Y:S01]  /*ffb0*/  UMOV UR21, UR39 ;  /* 0x0000002700157c82 */ /* 0x000fe20008000000 */
[----:B------:R-:W-:Y:S01]  /*ffc0*/  UMOV UR18, 0x20 ;  /* 0x0000002000127882 */ /* 0x000fe20000000000 */
[----:B------:R-:W-:Y:S01]  /*ffd0*/  UMOV UR17, UR25 ;  /* 0x0000001900117c82 */ /* 0x000fe20008000000 */
[----:B------:R-:W-:Y:S01]  /*ffe0*/  UMOV UR11, UR37 ;  /* 0x00000025000b7c82 */ /* 0x000fe20008000000 */
[----:B------:R-:W-:Y:S01]  /*fff0*/  SHF.L.U32 R4, R4, 0x1f, RZ ;  /* 0x0000001f04047819 */ /* 0x000fe200000006ff */
[----:B------:R-:W-:Y:S01]  /*10000*/  UMOV UR12, UR38 ;  /* 0x00000026000c7c82 */ /* 0x000fe20008000000 */
[----:B------:R-:W-:Y:S01]  /*10010*/  UMOV UR13, UR39 ;  /* 0x00000027000d7c82 */ /* 0x000fe20008000000 */
[----:B------:R-:W-:Y:S01]  /*10020*/  UMOV UR10, 0x40 ;  /* 0x00000040000a7882 */ /* 0x000fe20000000000 */
[----:B------:R1:W-:Y:S01]  /*10030*/  UTMALDG.4D [UR24], [UR4], desc[UR6] ;  /* 0x00000618040075b4 */ /* 0x0003e20008019000 */
[----:B------:R-:W-:Y:S01]  /*10040*/  UMOV UR9, UR25 ;  /* 0x0000001900097c82 */ /* 0x000fe20008000000 */
[----:B------:R1:W-:Y:S01]  /*10050*/  UTMALDG.4D [UR16], [UR4], desc[UR6] ;  /* 0x00000610040075b4 */ /* 0x0003e20008019000 */
[----:B------:R1:W-:Y:S01]  /*10060*/  UTMALDG.4D [UR8], [UR4], desc[UR6] ;  /* 0x00000608040075b4 */ /* 0x0003e20008019000 */
[----:B------:R-:W3:Y:S02]  /*10070*/  SYNCS.PHASECHK.TRANS64.TRYWAIT P2, [UR42+0x2d820], R4 ;  /* 0x02d82004ff0075a7 */ /* 0x000ee4000804016a */
[----:B-1-3--:R-:W-:Y:S05]  /*10080*/  @!P2 BRA `(.L_x_765) ;  /* 0x000000200080a947 */ /* 0x00afea0003800000 */
.L_x_815:
[----:B------:R-:W-:-:S04]  /*10090*/  UIADD3 UR4, UR44, -0x2, URZ ;  /* 0xfffffffe2c047890 */ /* 0x000fc8000fffe03f */
[----:B------:R-:W-:-:S06]  /*100a0*/  UISETP.GE.AND UP0, UPT, UR4, UR43, UPT ;  /* 0x0000002b0400728c */ /* 0x000fcc000bf06270 */
[----:B------:R-:W-:-:S13]  /*100b0*/  PLOP3.LUT P2, PT, PT, PT, UP0, 0x80, 0x0 ;  /* 0x000000000000781c */ /* 0x000fda0003f4f008 */
[----:B------:R-:W-:Y:S05]  /*100c0*/  @!P2 BRA `(.L_x_766) ;  /* 0x00000014004ca947 */ /* 0x000fea0003800000 */
[----:B-1----:R-:W-:Y:S01]  /*100d0*/  IMAD R5, RZ, RZ, -UR44 ;  /* 0x8000002cff057e24 */ /* 0x002fe2000f8e02ff */
[----:B------:R-:W-:Y:S01]  /*100e0*/  LOP3.LUT R10, RZ, UR43, RZ, 0x33, !PT ;  /* 0x0000002bff0a7c12 */ /* 0x000fe2000f8e33ff */
[----:B------:R-:W-:Y:S01]  /*100f0*/  IMAD.U32 R11, RZ, RZ, UR4 ;  /* 0x00000004ff0b7e24 */ /* 0x000fe2000f8e00ff */
[----:B------:R-:W-:Y:S02]  /*10100*/  ULDC.64 UR40, c[0x0][0x408] ;  /* 0x0001020000287ab9 */ /* 0x000fe40000000a00 */
[----:B------:R-:W-:-:S05]  /*10110*/  VIADDMNMX R10, R5, 0x1, R10, !PT ;  /* 0x00000001050a7846 */ /* 0x000fca000780010a */
[----:B------:R-:W-:-:S05]  /*10120*/  VIADD R4, R10, UR44 ;  /* 0x0000002c0a047c36 */ /* 0x000fca0008000000 */
[----:B------:R-:W-:-:S04]  /*10130*/  LOP3.LUT R4, R4, 0x1, RZ, 0xc0, !PT ;  /* 0x0000000104047812 */ /* 0x000fc800078ec0ff */
[----:B------:R-:W-:-:S13]  /*10140*/  ISETP.NE.U32.AND P2, PT, R4, 0x1, PT ;  /* 0x000000010400780c */ /* 0x000fda0003f45070 */
[----:B------:R-:W-:Y:S05]  /*10150*/  @P2 BRA `(.L_x_767) ;  /* 0x0000000400b42947 */ /* 0x000fea0003800000 */
[----:B--2---:R-:W-:Y:S01]  /*10160*/  VIADD R12, R19, 0x1 ;  /* 0x00000001130c7836 */ /* 0x004fe20000000000 */
        /* <DEDUP_REMOVED lines=26> */
.L_x_770:
[----:B-1----:R-:W-:Y:S02]  /*10310*/  LEA R3, R12, UR42, 0x3 ;  /* 0x0000002a0c037c11 */ /* 0x002fe4000f8e18ff */
[----:B------:R-:W-:Y:S02]  /*10320*/  SHF.L.U32 R2, R13, 0x1f, RZ ;  /* 0x0000001f0d027819 */ /* 0x000fe400000006ff */
[----:B------:R-:W-:Y:S02]  /*10330*/  ISETP.NE.AND P2, PT, R17, RZ, PT ;  /* 0x000000ff1100720c */ /* 0x000fe40003f45270 */
[----:B------:R-:W1:Y:S02]  /*10340*/  SYNCS.PHASECHK.TRANS64.TRYWAIT P3, [R3+URZ+0x2d840], R2 ;  /* 0x02d84002030075a7 */ /* 0x000e64000806017f */
[----:B-1----:R-:W-:Y:S09]  /*10350*/  @!P3 BRA `(.L_x_771) ;  /* 0x0000001c00e4b947 */ /* 0x002ff20003800000 */
.L_x_816:
[----:B------:R-:W-:Y:S05]  /*10360*/  @P2 BRA `(.L_x_772) ;  /* 0x0000000000142947 */ /* 0x000fea0003800000 */
[----:B------:R-:W-:Y:S01]  /*10370*/  ISETP.NE.AND P3, PT, R23, RZ, PT ;  /* 0x000000ff1700720c */ /* 0x000fe20003f65270 */
[----:B-1----:R-:W-:-:S04]  /*10380*/  IMAD.MOV.U32 R2, RZ, RZ, 0x6000 ;  /* 0x00006000ff027424 */ /* 0x002fc800078e00ff */
[----:B------:R2:W-:Y:S08]  /*10390*/  SYNCS.ARRIVE.TRANS64 RZ, [R3+URZ+0x2d830], R2 ;  /* 0x02d8300203ff79a7 */ /* 0x0005f0000800003f */
[----:B------:R-:W-:Y:S05]  /*103a0*/  @!P3 BRA `(.L_x_772) ;  /* 0x000000000004b947 */ /* 0x000fea0003800000 */
[----:B------:R-:W-:Y:S01]  /*103b0*/  BPT.TRAP 0x1 ;  /* 0x000000040000795c */ /* 0x000fe20000300000 */
.L_x_772:
[----:B------:R-:W-:Y:S01]  /*103c0*/  R2UR UR8, R12 ;  /* 0x000000000c0872ca */ /* 0x000fe200000e0000 */
[----:B------:R-:W-:Y:S01]  /*103d0*/  UIADD3 UR4, UP0, UR48, 0x370, URZ ;  /* 0x0000037030047890 */ /* 0x000fe2000ff1e03f */
[----:B------:R-:W-:Y:S01]  /*103e0*/  R2UR UR9, R3 ;  /* 0x00000000030972ca */ /* 0x000fe200000e0000 */
[----:B------:R-:W-:Y:S01]  /*103f0*/  UIADD3 UR19, UR42, 0x2d800, URZ ;  /* 0x0002d8002a137890 */ /* 0x000fe2000fffe03f */
[----:B------:R-:W-:Y:S01]  /*10400*/  R2UR UR11, R11 ;  /* 0x000000000b0b72ca */ /* 0x000fe200000e0000 */
[----:B------:R-:W-:Y:S01]  /*10410*/  UIADD3.X UR5, URZ, UR49, URZ, UP0, !UPT ;  /* 0x000000313f057290 */ /* 0x000fe200087fe43f */
[----:B------:R-:W-:Y:S01]  /*10420*/  R2UR UR12, R6 ;  /* 0x00000000060c72ca */ /* 0x000fe200000e0000 */
[----:B------:R-:W-:Y:S01]  /*10430*/  UMOV UR10, URZ ;  /* 0x0000003f000a7c82 */ /* 0x000fe20008000000 */
[----:B-----5:R-:W-:Y:S01]  /*10440*/  R2UR UR13, R4 ;  /* 0x00000000040d72ca */ /* 0x020fe200000e0000 */
[----:B------:R-:W-:Y:S01]  /*10450*/  UMOV UR6, 0x0 ;  /* 0x0000000000067882 */ /* 0x000fe20000000000 */
[----:B------:R-:W-:Y:S01]  /*10460*/  UMOV UR7, 0x14f00000 ;  /* 0x14f0000000077882 */ /* 0x000fe20000000000 */
[----:B------:R-:W-:Y:S01]  /*10470*/  UMOV UR17, 0x20 ;  /* 0x0000002000117882 */ /* 0x000fe20000000000 */
[----:B------:R-:W-:Y:S01]  /*10480*/  UMOV UR18, 0x40 ;  /* 0x0000004000127882 */ /* 0x000fe20000000000 */
[----:B------:R-:W-:Y:S01]  /*10490*/  UIMAD UR8, UR8, 0x6000, UR42 ;  /* 0x00006000080878a4 */ /* 0x000fe2000f8e022a */
[----:B-12---:R-:W-:Y:S01]  /*104a0*/  SHF.L.U32 R3, R18, 0x1f, RZ ;  /* 0x0000001f12037819 */ /* 0x006fe200000006ff */
[----:B------:R-:W-:Y:S01]  /*104b0*/  UIADD3 UR9, UR9, 0x2d830, URZ ;  /* 0x0002d83009097890 */ /* 0x000fe2000fffe03f */
[----:B------:R-:W-:Y:S01]  /*104c0*/  LEA R2, R19, UR19, 0x3 ;  /* 0x0000001313027c11 */ /* 0x000fe2000f8e18ff */
[----:B------:R-:W-:-:S02]  /*104d0*/  USHF.L.U32 UR11, UR11, 0x7, URZ ;  /* 0x000000070b0b7899 */ /* 0x000fc4000800063f */
[----:B------:R-:W-:Y:S02]  /*104e0*/  UIADD3 UR14, UR8, 0x15400, URZ ;  /* 0x00015400080e7890 */ /* 0x000fe4000fffe03f */
[----:B------:R-:W-:Y:S02]  /*104f0*/  UIADD3 UR15, UR8, 0x17400, URZ ;  /* 0x00017400080f7890 */ /* 0x000fe4000fffe03f */
[----:B------:R-:W-:-:S03]  /*10500*/  UIADD3 UR16, UR8, 0x19400, URZ ;  /* 0x0001940008107890 */ /* 0x000fc6000fffe03f */
[----:B------:R-:W-:Y:S02]  /*10510*/  UMOV UR8, UR14 ;  /* 0x0000000e00087c82 */ /* 0x000fe40008000000 */
[----:B------:R1:W-:Y:S02]  /*10520*/  UTMALDG.4D [UR8], [UR4], desc[UR6] ;  /* 0x00000608040075b4 */ /* 0x0003e40008019000 */
[----:B-1----:R-:W-:Y:S01]  /*10530*/  UMOV UR8, UR15 ;  /* 0x0000000f00087c82 */ /* 0x002fe20008000000 */
[----:B------:R-:W-:Y:S02]  /*10540*/  UMOV UR10, UR17 ;  /* 0x00000011000a7c82 */ /* 0x000fe40008000000 */
[----:B------:R1:W-:Y:S02]  /*10550*/  UTMALDG.4D [UR8], [UR4], desc[UR6] ;  /* 0x00000608040075b4 */ /* 0x0003e40008019000 */
[----:B-1----:R-:W-:Y:S01]  /*10560*/  UMOV UR8, UR16 ;  /* 0x0000001000087c82 */ /* 0x002fe20008000000 */
[----:B------:R-:W-:-:S02]  /*10570*/  UMOV UR10, UR18 ;  /* 0x00000012000a7c82 */ /* 0x000fc40008000000 */
[----:B------:R1:W-:Y:S01]  /*10580*/  UTMALDG.4D [UR8], [UR4], desc[UR6] ;  /* 0x00000608040075b4 */ /* 0x0003e20008019000 */
[----:B------:R-:W2:Y:S02]  /*10590*/  SYNCS.PHASECHK.TRANS64.TRYWAIT P3, [R2+URZ+0x60], R3 ;  /* 0x00006003020075a7 */ /* 0x000ea4000806017f */
[----:B-12---:R-:W-:Y:S05]  /*105a0*/  @!P3 BRA `(.L_x_773) ;  /* 0x0000001c0064b947 */ /* 0x006fea0003800000 */
.L_x_817:
[----:B------:R-:W-:Y:S05]  /*105b0*/  @P2 BRA `(.L_x_774) ;  /* 0x0000000000182947 */ /* 0x000fea0003800000 */
[----:B------:R-:W-:Y:S01]  /*105c0*/  ISETP.NE.AND P2, PT, R23, RZ, PT ;  /* 0x000000ff1700720c */ /* 0x000fe20003f45270 */
[----:B-1----:R-:W-:Y:S01]  /*105d0*/  IMAD.MOV.U32 R3, RZ, RZ, 0x6000 ;  /* 0x00006000ff037424 */ /* 0x002fe200078e00ff */
[----:B------:R-:W-:-:S04]  /*105e0*/  LEA R2, R19, UR42, 0x3 ;  /* 0x0000002a13027c11 */ /* 0x000fc8000f8e18ff */
[----:B------:R2:W-:Y:S07]  /*105f0*/  SYNCS.ARRIVE.TRANS64 RZ, [R2+URZ+0x2d850], R3 ;  /* 0x02d8500302ff79a7 */ /* 0x0005ee000800003f */
[----:B------:R-:W-:Y:S05]  /*10600*/  @!P2 BRA `(.L_x_774) ;  /* 0x000000000004a947 */ /* 0x000fea0003800000 */
[----:B------:R-:W-:Y:S01]  /*10610*/  BPT.TRAP 0x1 ;  /* 0x000000040000795c */ /* 0x000fe20000300000 */
.L_x_774:
        /* <DEDUP_REMOVED lines=10> */
[----:B------:R-:W-:-:S02]  /*106c0*/  IMAD.MOV.U32 R9, RZ, RZ, R4 ;  /* 0x000000ffff097224 */ /* 0x000fc400078e0004 */
[----:B------:R-:W-:Y:S01]  /*106d0*/  IMAD.MOV.U32 R7, RZ, RZ, R11 ;  /* 0x000000ffff077224 */ /* 0x000fe200078e000b */
[----:B------:R-:W-:Y:S02]  /*106e0*/  UIMAD UR15, UR9, 0x6000, UR42 ;  /* 0x00006000090f78a4 */ /* 0x000fe4000f8e022a */
[----:B------:R-:W-:Y:S02]  /*106f0*/  ULEA UR9, UR9, UR42, 0x3 ;  /* 0x0000002a09097291 */ /* 0x000fe4000f8e183f */
[----:B------:R-:W-:Y:S02]  /*10700*/  USHF.L.U32 UR11, UR11, 0x7, URZ ;  /* 0x000000070b0b7899 */ /* 0x000fe4000800063f */
[----:B------:R-:W-:Y:S02]  /*10710*/  UIADD3 UR8, UR15, 0x400, URZ ;  /* 0x000004000f087890 */ /* 0x000fe4000fffe03f */
[----:B------:R-:W-:Y:S02]  /*10720*/  UIADD3 UR9, UR9, 0x2d850, URZ ;  /* 0x0002d85009097890 */ /* 0x000fe4000fffe03f */
        /* <DEDUP_REMOVED lines=11> */
.L_x_769:
[----:B------:R-:W-:Y:S05]  /*107e0*/  BSYNC B0 ;  /* 0x0000000000007941 */ /* 0x000fea0003800000 */
.L_x_768:
[----:B------:R-:W-:Y:S01]  /*107f0*/  UIADD3 UR4, UR44, -0x3, URZ ;  /* 0xfffffffd2c047890 */ /* 0x000fe2000fffe03f */
[----:B------:R-:W-:Y:S02]  /*10800*/  IMAD.MOV.U32 R19, RZ, RZ, R12 ;  /* 0x000000ffff137224 */ /* 0x000fe400078e000c */
[----:B------:R-:W-:-:S03]  /*10810*/  IMAD.MOV.U32 R18, RZ, RZ, R13 ;  /* 0x000000ffff127224 */ /* 0x000fc600078e000d */
[----:B------:R-:W-:-:S07]  /*10820*/  IMAD.U32 R11, RZ, RZ, UR4 ;  /* 0x00000004ff0b7e24 */ /* 0x000fce000f8e00ff */
.L_x_767:
[----:B------:R-:W-:Y:S01]  /*10830*/  ULOP3.LUT UR4, URZ, UR44, URZ, 0x33, !UPT ;  /* 0x0000002c3f047292 */ /* 0x000fe2000f8e333f */
[----:B------:R-:W-:Y:S01]  /*10840*/  VIADD R10, R10, 0xfffffffe ;  /* 0xfffffffe0a0a7836 */ /* 0x000fe20000000000 */
[----:B------:R-:W-:Y:S04]  /*10850*/  BSSY B0, `(.L_x_766) ;  /* 0x00000da000007945 */ /* 0x000fe80003800000 */
[----:B------:R-:W-:-:S13]  /*10860*/  ISETP.NE.AND P2, PT, R10, UR4, PT ;  /* 0x000000040a007c0c */ /* 0x000fda000bf45270 */
[----:B------:R-:W-:Y:S05]  /*10870*/  @!P2 BRA `(.L_x_775) ;  /* 0x0000000c005ca947 */ /* 0x000fea0003800000 */
[----:B-12---:R-:W-:-:S07]  /*10880*/  IMAD.MOV.U32 R2, RZ, RZ, R9 ;  /* 0x000000ffff027224 */ /* 0x006fce00078e0009 */
.L_x_790:
[----:B------:R-:W-:Y:S01]  /*10890*/  VIADD R10, R19, 0x1 ;  /* 0x00000001130a7836 */ /* 0x000fe20000000000 */
[----:B------:R-:W-:Y:S05]  /*108a0*/  YIELD ;  /* 0x0000000000007946 */ /* 0x000fea0003800000 */
[----:B------:R-:W-:Y:S01]  /*108b0*/  ISETP.NE.AND P2, PT, R10, 0x2, PT ;  /* 0x000000020a00780c */ /* 0x000fe20003f45270 */
[----:B------:R-:W-:Y:S03]  /*108c0*/  BSSY B1, `(.L_x_776) ;  /* 0x0000066000017945 */ /* 0x000fe60003800000 */
[----:B-12---:R-:W-:-:S02]  /*108d0*/  SEL R3, RZ, 0x1, P2 ;  /* 0x00000001ff037807 */ /* 0x006fc40001000000 */
[----:B------:R-:W-:Y:S02]  /*108e0*/  SEL R10, R10, RZ, P2 ;  /* 0x000000ff0a0a7207 */ /* 0x000fe40001000000 */
[----:B------:R-:W-:Y:S01]  /*108f0*/  LOP3.LUT R12, R18, R3, RZ, 0x3c, !PT ;  /* 0x00000003120c7212 */ /* 0x000fe200078e3cff */
[----:B------:R-:W-:Y:S06]  /*10900*/  @!P6 BRA `(.L_x_777) ;  /* 0x000000040084e947 */ /* 0x000fec0003800000 */
[----:B------:R-:W-:Y:S01]  /*10910*/  IMAD.MOV.U32 R14, RZ, RZ, R11 ;  /* 0x000000ffff0e7224 */ /* 0x000fe200078e000b */
[----:B------:R-:W-:Y:S06]  /*10920*/  @!P0 BRA `(.L_x_778) ;  /* 0x0000000000488947 */ /* 0x000fec0003800000 */
[----:B------:R-:W1:Y:S01]  /*10930*/  LDC R14, c[0x0][0x41c] ;  /* 0x00010700ff0e7b82 */ /* 0x000e620000000800 */
[----:B------:R-:W-:Y:S02]  /*10940*/  IMAD.MOV.U32 R13, RZ, RZ, R11 ;  /* 0x000000ffff0d7224 */ /* 0x000fe400078e000b */
[----:B------:R-:W-:-:S04]  /*10950*/  IMAD R15, R8, UR40, RZ ;  /* 0x00000028080f7c24 */ /* 0x000fc8000f8e02ff */
[----:B------:R-:W-:Y:S01]  /*10960*/  IMAD R15, R0, UR41, R15 ;  /* 0x00000029000f7c24 */ /* 0x000fe2000f8e020f */
[----:B------:R-:W2:Y:S01]  /*10970*/  LDC.64 R2, c[0x0][0x3f8] ;  /* 0x0000fe00ff027b82 */ /* 0x000ea20000000a00 */
        /* <DEDUP_REMOVED lines=13> */
.L_x_778:
[----:B------:R-:W-:Y:S02]  /*10a50*/  LEA R4, R10, UR42, 0x3 ;  /* 0x0000002a0a047c11 */ /* 0x000fe4000f8e18ff */
[----:B-1----:R-:W-:Y:S02]  /*10a60*/  SHF.L.U32 R3, R12, 0x1f, RZ ;  /* 0x0000001f0c037819 */ /* 0x002fe400000006ff */
[----:B------:R-:W-:Y:S02]  /*10a70*/  ISETP.NE.AND P2, PT, R17, RZ, PT ;  /* 0x000000ff1100720c */ /* 0x000fe40003f45270 */
[----:B------:R-:W1:Y:S02]  /*10a80*/  SYNCS.PHASECHK.TRANS64.TRYWAIT P3, [R4+URZ+0x2d840], R3 ;  /* 0x02d84003040075a7 */ /* 0x000e64000806017f */
[----:B-1----:R-:W-:Y:S09]  /*10a90*/  @!P3 BRA `(.L_x_779) ;  /* 0x00000018003cb947 */ /* 0x002ff20003800000 */
.L_x_818:
[----:B------:R-:W-:Y:S05]  /*10aa0*/  @P2 BRA `(.L_x_780) ;  /* 0x0000000000142947 */ /* 0x000fea0003800000 */
[----:B------:R-:W-:Y:S01]  /*10ab0*/  ISETP.NE.AND P3, PT, R23, RZ, PT ;  /* 0x000000ff1700720c */ /* 0x000fe20003f65270 */
[----:B-1----:R-:W-:-:S04]  /*10ac0*/  IMAD.MOV.U32 R3, RZ, RZ, 0x6000 ;  /* 0x00006000ff037424 */ /* 0x002fc800078e00ff */
[----:B------:R2:W-:Y:S08]  /*10ad0*/  SYNCS.ARRIVE.TRANS64 RZ, [R4+URZ+0x2d830], R3 ;  /* 0x02d8300304ff79a7 */ /* 0x0005f0000800003f */
[----:B------:R-:W-:Y:S05]  /*10ae0*/  @!P3 BRA `(.L_x_780) ;  /* 0x000000000004b947 */ /* 0x000fea0003800000 */
[----:B------:R-:W-:Y:S01]  /*10af0*/  BPT.TRAP 0x1 ;  /* 0x000000040000795c */ /* 0x000fe20000300000 */
.L_x_780:
        /* <DEDUP_REMOVED lines=14> */
[----:B------:R-:W-:Y:S01]  /*10be0*/  SHF.L.U32 R18, R18, 0x1f, RZ ;  /* 0x0000001f12127819 */ /* 0x000fe200000006ff */
[----:B------:R-:W-:Y:S01]  /*10bf0*/  UIADD3 UR9, UR9, 0x2d830, URZ ;  /* 0x0002d83009097890 */ /* 0x000fe2000fffe03f */
[----:B-12---:R-:W-:Y:S01]  /*10c00*/  LEA R3, R19, UR19, 0x3 ;  /* 0x0000001313037c11 */ /* 0x006fe2000f8e18ff */
        /* <DEDUP_REMOVED lines=14> */
.L_x_819:
[----:B------:R-:W-:Y:S05]  /*10cf0*/  @P2 BRA `(.L_x_782) ;  /* 0x0000000000142947 */ /* 0x000fea0003800000 */
[----:B------:R-:W-:Y:S01]  /*10d00*/  ISETP.NE.AND P2, PT, R23, RZ, PT ;  /* 0x000000ff1700720c */ /* 0x000fe20003f45270 */
[----:B------:R-:W-:-:S04]  /*10d10*/  IMAD.MOV.U32 R4, RZ, RZ, 0x6000 ;  /* 0x00006000ff047424 */ /* 0x000fc800078e00ff */
[----:B------:R2:W-:Y:S08]  /*10d20*/  SYNCS.ARRIVE.TRANS64 RZ, [R3+URZ+0x50], R4 ;  /* 0x0000500403ff79a7 */ /* 0x0005f0000800003f */
[----:B------:R-:W-:Y:S05]  /*10d30*/  @!P2 BRA `(.L_x_782) ;  /* 0x000000000004a947 */ /* 0x000fea0003800000 */
[----:B------:R-:W-:Y:S01]  /*10d40*/  BPT.TRAP 0x1 ;  /* 0x000000040000795c */ /* 0x000fe20000300000 */
.L_x_782:
        /* <DEDUP_REMOVED lines=12> */
[----:B------:R-:W-:Y:S01]  /*10e10*/  UIMAD UR8, UR8, 0x6000, UR42 ;  /* 0x00006000080878a4 */ /* 0x000fe2000f8e022a */
[----:B------:R-:W-:Y:S01]  /*10e20*/  IMAD.MOV.U32 R9, RZ, RZ, R2 ;  /* 0x000000ffff097224 */ /* 0x000fe200078e0002 */
        /* <DEDUP_REMOVED lines=15> */
.L_x_777:
[----:B------:R-:W-:Y:S05]  /*10f20*/  BSYNC B1 ;  /* 0x0000000000017941 */ /* 0x000fea0003800000 */
.L_x_776:
[----:B------:R-:W-:Y:S01]  /*10f30*/  VIADD R19, R10, 0x1 ;  /* 0x000000010a137836 */ /* 0x000fe20000000000 */
[----:B------:R-:W-:Y:S01]  /*10f40*/  BSSY B1, `(.L_x_783) ;  /* 0x0000067000017945 */ /* 0x000fe20003800000 */
[----:B------:R-:W-:-:S03]  /*10f50*/  VIADD R13, R11, 0xffffffff ;  /* 0xffffffff0b0d7836 */ /* 0x000fc60000000000 */
[----:B------:R-:W-:-:S04]  /*10f60*/  ISETP.NE.AND P2, PT, R19, 0x2, PT ;  /* 0x000000021300780c */ /* 0x000fc80003f45270 */
[----:B-12---:R-:W-:Y:S02]  /*10f70*/  SEL R3, RZ, 0x1, P2 ;  /* 0x00000001ff037807 */ /* 0x006fe40001000000 */
        /* <DEDUP_REMOVED lines=9> */
[----:B-1----:R-:W-:-:S13]  /*11010*/  ISETP.NE.AND P2, PT, R14, 0x1, PT ;  /* 0x000000010e00780c */ /* 0x002fda0003f45270 */
[----:B------:R-:W1:Y:S02]  /*11020*/  @P2 LDC.64 R2, c[0x0][0x420] ;  /* 0x00010800ff022b82 */ /* 0x000e640000000a00 */
[----:B-1----:R-:W-:-:S05]  /*11030*/  @P2 IMAD.HI.U32 R2, R13, R2, RZ ;  /* 0x000000020d022227 */ /* 0x002fca00078e00ff */
[----:B------:R-:W-:Y:S02]  /*11040*/  @P2 SHF.R.U32.HI R15, RZ, R3, R2 ;  /* 0x00000003ff0f2219 */ /* 0x000fe40000011602 */
[----:B------:R-:W1:Y:S02]  /*11050*/  LDC.64 R2, c[0x0][0x3f8] ;  /* 0x0000fe00ff027b82 */ /* 0x000e640000000a00 */
[--C-:B------:R-:W-:Y:S01]  /*11060*/  SHF.R.S32.HI R5, RZ, 0x1f, R15.reuse ;  /* 0x0000001fff057819 */ /* 0x100fe2000001140f */
[----:B------:R-:W-:-:S04]  /*11070*/  IMAD.MOV.U32 R4, RZ, RZ, R15 ;  /* 0x000000ffff047224 */ /* 0x000fc800078e000f */
[----:B------:R-:W-:-:S04]  /*11080*/  IMAD.WIDE.U32 R4, R0, UR40, R4 ;  /* 0x0000002800047c25 */ /* 0x000fc8000f8e0004 */
[----:B------:R-:W-:Y:S01]  /*11090*/  IMAD.IADD R5, R21, 0x1, R5 ;  /* 0x0000000115057824 */ /* 0x000fe200078e0205 */
[----:B-1----:R-:W-:-:S04]  /*110a0*/  LEA R2, P2, R4, R2, 0x2 ;  /* 0x0000000204027211 */ /* 0x002fc800078410ff */
[----:B------:R-:W-:-:S05]  /*110b0*/  LEA.HI.X R3, R4, R3, R5, 0x2, P2 ;  /* 0x0000000304037211 */ /* 0x000fca00010f1405 */
[----:B------:R1:W5:Y:S01]  /*110c0*/  LDG.E R2, desc[UR50][R2.64] ;  /* 0x0000003202027981 */ /* 0x000362000c1e1900 */
[----:B------:R-:W-:-:S04]  /*110d0*/  IMAD.MOV R4, RZ, RZ, -R15 ;  /* 0x000000ffff047224 */ /* 0x000fc800078e0a0f */
[----:B------:R-:W-:-:S07]  /*110e0*/  IMAD R14, R14, R4, R13 ;  /* 0x000000040e0e7224 */ /* 0x000fce00078e020d */
.L_x_785:
[----:B-1----:R-:W-:Y:S02]  /*110f0*/  LEA R3, R19, UR42, 0x3 ;  /* 0x0000002a13037c11 */ /* 0x002fe4000f8e18ff */
[----:B------:R-:W-:Y:S02]  /*11100*/  SHF.L.U32 R4, R18, 0x1f, RZ ;  /* 0x0000001f12047819 */ /* 0x000fe400000006ff */
[----:B------:R-:W-:Y:S02]  /*11110*/  ISETP.NE.AND P2, PT, R17, RZ, PT ;  /* 0x000000ff1100720c */ /* 0x000fe40003f45270 */
[----:B------:R-:W1:Y:S02]  /*11120*/  SYNCS.PHASECHK.TRANS64.TRYWAIT P3, [R3+URZ+0x2d840], R4 ;  /* 0x02d84004030075a7 */ /* 0x000e64000806017f */
[----:B-1----:R-:W-:Y:S09]  /*11130*/  @!P3 BRA `(.L_x_786) ;  /* 0x0000001000bcb947 */ /* 0x002ff20003800000 */
.L_x_820:
[----:B------:R-:W-:Y:S05]  /*11140*/  @P2 BRA `(.L_x_787) ;  /* 0x0000000000142947 */ /* 0x000fea0003800000 */
[----:B------:R-:W-:Y:S01]  /*11150*/  ISETP.NE.AND P3, PT, R23, RZ, PT ;  /* 0x000000ff1700720c */ /* 0x000fe20003f65270 */
[----:B-1----:R-:W-:-:S04]  /*11160*/  IMAD.MOV.U32 R4, RZ, RZ, 0x6000 ;  /* 0x00006000ff047424 */ /* 0x002fc800078e00ff */
[----:B------:R2:W-:Y:S08]  /*11170*/  SYNCS.ARRIVE.TRANS64 RZ, [R3+URZ+0x2d830], R4 ;  /* 0x02d8300403ff79a7 */ /* 0x0005f0000800003f */
[----:B------:R-:W-:Y:S05]  /*11180*/  @!P3 BRA `(.L_x_787) ;  /* 0x000000000004b947 */ /* 0x000fea0003800000 */
[----:B------:R-:W-:Y:S01]  /*11190*/  BPT.TRAP 0x1 ;  /* 0x000000040000795c */ /* 0x000fe20000300000 */
.L_x_787:
[----:B------:R-:W-:Y:S01]  /*111a0*/  R2UR UR9, R19 ;  /* 0x00000000130972ca */ /* 0x000fe200000e0000 */
[----:B------:R-:W-:Y:S01]  /*111b0*/  UIADD3 UR19, UR42, 0x2d800, URZ ;  /* 0x0002d8002a137890 */ /* 0x000fe2000fffe03f */
[----:B------:R-:W-:Y:S01]  /*111c0*/  R2UR UR11, R14 ;  /* 0x000000000e0b72ca */ /* 0x000fe200000e0000 */
[----:B------:R-:W-:Y:S01]  /*111d0*/  UIADD3 UR4, UP0, UR48, 0x370, URZ ;  /* 0x0000037030047890 */ /* 0x000fe2000ff1e03f */
[----:B------:R-:W-:Y:S01]  /*111e0*/  R2UR UR12, R6 ;  /* 0x00000000060c72ca */ /* 0x000fe200000e0000 */
[----:B------:R-:W-:Y:S01]  /*111f0*/  UMOV UR10, URZ ;  /* 0x0000003f000a7c82 */ /* 0x000fe20008000000 */
[----:B-----5:R-:W-:Y:S01]  /*11200*/  R2UR UR13, R2 ;  /* 0x00000000020d72ca */ /* 0x020fe200000e0000 */
[----:B------:R-:W-:Y:S01]  /*11210*/  UIADD3.X UR5, URZ, UR49, URZ, UP0, !UPT ;  /* 0x000000313f057290 */ /* 0x000fe200087fe43f */
[----:B------:R-:W-:Y:S01]  /*11220*/  SHF.L.U32 R12, R12, 0x1f, RZ ;  /* 0x0000001f0c0c7819 */ /* 0x000fe200000006ff */
[----:B------:R-:W-:Y:S01]  /*11230*/  UMOV UR6, 0x0 ;  /* 0x0000000000067882 */ /* 0x000fe20000000000 */
[----:B------:R-:W-:Y:S01]  /*11240*/  UMOV UR7, 0x14f00000 ;  /* 0x14f0000000077882 */ /* 0x000fe20000000000 */
[----:B------:R-:W-:Y:S01]  /*11250*/  UMOV UR17, 0x20 ;  /* 0x0000002000117882 */ /* 0x000fe20000000000 */
[----:B------:R-:W-:Y:S01]  /*11260*/  UMOV UR18, 0x40 ;  /* 0x0000004000127882 */ /* 0x000fe20000000000 */
[----:B------:R-:W-:Y:S01]  /*11270*/  UIMAD UR8, UR9, 0x6000, UR42 ;  /* 0x00006000090878a4 */ /* 0x000fe2000f8e022a */
[----:B-12---:R-:W-:Y:S01]  /*11280*/  LEA R3, R10, UR19, 0x3 ;  /* 0x000000130a037c11 */ /* 0x006fe2000f8e18ff */
[----:B------:R-:W-:-:S02]  /*11290*/  ULEA UR9, UR9, UR19, 0x3 ;  /* 0x0000001309097291 */ /* 0x000fc4000f8e183f */
[----:B------:R-:W-:Y:S02]  /*112a0*/  USHF.L.U32 UR11, UR11, 0x7, URZ ;  /* 0x000000070b0b7899 */ /* 0x000fe4000800063f */
[----:B------:R-:W-:Y:S02]  /*112b0*/  UIADD3 UR14, UR8, 0x15400, URZ ;  /* 0x00015400080e7890 */ /* 0x000fe4000fffe03f */
        /* <DEDUP_REMOVED lines=13> */
.L_x_821:
[----:B------:R-:W-:Y:S05]  /*11390*/  @P2 BRA `(.L_x_789) ;  /* 0x0000000000142947 */ /* 0x000fea0003800000 */
[----:B------:R-:W-:Y:S01]  /*113a0*/  ISETP.NE.AND P2, PT, R23, RZ, PT ;  /* 0x000000ff1700720c */ /* 0x000fe20003f45270 */
[----:B------:R-:W-:-:S04]  /*113b0*/  IMAD.MOV.U32 R4, RZ, RZ, 0x6000 ;  /* 0x00006000ff047424 */ /* 0x000fc800078e00ff */
[----:B------:R2:W-:Y:S08]  /*113c0*/  SYNCS.ARRIVE.TRANS64 RZ, [R3+URZ+0x50], R4 ;  /* 0x0000500403ff79a7 */ /* 0x0005f0000800003f */
[----:B------:R-:W-:Y:S05]  /*113d0*/  @!P2 BRA `(.L_x_789) ;  /* 0x000000000004a947 */ /* 0x000fea0003800000 */
[----:B------:R-:W-:Y:S01]  /*113e0*/  BPT.TRAP 0x1 ;  /* 0x000000040000795c */ /* 0x000fe20000300000 */
.L_x_789:
        /* <DEDUP_REMOVED lines=28> */
.L_x_784:
[----:B------:R-:W-:Y:S05]  /*115b0*/  BSYNC B1 ;  /* 0x0000000000017941 */ /* 0x000fea0003800000 */
.L_x_783:
[----:B------:R-:W-:Y:S01]  /*115c0*/  ISETP.GT.AND P2, PT, R13, UR43, PT ;  /* 0x0000002b0d007c0c */ /* 0x000fe2000bf44270 */
[----:B------:R-:W-:-:S12]  /*115d0*/  VIADD R11, R11, 0xfffffffe ;  /* 0xfffffffe0b0b7836 */ /* 0x000fd80000000000 */
[----:B------:R-:W-:Y:S05]  /*115e0*/  @P2 BRA `(.L_x_790) ;  /* 0xfffffff000a82947 */ /* 0x000fea000383ffff */
.L_x_775:
[----:B------:R-:W-:Y:S05]  /*115f0*/  BSYNC B0 ;  /* 0x0000000000007941 */ /* 0x000fea0003800000 */
.L_x_766:
[----:B------:R-:W-:Y:S04]  /*11600*/  BSSY B0, `(.L_x_791) ;  /* 0x000000e000007945 */ /* 0x000fe80003800000 */
[----:B------:R-:W-:Y:S05]  /*11610*/  @P1 BRA `(.L_x_792) ;  /* 0x0000000000301947 */ /* 0x000fea0003800000 */
[----:B------:R-:W3:Y:S01]  /*11620*/  S2R R11, SR_LANEID ;  /* 0x00000000000b7919 */ /* 0x000ee20000000000 */
[----:B------:R-:W-:Y:S01]  /*11630*/  VOTEU.ANY UR4, UPT, PT ;  /* 0x0000000000047886 */ /* 0x000fe200038e0100 */
[----:B-12---:R-:W1:Y:S01]  /*11640*/  LDC.64 R2, c[0x0][0xdf0] ;  /* 0x00037c00ff027b82 */ /* 0x006e620000000a00 */
[----:B------:R-:W3:Y:S08]  /*11650*/  FLO.U32 R0, UR4 ;  /* 0x0000000400007d00 */ /* 0x000ef000080e0000 */
[----:B------:R-:W1:Y:S01]  /*11660*/  POPC R5, UR4 ;  /* 0x0000000400057d09 */ /* 0x000e620008000000 */
[----:B---3--:R-:W-:-:S13]  /*11670*/  ISETP.EQ.U32.AND P0, PT, R0, R11, PT ;  /* 0x0000000b0000720c */ /* 0x008fda0003f02070 */
[----:B-1----:R-:W2:Y:S01]  /*11680*/  @P0 ATOMG.E.ADD.STRONG.GPU PT, R3, desc[UR50][R2.64], R5 ;  /* 0x00000005020309a8 */ /* 0x002ea200081ee1f2 */
[----:B------:R-:W1:Y:S02]  /*11690*/  S2R R4, SR_LTMASK ;  /* 0x0000000000047919 */ /* 0x000e640000003900 */
[----:B-1----:R-:W-:-:S04]  /*116a0*/  LOP3.LUT R4, R4, UR4, RZ, 0xc0, !PT ;  /* 0x0000000404047c12 */ /* 0x002fc8000f8ec0ff */
[----:B------:R-:W1:Y:S01]  /*116b0*/  POPC R11, R4 ;  /* 0x00000004000b7309 */ /* 0x000e620000000000 */
[----:B--2---:R-:W1:Y:S02]  /*116c0*/  SHFL.IDX PT, R0, R3, R0, 0x1f ;  /* 0x00001f0003007589 */ /* 0x004e6400000e0000 */
[----:B-1----:R-:W-:-:S07]  /*116d0*/  IADD3 R22, R0, UR45, R11 ;  /* 0x0000002d00167c10 */ /* 0x002fce000fffe00b */
.L_x_792:
[----:B------:R-:W-:Y:S05]  /*116e0*/  BSYNC B0 ;  /* 0x0000000000007941 */ /* 0x000fea0003800000 */
.L_x_791:
[----:B------:R-:W-:Y:S04]  /*116f0*/  BSSY B0, `(.L_x_793) ;  /* 0x0000028000007945 */ /* 0x000fe80003800000 */
[----:B------:R-:W-:Y:S05]  /*11700*/  @!P6 BRA `(.L_x_794) ;  /* 0x000000000098e947 */ /* 0x000fea0003800000 */
[----:B-12---:R-:W-:Y:S02]  /*11710*/  LEA R3, R19, UR42, 0x3 ;  /* 0x0000002a13037c11 */ /* 0x006fe4000f8e18ff */
[----:B------:R-:W-:Y:S02]  /*11720*/  SHF.L.U32 R0, R18, 0x1f, RZ ;  /* 0x0000001f12007819 */ /* 0x000fe400000006ff */
[----:B------:R-:W-:Y:S02]  /*11730*/  ISETP.NE.AND P1, PT, R17, RZ, PT ;  /* 0x000000ff1100720c */ /* 0x000fe40003f25270 */
[----:B------:R-:W1:Y:S02]  /*11740*/  SYNCS.PHASECHK.TRANS64.TRYWAIT P0, [R3+URZ+0x2d860], R0 ;  /* 0x02d86000030075a7 */ /* 0x000e64000800017f */
[----:B-1----:R-:W-:Y:S09]  /*11750*/  @!P0 BRA `(.L_x_795) ;  /* 0x0000000c005c8947 */ /* 0x002ff20003800000 */
.L_x_822:
[----:B------:R-:W-:Y:S05]  /*11760*/  @P1 BRA `(.L_x_796) ;  /* 0x0000000000141947 */ /* 0x000fea0003800000 */
[----:B------:R-:W-:Y:S01]  /*11770*/  ISETP.NE.AND P0, PT, R23, RZ, PT ;  /* 0x000000ff1700720c */ /* 0x000fe20003f05270 */
[----:B-1----:R-:W-:-:S04]  /*11780*/  IMAD.MOV.U32 R0, RZ, RZ, 0x6000 ;  /* 0x00006000ff007424 */ /* 0x002fc800078e00ff */
[----:B------:R2:W-:Y:S08]  /*11790*/  SYNCS.ARRIVE.TRANS64 RZ, [R3+URZ+0x2d850], R0 ;  /* 0x02d8500003ff79a7 */ /* 0x0005f0000800003f */
[----:B------:R-:W-:Y:S05]  /*117a0*/  @!P0 BRA `(.L_x_796) ;  /* 0x0000000000048947 */ /* 0x000fea0003800000 */
[----:B------:R-:W-:Y:S01]  /*117b0*/  BPT.TRAP 0x1 ;  /* 0x000000040000795c */ /* 0x000fe20000300000 */
.L_x_796:
        /* <DEDUP_REMOVED lines=27> */
.L_x_794:
[----:B------:R-:W-:Y:S05]  /*11970*/  BSYNC B0 ;  /* 0x0000000000007941 */ /* 0x000fea0003800000 */
.L_x_793:
[----:B------:R-:W-:Y:S02]  /*11980*/  VIADD R19, R19, 0x1 ;  /* 0x0000000113137836 */ /* 0x000fe40000000000 */
[----:B--2---:R-:W-:-:S03]  /*11990*/  IMAD.MOV.U32 R13, RZ, RZ, R22 ;  /* 0x000000ffff0d7224 */ /* 0x004fc600078e0016 */
[----:B------:R-:W-:-:S04]  /*119a0*/  ISETP.NE.AND P0, PT, R19, 0x2, PT ;  /* 0x000000021300780c */ /* 0x000fc80003f05270 */
[----:B-1----:R-:W-:Y:S02]  /*119b0*/  SEL R3, RZ, 0x1, P0 ;  /* 0x00000001ff037807 */ /* 0x002fe40000000000 */
[----:B------:R-:W-:Y:S02]  /*119c0*/  SEL R19, R19, RZ, P0 ;  /* 0x000000ff13137207 */ /* 0x000fe40000000000 */
[----:B------:R-:W-:-:S07]  /*119d0*/  LOP3.LUT R18, R18, R3, RZ, 0x3c, !PT ;  /* 0x0000000312127212 */ /* 0x000fce00078e3cff */
.L_x_755:
[----:B------:R-:W-:Y:S05]  /*119e0*/  BSYNC B6 ;  /* 0x0000000000067941 */ /* 0x000fea0003800000 */
.L_x_753:
[----:B------:R-:W-:-:S03]  /*119f0*/  UMOV UR4, 0xffffffff ;  /* 0xffffffff00047882 */ /* 0x000fc60000000000 */
[----:B------:R-:W-:Y:S05]  /*11a00*/  BRA.DIV UR4, `(.L_x_797) ;  /* 0x0000000a04c47947 */ /* 0x000fea000b800000 */
[----:B------:R1:W2:Y:S02]  /*11a10*/  SHFL.IDX PT, R14, R13, RZ, 0x1f ;  /* 0x00001fff0d0e7589 */ /* 0x0002a400000e0000 */
.L_x_825:
[----:B------:R-:W-:Y:S01]  /*11a20*/  ISETP.NE.AND P0, PT, R23, RZ, PT ;  /* 0x000000ff1700720c */ /* 0x000fe20003f05270 */
[----:B------:R-:W-:Y:S05]  /*11a30*/  WARPSYNC.ALL ;  /* 0x0000000000007948 */ /* 0x000fea0003800000 */
[----:B------:R-:W-:Y:S01]  /*11a40*/  BAR.SYNC.DEFER_BLOCKING 0x4, 0x1a0 ;  /* 0x0106800000007b1d */ /* 0x000fe20000010000 */
[----:B--2---:R-:W-:-:S05]  /*11a50*/  IMAD.MOV.U32 R22, RZ, RZ, R14 ;  /* 0x000000ffff167224 */ /* 0x004fca00078e000e */
[----:B------:R-:W-:Y:S01]  /*11a60*/  ULDC UR4, c[0x0][0xda8] ;  /* 0x00036a0000047ab9 */ /* 0x000fe20000000800 */
[----:B------:R-:W-:Y:S01]  /*11a70*/  @!P0 MOV R0, 0x400 ;  /* 0x0000040000008802 */ /* 0x000fe20000000f00 */
[----:B------:R-:W2:Y:S03]  /*11a80*/  @!P0 S2R R3, SR_CgaCtaId ;  /* 0x0000000000038919 */ /* 0x000ea60000008800 */
[----:B--2---:R-:W-:-:S05]  /*11a90*/  @!P0 LEA R0, R3, R0, 0x18 ;  /* 0x0000000003008211 */ /* 0x004fca00078ec0ff */
[----:B------:R2:W-:Y:S01]  /*11aa0*/  @!P0 STS [R0+0x2d8d0], R13 ;  /* 0x02d8d00d00008388 */ /* 0x0005e20000000800 */
[----:B------:R-:W-:Y:S06]  /*11ab0*/  BAR.ARV 0x5, 0x1a0 ;  /* 0x0146800000007b1d */ /* 0x000fec0000002000 */
[----:B------:R-:W-:-:S13]  /*11ac0*/  ISETP.GE.AND P0, PT, R22, UR4, PT ;  /* 0x0000000416007c0c */ /* 0x000fda000bf06270 */
[----:B--2---:R-:W-:Y:S05]  /*11ad0*/  @!P0 BRA `(.L_x_798) ;  /* 0xffffffd000448947 */ /* 0x004fea000383ffff */
.L_x_744:
[----:B------:R-:W2:Y:S01]  /*11ae0*/  S2R R3, SR_CgaCtaId ;  /* 0x0000000000037919 */ /* 0x000ea20000008800 */
[----:B------:R-:W-:Y:S01]  /*11af0*/  UIADD3 UR47, UR47, 0x1, URZ ;  /* 0x000000012f2f7890 */ /* 0x000fe2000fffe03f */
[----:B------:R-:W-:-:S03]  /*11b00*/  MOV R0, 0x400 ;  /* 0x0000040000007802 */ /* 0x000fc60000000f00 */
[----:B------:R-:W-:-:S04]  /*11b10*/  ULEA.HI UR4, UR47, UR47, URZ, 0x1 ;  /* 0x0000002f2f047291 */ /* 0x000fc8000f8f083f */
[----:B------:R-:W-:-:S04]  /*11b20*/  ULOP3.LUT UR4, UR4, 0xfffffffe, URZ, 0xc0, !UPT ;  /* 0xfffffffe04047892 */ /* 0x000fc8000f8ec03f */
[----:B------:R-:W-:-:S06]  /*11b30*/  UIADD3 UR4, UR47, -UR4, URZ ;  /* 0x800000042f047290 */ /* 0x000fcc000fffe03f */
[----:B------:R-:W-:Y:S01]  /*11b40*/  IMAD.U32 R2, RZ, RZ, UR4 ;  /* 0x00000004ff027e24 */ /* 0x000fe2000f8e00ff */
[----:B--2---:R-:W-:-:S04]  /*11b50*/  LEA R9, R3, R0, 0x18 ;  /* 0x0000000003097211 */ /* 0x004fc800078ec0ff */
[----:B------:R-:W-:-:S04]  /*11b60*/  SHF.L.U32 R0, R2, 0x1f, RZ ;  /* 0x0000001f02007819 */ /* 0x000fc800000006ff */
[----:B------:R-:W2:Y:S02]  /*11b70*/  SYNCS.PHASECHK.TRANS64.TRYWAIT P0, [R9+URZ+0x2d820], R0 ;  /* 0x02d82000090075a7 */ /* 0x000ea4000800017f */
[----:B--2---:R-:W-:Y:S05]  /*11b80*/  @!P0 BRA `(.L_x_799) ;  /* 0x0000000800888947 */ /* 0x004fea0003800000 */
.L_x_826:
[----:B------:R-:W3:Y:S02]  /*11b90*/  SHFL.IDX PT, R16, R16, RZ, 0x1f ;  /* 0x00001fff10107589 */ /* 0x000ee400000e0000 */
[----:B---3--:R-:W-:-:S13]  /*11ba0*/  ISETP.NE.AND P0, PT, R16, RZ, PT ;  /* 0x000000ff1000720c */ /* 0x008fda0003f05270 */
[----:B------:R-:W-:Y:S05]  /*11bb0*/  @P0 EXIT ;  /* 0x000000000000094d */ /* 0x000fea0003800000 */
[----:B------:R-:W-:Y:S01]  /*11bc0*/  ELECT P0, URZ, PT ;  /* 0x00000000003f782f */ /* 0x000fe20003800000 */
[----:B------:R-:W-:-:S12]  /*11bd0*/  BSSY B0, `(.L_x_800) ;  /* 0x0000020000007945 */ /* 0x000fd80003800000 */
[----:B------:R-:W-:Y:S05]  /*11be0*/  @!P0 BRA `(.L_x_801) ;  /* 0x0000000000788947 */ /* 0x000fea0003800000 */
[----:B------:R-:W-:-:S06]  /*11bf0*/  ULOP3.LUT UR4, UR46, 0x2, URZ, 0xfc, !UPT ;  /* 0x000000022e047892 */ /* 0x000fcc000f8efc3f */
[----:B--2---:R-:W-:-:S05]  /*11c00*/  IMAD.U32 R0, RZ, RZ, UR4 ;  /* 0x00000004ff007e24 */ /* 0x004fca000f8e00ff */
[----:B------:R-:W-:-:S13]  /*11c10*/  ISETP.NE.AND P2, PT, R0, 0x3, PT ;  /* 0x000000030000780c */ /* 0x000fda0003f45270 */
[----:B------:R-:W-:Y:S05]  /*11c20*/  @!P2 BRA `(.L_x_802) ;  /* 0x000000000004a947 */ /* 0x000fea0003800000 */
[----:B------:R-:W-:Y:S01]  /*11c30*/  BPT.TRAP 0x1 ;  /* 0x000000040000795c */ /* 0x000fe20000300000 */
.L_x_802:
        /* <DEDUP_REMOVED lines=12> */
.L_x_827:
[----:B------:R-:W3:Y:S02]  /*11d00*/  SYNCS.PHASECHK.TRANS64.TRYWAIT P0, [R3+URZ], R2 ;  /* 0x00000002030075a7 */ /* 0x000ee4000800017f */
[----:B---3--:R-:W-:Y:S05]  /*11d10*/  @!P0 BRA `(.L_x_804) ;  /* 0x00000008004c8947 */ /* 0x008fea0003800000 */
.L_x_828:
[----:B------:R-:W-:Y:S05]  /*11d20*/  @!P2 BRA `(.L_x_805) ;  /* 0x000000000004a947 */ /* 0x000fea0003800000 */
[----:B------:R-:W-:Y:S01]  /*11d30*/  BPT.TRAP 0x1 ;  /* 0x000000040000795c */ /* 0x000fe20000300000 */
.L_x_805:
[----:B------:R-:W-:-:S04]  /*11d40*/  VIADD R0, R9, 0x2d860 ;  /* 0x0002d86009007836 */ /* 0x000fc80000000000 */
[----:B------:R-:W-:-:S04]  /*11d50*/  IMAD R19, R19, 0x8, R0 ;  /* 0x0000000813137824 */ /* 0x000fc800078e0200 */
[----:B------:R-:W4:Y:S02]  /*11d60*/  SYNCS.PHASECHK.TRANS64.TRYWAIT P0, [R19+URZ], R4 ;  /* 0x00000004130075a7 */ /* 0x000f24000800017f */
[----:B----4-:R-:W-:Y:S05]  /*11d70*/  @!P0 BRA `(.L_x_806) ;  /* 0x0000000800488947 */ /* 0x010fea0003800000 */
.L_x_829:
[----:B------:R-:W-:-:S07]  /*11d80*/  IMAD R7, R7, 0x8, R0 ;  /* 0x0000000807077824 */ /* 0x000fce00078e0200 */
.L_x_807:
[----:B------:R1:W1:Y:S02]  /*11d90*/  SYNCS.PHASECHK.TRANS64.TRYWAIT P0, [R7+URZ], R2 ;  /* 0x00000002070075a7 */ /* 0x000264000800017f */
[----:B-1----:R-:W-:Y:S05]  /*11da0*/  @!P0 NANOSLEEP.SYNCS 0x989680 ;  /* 0x009896800000895d */ /* 0x002fea0003900000 */
[----:B------:R-:W1:Y:S02]  /*11db0*/  @!P0 SYNCS.PHASECHK.TRANS64 P0, [R7+URZ], R2 ;  /* 0x00000002070085a7 */ /* 0x000e64000800007f */
[----:B-1----:R-:W-:Y:S05]  /*11dc0*/  @!P0 BRA `(.L_x_807) ;  /* 0xfffffffc00f08947 */ /* 0x002fea000383ffff */
.L_x_801:
[----:B------:R-:W-:Y:S05]  /*11dd0*/  BSYNC B0 ;  /* 0x0000000000007941 */ /* 0x000fea0003800000 */
.L_x_800:
[----:B------:R-:W-:Y:S05]  /*11de0*/  EXIT ;  /* 0x000000000000794d */ /* 0x000fea0003800000 */
.L_x_665:
[----:B-1----:R-:W-:-:S04]  /*11df0*/  IMAD.U32 R3, RZ, RZ, UR39 ;  /* 0x00000027ff037e24 */ /* 0x002fc8000f8e00ff */
[----:B------:R1:W2:Y:S03]  /*11e00*/  SYNCS.PHASECHK.TRANS64.TRYWAIT P1, [R3+URZ+0x2d800], R0 ;  /* 0x02d80000030075a7 */ /* 0x0002a6000802017f */
[----:B--2---:R-:W-:Y:S05]  /*11e10*/  @!P1 NANOSLEEP.SYNCS 0x989680 ;  /* 0x009896800000995d */ /* 0x004fea0003900000 */
[----:B------:R-:W2:Y:S02]  /*11e20*/  @!P1 SYNCS.PHASECHK.TRANS64 P1, [R3+URZ+0x2d800], R0 ;  /* 0x02d80000030095a7 */ /* 0x000ea4000802007f */
[----:B--2---:R-:W-:Y:S05]  /*11e30*/  @!P1 BRA `(.L_x_665) ;  /* 0xfffffffc00ec9947 */ /* 0x004fea000383ffff */
[----:B------:R-:W-:Y:S05]  /*11e40*/  BRA `(.L_x_808) ;  /* 0xfffffefc00147947 */ /* 0x000fea000383ffff */
.L_x_669:
[----:B--2---:R2:W3:Y:S02]  /*11e50*/  SYNCS.PHASECHK.TRANS64.TRYWAIT P2, [R7+URZ+0x2d830], R0 ;  /* 0x02d83000070075a7 */ /* 0x0044e4000804017f */
[----:B---3--:R-:W-:Y:S05]  /*11e60*/  @!P2 NANOSLEEP.SYNCS 0x989680 ;  /* 0x009896800000a95d */ /* 0x008fea0003900000 */
[----:B------:R-:W3:Y:S02]  /*11e70*/  @!P2 SYNCS.PHASECHK.TRANS64 P2, [R7+URZ+0x2d830], R0 ;  /* 0x02d830000700a5a7 */ /* 0x000ee4000804007f */
[----:B---3--:R-:W-:Y:S05]  /*11e80*/  @!P2 BRA `(.L_x_669) ;  /* 0xfffffffc00f0a947 */ /* 0x008fea000383ffff */
[----:B------:R-:W-:Y:S05]  /*11e90*/  BRA `(.L_x_668) ;  /* 0xfffffefc00347947 */ /* 0x000fea000383ffff */
.L_x_685:
[----:B---3--:R-:W-:-:S04]  /*11ea0*/  IMAD.U32 R11, RZ, RZ, UR6 ;  /* 0x00000006ff0b7e24 */ /* 0x008fc8000f8e00ff */
[----:B------:R3:W4:Y:S03]  /*11eb0*/  SYNCS.PHASECHK.TRANS64.TRYWAIT P2, [R11+URZ+0x2d830], R10 ;  /* 0x02d8300a0b0075a7 */ /* 0x000726000804017f */
[----:B----4-:R-:W-:Y:S05]  /*11ec0*/  @!P2 NANOSLEEP.SYNCS 0x989680 ;  /* 0x009896800000a95d */ /* 0x010fea0003900000 */
[----:B------:R-:W4:Y:S02]  /*11ed0*/  @!P2 SYNCS.PHASECHK.TRANS64 P2, [R11+URZ+0x2d830], R10 ;  /* 0x02d8300a0b00a5a7 */ /* 0x000f24000804007f */
[----:B----4-:R-:W-:Y:S05]  /*11ee0*/  @!P2 BRA `(.L_x_685) ;  /* 0xfffffffc00eca947 */ /* 0x010fea000383ffff */
[----:B------:R-:W-:Y:S05]  /*11ef0*/  BRA `(.L_x_682) ;  /* 0xffffff2c00f07947 */ /* 0x000fea000383ffff */
.L_x_689:
[----:B--2---:R-:W-:-:S04]  /*11f00*/  IMAD.U32 R11, RZ, RZ, UR6 ;  /* 0x00000006ff0b7e24 */ /* 0x004fc8000f8e00ff */
[----:B------:R2:W3:Y:S03]  /*11f10*/  SYNCS.PHASECHK.TRANS64.TRYWAIT P2, [R11+URZ+0x2d850], R10 ;  /* 0x02d8500a0b0075a7 */ /* 0x0004e6000804017f */
[----:B---3--:R-:W-:Y:S05]  /*11f20*/  @!P2 NANOSLEEP.SYNCS 0x989680 ;  /* 0x009896800000a95d */ /* 0x008fea0003900000 */
[----:B------:R-:W3:Y:S02]  /*11f30*/  @!P2 SYNCS.PHASECHK.TRANS64 P2, [R11+URZ+0x2d850], R10 ;  /* 0x02d8500a0b00a5a7 */ /* 0x000ee4000804007f */
[----:B---3--:R-:W-:Y:S05]  /*11f40*/  @!P2 BRA `(.L_x_689) ;  /* 0xfffffffc00eca947 */ /* 0x008fea000383ffff */
[----:B------:R-:W-:Y:S05]  /*11f50*/  BRA `(.L_x_686) ;  /* 0xffffff3000887947 */ /* 0x000fea000383ffff */
.L_x_706:
[----:B--2---:R-:W-:-:S04]  /*11f60*/  IMAD.U32 R12, RZ, RZ, UR6 ;  /* 0x00000006ff0c7e24 */ /* 0x004fc8000f8e00ff */
[----:B------:R2:W3:Y:S03]  /*11f70*/  SYNCS.PHASECHK.TRANS64.TRYWAIT P2, [R12+URZ+0x2d830], R7 ;  /* 0x02d830070c0075a7 */ /* 0x0004e6000804017f */
[----:B---3--:R-:W-:Y:S05]  /*11f80*/  @!P2 NANOSLEEP.SYNCS 0x989680 ;  /* 0x009896800000a95d */ /* 0x008fea0003900000 */
[----:B------:R-:W3:Y:S02]  /*11f90*/  @!P2 SYNCS.PHASECHK.TRANS64 P2, [R12+URZ+0x2d830], R7 ;  /* 0x02d830070c00a5a7 */ /* 0x000ee4000804007f */
[----:B---3--:R-:W-:Y:S05]  /*11fa0*/  @!P2 BRA `(.L_x_706) ;  /* 0xfffffffc00eca947 */ /* 0x008fea000383ffff */
[----:B------:R-:W-:Y:S05]  /*11fb0*/  BRA `(.L_x_703) ;  /* 0xffffff6000707947 */ /* 0x000fea000383ffff */
.L_x_710:
[----:B--2---:R-:W-:-:S04]  /*11fc0*/  IMAD.U32 R12, RZ, RZ, UR6 ;  /* 0x00000006ff0c7e24 */ /* 0x004fc8000f8e00ff */
[----:B------:R2:W3:Y:S03]  /*11fd0*/  SYNCS.PHASECHK.TRANS64.TRYWAIT P2, [R12+URZ+0x2d850], R7 ;  /* 0x02d850070c0075a7 */ /* 0x0004e6000804017f */
[----:B---3--:R-:W-:Y:S05]  /*11fe0*/  @!P2 NANOSLEEP.SYNCS 0x989680 ;  /* 0x009896800000a95d */ /* 0x008fea0003900000 */
[----:B------:R-:W3:Y:S02]  /*11ff0*/  @!P2 SYNCS.PHASECHK.TRANS64 P2, [R12+URZ+0x2d850], R7 ;  /* 0x02d850070c00a5a7 */ /* 0x000ee4000804007f */
[----:B---3--:R-:W-:Y:S05]  /*12000*/  @!P2 BRA `(.L_x_710) ;  /* 0xfffffffc00eca947 */ /* 0x008fea000383ffff */
[----:B------:R-:W-:Y:S05]  /*12010*/  BRA `(.L_x_707) ;  /* 0xffffff6400087947 */ /* 0x000fea000383ffff */
.L_x_716:
[----:B--2---:R-:W-:-:S04]  /*12020*/  IMAD.U32 R14, RZ, RZ, UR6 ;  /* 0x00000006ff0e7e24 */ /* 0x004fc8000f8e00ff */
[----:B------:R2:W3:Y:S03]  /*12030*/  SYNCS.PHASECHK.TRANS64.TRYWAIT P2, [R14+URZ+0x2d830], R7 ;  /* 0x02d830070e0075a7 */ /* 0x0004e6000804017f */
[----:B---3--:R-:W-:Y:S05]  /*12040*/  @!P2 NANOSLEEP.SYNCS 0x989680 ;  /* 0x009896800000a95d */ /* 0x008fea0003900000 */
[----:B------:R-:W3:Y:S02]  /*12050*/  @!P2 SYNCS.PHASECHK.TRANS64 P2, [R14+URZ+0x2d830], R7 ;  /* 0x02d830070e00a5a7 */ /* 0x000ee4000804007f */
[----:B---3--:R-:W-:Y:S05]  /*12060*/  @!P2 BRA `(.L_x_716) ;  /* 0xfffffffc00eca947 */ /* 0x008fea000383ffff */
[----:B------:R-:W-:Y:S05]  /*12070*/  BRA `(.L_x_713) ;  /* 0xffffff8000707947 */ /* 0x000fea000383ffff */
.L_x_720:
[----:B--2---:R-:W-:-:S04]  /*12080*/  IMAD.U32 R14, RZ, RZ, UR6 ;  /* 0x00000006ff0e7e24 */ /* 0x004fc8000f8e00ff */
[----:B------:R2:W3:Y:S03]  /*12090*/  SYNCS.PHASECHK.TRANS64.TRYWAIT P2, [R14+URZ+0x2d850], R7 ;  /* 0x02d850070e0075a7 */ /* 0x0004e6000804017f */
[----:B---3--:R-:W-:Y:S05]  /*120a0*/  @!P2 NANOSLEEP.SYNCS 0x989680 ;  /* 0x009896800000a95d */ /* 0x008fea0003900000 */
[----:B------:R-:W3:Y:S02]  /*120b0*/  @!P2 SYNCS.PHASECHK.TRANS64 P2, [R14+URZ+0x2d850], R7 ;  /* 0x02d850070e00a5a7 */ /* 0x000ee4000804007f */
[----:B---3--:R-:W-:Y:S05]  /*120c0*/  @!P2 BRA `(.L_x_720) ;  /* 0xfffffffc00eca947 */ /* 0x008fea000383ffff */
[----:B------:R-:W-:Y:S05]  /*120d0*/  BRA `(.L_x_717) ;  /* 0xffffff8400087947 */ /* 0x000fea000383ffff */
.L_x_733:
[----:B------:R-:W-:-:S04]  /*120e0*/  IMAD.U32 R3, RZ, RZ, UR9 ;  /* 0x00000009ff037e24 */ /* 0x000fc8000f8e00ff */
[----:B------:R1:W1:Y:S03]  /*120f0*/  SYNCS.PHASECHK.TRANS64.TRYWAIT P0, [R3+URZ+0x2d850], R0 ;  /* 0x02d85000030075a7 */ /* 0x000266000800017f */
[----:B-1----:R-:W-:Y:S05]  /*12100*/  @!P0 NANOSLEEP.SYNCS 0x989680 ;  /* 0x009896800000895d */ /* 0x002fea0003900000 */
[----:B------:R-:W1:Y:S02]  /*12110*/  @!P0 SYNCS.PHASECHK.TRANS64 P0, [R3+URZ+0x2d850], R0 ;  /* 0x02d85000030085a7 */ /* 0x000e64000800007f */
[----:B-1----:R-:W-:Y:S05]  /*12120*/  @!P0 BRA `(.L_x_733) ;  /* 0xfffffffc00ec8947 */ /* 0x002fea000383ffff */
[----:B------:R-:W-:Y:S05]  /*12130*/  BRA `(.L_x_732) ;  /* 0xffffffb000247947 */ /* 0x000fea000383ffff */
.L_x_759:
[----:B------:R-:W-:Y:S02]  /*12140*/  IMAD.MOV.U32 R13, RZ, RZ, R16 ;  /* 0x000000ffff0d7224 */ /* 0x000fe400078e0010 */
[----:B------:R-:W-:Y:S02]  /*12150*/  IMAD.MOV.U32 R12, RZ, RZ, RZ ;  /* 0x000000ffff0c7224 */ /* 0x000fe400078e00ff */
[----:B------:R-:W-:Y:S02]  /*12160*/  IMAD.MOV.U32 R11, RZ, RZ, 0x1f ;  /* 0x0000001fff0b7424 */ /* 0x000fe400078e00ff */
[----:B------:R-:W-:-:S07]  /*12170*/  IMAD.MOV.U32 R15, RZ, RZ, -0x1 ;  /* 0xffffffffff0f7424 */ /* 0x000fce00078e00ff */
[----:B------:R-:W-:Y:S05]  /*12180*/  WARPSYNC.COLLECTIVE R15, `(.L_x_809) ;  /* 0x000000000f087348 */ /* 0x000fea0003c00000 */
[----:B------:R1:W2:Y:S02]  /*12190*/  SHFL.IDX P6, R14, R13, R12, R11 ;  /* 0x0000000c0d0e7389 */ /* 0x0002a400000c000b */
[----:B-12---:R-:W-:Y:S01]  /*121a0*/  ENDCOLLECTIVE ;  /* 0x000000000000791b */ /* 0x006fe20003800000 */
.L_x_809:
[----:B------:R-:W-:Y:S05]  /*121b0*/  BRA `(.L_x_810) ;  /* 0xffffffd800207947 */ /* 0x000fea000383ffff */
.L_x_760:
[----:B------:R-:W-:Y:S01]  /*121c0*/  BSSY B0, `(.L_x_811) ;  /* 0x0000006000007945 */ /* 0x000fe20003800000 */
[----:B------:R-:W-:-:S07]  /*121d0*/  IMAD.MOV.U32 R15, RZ, RZ, -0x1 ;  /* 0xffffffffff0f7424 */ /* 0x000fce00078e00ff */
[----:B------:R-:W-:Y:S05]  /*121e0*/  WARPSYNC.COLLECTIVE R15, `(.L_x_812) ;  /* 0x000000000f0c7348 */ /* 0x000fea0003c00000 */
[----:B------:R-:W-:Y:S02]  /*121f0*/  ELECT P6, UR62, PT ;  /* 0x00000000003e782f */ /* 0x000fe400038c0000 */
[----:B------:R-:W-:Y:S01]  /*12200*/  MOV R14, UR62 ;  /* 0x0000003e000e7c02 */ /* 0x000fe20008000f00 */
[----:B------:R-:W-:Y:S10]  /*12210*/  ENDCOLLECTIVE ;  /* 0x000000000000791b */ /* 0x000ff40003800000 */
.L_x_812:
[----:B------:R-:W-:Y:S05]  /*12220*/  BSYNC B0 ;  /* 0x0000000000007941 */ /* 0x000fea0003800000 */
.L_x_811:
[----:B------:R-:W-:Y:S05]  /*12230*/  BRA `(.L_x_813) ;  /* 0xffffffd800107947 */ /* 0x000fea000383ffff */
.L_x_763:
[----:B--2---:R2:W3:Y:S02]  /*12240*/  SYNCS.PHASECHK.TRANS64.TRYWAIT P2, [R13+URZ+0x2d840], R12 ;  /* 0x02d8400c0d0075a7 */ /* 0x0044e4000804017f */
[----:B---3--:R-:W-:Y:S05]  /*12250*/  @!P2 NANOSLEEP.SYNCS 0x989680 ;  /* 0x009896800000a95d */ /* 0x008fea0003900000 */
[----:B------:R-:W3:Y:S02]  /*12260*/  @!P2 SYNCS.PHASECHK.TRANS64 P2, [R13+URZ+0x2d840], R12 ;  /* 0x02d8400c0d00a5a7 */ /* 0x000ee4000804007f */
[----:B---3--:R-:W-:Y:S05]  /*12270*/  @!P2 BRA `(.L_x_763) ;  /* 0xfffffffc00f0a947 */ /* 0x008fea000383ffff */
[----:B------:R-:W-:Y:S05]  /*12280*/  BRA `(.L_x_814) ;  /* 0xffffffd800647947 */ /* 0x000fea000383ffff */
.L_x_765:
[----:B-1----:R-:W-:-:S04]  /*12290*/  IMAD.U32 R5, RZ, RZ, UR42 ;  /* 0x0000002aff057e24 */ /* 0x002fc8000f8e00ff */
[----:B------:R1:W3:Y:S03]  /*122a0*/  SYNCS.PHASECHK.TRANS64.TRYWAIT P2, [R5+URZ+0x2d820], R4 ;  /* 0x02d82004050075a7 */ /* 0x0002e6000804017f */
[----:B---3--:R-:W-:Y:S05]  /*122b0*/  @!P2 NANOSLEEP.SYNCS 0x989680 ;  /* 0x009896800000a95d */ /* 0x008fea0003900000 */
[----:B------:R-:W3:Y:S02]  /*122c0*/  @!P2 SYNCS.PHASECHK.TRANS64 P2, [R5+URZ+0x2d820], R4 ;  /* 0x02d820040500a5a7 */ /* 0x000ee4000804007f */
[----:B---3--:R-:W-:Y:S05]  /*122d0*/  @!P2 BRA `(.L_x_765) ;  /* 0xfffffffc00eca947 */ /* 0x008fea000383ffff */
[----:B------:R-:W-:Y:S05]  /*122e0*/  BRA `(.L_x_815) ;  /* 0xffffffdc00687947 */ /* 0x000fea000383ffff */
.L_x_771:
[----:B-1----:R1:W2:Y:S02]  /*122f0*/  SYNCS.PHASECHK.TRANS64.TRYWAIT P3, [R3+URZ+0x2d840], R2 ;  /* 0x02d84002030075a7 */ /* 0x0022a4000806017f */
[----:B--2---:R-:W-:Y:S05]  /*12300*/  @!P3 NANOSLEEP.SYNCS 0x989680 ;  /* 0x009896800000b95d */ /* 0x004fea0003900000 */
[----:B------:R-:W2:Y:S02]  /*12310*/  @!P3 SYNCS.PHASECHK.TRANS64 P3, [R3+URZ+0x2d840], R2 ;  /* 0x02d840020300b5a7 */ /* 0x000ea4000806007f */
[----:B--2---:R-:W-:Y:S05]  /*12320*/  @!P3 BRA `(.L_x_771) ;  /* 0xfffffffc00f0b947 */ /* 0x004fea000383ffff */
[----:B------:R-:W-:Y:S05]  /*12330*/  BRA `(.L_x_816) ;  /* 0xffffffe000087947 */ /* 0x000fea000383ffff */
.L_x_773:
[----:B-1----:R1:W2:Y:S02]  /*12340*/  SYNCS.PHASECHK.TRANS64.TRYWAIT P3, [R2+URZ+0x60], R3 ;  /* 0x00006003020075a7 */ /* 0x0022a4000806017f */
[----:B--2---:R-:W-:Y:S05]  /*12350*/  @!P3 NANOSLEEP.SYNCS 0x989680 ;  /* 0x009896800000b95d */ /* 0x004fea0003900000 */
[----:B------:R-:W2:Y:S02]  /*12360*/  @!P3 SYNCS.PHASECHK.TRANS64 P3, [R2+URZ+0x60], R3 ;  /* 0x000060030200b5a7 */ /* 0x000ea4000806007f */
[----:B--2---:R-:W-:Y:S05]  /*12370*/  @!P3 BRA `(.L_x_773) ;  /* 0xfffffffc00f0b947 */ /* 0x004fea000383ffff */
[----:B------:R-:W-:Y:S05]  /*12380*/  BRA `(.L_x_817) ;  /* 0xffffffe000887947 */ /* 0x000fea000383ffff */
.L_x_779:
[----:B-1----:R1:W2:Y:S02]  /*12390*/  SYNCS.PHASECHK.TRANS64.TRYWAIT P3, [R4+URZ+0x2d840], R3 ;  /* 0x02d84003040075a7 */ /* 0x0022a4000806017f */
[----:B--2---:R-:W-:Y:S05]  /*123a0*/  @!P3 NANOSLEEP.SYNCS 0x989680 ;  /* 0x009896800000b95d */ /* 0x004fea0003900000 */
[----:B------:R-:W2:Y:S02]  /*123b0*/  @!P3 SYNCS.PHASECHK.TRANS64 P3, [R4+URZ+0x2d840], R3 ;  /* 0x02d840030400b5a7 */ /* 0x000ea4000806007f */
[----:B--2---:R-:W-:Y:S05]  /*123c0*/  @!P3 BRA `(.L_x_779) ;  /* 0xfffffffc00f0b947 */ /* 0x004fea000383ffff */
[----:B------:R-:W-:Y:S05]  /*123d0*/  BRA `(.L_x_818) ;  /* 0xffffffe400b07947 */ /* 0x000fea000383ffff */
.L_x_781:
[----:B-1----:R1:W2:Y:S02]  /*123e0*/  SYNCS.PHASECHK.TRANS64.TRYWAIT P3, [R3+URZ+0x60], R18 ;  /* 0x00006012030075a7 */ /* 0x0022a4000806017f */
[----:B--2---:R-:W-:Y:S05]  /*123f0*/  @!P3 NANOSLEEP.SYNCS 0x989680 ;  /* 0x009896800000b95d */ /* 0x004fea0003900000 */
[----:B------:R-:W2:Y:S02]  /*12400*/  @!P3 SYNCS.PHASECHK.TRANS64 P3, [R3+URZ+0x60], R18 ;  /* 0x000060120300b5a7 */ /* 0x000ea4000806007f */
[----:B--2---:R-:W-:Y:S05]  /*12410*/  @!P3 BRA `(.L_x_781) ;  /* 0xfffffffc00f0b947 */ /* 0x004fea000383ffff */
[----:B------:R-:W-:Y:S05]  /*12420*/  BRA `(.L_x_819) ;  /* 0xffffffe800307947 */ /* 0x000fea000383ffff */
.L_x_786:
[----:B-1----:R1:W2:Y:S02]  /*12430*/  SYNCS.PHASECHK.TRANS64.TRYWAIT P3, [R3+URZ+0x2d840], R4 ;  /* 0x02d84004030075a7 */ /* 0x0022a4000806017f */
[----:B--2---:R-:W-:Y:S05]  /*12440*/  @!P3 NANOSLEEP.SYNCS 0x989680 ;  /* 0x009896800000b95d */ /* 0x004fea0003900000 */
[----:B------:R-:W2:Y:S02]  /*12450*/  @!P3 SYNCS.PHASECHK.TRANS64 P3, [R3+URZ+0x2d840], R4 ;  /* 0x02d840040300b5a7 */ /* 0x000ea4000806007f */
[----:B--2---:R-:W-:Y:S05]  /*12460*/  @!P3 BRA `(.L_x_786) ;  /* 0xfffffffc00f0b947 */ /* 0x004fea000383ffff */
[----:B------:R-:W-:Y:S05]  /*12470*/  BRA `(.L_x_820) ;  /* 0xffffffec00307947 */ /* 0x000fea000383ffff */
.L_x_788:
[----:B-1----:R1:W2:Y:S02]  /*12480*/  SYNCS.PHASECHK.TRANS64.TRYWAIT P3, [R3+URZ+0x60], R12 ;  /* 0x0000600c030075a7 */ /* 0x0022a4000806017f */
[----:B--2---:R-:W-:Y:S05]  /*12490*/  @!P3 NANOSLEEP.SYNCS 0x989680 ;  /* 0x009896800000b95d */ /* 0x004fea0003900000 */
[----:B------:R-:W2:Y:S02]  /*124a0*/  @!P3 SYNCS.PHASECHK.TRANS64 P3, [R3+URZ+0x60], R12 ;  /* 0x0000600c0300b5a7 */ /* 0x000ea4000806007f */
[----:B--2---:R-:W-:Y:S05]  /*124b0*/  @!P3 BRA `(.L_x_788) ;  /* 0xfffffffc00f0b947 */ /* 0x004fea000383ffff */
[----:B------:R-:W-:Y:S05]  /*124c0*/  BRA `(.L_x_821) ;  /* 0xffffffec00b07947 */ /* 0x000fea000383ffff */
.L_x_795:
[----:B-1----:R1:W2:Y:S02]  /*124d0*/  SYNCS.PHASECHK.TRANS64.TRYWAIT P0, [R3+URZ+0x2d860], R0 ;  /* 0x02d86000030075a7 */ /* 0x0022a4000800017f */
[----:B--2---:R-:W-:Y:S05]  /*124e0*/  @!P0 NANOSLEEP.SYNCS 0x989680 ;  /* 0x009896800000895d */ /* 0x004fea0003900000 */
[----:B------:R-:W2:Y:S02]  /*124f0*/  @!P0 SYNCS.PHASECHK.TRANS64 P0, [R3+URZ+0x2d860], R0 ;  /* 0x02d86000030085a7 */ /* 0x000ea4000800007f */
[----:B--2---:R-:W-:Y:S05]  /*12500*/  @!P0 BRA `(.L_x_795) ;  /* 0xfffffffc00f08947 */ /* 0x004fea000383ffff */
[----:B------:R-:W-:Y:S05]  /*12510*/  BRA `(.L_x_822) ;  /* 0xfffffff000907947 */ /* 0x000fea000383ffff */
.L_x_797:
[----:B------:R-:W-:Y:S01]  /*12520*/  BSSY B0, `(.L_x_823) ;  /* 0x0000007000007945 */ /* 0x000fe20003800000 */
[----:B------:R-:W-:Y:S02]  /*12530*/  IMAD.MOV.U32 R12, RZ, RZ, RZ ;  /* 0x000000ffff0c7224 */ /* 0x000fe400078e00ff */
[----:B------:R-:W-:Y:S02]  /*12540*/  IMAD.MOV.U32 R11, RZ, RZ, 0x1f ;  /* 0x0000001fff0b7424 */ /* 0x000fe400078e00ff */
[----:B------:R-:W-:-:S07]  /*12550*/  IMAD.MOV.U32 R15, RZ, RZ, -0x1 ;  /* 0xffffffffff0f7424 */ /* 0x000fce00078e00ff */
[----:B------:R-:W-:Y:S05]  /*12560*/  WARPSYNC.COLLECTIVE R15, `(.L_x_824) ;  /* 0x000000000f087348 */ /* 0x000fea0003c00000 */
[----:B------:R1:W2:Y:S02]  /*12570*/  SHFL.IDX P6, R14, R13, R12, R11 ;  /* 0x0000000c0d0e7389 */ /* 0x0002a400000c000b */
[----:B-12---:R-:W-:Y:S01]  /*12580*/  ENDCOLLECTIVE ;  /* 0x000000000000791b */ /* 0x006fe20003800000 */
.L_x_824:
[----:B------:R-:W-:Y:S05]  /*12590*/  BSYNC B0 ;  /* 0x0000000000007941 */ /* 0x000fea0003800000 */
.L_x_823:
[----:B------:R-:W-:Y:S05]  /*125a0*/  BRA `(.L_x_825) ;  /* 0xfffffff4001c7947 */ /* 0x000fea000383ffff */
.L_x_799:
[----:B--2---:R2:W3:Y:S02]  /*125b0*/  SYNCS.PHASECHK.TRANS64.TRYWAIT P0, [R9+URZ+0x2d820], R0 ;  /* 0x02d82000090075a7 */ /* 0x0044e4000800017f */
[----:B---3--:R-:W-:Y:S05]  /*125c0*/  @!P0 NANOSLEEP.SYNCS 0x989680 ;  /* 0x009896800000895d */ /* 0x008fea0003900000 */
[----:B------:R-:W3:Y:S02]  /*125d0*/  @!P0 SYNCS.PHASECHK.TRANS64 P0, [R9+URZ+0x2d820], R0 ;  /* 0x02d82000090085a7 */ /* 0x000ee4000800007f */
[----:B---3--:R-:W-:Y:S05]  /*125e0*/  @!P0 BRA `(.L_x_799) ;  /* 0xfffffffc00f08947 */ /* 0x008fea000383ffff */
[----:B------:R-:W-:Y:S05]  /*125f0*/  BRA `(.L_x_826) ;  /* 0xfffffff400647947 */ /* 0x000fea000383ffff */
.L_x_803:
[----:B--2---:R2:W3:Y:S02]  /*12600*/  SYNCS.PHASECHK.TRANS64.TRYWAIT P0, [R5+URZ], R4 ;  /* 0x00000004050075a7 */ /* 0x0044e4000800017f */
[----:B---3--:R-:W-:Y:S05]  /*12610*/  @!P0 NANOSLEEP.SYNCS 0x989680 ;  /* 0x009896800000895d */ /* 0x008fea0003900000 */
[----:B------:R-:W3:Y:S02]  /*12620*/  @!P0 SYNCS.PHASECHK.TRANS64 P0, [R5+URZ], R4 ;  /* 0x00000004050085a7 */ /* 0x000ee4000800007f */
[----:B---3--:R-:W-:Y:S05]  /*12630*/  @!P0 BRA `(.L_x_803) ;  /* 0xfffffffc00f08947 */ /* 0x008fea000383ffff */
[----:B------:R-:W-:Y:S05]  /*12640*/  BRA `(.L_x_827) ;  /* 0xfffffff400ac7947 */ /* 0x000fea000383ffff */
.L_x_804:
[----:B---3--:R3:W4:Y:S02]  /*12650*/  SYNCS.PHASECHK.TRANS64.TRYWAIT P0, [R3+URZ], R2 ;  /* 0x00000002030075a7 */ /* 0x008724000800017f */
[----:B----4-:R-:W-:Y:S05]  /*12660*/  @!P0 NANOSLEEP.SYNCS 0x989680 ;  /* 0x009896800000895d */ /* 0x010fea0003900000 */
[----:B------:R-:W4:Y:S02]  /*12670*/  @!P0 SYNCS.PHASECHK.TRANS64 P0, [R3+URZ], R2 ;  /* 0x00000002030085a7 */ /* 0x000f24000800007f */
[----:B----4-:R-:W-:Y:S05]  /*12680*/  @!P0 BRA `(.L_x_804) ;  /* 0xfffffffc00f08947 */ /* 0x010fea000383ffff */
[----:B------:R-:W-:Y:S05]  /*12690*/  BRA `(.L_x_828) ;  /* 0xfffffff400a07947 */ /* 0x000fea000383ffff */
.L_x_806:
[----:B----4-:R4:W1:Y:S02]  /*126a0*/  SYNCS.PHASECHK.TRANS64.TRYWAIT P0, [R19+URZ], R4 ;  /* 0x00000004130075a7 */ /* 0x010864000800017f */
[----:B-1----:R-:W-:Y:S05]  /*126b0*/  @!P0 NANOSLEEP.SYNCS 0x989680 ;  /* 0x009896800000895d */ /* 0x002fea0003900000 */
[----:B------:R-:W1:Y:S02]  /*126c0*/  @!P0 SYNCS.PHASECHK.TRANS64 P0, [R19+URZ], R4 ;  /* 0x00000004130085a7 */ /* 0x000e64000800007f */
[----:B-1----:R-:W-:Y:S05]  /*126d0*/  @!P0 BRA `(.L_x_806) ;  /* 0xfffffffc00f08947 */ /* 0x002fea000383ffff */
[----:B------:R-:W-:Y:S05]  /*126e0*/  BRA `(.L_x_829) ;  /* 0xfffffff400a47947 */ /* 0x000fea000383ffff */
.L_x_830:
        /* <DEDUP_REMOVED lines=9> */
.L_x_2210:


//--------------------- .text._ZN7cutlass13device_kernelIN5flash11enable_sm90INS1_16FlashAttnFwdSm90INS1_25CollectiveMainloopFwdSm90ILi2EN4cute5tupleIJNS5_1CILi1EEES8_S8_EEENS6_IJNS7_ILi192EEENS7_ILi128EEENS7_ILi96EEEEEELi96ENS_10bfloat16_tEfNS_4arch4Sm90ELb0ELb1ELb0ELb1ELb0ELb0ELb0ELb0ELb1ELb0ELb0ELb0EEENS1_21CollectiveEpilogueFwdINS6_IJSA_SC_SB_EEES9_SE_SG_Li384ELb1ELb0ELb0ELb0EEENS1_36VarlenDynamicPersistentTileSchedulerILi192ELi128ELi384ELi32ELb0ELb0ELb1ELb1ELb0ELb1EEEEEEEEEvNT_6ParamsE --------------------------
	.section	.text._ZN7cutlass13device_kernelIN5flash11enable_sm90INS1_16FlashAttnFwdSm90INS1_25CollectiveMainloopFwdSm90ILi2EN4cute5tupleIJNS5_1CILi1EEES8_S8_EEENS6_IJNS7_ILi192EEENS7_ILi128EEENS7_ILi96EEEEEELi96ENS_10bfloat16_tEfNS_4arch4Sm90ELb0ELb1ELb0ELb1ELb0ELb0ELb0ELb0ELb1ELb0ELb0ELb0EEENS1_21CollectiveEpilogueFwdINS6_IJSA_SC_SB_EEES9_SE_SG_Li384ELb1ELb0ELb0ELb0EEENS1_36VarlenDynamicPersistentTileSchedulerILi192ELi128ELi384ELi32ELb0ELb0ELb1ELb1ELb0ELb1EEEEEEEEEvNT_6ParamsE,"ax",@progbits
	.align	128
.text._ZN7cutlass13device_kernelIN5flash11enable_sm90INS1_16FlashAttnFwdSm90INS1_25CollectiveMainloopFwdSm90ILi2EN4cute5tupleIJNS5_1CILi1EEES8_S8_EEENS6_IJNS7_ILi192EEENS7_ILi128EEENS7_ILi96EEEEEELi96ENS_10bfloat16_tEfNS_4arch4Sm90ELb0ELb1ELb0ELb1ELb0ELb0ELb0ELb0ELb1ELb0ELb0ELb0EEENS1_21CollectiveEpilogueFwdINS6_IJSA_SC_SB_EEES9_SE_SG_Li384ELb1ELb0ELb0ELb0EEENS1_36VarlenDynamicPersistentTileSchedulerILi192ELi128ELi384ELi32ELb0ELb0ELb1ELb1ELb0ELb1EEEEEEEEEvNT_6ParamsE:
        .type           _ZN7cutlass13device_kernelIN5flash11enable_sm90INS1_16FlashAttnFwdSm90INS1_25CollectiveMainloopFwdSm90ILi2EN4cute5tupleIJNS5_1CILi1EEES8_S8_EEENS6_IJNS7_ILi192EEENS7_ILi128EEENS7_ILi96EEEEEELi96ENS_10bfloat16_tEfNS_4arch4Sm90ELb0ELb1ELb0ELb1ELb0ELb0ELb0ELb0ELb1ELb0ELb0ELb0EEENS1_21CollectiveEpilogueFwdINS6_IJSA_SC_SB_EEES9_SE_SG_Li384ELb1ELb0ELb0ELb0EEENS1_36VarlenDynamicPersistentTileSchedulerILi192ELi128ELi384ELi32ELb0ELb0ELb1ELb1ELb0ELb1EEEEEEEEEvNT_6ParamsE,@function
        .size           _ZN7cutlass13device_kernelIN5flash11enable_sm90INS1_16FlashAttnFwdSm90INS1_25CollectiveMainloopFwdSm90ILi2EN4cute5tupleIJNS5_1CILi1EEES8_S8_EEENS6_IJNS7_ILi192EEENS7_ILi128EEENS7_ILi96EEEEEELi96ENS_10bfloat16_tEfNS_4arch4Sm90ELb0ELb1ELb0ELb1ELb0ELb0ELb0ELb0ELb1ELb0ELb0ELb0EEENS1_21CollectiveEpilogueFwdINS6_IJSA_SC_SB_EEES9_SE_SG_Li384ELb1ELb0ELb0ELb0EEENS1_36VarlenDynamicPersistentTileSchedulerILi192ELi128ELi384ELi32ELb0ELb0ELb1ELb1ELb0ELb1EEEEEEEEEvNT_6ParamsE,(.L_x_2211 - _ZN7cutlass13device_kernelIN5flash11enable_sm90INS1_16FlashAttnFwdSm90INS1_25CollectiveMainloopFwdSm90ILi2EN4cute5tupleIJNS5_1CILi1EEES8_S8_EEENS6_IJNS7_ILi192EEENS7_ILi128EEENS7_ILi96EEEEEELi96ENS_10bfloat16_tEfNS_4arch4Sm90ELb0ELb1ELb0ELb1ELb0ELb0ELb0ELb0ELb1ELb0ELb0ELb0EEENS1_21CollectiveEpilogueFwdINS6_IJSA_SC_SB_EEES9_SE_SG_Li384ELb1ELb0ELb0ELb0EEENS1_36VarlenDynamicPersistentTileSchedulerILi192ELi128ELi384ELi32ELb0ELb0ELb1ELb1ELb0ELb1EEEEEEEEEvNT_6ParamsE)
        .other          _ZN7cutlass13device_kernelIN5flash11enable_sm90INS1_16FlashAttnFwdSm90INS1_25CollectiveMainloopFwdSm90ILi2EN4cute5tupleIJNS5_1CILi1EEES8_S8_EEENS6_IJNS7_ILi192EEENS7_ILi128EEENS7_ILi96EEEEEELi96ENS_10bfloat16_tEfNS_4arch4Sm90ELb0ELb1ELb0ELb1ELb0ELb0ELb0ELb0ELb1ELb0ELb0ELb0EEENS1_21CollectiveEpilogueFwdINS6_IJSA_SC_SB_EEES9_SE_SG_Li384ELb1ELb0ELb0ELb0EEENS1_36VarlenDynamicPersistentTileSchedulerILi192ELi128ELi384ELi32ELb0ELb0ELb1ELb1ELb0ELb1EEEEEEEEEvNT_6ParamsE,@"STO_CUDA_ENTRY STV_DEFAULT"
_ZN7cutlass13device_kernelIN5flash11enable_sm90INS1_16FlashAttnFwdSm90INS1_25CollectiveMainloopFwdSm90ILi2EN4cute5tupleIJNS5_1CILi1EEES8_S8_EEENS6_IJNS7_ILi192EEENS7_ILi128EEENS7_ILi96EEEEEELi96ENS_10bfloat16_tEfNS_4arch4Sm90ELb0ELb1ELb0ELb1ELb0ELb0ELb0ELb0ELb1ELb0ELb0ELb0EEENS1_21CollectiveEpilogueFwdINS6_IJSA_SC_SB_EEES9_SE_SG_Li384ELb1ELb0ELb0ELb0EEENS1_36VarlenDynamicPersistentTileSchedulerILi192ELi128ELi384ELi32ELb0ELb0ELb1ELb1ELb0ELb1EEEEEEEEEvNT_6ParamsE:
        /* <DEDUP_REMOVED lines=21> */
.L_x_832:
[----:B------:R-:W-:Y:S05]  /*0150*/  BSYNC B0 ;  /* 0x0000000000007941 */ /* 0x000fea0003800000 */
.L_x_831:
        /* <DEDUP_REMOVED lines=41> */
.L_x_833:
        /* <DEDUP_REMOVED lines=22> */
.L_x_834:
        /* <DEDUP_REMOVED lines=18> */
.L_x_835:
        /* <DEDUP_REMOVED lines=22> */
.L_x_836:
        /* <DEDUP_REMOVED lines=22> */
.L_x_837:
[----:B------:R-:W-:Y:S01]  /*0930*/  PLOP3.LUT P0, PT, PT, PT, UP0, 0x80, 0x0 ;  /* 0x000000000000781c */ /* 0x000fe20003f0f008 */
[----:B------:R-:W-:Y:S01]  /*0940*/  UMOV UR36, 0x1 ;  /* 0x0000000100247882 */ /* 0x000fe20000000000 */
[----:B------:R-:W-:Y:S01]  /*0950*/  NOP ;  /* 0x0000000000007918 */ /* 0x000fe20000000000 */
[----:B------:R-:W-:Y:S01]  /*0960*/  USEL UR36, UR36, 0x2, !UP0 ;  /* 0x0000000224247887 */ /* 0x000fe2000c000000 */
[----:B------:R-:W-:Y:S01]  /*0970*/  ULDC.64 UR48, c[0x0][0x208] ;  /* 0x0000820000307ab9 */ /* 0x000fe20000000a00 */
[----:B012-4-:R-:W-:Y:S08]  /*0980*/  BAR.SYNC.DEFER_BLOCKING 0x0 ;  /* 0x0000000000007b1d */ /* 0x017ff00000010000 */
[----:B------:R-:W-:Y:S05]  /*0990*/  @!P0 BRA `(.L_x_838) ;  /* 0x000000e800ac8947 */ /* 0x000fea0003800000 */
.L_x_839:
        /* <DEDUP_REMOVED lines=10> */
[----:B0-----:R-:W-:-:S04]  /*0a40*/  LOP3.LUT R0, R2, 0xffffff80, RZ, 0xc0, !PT ;  /* 0xffffff8002007812 */ /* 0x001fc800078ec0ff */
[----:B------:R-:W-:-:S13]  /*0a50*/  ISETP.NE.AND P0, PT, R0, 0x80, PT ;  /* 0x000000800000780c */ /* 0x000fda0003f05270 */
[----:B------:R-:W-:Y:S08]  /*0a60*/  @!P0 BAR.ARV 0x9, 0x100 ;  /* 0x0244000000008b1d */ /* 0x000ff00000002000 */
[----:B------:R-:W-:Y:S06]  /*0a70*/  BAR.SYNC.DEFER_BLOCKING 0x5, 0x1a0 ;  /* 0x0146800000007b1d */ /* 0x000fec0000010000 */
[----:B------:R-:W0:Y:S02]  /*0a80*/  LDS.128 R144, [UR42+0x2d8d0] ;  /* 0x02d8d02aff907984 */ /* 0x000e240008000c00 */
[----:B------:R-:W-:Y:S06]  /*0a90*/  BAR.ARV 0x4, 0x1a0 ;  /* 0x0106800000007b1d */ /* 0x000fec0000002000 */
[----:B0-----:R-:W-:-:S13]  /*0aa0*/  ISETP.GE.AND P0, PT, R147, UR4, PT ;  /* 0x0000000493007c0c */ /* 0x001fda000bf06270 */
[----:B------:R-:W-:Y:S05]  /*0ab0*/  @P0 EXIT ;  /* 0x000000000000094d */ /* 0x000fea0003800000 */
[----:B------:R-:W-:Y:S01]  /*0ac0*/  VIADD R153, R2, 0xffffff80 ;  /* 0xffffff8002997836 */ /* 0x000fe20000000000 */
[----:B------:R-:W-:Y:S01]  /*0ad0*/  R2UR UR6, R146 ;  /* 0x00000000920672ca */ /* 0x000fe200000e0000 */
[----:B------:R-:W-:Y:S01]  /*0ae0*/  IMAD.MOV.U32 R18, RZ, RZ, 0x40 ;  /* 0x00000040ff127424 */ /* 0x000fe200078e00ff */
[----:B------:R-:W-:Y:S01]  /*0af0*/  R2UR UR5, R147 ;  /* 0x00000000930572ca */ /* 0x000fe200000e0000 */
[----:B------:R-:W-:Y:S01]  /*0b00*/  ULOP3.LUT UR45, UR36, 0x1, URZ, 0xfc, !UPT ;  /* 0x00000001242d7892 */ /* 0x000fe2000f8efc3f */
[----:B------:R-:W-:Y:S01]  /*0b10*/  SHF.R.S32.HI R0, RZ, 0x1f, R153 ;  /* 0x0000001fff007819 */ /* 0x000fe20000011499 */
[----:B------:R-:W-:Y:S01]  /*0b20*/  UMOV UR44, URZ ;  /* 0x0000003f002c7c82 */ /* 0x000fe20008000000 */
[----:B------:R-:W-:Y:S01]  /*0b30*/  UMOV UR46, URZ ;  /* 0x0000003f002e7c82 */ /* 0x000fe20008000000 */
[----:B------:R-:W-:Y:S01]  /*0b40*/  UMOV UR43, URZ ;  /* 0x0000003f002b7c82 */ /* 0x000fe20008000000 */
[CC--:B------:R-:W-:Y:S02]  /*0b50*/  LEA.HI R151, R0.reuse, R153.reuse, RZ, 0x7 ;  /* 0x0000009900977211 */ /* 0x0c0fe400078f38ff */
[----:B------:R-:W-:-:S02]  /*0b60*/  LEA.HI R2, R0, R153, RZ, 0x4 ;  /* 0x0000009900027211 */ /* 0x000fc400078f20ff */
[----:B------:R-:W-:Y:S02]  /*0b70*/  LOP3.LUT R4, R151, 0xffffff80, RZ, 0xc0, !PT ;  /* 0xffffff8097047812 */ /* 0x000fe400078ec0ff */
[----:B------:R-:W-:Y:S02]  /*0b80*/  SHF.R.S32.HI R7, RZ, 0x4, R2 ;  /* 0x00000004ff077819 */ /* 0x000fe40000011402 */
[----:B------:R-:W-:Y:S01]  /*0b90*/  LEA.HI R6, R0, R153, RZ, 0x5 ;  /* 0x0000009900067211 */ /* 0x000fe200078f28ff */
[C---:B------:R-:W-:Y:S01]  /*0ba0*/  IMAD.IADD R149, R153.reuse, 0x1, -R4 ;  /* 0x0000000199957824 */ /* 0x040fe200078e0a04 */
[C---:B------:R-:W-:Y:S02]  /*0bb0*/  LOP3.LUT R4, R2.reuse, 0xfffffff0, RZ, 0xc0, !PT ;  /* 0xfffffff002047812 */ /* 0x040fe400078ec0ff */
[----:B------:R-:W-:Y:S02]  /*0bc0*/  LEA.HI R2, R2, R7, RZ, 0x1 ;  /* 0x0000000702027211 */ /* 0x000fe400078f08ff */
[----:B------:R-:W-:Y:S01]  /*0bd0*/  SHF.R.S32.HI R10, RZ, 0x1f, R149 ;  /* 0x0000001fff0a7819 */ /* 0x000fe20000011495 */
[----:B------:R-:W-:Y:S01]  /*0be0*/  IMAD.IADD R4, R153, 0x1, -R4 ;  /* 0x0000000199047824 */ /* 0x000fe200078e0a04 */
[----:B------:R-:W-:-:S02]  /*0bf0*/  LOP3.LUT R2, R2, 0x1ffffffe, RZ, 0xc0, !PT ;  /* 0x1ffffffe02027812 */ /* 0x000fc400078ec0ff */
[----:B------:R-:W-:Y:S02]  /*0c00*/  LEA.HI R11, R10, R149, RZ, 0x2 ;  /* 0x000000950a0b7211 */ /* 0x000fe400078f10ff */
[----:B------:R-:W-:Y:S01]  /*0c10*/  SHF.R.S32.HI R3, RZ, 0x1f, R4 ;  /* 0x0000001fff037819 */ /* 0x000fe20000011404 */
[----:B------:R-:W-:Y:S01]  /*0c20*/  IMAD.IADD R2, R7, 0x1, -R2 ;  /* 0x0000000107027824 */ /* 0x000fe200078e0a02 */
[--C-:B------:R-:W-:Y:S02]  /*0c30*/  SHF.R.S32.HI R8, RZ, 0x2, R11.reuse ;  /* 0x00000002ff087819 */ /* 0x100fe4000001140b */
[----:B------:R-:W-:Y:S02]  /*0c40*/  SHF.R.S32.HI R5, RZ, 0x1f, R11 ;  /* 0x0000001fff057819 */ /* 0x000fe4000001140b */
[----:B------:R-:W-:Y:S02]  /*0c50*/  LEA.HI R3, R3, R4, RZ, 0x3 ;  /* 0x0000000403037211 */ /* 0x000fe400078f18ff */
[----:B------:R-:W-:-:S02]  /*0c60*/  LEA.HI R9, R5, R8, RZ, 0x3 ;  /* 0x0000000805097211 */ /* 0x000fc400078f18ff */
[C---:B------:R-:W-:Y:S02]  /*0c70*/  LOP3.LUT R5, R3.reuse, 0xfffffff8, RZ, 0xc0, !PT ;  /* 0xfffffff803057812 */ /* 0x040fe400078ec0ff */
[----:B------:R-:W-:Y:S01]  /*0c80*/  SHF.R.S32.HI R7, RZ, 0x5, R6 ;  /* 0x00000005ff077819 */ /* 0x000fe20000011406 */
[----:B------:R-:W-:Y:S01]  /*0c90*/  IMAD.SHL.U32 R6, R3, 0x40, RZ ;  /* 0x0000004003067824 */ /* 0x000fe200078e00ff */
[----:B------:R-:W-:Y:S01]  /*0ca0*/  LOP3.LUT R9, R9, 0xfffffff8, RZ, 0xc0, !PT ;  /* 0xfffffff809097812 */ /* 0x000fe200078ec0ff */
[----:B------:R-:W-:Y:S01]  /*0cb0*/  IMAD.IADD R5, R4, 0x1, -R5 ;  /* 0x0000000104057824 */ /* 0x000fe200078e0a05 */
[----:B------:R-:W-:Y:S01]  /*0cc0*/  SHF.R.S32.HI R151, RZ, 0x7, R151 ;  /* 0x00000007ff977819 */ /* 0x000fe20000011497 */
[----:B------:R-:W-:Y:S01]  /*0cd0*/  IMAD R152, R7, 0x10, R4 ;  /* 0x0000001007987824 */ /* 0x000fe200078e0204 */
[----:B------:R-:W-:Y:S01]  /*0ce0*/  LOP3.LUT R6, R6, 0x7ffffe00, RZ, 0xc0, !PT ;  /* 0x7ffffe0006067812 */ /* 0x000fe200078ec0ff */
[C---:B------:R-:W-:Y:S01]  /*0cf0*/  IMAD.SHL.U32 R4, R5.reuse, 0x40, RZ ;  /* 0x0000004005047824 */ /* 0x040fe200078e00ff */
[----:B------:R-:W-:Y:S01]  /*0d00*/  R2P PR, R5, 0x6 ;  /* 0x0000000605007804 */ /* 0x000fe20000000000 */
[----:B------:R-:W-:Y:S01]  /*0d10*/  IMAD.SHL.U32 R3, R2, 0x8, RZ ;  /* 0x0000000802037824 */ /* 0x000fe200078e00ff */
[----:B------:R-:W-:Y:S01]  /*0d20*/  LEA.HI R10, R10, R149, RZ, 0x5 ;  /* 0x000000950a0a7211 */ /* 0x000fe200078f28ff */
[----:B------:R-:W-:Y:S01]  /*0d30*/  IMAD.IADD R13, R8, 0x1, -R9 ;  /* 0x00000001080d7824 */ /* 0x000fe200078e0a09 */
[----:B------:R-:W-:Y:S01]  /*0d40*/  LOP3.LUT R4, R4, 0x1c0, RZ, 0xc0, !PT ;  /* 0x000001c004047812 */ /* 0x000fe200078ec0ff */
[----:B------:R-:W-:Y:S01]  /*0d50*/  IMAD R6, R7, 0x400, R6 ;  /* 0x0000040007067824 */ /* 0x000fe200078e0206 */
[----:B------:R-:W-:Y:S01]  /*0d60*/  LEA.HI R0, R0, R153, RZ, 0x2 ;  /* 0x0000009900007211 */ /* 0x000fe200078f10ff */
[----:B------:R-:W-:Y:S01]  /*0d70*/  IMAD.HI R8, R151, 0x55555556, RZ ;  /* 0x5555555697087827 */ /* 0x000fe200078e02ff */
[----:B------:R-:W-:-:S02]  /*0d80*/  LOP3.LUT R2, R4, 0x8, R3, 0xf8, !PT ;  /* 0x0000000804027812 */ /* 0x000fc400078ef803 */
[----:B------:R-:W-:Y:S01]  /*0d90*/  SHF.R.U32.HI R9, RZ, 0x3, R4 ;  /* 0x00000003ff097819 */ /* 0x000fe20000011604 */
[----:B------:R-:W-:Y:S01]  /*0da0*/  IMAD.U32 R152, R152, 0x20, R3 ;  /* 0x0000002098987824 */ /* 0x000fe200078e0003 */
[----:B------:R-:W-:Y:S02]  /*0db0*/  LEA.HI R8, R8, R8, RZ, 0x1 ;  /* 0x0000000808087211 */ /* 0x000fe400078f08ff */
[----:B------:R-:W-:Y:S02]  /*0dc0*/  LOP3.LUT R9, R2, R9, RZ, 0x3c, !PT ;  /* 0x0000000902097212 */ /* 0x000fe400078e3cff */
[----:B------:R-:W-:Y:S01]  /*0dd0*/  SHF.R.S32.HI R10, RZ, 0x5, R10 ;  /* 0x00000005ff0a7819 */ /* 0x000fe2000001140a */
[----:B------:R-:W-:Y:S01]  /*0de0*/  IMAD R8, R8, -0x3, R151 ;  /* 0xfffffffd08087824 */ /* 0x000fe200078e0297 */
[----:B------:R-:W-:Y:S01]  /*0df0*/  LOP3.LUT R2, R0, 0x1ffffffc, RZ, 0xc0, !PT ;  /* 0x1ffffffc00027812 */ /* 0x000fe200078ec0ff */
[----:B------:R-:W-:Y:S01]  /*0e00*/  IMAD.IADD R6, R6, 0x1, R9 ;  /* 0x0000000106067824 */ /* 0x000fe200078e0209 */
[----:B------:R-:W-:Y:S01]  /*0e10*/  SEL R18, R18, 0xffffffc0, !P2 ;  /* 0xffffffc012127807 */ /* 0x000fe20005000000 */
[----:B------:R-:W-:Y:S01]  /*0e20*/  IMAD R13, R10, 0x10, R13 ;  /* 0x000000100a0d7824 */ /* 0x000fe200078e020d */
[----:B------:R-:W-:Y:S01]  /*0e30*/  LOP3.LUT R16, R11, 0x7ffffffc, RZ, 0xc0, !PT ;  /* 0x7ffffffc0b107812 */ /* 0x000fe200078ec0ff */
[----:B------:R-:W-:Y:S01]  /*0e40*/  IMAD.IADD R2, R153, 0x1, -R2 ;  /* 0x0000000199027824 */ /* 0x000fe200078e0a02 */
[----:B------:R-:W-:Y:S01]  /*0e50*/  LEA R17, R6, UR42, 0x1 ;  /* 0x0000002a06117c11 */ /* 0x000fe2000f8e08ff */
[----:B------:R-:W-:Y:S01]  /*0e60*/  IMAD R150, R8, 0x40, R13 ;  /* 0x0000004008967824 */ /* 0x000fe200078e020d */
[----:B------:R-:W-:Y:S01]  /*0e70*/  SHF.R.S32.HI R142, RZ, 0x2, R0 ;  /* 0x00000002ff8e7819 */ /* 0x000fe20000011400 */
[----:B------:R-:W-:-:S02]  /*0e80*/  IMAD.SHL.U32 R140, R2, 0x8, RZ ;  /* 0x00000008028c7824 */ /* 0x000fc400078e00ff */
[C---:B------:R-:W-:Y:S02]  /*0e90*/  VIADD R19, R17.reuse, 0x21800 ;  /* 0x0002180011137836 */ /* 0x040fe40000000000 */
[----:B------:R-:W-:Y:S02]  /*0ea0*/  VIADD R23, R17, 0x21820 ;  /* 0x0002182011177836 */ /* 0x000fe40000000000 */
[C---:B------:R-:W-:Y:S02]  /*0eb0*/  @P1 VIADD R23, R19.reuse, 0xffffffe0 ;  /* 0xffffffe013171836 */ /* 0x040fe40000000000 */
[----:B------:R-:W-:Y:S02]  /*0ec0*/  IMAD.IADD R19, R19, 0x1, R18 ;  /* 0x0000000113137824 */ /* 0x000fe400078e0212 */
[----:B------:R-:W-:Y:S02]  /*0ed0*/  IMAD.IADD R16, R149, 0x1, -R16 ;  /* 0x0000000195107824 */ /* 0x000fe400078e0a10 */
[----:B------:R-:W-:-:S02]  /*0ee0*/  IMAD.IADD R18, R18, 0x1, R23 ;  /* 0x0000000112127824 */ /* 0x000fc400078e0217 */
[----:B------:R-:W-:-:S07]  /*0ef0*/  VIADD R136, R23, 0x6000 ;  /* 0x0000600017887836 */ /* 0x000fce0000000000 */
.L_x_931:
[----:B------:R-:W-:Y:S01]  /*0f00*/  ULDC.64 UR8, c[0x0][0xa28] ;  /* 0x00028a0000087ab9 */ /* 0x000fe20000000a00 */
[----:B0-----:R-:W0:Y:S01]  /*0f10*/  LDC R139, c[0x0][0x288] ;  /* 0x0000a200ff8b7b82 */ /* 0x001e220000000800 */
[----:B------:R-:W-:Y:S01]  /*0f20*/  UISETP.NE.U32.AND UP0, UPT, UR8, URZ, UPT ;  /* 0x0000003f0800728c */ /* 0x000fe2000bf05070 */
[----:B-1---5:R-:W-:-:S03]  /*0f30*/  IMAD.MOV.U32 R6, RZ, RZ, RZ ;  /* 0x000000ffff067224 */ /* 0x022fc600078e00ff */
[----:B------:R-:W-:-:S03]  /*0f40*/  UISETP.NE.AND.EX UP0, UPT, UR9, URZ, UPT, UP0 ;  /* 0x0000003f0900728c */ /* 0x000fc6000bf05300 */
[----:B------:R-:W-:Y:S01]  /*0f50*/  ULDC.64 UR8, c[0x0][0xa18] ;  /* 0x0002860000087ab9 */ /* 0x000fe20000000a00 */
[----:B--2---:R-:W1:Y:S01]  /*0f60*/  LDC.64 R8, c[0x0][0x3f8] ;  /* 0x0000fe00ff087b82 */ /* 0x004e620000000a00 */
[----:B------:R-:W-:Y:S01]  /*0f70*/  UISETP.NE.U32.AND UP1, UPT, UR8, URZ, UPT ;  /* 0x0000003f0800728c */ /* 0x000fe2000bf25070 */
[----:B------:R-:W-:-:S03]  /*0f80*/  PLOP3.LUT P0, PT, PT, PT, UP0, 0x80, 0x0 ;  /* 0x000000000000781c */ /* 0x000fc60003f0f008 */
[----:B------:R-:W-:-:S03]  /*0f90*/  UISETP.NE.AND.EX UP1, UPT, UR9, URZ, UPT, UP1 ;  /* 0x0000003f0900728c */ /* 0x000fc6000bf25310 */
[----:B------:R-:W-:Y:S01]  /*0fa0*/  @UP0 ULDC.64 UR8, c[0x0][0xa28] ;  /* 0x00028a0000080ab9 */ /* 0x000fe20000000a00 */
[----:B------:R-:W2:Y:S01]  /*0fb0*/  LDC R0, c[0x0][0x404] ;  /* 0x00010100ff007b82 */ /* 0x000ea20000000800 */
[----:B------:R-:W-:Y:S01]  /*0fc0*/  @UP0 UIMAD.WIDE UR8, UR5, 0x4, UR8 ;  /* 0x00000004050808a5 */ /* 0x000fe2000f8e0208 */
[----:B------:R-:W-:-:S05]  /*0fd0*/  PLOP3.LUT P2, PT, PT, PT, UP1, 0x80, 0x0 ;  /* 0x000000000000781c */ /* 0x000fca0003f4f018 */
[----:B------:R-:W-:Y:S01]  /*0fe0*/  @UP1 ULDC.64 UR10, c[0x0][0xa18] ;  /* 0x00028600000a1ab9 */ /* 0x000fe20000000a00 */
[----:B------:R-:W-:Y:S01]  /*0ff0*/  IMAD.U32 R2, RZ, RZ, UR8 ;  /* 0x00000008ff027e24 */ /* 0x000fe2000f8e00ff */
[----:B---3--:R-:W3:Y:S01]  /*1000*/  LDC R137, c[0x0][0x2e0] ;  /* 0x0000b800ff897b82 */ /* 0x008ee20000000800 */
[----:B------:R-:W-:Y:S01]  /*1010*/  IMAD.U32 R3, RZ, RZ, UR9 ;  /* 0x00000009ff037e24 */ /* 0x000fe2000f8e00ff */
[----:B------:R-:W-:-:S04]  /*1020*/  @UP1 UIMAD.WIDE UR8, UR5, 0x4, UR10 ;  /* 0x00000004050818a5 */ /* 0x000fc8000f8e020a */
[----:B----4-:R4:W5:Y:S02]  /*1030*/  @P0 LDG.E R6, desc[UR48][R2.64] ;  /* 0x0000003002060981 */ /* 0x010964000c1e1900 */
[----:B------:R-:W-:Y:S02]  /*1040*/  IMAD.U32 R4, RZ, RZ, UR8 ;  /* 0x00000008ff047e24 */ /* 0x000fe4000f8e00ff */
[----:B------:R-:W-:Y:S01]  /*1050*/  IMAD.U32 R5, RZ, RZ, UR9 ;  /* 0x00000009ff057e24 */ /* 0x000fe2000f8e00ff */
[----:B------:R-:W-:-:S04]  /*1060*/  ULDC.64 UR8, c[0x0][0xa20] ;  /* 0x0002880000087ab9 */ /* 0x000fc80000000a00 */
[----:B0-----:R4:W5:Y:S01]  /*1070*/  @P2 LDG.E R139, desc[UR48][R4.64] ;  /* 0x00000030048b2981 */ /* 0x001962000c1e1900 */
[----:B-1----:R-:W-:Y:S01]  /*1080*/  ISETP.NE.U32.AND P0, PT, R8, RZ, PT ;  /* 0x000000ff0800720c */ /* 0x002fe20003f05070 */
[----:B------:R-:W-:Y:S01]  /*1090*/  UMOV UR41, UR6 ;  /* 0x0000000600297c82 */ /* 0x000fe20008000000 */
[----:B------:R-:W-:Y:S02]  /*10a0*/  ISETP.NE.U32.AND P1, PT, RZ, UR8, PT ;  /* 0x00000008ff007c0c */ /* 0x000fe4000bf25070 */
[----:B------:R-:W-:Y:S02]  /*10b0*/  ISETP.NE.AND.EX P0, PT, R9, RZ, PT, P0 ;  /* 0x000000ff0900720c */ /* 0x000fe40003f05300 */
[----:B------:R-:W-:Y:S02]  /*10c0*/  ISETP.NE.AND.EX P1, PT, RZ, UR9, PT, P1 ;  /* 0x00000009ff007c0c */ /* 0x000fe4000bf25310 */
[----:B--2---:R-:W-:Y:S01]  /*10d0*/  SEL R0, R0, 0x1, P0 ;  /* 0x0000000100007807 */ /* 0x004fe20000000000 */
[----:B----4-:R-:W-:Y:S10]  /*10e0*/  @P2 BRA `(.L_x_840) ;  /* 0x00000000002c2947 */ /* 0x010ff40003800000 */
[----:B------:R-:W-:Y:S02]  /*10f0*/  ULDC.64 UR6, c[0x0][0xa00] ;  /* 0x0002800000067ab9 */ /* 0x000fe40000000a00 */
[----:B------:R-:W-:-:S04]  /*1100*/  ISETP.NE.U32.AND P0, PT, RZ, UR6, PT ;  /* 0x00000006ff007c0c */ /* 0x000fc8000bf05070 */
[----:B------:R-:W-:-:S13]  /*1110*/  ISETP.NE.AND.EX P0, PT, RZ, UR7, PT, P0 ;  /* 0x00000007ff007c0c */ /* 0x000fda000bf05300 */
[----:B------:R-:W-:Y:S05]  /*1120*/  @!P0 BRA `(.L_x_840) ;  /* 0x00000000001c8947 */ /* 0x000fea0003800000 */
[----:B------:R-:W-:Y:S02]  /*1130*/  ULDC.64 UR6, c[0x0][0xa00] ;  /* 0x0002800000067ab9 */ /* 0x000fe40000000a00 */
[----:B------:R-:W-:-:S06]  /*1140*/  UIMAD.WIDE UR6, UR5, 0x4, UR6 ;  /* 0x00000004050678a5 */ /* 0x000fcc000f8e0206 */
[----:B------:R-:W-:Y:S02]  /*1150*/  IMAD.U32 R2, RZ, RZ, UR6 ;  /* 0x00000006ff027e24 */ /* 0x000fe4000f8e00ff */
[----:B------:R-:W-:-:S05]  /*1160*/  IMAD.U32 R3, RZ, RZ, UR7 ;  /* 0x00000007ff037e24 */ /* 0x000fca000f8e00ff */
[----:B-----5:R-:W2:Y:S04]  /*1170*/  LDG.E R139, desc[UR48][R2.64] ;  /* 0x00000030028b7981 */ /* 0x020ea8000c1e1900 */
[----:B------:R-:W2:Y:S02]  /*1180*/  LDG.E R4, desc[UR48][R2.64+0x4] ;  /* 0x0000043002047981 */ /* 0x000ea4000c1e1900 */
[----:B--2---:R-:W-:-:S07]  /*1190*/  IMAD.IADD R139, R4, 0x1, -R139 ;  /* 0x00000001048b7824 */ /* 0x004fce00078e0a8b */
.L_x_840:
[----:B------:R-:W-:Y:S01]  /*11a0*/  UMOV UR40, UR5 ;  /* 0x0000000500287c82 */ /* 0x000fe20008000000 */
[----:B---3--:R-:W-:Y:S02]  /*11b0*/  IMAD R137, R0, R137, RZ ;  /* 0x0000008900897224 */ /* 0x008fe400078e02ff */
[----:B------:R-:W-:Y:S01]  /*11c0*/  IMAD.MOV.U32 R148, RZ, RZ, R145 ;  /* 0x000000ffff947224 */ /* 0x000fe200078e0091 */
[----:B------:R-:W-:Y:S06]  /*11d0*/  @!P1 BRA `(.L_x_841) ;  /* 0x0000000000189947 */ /* 0x000fec0003800000 */
[----:B------:R-:W-:Y:S02]  /*11e0*/  ULDC.64 UR6, c[0x0][0xa20] ;  /* 0x0002880000067ab9 */ /* 0x000fe40000000a00 */
[----:B------:R-:W-:-:S06]  /*11f0*/  UIMAD.WIDE UR4, UR5, 0x4, UR6 ;  /* 0x00000004050478a5 */ /* 0x000fcc000f8e0206 */
[----:B------:R-:W-:Y:S02]  /*1200*/  IMAD.U32 R2, RZ, RZ, UR4 ;  /* 0x00000004ff027e24 */ /* 0x000fe4000f8e00ff */
[----:B------:R-:W-:-:S05]  /*1210*/  IMAD.U32 R3, RZ, RZ, UR5 ;  /* 0x00000005ff037e24 */ /* 0x000fca000f8e00ff */
[----:B------:R0:W5:Y:S01]  /*1220*/  LDG.E R137, desc[UR48][R2.64] ;  /* 0x0000003002897981 */ /* 0x000162000c1e1900 */
[----:B------:R-:W-:Y:S05]  /*1230*/  BRA `(.L_x_842) ;  /* 0x00000000002c7947 */ /* 0x000fea0003800000 */
.L_x_841:
        /* <DEDUP_REMOVED lines=8> */
[----:B------:R-:W2:Y:S04]  /*12c0*/  LDG.E R137, desc[UR48][R2.64] ;  /* 0x0000003002897981 */ /* 0x000ea8000c1e1900 */
[----:B------:R-:W2:Y:S02]  /*12d0*/  LDG.E R0, desc[UR48][R2.64+0x4] ;  /* 0x0000043002007981 */ /* 0x000ea4000c1e1900 */
[----:B--2---:R-:W-:-:S07]  /*12e0*/  IMAD.IADD R137, R0, 0x1, -R137 ;  /* 0x0000000100897824 */ /* 0x004fce00078e0a89 */
.L_x_842:
[----:B------:R-:W1:Y:S01]  /*12f0*/  LDC.64 R8, c[0x0][0x9e0] ;  /* 0x00027800ff087b82 */ /* 0x000e620000000a00 */
[----:B------:R-:W-:Y:S02]  /*1300*/  IMAD.MOV.U32 R0, RZ, RZ, 0xc0 ;  /* 0x000000c0ff007424 */ /* 0x000fe400078e00ff */
[----:B-----5:R-:W-:Y:S02]  /*1310*/  IMAD.IADD R137, R137, 0x1, -R6 ;  /* 0x0000000189897824 */ /* 0x020fe400078e0a06 */
[----:B------:R-:W-:-:S05]  /*1320*/  IMAD R0, R145, R0, 0xc0 ;  /* 0x000000c091007424 */ /* 0x000fca00078e0200 */
[----:B0-----:R-:W-:Y:S02]  /*1330*/  IADD3 R3, R137, R0, -R139 ;  /* 0x0000000089037210 */ /* 0x001fe40007ffe88b */
[----:B-1----:R-:W-:-:S03]  /*1340*/  ISETP.GE.AND P1, PT, R9, 0x1, PT ;  /* 0x000000010900780c */ /* 0x002fc60003f26270 */
[----:B------:R-:W-:-:S10]  /*1350*/  IMAD.IADD R0, R3, 0x1, R8 ;  /* 0x0000000103007824 */ /* 0x000fd400078e0208 */
[----:B------:R-:W-:Y:S05]  /*1360*/  @!P1 BRA `(.L_x_843) ;  /* 0x0000000000409947 */ /* 0x000fea0003800000 */
[C---:B------:R-:W-:Y:S01]  /*1370*/  ISETP.GT.AND P0, PT, R3.reuse, RZ, PT ;  /* 0x000000ff0300720c */ /* 0x040fe20003f04270 */
[----:B------:R-:W-:-:S12]  /*1380*/  VIADD R2, R3, 0xffffffff ;  /* 0xffffffff03027836 */ /* 0x000fd80000000000 */
[----:B------:R-:W-:Y:S05]  /*1390*/  @P0 BRA `(.L_x_844) ;  /* 0x00000000001c0947 */ /* 0x000fea0003800000 */
[----:B------:R-:W-:Y:S01]  /*13a0*/  ISETP.NE.AND P0, PT, R9, 0x1, PT ;  /* 0x000000010900780c */ /* 0x000fe20003f05270 */
[----:B------:R-:W-:-:S12]  /*13b0*/  IMAD.MOV R3, RZ, RZ, -R3 ;  /* 0x000000ffff037224 */ /* 0x000fd800078e0a03 */
[----:B------:R-:W0:Y:S02]  /*13c0*/  @P0 LDC.64 R4, c[0x0][0x9e8] ;  /* 0x00027a00ff040b82 */ /* 0x000e240000000a00 */
[----:B0-----:R-:W-:-:S05]  /*13d0*/  @P0 IMAD.HI.U32 R2, R3, R4, RZ ;  /* 0x0000000403020227 */ /* 0x001fca00078e00ff */
[----:B------:R-:W-:-:S04]  /*13e0*/  @P0 SHF.R.U32.HI R3, RZ, R5, R2 ;  /* 0x00000005ff030219 */ /* 0x000fc80000011602 */
[----:B------:R-:W-:Y:S01]  /*13f0*/  LOP3.LUT R2, RZ, R3, RZ, 0x33, !PT ;  /* 0x00000003ff027212 */ /* 0x000fe200078e33ff */
[----:B------:R-:W-:Y:S06]  /*1400*/  BRA `(.L_x_845) ;  /* 0x0000000000107947 */ /* 0x000fec0003800000 */
.L_x_844:
[----:B------:R-:W-:-:S13]  /*1410*/  ISETP.NE.AND P0, PT, R9, 0x1, PT ;  /* 0x000000010900780c */ /* 0x000fda0003f05270 */
[----:B------:R-:W0:Y:S02]  /*1420*/  @P0 LDC.64 R4, c[0x0][0x9e8] ;  /* 0x00027a00ff040b82 */ /* 0x000e240000000a00 */
[----:B0-----:R-:W-:-:S05]  /*1430*/  @P0 IMAD.HI.U32 R4, R2, R4, RZ ;  /* 0x0000000402040227 */ /* 0x001fca00078e00ff */
[----:B------:R-:W-:-:S07]  /*1440*/  @P0 SHF.R.U32.HI R2, RZ, R5, R4 ;  /* 0x00000005ff020219 */ /* 0x000fce0000011604 */
.L_x_845:
[----:B------:R-:W-:-:S05]  /*1450*/  IMAD R3, R2, R9, R9 ;  /* 0x0000000902037224 */ /* 0x000fca00078e0209 */
[----:B------:R-:W-:-:S07]  /*1460*/  VIMNMX R0, R0, R3, PT ;  /* 0x0000000300007248 */ /* 0x000fce0003fe0100 */
.L_x_843:
[----:B------:R-:W-:Y:S01]  /*1470*/  VIADD R2, R0, 0x7f ;  /* 0x0000007f00027836 */ /* 0x000fe20000000000 */
[----:B------:R-:W-:Y:S01]  /*1480*/  ULDC UR4, c[0x0][0x9dc] ;  /* 0x0002770000047ab9 */ /* 0x000fe20000000800 */
[----:B------:R-:W-:Y:S02]  /*1490*/  VIADD R0, R137, 0x7f ;  /* 0x0000007f89007836 */ /* 0x000fe40000000000 */
[----:B------:R-:W-:Y:S01]  /*14a0*/  IMAD R4, R145, 0xc0, -R139 ;  /* 0x000000c091047824 */ /* 0x000fe200078e0a8b */
[----:B------:R-:W-:Y:S02]  /*14b0*/  SHF.R.S32.HI R5, RZ, 0x1f, R2 ;  /* 0x0000001fff057819 */ /* 0x000fe40000011402 */
[----:B------:R-:W-:Y:S01]  /*14c0*/  SHF.R.S32.HI R3, RZ, 0x1f, R0 ;  /* 0x0000001fff037819 */ /* 0x000fe20000011400 */
[----:B------:R-:W-:Y:S01]  /*14d0*/  IMAD.IADD R4, R137, 0x1, R4 ;  /* 0x0000000189047824 */ /* 0x000fe200078e0204 */
[----:B------:R-:W-:Y:S02]  /*14e0*/  LEA.HI R5, R5, R2, RZ, 0x7 ;  /* 0x0000000205057211 */ /* 0x000fe400078f38ff */
[----:B------:R-:W-:Y:S01]  /*14f0*/  LEA.HI R3, R3, R0, RZ, 0x7 ;  /* 0x0000000003037211 */ /* 0x000fe200078f38ff */
[----:B------:R-:W-:Y:S01]  /*1500*/  VIADD R6, R4, -UR4 ;  /* 0x8000000404067c36 */ /* 0x000fe20008000000 */
[----:B------:R-:W-:-:S02]  /*1510*/  SHF.R.S32.HI R88, RZ, 0x7, R5 ;  /* 0x00000007ff587819 */ /* 0x000fc40000011405 */
[----:B------:R-:W-:Y:S02]  /*1520*/  SHF.R.S32.HI R3, RZ, 0x7, R3 ;  /* 0x00000007ff037819 */ /* 0x000fe40000011403 */
[----:B------:R-:W-:Y:S02]  /*1530*/  R2UR UR4, R6 ;  /* 0x00000000060472ca */ /* 0x000fe400000e0000 */
[----:B------:R-:W-:Y:S01]  /*1540*/  VIMNMX R88, R3, R88, PT ;  /* 0x0000005803587248 */ /* 0x000fe20003fe0100 */
[----:B------:R-:W-:-:S12]  /*1550*/  @!P1 BRA `(.L_x_846) ;  /* 0x0000000000449947 */ /* 0x000fd80003800000 */
[----:B------:R-:W-:-:S13]  /*1560*/  ISETP.GT.AND P0, PT, R4, -0x1, PT ;  /* 0xffffffff0400780c */ /* 0x000fda0003f04270 */
[----:B------:R-:W-:Y:S05]  /*1570*/  @P0 BRA `(.L_x_847) ;  /* 0x00000000001c0947 */ /* 0x000fea0003800000 */
[----:B------:R-:W-:Y:S02]  /*1580*/  ISETP.NE.AND P0, PT, R9, 0x1, PT ;  /* 0x000000010900780c */ /* 0x000fe40003f05270 */
[----:B------:R-:W-:-:S11]  /*1590*/  LOP3.LUT R3, RZ, R4, RZ, 0x33, !PT ;  /* 0x00000004ff037212 */ /* 0x000fd600078e33ff */
[----:B------:R-:W0:Y:S02]  /*15a0*/  @P0 LDC.64 R6, c[0x0][0x9e8] ;  /* 0x00027a00ff060b82 */ /* 0x000e240000000a00 */
[----:B0-----:R-:W-:-:S05]  /*15b0*/  @P0 IMAD.HI.U32 R0, R3, R6, RZ ;  /* 0x0000000603000227 */ /* 0x001fca00078e00ff */
[----:B------:R-:W-:-:S04]  /*15c0*/  @P0 SHF.R.U32.HI R3, RZ, R7, R0 ;  /* 0x00000007ff030219 */ /* 0x000fc80000011600 */
[----:B------:R-:W-:Y:S01]  /*15d0*/  LOP3.LUT R4, RZ, R3, RZ, 0x33, !PT ;  /* 0x00000003ff047212 */ /* 0x000fe200078e33ff */
[----:B------:R-:W-:Y:S06]  /*15e0*/  BRA `(.L_x_848) ;  /* 0x0000000000107947 */ /* 0x000fec0003800000 */
.L_x_847:
[----:B------:R-:W-:-:S13]  /*15f0*/  ISETP.NE.AND P0, PT, R9, 0x1, PT ;  /* 0x000000010900780c */ /* 0x000fda0003f05270 */
[----:B------:R-:W0:Y:S02]  /*1600*/  @P0 LDC.64 R2, c[0x0][0x9e8] ;  /* 0x00027a00ff020b82 */ /* 0x000e240000000a00 */
[----:B0-----:R-:W-:-:S05]  /*1610*/  @P0 IMAD.HI.U32 R0, R4, R2, RZ ;  /* 0x0000000204000227 */ /* 0x001fca00078e00ff */
[----:B------:R-:W-:-:S07]  /*1620*/  @P0 SHF.R.U32.HI R4, RZ, R3, R0 ;  /* 0x00000003ff040219 */ /* 0x000fce0000011600 */
.L_x_848:
[----:B------:R-:W-:-:S05]  /*1630*/  IMAD R4, R4, R9, RZ ;  /* 0x0000000904047224 */ /* 0x000fca00078e02ff */
[----:B------:R-:W-:-:S13]  /*1640*/  R2UR UR5, R4 ;  /* 0x00000000040572ca */ /* 0x000fda00000e0000 */
[----:B------:R-:W-:-:S04]  /*1650*/  UISETP.LT.AND UP0, UPT, UR4, UR5, UPT ;  /* 0x000000050400728c */ /* 0x000fc8000bf01270 */
[----:B------:R-:W-:-:S12]  /*1660*/  USEL UR4, UR4, UR5, !UP0 ;  /* 0x0000000504047287 */ /* 0x000fd8000c000000 */
.L_x_846:
[----:B------:R-:W-:Y:S01]  /*1670*/  USHF.R.S32.HI UR5, URZ, 0x1f, UR4 ;  /* 0x0000001f3f057899 */ /* 0x000fe20008011404 */
[----:B------:R-:W-:Y:S02]  /*1680*/  PLOP3.LUT P0, PT, PT, PT, PT, 0x80, 0x0 ;  /* 0x000000000000781c */ /* 0x000fe40003f0f070 */
[----:B------:R-:W-:Y:S02]  /*1690*/  CS2R R2, SRZ ;  /* 0x0000000000027805 */ /* 0x000fe4000001ff00 */
[----:B------:R-:W-:Y:S01]  /*16a0*/  CS2R R134, SRZ ;  /* 0x0000000000867805 */ /* 0x000fe2000001ff00 */
[----:B------:R-:W-:Y:S01]  /*16b0*/  ULEA.HI UR5, UR5, UR4, URZ, 0x7 ;  /* 0x0000000405057291 */ /* 0x000fe2000f8f383f */
[----:B------:R-:W-:Y:S02]  /*16c0*/  CS2R R132, SRZ ;  /* 0x0000000000847805 */ /* 0x000fe4000001ff00 */
        /* <DEDUP_REMOVED lines=11> */
[----:B------:R-:W-:Y:S02]  /*1780*/  CS2R R116, SRZ ;  /* 0x0000000000747805 */ /* 0x000fe4000001ff00 */
[----:B------:R-:W-:Y:S02]  /*1790*/  CS2R R114, SRZ ;  /* 0x0000000000727805 */ /* 0x000fe4000001ff00 */
[----:B------:R-:W-:Y:S02]  /*17a0*/  CS2R R112, SRZ ;  /* 0x0000000000707805 */ /* 0x000fe4000001ff00 */
[----:B------:R-:W-:Y:S02]  /*17b0*/  CS2R R110, SRZ ;  /* 0x00000000006e7805 */ /* 0x000fe4000001ff00 */
[----:B------:R-:W-:-:S02]  /*17c0*/  CS2R R108, SRZ ;  /* 0x00000000006c7805 */ /* 0x000fc4000001ff00 */
[----:B------:R-:W-:Y:S02]  /*17d0*/  ISETP.GT.AND P1, PT, R88, UR39, PT ;  /* 0x0000002758007c0c */ /* 0x000fe4000bf24270 */
        /* <DEDUP_REMOVED lines=21> */
[----:B------:R-:W-:Y:S02]  /*1930*/  ULEA UR4, UR5, UR42, 0xc ;  /* 0x0000002a05047291 */ /* 0x000fe4000f8e603f */
[----:B------:R-:W-:Y:S02]  /*1940*/  ULEA UR5, UR5, UR6, 0xd ;  /* 0x0000000605057291 */ /* 0x000fe4000f8e683f */
[----:B------:R-:W-:Y:S02]  /*1950*/  UIADD3 UR4, UR4, 0xc400, URZ ;  /* 0x0000c40004047890 */ /* 0x000fe4000fffe03f */
[----:B------:R-:W-:Y:S02]  /*1960*/  USHF.R.U32.HI UR5, URZ, 0x4, UR5 ;  /* 0x000000043f057899 */ /* 0x000fe40008011605 */
[----:B------:R-:W-:Y:S02]  /*1970*/  USHF.R.U32.HI UR4, URZ, 0x4, UR4 ;  /* 0x000000043f047899 */ /* 0x000fe40008011604 */
[----:B------:R-:W-:-:S02]  /*1980*/  ULOP3.LUT UR37, UR5, 0x3fff, URZ, 0xc0, !UPT ;  /* 0x00003fff05257892 */ /* 0x000fc4000f8ec03f */
        /* <DEDUP_REMOVED lines=18> */
.L_x_850:
[----:B------:R-:W-:Y:S01]  /*1ab0*/  ULEA.HI UR4, UR44, UR44, URZ, 0x1 ;  /* 0x0000002c2c047291 */ /* 0x000fe2000f8f083f */
[----:B------:R-:W-:-:S03]  /*1ac0*/  IMAD.U32 R2, RZ, RZ, UR45 ;  /* 0x0000002dff027e24 */ /* 0x000fc6000f8e00ff */
[----:B------:R-:W-:Y:S02]  /*1ad0*/  ULOP3.LUT UR4, UR4, 0xfffffffe, URZ, 0xc0, !UPT ;  /* 0xfffffffe04047892 */ /* 0x000fe4000f8ec03f */
[----:B------:R-:W-:Y:S02]  /*1ae0*/  ISETP.NE.AND P0, PT, R2, 0x3, PT ;  /* 0x000000030200780c */ /* 0x000fe40003f05270 */
[----:B------:R-:W-:-:S06]  /*1af0*/  UIADD3 UR4, UR44, -UR4, URZ ;  /* 0x800000042c047290 */ /* 0x000fcc000fffe03f */
[----:B------:R-:W-:-:S05]  /*1b00*/  IMAD.U32 R0, RZ, RZ, UR4 ;  /* 0x00000004ff007e24 */ /* 0x000fca000f8e00ff */
[----:B------:R-:W-:-:S04]  /*1b10*/  SHF.L.U32 R0, R0, 0x1f, RZ ;  /* 0x0000001f00007819 */ /* 0x000fc800000006ff */
[----:B------:R-:W0:Y:S02]  /*1b20*/  SYNCS.PHASECHK.TRANS64.TRYWAIT P1, [UR42+0x2d800], R0 ;  /* 0x02d80000ff0075a7 */ /* 0x000e24000802016a */
[----:B0-----:R-:W-:Y:S05]  /*1b30*/  @!P1 BRA `(.L_x_851) ;  /* 0x0000012400ac9947 */ /* 0x001fea0003800000 */
.L_x_1027:
[----:B------:R-:W-:Y:S05]  /*1b40*/  @!P0 BRA `(.L_x_852) ;  /* 0x0000000000048947 */ /* 0x000fea0003800000 */
[----:B------:R-:W-:Y:S01]  /*1b50*/  BPT.TRAP 0x1 ;  /* 0x000000040000795c */ /* 0x000fe20000300000 */
.L_x_852:
[----:B------:R-:W-:Y:S02]  /*1b60*/  IMAD.U32 R5, RZ, RZ, UR43 ;  /* 0x0000002bff057e24 */ /* 0x000fe4000f8e00ff */
[----:B0-----:R-:W-:-:S03]  /*1b70*/  IMAD.U32 R0, RZ, RZ, UR46 ;  /* 0x0000002eff007e24 */ /* 0x001fc6000f8e00ff */
[----:B------:R-:W-:Y:S02]  /*1b80*/  LEA R5, R5, UR42, 0x3 ;  /* 0x0000002a05057c11 */ /* 0x000fe4000f8e18ff */
[----:B------:R-:W-:-:S04]  /*1b90*/  SHF.L.U32 R0, R0, 0x1f, RZ ;  /* 0x0000001f00007819 */ /* 0x000fc800000006ff */
[----:B------:R0:W1:Y:S01]  /*1ba0*/  SYNCS.PHASECHK.TRANS64.TRYWAIT P2, [R5+URZ+0x2d830], R0 ;  /* 0x02d83000050075a7 */ /* 0x000062000804017f */
[----:B------:R-:W-:Y:S05]  /*1bb0*/  @!P0 BRA `(.L_x_853) ;  /* 0x0000000000048947 */ /* 0x000fea0003800000 */
[----:B------:R-:W-:Y:S01]  /*1bc0*/  BPT.TRAP 0x1 ;  /* 0x000000040000795c */ /* 0x000fe20000300000 */
.L_x_853:
[----:B------:R-:W2:Y:S02]  /*1bd0*/  S2R R2, SR_TID.X ;  /* 0x0000000000027919 */ /* 0x000ea40000002100 */
[----:B--2---:R-:W-:Y:S01]  /*1be0*/  LOP3.LUT P1, RZ, R2, 0x7f, RZ, 0xc0, !PT ;  /* 0x0000007f02ff7812 */ /* 0x004fe2000782c0ff */
[----:B-1----:R-:W-:-:S12]  /*1bf0*/  @P2 BRA `(.L_x_854) ;  /* 0x0000000000082947 */ /* 0x002fd80003800000 */
[----:B------:R-:W1:Y:S02]  /*1c00*/  SYNCS.PHASECHK.TRANS64.TRYWAIT P2, [R5+URZ+0x2d830], R0 ;  /* 0x02d83000050075a7 */ /* 0x000e64000804017f */
[----:B-1----:R-:W-:Y:S05]  /*1c10*/  @!P2 BRA `(.L_x_855) ;  /* 0x00000124008ca947 */ /* 0x002fea0003800000 */
.L_x_854:
[----:B------:R-:W-:Y:S05]  /*1c20*/  WARPSYNC.ALL ;  /* 0x0000000000007948 */ /* 0x000fea0003800000 */
[----:B------:R-:W-:Y:S01]  /*1c30*/  UIADD3 UR4, UR42, 0x15400, URZ ;  /* 0x000154002a047890 */ /* 0x000fe2000fffe03f */
[----:B------:R-:W-:Y:S01]  /*1c40*/  WARPGROUP.ARRIVE ;  /* 0x00000000000079c5 */ /* 0x000fe20000000000 */
[----:B------:R-:W-:Y:S01]  /*1c50*/  UMOV UR5, 0x80000020 ;  /* 0x8000002000057882 */ /* 0x000fe20000000000 */
[----:B------:R-:W-:Y:S01]  /*1c60*/  UMOV UR7, 0x80000020 ;  /* 0x8000002000077882 */ /* 0x000fe20000000000 */
[----:B------:R-:W-:Y:S01]  /*1c70*/  USHF.R.U32.HI UR4, URZ, 0x4, UR4 ;  /* 0x000000043f047899 */ /* 0x000fe20008011604 */
[----:B------:R-:W-:Y:S01]  /*1c80*/  IMAD.MOV.U32 R3, RZ, RZ, -0x80 ;  /* 0xffffff80ff037424 */ /* 0x000fe200078e00ff */
[----:B------:R-:W-:Y:S01]  /*1c90*/  UMOV UR9, 0x80000020 ;  /* 0x8000002000097882 */ /* 0x000fe20000000000 */
[----:B------:R-:W-:Y:S01]  /*1ca0*/  UMOV UR11, 0x80000020 ;  /* 0x80000020000b7882 */ /* 0x000fe20000000000 */
[----:B------:R-:W-:Y:S01]  /*1cb0*/  ULOP3.LUT UR4, UR4, 0x3fff, URZ, 0xc0, !UPT ;  /* 0x00003fff04047892 */ /* 0x000fe2000f8ec03f */
[----:B------:R-:W-:Y:S01]  /*1cc0*/  IMAD R4, R88, R3, 0x80 ;  /* 0x0000008058047424 */ /* 0x000fe200078e0203 */
[----:B------:R-:W-:Y:S01]  /*1cd0*/  UMOV UR13, 0x80000020 ;  /* 0x80000020000d7882 */ /* 0x000fe20000000000 */
[----:B------:R-:W-:Y:S01]  /*1ce0*/  UMOV UR15, 0x80000020 ;  /* 0x80000020000f7882 */ /* 0x000fe20000000000 */
[----:B------:R-:W-:Y:S01]  /*1cf0*/  ULOP3.LUT UR32, UR4, 0x10000, URZ, 0xfc, !UPT ;  /* 0x0001000004207892 */ /* 0x000fe2000f8efc3f */
[----:B------:R-:W-:Y:S01]  /*1d00*/  IMAD.IADD R2, R137, 0x1, R4 ;  /* 0x0000000189027824 */ /* 0x000fe200078e0204 */
[----:B------:R-:W-:Y:S01]  /*1d10*/  ULOP3.LUT UR4, UR47, 0x10000, URZ, 0xfc, !UPT ;  /* 0x000100002f047892 */ /* 0x000fe2000f8efc3f */
[----:B01----:R-:W-:Y:S01]  /*1d20*/  @!P1 VIADD R0, R5, 0x2d840 ;  /* 0x0002d84005009836 */ /* 0x003fe20000000000 */
[----:B------:R-:W-:Y:S01]  /*1d30*/  UIMAD UR6, UR43, 0x600, UR32 ;  /* 0x000006002b0678a4 */ /* 0x000fe2000f8e0220 */
[----:B------:R-:W-:Y:S01]  /*1d40*/  IMAD R6, R145, 0xc0, R150 ;  /* 0x000000c091067824 */ /* 0x000fe200078e0296 */
[----:B------:R-:W-:Y:S01]  /*1d50*/  UIADD3 UR8, UR4, 0x2, URZ ;  /* 0x0000000204087890 */ /* 0x000fe2000fffe03f */
[----:B------:R-:W-:Y:S01]  /*1d60*/  IADD3 R3, -R139, 0x1, R2 ;  /* 0x000000018b037810 */ /* 0x000fe20007ffe102 */
[----:B------:R-:W-:Y:S01]  /*1d70*/  UIADD3 UR10, UR6, 0x2, URZ ;  /* 0x00000002060a7890 */ /* 0x000fe2000fffe03f */
[----:B------:R-:W-:Y:S01]  /*1d80*/  @!P1 PRMT R0, RZ, 0x654, R0 ;  /* 0x00000654ff009816 */ /* 0x000fe20000000000 */
[----:B------:R-:W-:Y:S01]  /*1d90*/  UIADD3 UR12, UR4, 0x300, URZ ;  /* 0x00000300040c7890 */ /* 0x000fe2000fffe03f */
[----:B------:R-:W-:Y:S01]  /*1da0*/  IMAD R8, R16, -0x2, R2 ;  /* 0xfffffffe10087824 */ /* 0x000fe200078e0202 */
[----:B------:R-:W-:-:S02]  /*1db0*/  UIADD3 UR14, UR6, 0x200, URZ ;  /* 0x00000200060e7890 */ /* 0x000fc4000fffe03f */
[----:B------:R-:W-:Y:S01]  /*1dc0*/  HGMMA.64x128x16.F32.BF16 R24, gdesc[UR4], RZ, !UPT, gsb0 ;  /* 0x01e00000041879f0 */ /* 0x000fe2000c0018ff */
[----:B------:R-:W-:Y:S01]  /*1dd0*/  UIADD3 UR16, UR4, 0x302, URZ ;  /* 0x0000030204107890 */ /* 0x000fe2000fffe03f */
[----:B------:R-:W-:Y:S01]  /*1de0*/  IMAD R3, R16, -0x2, R3 ;  /* 0xfffffffe10037824 */ /* 0x000fe200078e0203 */
[----:B------:R-:W-:Y:S01]  /*1df0*/  UIADD3 UR18, UR6, 0x202, URZ ;  /* 0x0000020206127890 */ /* 0x000fe2000fffe03f */
[----:B------:R-:W-:Y:S01]  /*1e00*/  LEA R9, R88, 0xffffff80, 0x7 ;  /* 0xffffff8058097811 */ /* 0x000fe200078e38ff */
        /* <DEDUP_REMOVED lines=12> */
[----:B------:R-:W-:Y:S01]  /*1ed0*/  UISETP.GE.AND UP0, UPT, UR7, 0x1, UPT ;  /* 0x000000010700788c */ /* 0x000fe2000bf06270 */
[----:B------:R-:W-:-:S05]  /*1ee0*/  VIADD R11, R3, UR6 ;  /* 0x00000006030b7c36 */ /* 0x000fca0008000000 */
[----:B------:R-:W-:Y:S01]  /*1ef0*/  PLOP3.LUT P2, PT, PT, PT, UP0, 0x40, 0x0 ;  /* 0x000000000000781c */ /* 0x000fe20003f4e808 */
[----:B------:R-:W-:Y:S02]  /*1f00*/  WARPGROUP.DEPBAR.LE gsb0, 0x0 ;  /* 0x00008000000079c5 */ /* 0x000fe40000010000 */
[----:B------:R-:W-:-:S06]  /*1f10*/  WARPGROUP.ARRIVE ;  /* 0x00000000000079c5 */ /* 0x000fcc0000000000 */
[----:B------:R-:W-:Y:S01]  /*1f20*/  HGMMA.64x128x16.F32.BF16 R24, gdesc[UR8], R24, gsb0 ;  /* 0x01e00000081879f0 */ /* 0x000fe20008001818 */
[----:B------:R-:W-:-:S06]  /*1f30*/  ULOP3.LUT UR10, URZ, UR35, URZ, 0x33, !UPT ;  /* 0x000000233f0a7292 */ /* 0x000fcc000f8e333f */
[----:B------:R-:W-:-:S04]  /*1f40*/  VIADD R10, R3, UR10 ;  /* 0x0000000a030a7c36 */ /* 0x000fc80008000000 */
[----:B------:R-:W-:Y:S01]  /*1f50*/  IMAD.IADD R2, R10, 0x1, R6 ;  /* 0x000000010a027824 */ /* 0x000fe200078e0206 */
[----:B------:R-:W-:Y:S02]  /*1f60*/  WARPGROUP.DEPBAR.LE gsb0, 0x0 ;  /* 0x00008000000079c5 */ /* 0x000fe40000010000 */
[----:B------:R-:W-:-:S06]  /*1f70*/  WARPGROUP.ARRIVE ;  /* 0x00000000000079c5 */ /* 0x000fcc0000000000 */
        /* <DEDUP_REMOVED lines=12> */
[----:B0-----:R-:W-:Y:S01]  /*2040*/  VIADDMNMX R0, R6, R11, R8, PT ;  /* 0x0000000b06007246 */ /* 0x001fe20003800108 */
[----:B------:R-:W-:Y:S06]  /*2050*/  @P2 BRA `(.L_x_856) ;  /* 0x0000000000582947 */ /* 0x000fec0003800000 */
[----:B------:R-:W-:Y:S01]  /*2060*/  IADD3 R3, -R139, R137, R6 ;  /* 0x000000898b037210 */ /* 0x000fe20007ffe106 */
[----:B------:R-:W-:Y:S03]  /*2070*/  BSSY B0, `(.L_x_857) ;  /* 0x0000010000007945 */ /* 0x000fe60003800000 */
        /* <DEDUP_REMOVED lines=10> */
.L_x_858:
[----:B------:R-:W-:-:S06]  /*2120*/  UISETP.NE.AND UP1, UPT, UR7, 0x1, UPT ;  /* 0x000000010700788c */ /* 0x000fcc000bf25270 */
[----:B------:R-:W-:-:S05]  /*2130*/  PLOP3.LUT P2, PT, PT, PT, UP1, 0x80, 0x0 ;  /* 0x000000000000781c */ /* 0x000fca0003f4f018 */
[----:B------:R-:W-:-:S08]  /*2140*/  @UP1 ULDC.64 UR10, c[0x0][0x9e8] ;  /* 0x00027a00000a1ab9 */ /* 0x000fd00000000a00 */
[----:B------:R-:W-:-:S05]  /*2150*/  @P2 IMAD.HI.U32 R5, R3, UR10, RZ ;  /* 0x0000000a03052c27 */ /* 0x000fca000f8e00ff */
[----:B------:R-:W-:-:S07]  /*2160*/  @P2 SHF.R.U32.HI R3, RZ, UR11, R5 ;  /* 0x0000000bff032c19 */ /* 0x000fce0008011605 */
.L_x_859:
[----:B------:R-:W-:Y:S05]  /*2170*/  BSYNC B0 ;  /* 0x0000000000007941 */ /* 0x000fea0003800000 */
.L_x_857:
[----:B------:R-:W-:-:S04]  /*2180*/  IMAD R3, R3, UR7, -R9 ;  /* 0x0000000703037c24 */ /* 0x000fc8000f8e0a09 */
[----:B------:R-:W-:-:S05]  /*2190*/  IMAD R3, R16, -0x2, R3 ;  /* 0xfffffffe10037824 */ /* 0x000fca00078e0203 */
[----:B------:R-:W-:Y:S02]  /*21a0*/  VIMNMX R2, R2, R3, !PT ;  /* 0x0000000302027248 */ /* 0x000fe40007fe0100 */
[----:B------:R-:W-:-:S07]  /*21b0*/  VIADDMNMX R0, R3, UR7, R0, PT ;  /* 0x0000000703007c46 */ /* 0x000fce000b800100 */
.L_x_856:
[----:B------:R-:W-:Y:S01]  /*21c0*/  ISETP.GE.AND P4, PT, R4, 0x9, PT ;  /* 0x000000090400780c */ /* 0x000fe20003f86270 */
[----:B------:R-:W-:Y:S01]  /*21d0*/  VIADD R5, R6, 0x8 ;  /* 0x0000000806057836 */ /* 0x000fe20000000000 */
[C---:B------:R-:W-:Y:S02]  /*21e0*/  ISETP.GE.AND P2, PT, R4.reuse, 0x2, PT ;  /* 0x000000020400780c */ /* 0x040fe40003f46270 */
[----:B------:R-:W-:Y:S01]  /*21f0*/  ISETP.GE.AND P5, PT, R4, 0xa, PT ;  /* 0x0000000a0400780c */ /* 0x000fe20003fa6270 */
[----:B------:R-:W-:Y:S01]  /*2200*/  IMAD.IADD R3, R10, 0x1, R5 ;  /* 0x000000010a037824 */ /* 0x000fe200078e0205 */
        /* <DEDUP_REMOVED lines=178> */
[----:B------:R-:W-:Y:S02]  /*2d30*/  ISETP.GT.AND P6, PT, R2, 0x79, !P6 ;  /* 0x000000790200780c */ /* 0x000fe400077c4270 */
[----:B------:R-:W-:Y:S02]  /*2d40*/  VIADDMNMX R2, R5, R11, R8, PT ;  /* 0x0000000b05027246 */ /* 0x000fe40003800108 */
[----:B------:R-:W-:-:S04]  /*2d50*/  ISETP.LT.OR P6, PT, R0, 0x7a, P6 ;  /* 0x0000007a0000780c */ /* 0x000fc800037c1670 */
[----:B------:R-:W-:Y:S02]  /*2d60*/  FSEL R85, R85, -INF , !P6 ;  /* 0xff80000055557808 */ /* 0x000fe40007000000 */
[----:B------:R-:W-:-:S13]  /*2d70*/  PLOP3.LUT P6, PT, PT, PT, UP0, 0x40, 0x0 ;  /* 0x000000000000781c */ /* 0x000fda0003fce808 */
[----:B------:R-:W-:Y:S05]  /*2d80*/  @P6 BRA `(.L_x_860) ;  /* 0x0000000000646947 */ /* 0x000fea0003800000 */
[----:B------:R-:W-:Y:S01]  /*2d90*/  IADD3 R0, R137, 0x8, R6 ;  /* 0x0000000889007810 */ /* 0x000fe20007ffe006 */
[----:B------:R-:W-:Y:S04]  /*2da0*/  BSSY B0, `(.L_x_861) ;  /* 0x0000013000007945 */ /* 0x000fe80003800000 */
        /* <DEDUP_REMOVED lines=12> */
.L_x_862:
[----:B------:R-:W-:-:S06]  /*2e70*/  UISETP.NE.AND UP1, UPT, UR7, 0x1, UPT ;  /* 0x000000010700788c */ /* 0x000fcc000bf25270 */
[----:B------:R-:W-:-:S05]  /*2e80*/  PLOP3.LUT P6, PT, PT, PT, UP1, 0x80, 0x0 ;  /* 0x000000000000781c */ /* 0x000fca0003fcf018 */
[----:B------:R-:W-:-:S08]  /*2e90*/  @UP1 ULDC.64 UR10, c[0x0][0x9e8] ;  /* 0x00027a00000a1ab9 */ /* 0x000fd00000000a00 */
[----:B------:R-:W-:Y:S01]  /*2ea0*/  @P6 IMAD.HI.U32 R4, R0, UR10, RZ ;  /* 0x0000000a00046c27 */ /* 0x000fe2000f8e00ff */
[----:B------:R-:W-:-:S13]  /*2eb0*/  PLOP3.LUT P6, PT, PT, PT, UP1, 0x80, 0x0 ;  /* 0x000000000000781c */ /* 0x000fda0003fcf018 */
[----:B------:R-:W-:-:S07]  /*2ec0*/  @P6 SHF.R.U32.HI R0, RZ, UR11, R4 ;  /* 0x0000000bff006c19 */ /* 0x000fce0008011604 */
.L_x_863:
[----:B------:R-:W-:Y:S05]  /*2ed0*/  BSYNC B0 ;  /* 0x0000000000007941 */ /* 0x000fea0003800000 */
.L_x_861:
[----:B------:R-:W-:-:S04]  /*2ee0*/  IMAD R9, R0, UR7, -R9 ;  /* 0x0000000700097c24 */ /* 0x000fc8000f8e0a09 */
[----:B------:R-:W-:-:S05]  /*2ef0*/  IMAD R9, R16, -0x2, R9 ;  /* 0xfffffffe10097824 */ /* 0x000fca00078e0209 */
[----:B------:R-:W-:Y:S02]  /*2f00*/  VIMNMX R3, R3, R9, !PT ;  /* 0x0000000903037248 */ /* 0x000fe40007fe0100 */
[----:B------:R-:W-:-:S07]  /*2f10*/  VIADDMNMX R2, R9, UR7, R2, PT ;  /* 0x0000000709027c46 */ /* 0x000fce000b800102 */
.L_x_860:
[----:B------:R-:W-:Y:S01]  /*2f20*/  ISETP.GT.AND P2, PT, R3, 0x1, !P2 ;  /* 0x000000010300780c */ /* 0x000fe20005744270 */
[----:B------:R-:W-:Y:S01]  /*2f30*/  ULDC UR33, c[0x0][0x988] ;  /* 0x0002620000217ab9 */ /* 0x000fe20000000800 */
[----:B------:R-:W-:Y:S02]  /*2f40*/  LOP3.LUT P6, RZ, R22, 0x8, RZ, 0xc0, !PT ;  /* 0x0000000816ff7812 */ /* 0x000fe400078cc0ff */
        /* <DEDUP_REMOVED lines=76> */
[C---:B------:R-:W-:Y:S01]  /*3410*/  ISETP.GT.AND P3, PT, R3.reuse, 0x70, !P3 ;  /* 0x000000700300780c */ /* 0x040fe20005f64270 */
[----:B------:R-:W0:Y:S01]  /*3420*/  SHFL.BFLY PT, R9, R8, 0x2, 0x1f ;  /* 0x0c401f0008097f89 */ /* 0x000e2200000e0000 */
[----:B------:R-:W-:Y:S02]  /*3430*/  FSEL R50, R50, -INF , !P2 ;  /* 0xff80000032327808 */ /* 0x000fe40005000000 */
[----:B------:R-:W-:Y:S02]  /*3440*/  LOP3.LUT P2, RZ, R22, 0x20000, RZ, 0xc0, !PT ;  /* 0x0002000016ff7812 */ /* 0x000fe4000784c0ff */
[C---:B------:R-:W-:Y:S02]  /*3450*/  ISETP.GT.AND P4, PT, R3.reuse, 0x71, !P4 ;  /* 0x000000710300780c */ /* 0x040fe40006784270 */
[C---:B------:R-:W-:Y:S02]  /*3460*/  ISETP.GT.AND P2, PT, R3.reuse, 0x31, !P2 ;  /* 0x000000310300780c */ /* 0x040fe40005744270 */
[----:B------:R-:W-:-:S02]  /*3470*/  ISETP.GT.AND P5, PT, R3, 0x78, !P5 ;  /* 0x000000780300780c */ /* 0x000fc40006fa4270 */
[C---:B------:R-:W-:Y:S02]  /*3480*/  ISETP.LT.OR P2, PT, R2.reuse, 0x32, P2 ;  /* 0x000000320200780c */ /* 0x040fe40001741670 */
[----:B------:R-:W-:Y:S02]  /*3490*/  ISETP.LT.OR P3, PT, R2, 0x71, P3 ;  /* 0x000000710200780c */ /* 0x000fe40001f61670 */
[----:B------:R-:W-:Y:S02]  /*34a0*/  FSEL R51, R51, -INF , !P2 ;  /* 0xff80000033337808 */ /* 0x000fe40005000000 */
[----:B------:R-:W-:Y:S02]  /*34b0*/  LOP3.LUT P2, RZ, R22, 0x10000, RZ, 0xc0, !PT ;  /* 0x0001000016ff7812 */ /* 0x000fe4000784c0ff */
[----:B------:R-:W-:Y:S02]  /*34c0*/  ISETP.LT.OR P4, PT, R2, 0x72, P4 ;  /* 0x000000720200780c */ /* 0x000fe40002781670 */
[----:B------:R-:W-:-:S02]  /*34d0*/  ISETP.GT.AND P2, PT, R3, 0x38, !P2 ;  /* 0x000000380300780c */ /* 0x000fc40005744270 */
[----:B------:R-:W-:Y:S02]  /*34e0*/  FSEL R82, R82, -INF , !P3 ;  /* 0xff80000052527808 */ /* 0x000fe40005800000 */
[----:B------:R-:W-:Y:S02]  /*34f0*/  ISETP.LT.OR P2, PT, R2, 0x39, P2 ;  /* 0x000000390200780c */ /* 0x000fe40001741670 */
[----:B0-----:R-:W-:Y:S02]  /*3500*/  FMNMX.FTZ R9, R8, R9, !PT ;  /* 0x0000000908097209 */ /* 0x001fe40007810000 */
[----:B------:R-:W-:Y:S02]  /*3510*/  FSEL R54, R54, -INF , !P2 ;  /* 0xff80000036367808 */ /* 0x000fe40005000000 */
[----:B------:R-:W-:Y:S01]  /*3520*/  ISETP.GT.AND P2, PT, R3, 0x39, !P6 ;  /* 0x000000390300780c */ /* 0x000fe20007744270 */
[----:B------:R-:W0:Y:S01]  /*3530*/  SHFL.BFLY PT, R0, R9, 0x1, 0x1f ;  /* 0x0c201f0009007f89 */ /* 0x000e2200000e0000 */
        /* <DEDUP_REMOVED lines=8> */
[----:B------:R-:W-:-:S04]  /*35c0*/  ISETP.LT.OR P2, PT, R2, 0x41, P2 ;  /* 0x000000410200780c */ /* 0x000fc80001741670 */
[----:B------:R-:W-:Y:S02]  /*35d0*/  FSEL R58, R58, -INF , !P2 ;  /* 0xff8000003a3a7808 */ /* 0x000fe40005000000 */
[----:B------:R-:W-:Y:S02]  /*35e0*/  LOP3.LUT P2, RZ, R22, 0x2000, RZ, 0xc0, !PT ;  /* 0x0000200016ff7812 */ /* 0x000fe4000784c0ff */
[----:B0-----:R-:W-:Y:S02]  /*35f0*/  FMNMX.FTZ R0, R9, R0, !PT ;  /* 0x0000000009007209 */ /* 0x001fe40007810000 */
[----:B------:R-:W-:-:S03]  /*3600*/  ISETP.GT.AND P2, PT, R3, 0x41, !P2 ;  /* 0x000000410300780c */ /* 0x000fc60005744270 */
[----:B------:R-:W-:Y:S01]  /*3610*/  FMUL.FTZ R20, R0, UR33 ;  /* 0x0000002100147c20 */ /* 0x000fe20008410000 */
        /* <DEDUP_REMOVED lines=46> */
[----:B------:R-:W-:Y:S01]  /*3900*/  ISETP.GT.AND P6, PT, R3, 0x79, !P6 ;  /* 0x000000790300780c */ /* 0x000fe200077c4270 */
[--C-:B------:R-:W-:Y:S01]  /*3910*/  FFMA.FTZ R56, R56, UR33, -R20.reuse ;  /* 0x0000002138387c23 */ /* 0x100fe20008010814 */
[----:B------:R-:W-:Y:S01]  /*3920*/  FSEL R4, R26, -INF , !P2 ;  /* 0xff8000001a047808 */ /* 0x000fe20005000000 */
[--C-:B------:R-:W-:Y:S01]  /*3930*/  FFMA.FTZ R57, R57, UR33, -R20.reuse ;  /* 0x0000002139397c23 */ /* 0x100fe20008010814 */
[----:B------:R-:W-:Y:S01]  /*3940*/  LOP3.LUT P2, RZ, R22, 0x4000000, RZ, 0xc0, !PT ;  /* 0x0400000016ff7812 */ /* 0x000fe2000784c0ff */
[--C-:B------:R-:W-:Y:S01]  /*3950*/  FFMA.FTZ R9, R25, UR33, -R20.reuse ;  /* 0x0000002119097c23 */ /* 0x100fe20008010814 */
[----:B------:R-:W-:Y:S01]  /*3960*/  FMNMX.FTZ R7, R4, R27, !PT ;  /* 0x0000001b04077209 */ /* 0x000fe20007810000 */
[--C-:B------:R-:W-:Y:S01]  /*3970*/  FFMA.FTZ R11, R29, UR33, -R20.reuse ;  /* 0x000000211d0b7c23 */ /* 0x100fe20008010814 */
[----:B------:R-:W-:Y:S01]  /*3980*/  ISETP.GT.AND P2, PT, R3, 0x69, !P2 ;  /* 0x000000690300780c */ /* 0x000fe20005744270 */
        /* <DEDUP_REMOVED lines=16> */
[----:B------:R0:W-:Y:S01]  /*3a90*/  MUFU.EX2 R2, R57 ;  /* 0x0000003900027308 */ /* 0x0001e20000000800 */
[----:B------:R-:W-:Y:S01]  /*3aa0*/  FMNMX.FTZ R24, R38, R7, !PT ;  /* 0x0000000726187209 */ /* 0x000fe20007810000 */
[--C-:B------:R-:W-:Y:S01]  /*3ab0*/  FFMA.FTZ R41, R65, UR33, -R20.reuse ;  /* 0x0000002141297c23 */ /* 0x100fe20008010814 */
[--C-:B------:R-:W-:Y:S01]  /*3ac0*/  FFMA.FTZ R45, R68, UR33, -R20.reuse ;  /* 0x00000021442d7c23 */ /* 0x100fe20008010814 */
[--C-:B------:R-:W-:Y:S01]  /*3ad0*/  FFMA.FTZ R49, R72, UR33, -R20.reuse ;  /* 0x0000002148317c23 */ /* 0x100fe20008010814 */
[----:B------:R-:W-:Y:S01]  /*3ae0*/  FMNMX.FTZ R7, R39, R24, !PT ;  /* 0x0000001827077209 */ /* 0x000fe20007810000 */
[--C-:B------:R-:W-:Y:S01]  /*3af0*/  FFMA.FTZ R53, R81, UR33, -R20.reuse ;  /* 0x0000002151357c23 */ /* 0x100fe20008010814 */
[--C-:B------:R-:W-:Y:S01]  /*3b00*/  FFMA.FTZ R61, R85, UR33, -R20.reuse ;  /* 0x00000021553d7c23 */ /* 0x100fe20008010814 */
[----:B------:R-:W-:Y:S01]  /*3b10*/  MUFU.EX2 R8, R8 ;  /* 0x0000000800087308 */ /* 0x000fe20000000800 */
[----:B------:R-:W-:Y:S01]  /*3b20*/  FMNMX.FTZ R24, R42, R7, !PT ;  /* 0x000000072a187209 */ /* 0x000fe20007810000 */
[----:B0-----:R-:W-:-:S03]  /*3b30*/  FFMA.FTZ R57, R76, UR33, -R20 ;  /* 0x000000214c397c23 */ /* 0x001fc60008010814 */
[----:B------:R-:W-:Y:S01]  /*3b40*/  FMNMX.FTZ R7, R43, R24, !PT ;  /* 0x000000182b077209 */ /* 0x000fe20007810000 */
[----:B------:R-:W-:Y:S02]  /*3b50*/  FFMA.FTZ R24, R40, UR33, -R20 ;  /* 0x0000002128187c23 */ /* 0x000fe40008010814 */
[----:B------:R-:W0:Y:S01]  /*3b60*/  MUFU.EX2 R9, R9 ;  /* 0x0000000900097308 */ /* 0x000e220000000800 */
[----:B------:R-:W-:-:S04]  /*3b70*/  FMNMX.FTZ R26, R46, R7, !PT ;  /* 0x000000072e1a7209 */ /* 0x000fc80007810000 */
[----:B------:R-:W-:-:S03]  /*3b80*/  FMNMX.FTZ R7, R47, R26, !PT ;  /* 0x0000001a2f077209 */ /* 0x000fc60007810000 */
[----:B------:R-:W1:Y:S01]  /*3b90*/  MUFU.EX2 R10, R10 ;  /* 0x0000000a000a7308 */ /* 0x000e620000000800 */
[----:B------:R-:W-:-:S04]  /*3ba0*/  FMNMX.FTZ R26, R50, R7, !PT ;  /* 0x00000007321a7209 */ /* 0x000fc80007810000 */
[----:B------:R-:W-:Y:S01]  /*3bb0*/  FMNMX.FTZ R7, R51, R26, !PT ;  /* 0x0000001a33077209 */ /* 0x000fe20007810000 */
[----:B------:R-:W-:Y:S02]  /*3bc0*/  FFMA.FTZ R26, R44, UR33, -R20 ;  /* 0x000000212c1a7c23 */ /* 0x000fe40008010814 */
[----:B------:R-:W2:Y:S01]  /*3bd0*/  MUFU.EX2 R11, R11 ;  /* 0x0000000b000b7308 */ /* 0x000ea20000000800 */
        /* <DEDUP_REMOVED lines=26> */
[----:B------:R-:W-:Y:S01]  /*3d80*/  FMNMX.FTZ R7, R83, R36, !PT ;  /* 0x0000002453077209 */ /* 0x000fe20007810000 */
[--C-:B------:R-:W-:Y:S02]  /*3d90*/  FFMA.FTZ R36, R60, UR33, -R20.reuse ;  /* 0x000000213c247c23 */ /* 0x100fe40008010814 */
[----:B------:R-:W-:Y:S01]  /*3da0*/  MUFU.EX2 R26, R26 ;  /* 0x0000001a001a7308 */ /* 0x000fe20000000800 */
[----:B------:R-:W-:Y:S01]  /*3db0*/  FMNMX.FTZ R40, R86, R7, !PT ;  /* 0x0000000756287209 */ /* 0x000fe20007810000 */
[----:B---3--:R-:W-:-:S03]  /*3dc0*/  FFMA.FTZ R56, R73, UR33, -R20 ;  /* 0x0000002149387c23 */ /* 0x008fc60008010814 */
[----:B------:R-:W-:Y:S01]  /*3dd0*/  FMNMX.FTZ R7, R87, R40, !PT ;  /* 0x0000002857077209 */ /* 0x000fe20007810000 */
[--C-:B------:R-:W-:Y:S02]  /*3de0*/  FFMA.FTZ R40, R64, UR33, -R20.reuse ;  /* 0x0000002140287c23 */ /* 0x100fe40008010814 */
[----:B------:R-:W-:Y:S02]  /*3df0*/  MUFU.EX2 R25, R25 ;  /* 0x0000001900197308 */ /* 0x000fe40000000800 */
[----:B------:R-:W3:Y:S06]  /*3e00*/  SHFL.BFLY PT, R44, R7, 0x2, 0x1f ;  /* 0x0c401f00072c7f89 */ /* 0x000eec00000e0000 */
[----:B------:R-:W-:Y:S08]  /*3e10*/  MUFU.EX2 R28, R28 ;  /* 0x0000001c001c7308 */ /* 0x000ff00000000800 */
[----:B------:R-:W-:Y:S08]  /*3e20*/  MUFU.EX2 R29, R29 ;  /* 0x0000001d001d7308 */ /* 0x000ff00000000800 */
[----:B------:R-:W-:Y:S01]  /*3e30*/  MUFU.EX2 R32, R32 ;  /* 0x0000002000207308 */ /* 0x000fe20000000800 */
[----:B---3--:R-:W-:Y:S01]  /*3e40*/  FMNMX.FTZ R60, R7, R44, !PT ;  /* 0x0000002c073c7209 */ /* 0x008fe20007810000 */
[----:B------:R-:W-:-:S04]  /*3e50*/  FFMA.FTZ R44, R77, UR33, -R20 ;  /* 0x000000214d2c7c23 */ /* 0x000fc80008010814 */
[----:B------:R-:W3:Y:S02]  /*3e60*/  SHFL.BFLY PT, R7, R60, 0x1, 0x1f ;  /* 0x0c201f003c077f89 */ /* 0x000ee400000e0000 */
[----:B------:R-:W-:Y:S08]  /*3e70*/  MUFU.EX2 R33, R33 ;  /* 0x0000002100217308 */ /* 0x000ff00000000800 */
[----:B------:R-:W-:Y:S08]  /*3e80*/  MUFU.EX2 R36, R36 ;  /* 0x0000002400247308 */ /* 0x000ff00000000800 */
[----:B------:R-:W-:Y:S01]  /*3e90*/  MUFU.EX2 R37, R37 ;  /* 0x0000002500257308 */ /* 0x000fe20000000800 */
[----:B---3--:R-:W-:Y:S01]  /*3ea0*/  FMNMX.FTZ R7, R60, R7, !PT ;  /* 0x000000073c077209 */ /* 0x008fe20007810000 */
[----:B------:R-:W-:-:S06]  /*3eb0*/  FFMA.FTZ R60, R84, UR33, -R20 ;  /* 0x00000021543c7c23 */ /* 0x000fcc0008010814 */
[----:B------:R-:W-:Y:S01]  /*3ec0*/  MUFU.EX2 R40, R40 ;  /* 0x0000002800287308 */ /* 0x000fe20000000800 */
[C---:B------:R-:W-:Y:S01]  /*3ed0*/  FSETP.NEU.FTZ.AND P2, PT, R7.reuse, -INF , PT ;  /* 0xff8000000700780b */ /* 0x040fe20003f5d000 */
[----:B------:R-:W-:-:S05]  /*3ee0*/  FMUL.FTZ R64, R7, UR33 ;  /* 0x0000002107407c20 */ /* 0x000fca0008410000 */
[----:B------:R-:W-:Y:S01]  /*3ef0*/  FSEL R20, R64, RZ, P2 ;  /* 0x000000ff40147208 */ /* 0x000fe20001000000 */
[----:B------:R-:W-:Y:S01]  /*3f00*/  MUFU.EX2 R41, R41 ;  /* 0x0000002900297308 */ /* 0x000fe20000000800 */
[----:B------:R-:W-:-:S03]  /*3f10*/  PLOP3.LUT P2, PT, PT, PT, UP0, 0x40, 0x0 ;  /* 0x000000000000781c */ /* 0x000fc60003f4e808 */
[--C-:B------:R-:W-:Y:S01]  /*3f20*/  FFMA.FTZ R64, R4, UR33, -R20.reuse ;  /* 0x0000002104407c23 */ /* 0x100fe20008010814 */
[--C-:B------:R-:W-:Y:S01]  /*3f30*/  FFMA.FTZ R65, R27, UR33, -R20.reuse ;  /* 0x000000211b417c23 */ /* 0x100fe20008010814 */
[--C-:B------:R-:W-:Y:S01]  /*3f40*/  FFMA.FTZ R68, R30, UR33, -R20.reuse ;  /* 0x000000211e447c23 */ /* 0x100fe20008010814 */
[--C-:B------:R-:W-:Y:S01]  /*3f50*/  FFMA.FTZ R69, R31, UR33, -R20.reuse ;  /* 0x000000211f457c23 */ /* 0x100fe20008010814 */
[--C-:B------:R-:W-:Y:S01]  /*3f60*/  FFMA.FTZ R4, R34, UR33, -R20.reuse ;  /* 0x0000002122047c23 */ /* 0x100fe20008010814 */
[--C-:B------:R-:W-:Y:S01]  /*3f70*/  FFMA.FTZ R30, R38, UR33, -R20.reuse ;  /* 0x00000021261e7c23 */ /* 0x100fe20008010814 */
[----:B------:R-:W-:Y:S01]  /*3f80*/  MUFU.EX2 R64, R64 ;  /* 0x0000004000407308 */ /* 0x000fe20000000800 */
[--C-:B------:R-:W-:Y:S01]  /*3f90*/  FFMA.FTZ R38, R46, UR33, -R20.reuse ;  /* 0x000000212e267c23 */ /* 0x100fe20008010814 */
[--C-:B------:R-:W-:Y:S01]  /*3fa0*/  FFMA.FTZ R27, R35, UR33, -R20.reuse ;  /* 0x00000021231b7c23 */ /* 0x100fe20008010814 */
[--C-:B------:R-:W-:Y:S01]  /*3fb0*/  FFMA.FTZ R46, R59, UR33, -R20.reuse ;  /* 0x000000213b2e7c23 */ /* 0x100fe20008010814 */
[----:B0-----:R-:W-:Y:S01]  /*3fc0*/  FADD.FTZ R59, R8, R9 ;  /* 0x00000009083b7221 */ /* 0x001fe20000010000 */
[--C-:B------:R-:W-:Y:S01]  /*3fd0*/  FFMA.FTZ R34, R42, UR33, -R20.reuse ;  /* 0x000000212a227c23 */ /* 0x100fe20008010814 */
[--C-:B------:R-:W-:Y:S01]  /*3fe0*/  FFMA.FTZ R35, R43, UR33, -R20.reuse ;  /* 0x000000212b237c23 */ /* 0x100fe20008010814 */
[--C-:B------:R-:W-:Y:S01]  /*3ff0*/  FFMA.FTZ R42, R50, UR33, -R20.reuse ;  /* 0x00000021322a7c23 */ /* 0x100fe20008010814 */
[----:B------:R-:W0:Y:S01]  /*4000*/  MUFU.EX2 R65, R65 ;  /* 0x0000004100417308 */ /* 0x000e220000000800 */
[--C-:B------:R-:W-:Y:S01]  /*4010*/  FFMA.FTZ R43, R47, UR33, -R20.reuse ;  /* 0x000000212f2b7c23 */ /* 0x100fe20008010814 */
[--C-:B------:R-:W-:Y:S01]  /*4020*/  FFMA.FTZ R50, R62, UR33, -R20.reuse ;  /* 0x000000213e327c23 */ /* 0x100fe20008010814 */
[--C-:B------:R-:W-:Y:S01]  /*4030*/  FFMA.FTZ R47, R51, UR33, -R20.reuse ;  /* 0x00000021332f7c23 */ /* 0x100fe20008010814 */
[----:B-1----:R-:W-:Y:S01]  /*4040*/  FADD.FTZ R62, R10, R59 ;  /* 0x0000003b0a3e7221 */ /* 0x002fe20000010000 */
[--C-:B------:R-:W-:Y:S01]  /*4050*/  FFMA.FTZ R51, R54, UR33, -R20.reuse ;  /* 0x0000002136337c23 */ /* 0x100fe20008010814 */
[----:B------:R-:W-:Y:S01]  /*4060*/  F2FP.BF16.F32.PACK_AB R8, R9, R8 ;  /* 0x000000080908723e */ /* 0x000fe200000010ff */
[--C-:B------:R-:W-:Y:S01]  /*4070*/  FFMA.FTZ R54, R55, UR33, -R20.reuse ;  /* 0x0000002137367c23 */ /* 0x100fe20008010814 */
[----:B------:R-:W1:Y:S01]  /*4080*/  MUFU.EX2 R68, R68 ;  /* 0x0000004400447308 */ /* 0x000e620000000800 */
[--C-:B------:R-:W-:Y:S01]  /*4090*/  FFMA.FTZ R31, R39, UR33, -R20.reuse ;  /* 0x00000021271f7c23 */ /* 0x100fe20008010814 */
[----:B------:R-:W-:Y:S01]  /*40a0*/  FFMA.FTZ R55, R63, UR33, -R20 ;  /* 0x000000213f377c23 */ /* 0x000fe20008010814 */
[C---:B--2---:R-:W-:Y:S01]  /*40b0*/  FADD.FTZ R63, R11.reuse, R62 ;  /* 0x0000003e0b3f7221 */ /* 0x044fe20000010000 */
[--C-:B------:R-:W-:Y:S01]  /*40c0*/  FFMA.FTZ R39, R58, UR33, -R20.reuse ;  /* 0x000000213a277c23 */ /* 0x100fe20008010814 */
[--C-:B------:R-:W-:Y:S01]  /*40d0*/  FFMA.FTZ R58, R66, UR33, -R20.reuse ;  /* 0x00000021423a7c23 */ /* 0x100fe20008010814 */
[----:B------:R-:W-:Y:S01]  /*40e0*/  F2FP.BF16.F32.PACK_AB R10, R11, R10 ;  /* 0x0000000a0b0a723e */ /* 0x000fe200000010ff */
[--C-:B------:R-:W-:Y:S01]  /*40f0*/  FFMA.FTZ R59, R67, UR33, -R20.reuse ;  /* 0x00000021433b7c23 */ /* 0x100fe20008010814 */
[----:B------:R-:W2:Y:S01]  /*4100*/  MUFU.EX2 R69, R69 ;  /* 0x0000004500457308 */ /* 0x000ea20000000800 */
[----:B0-----:R-:W-:Y:S01]  /*4110*/  FADD.FTZ R9, R64, R65 ;  /* 0x0000004140097221 */ /* 0x001fe20000010000 */
[--C-:B------:R-:W-:Y:S01]  /*4120*/  FFMA.FTZ R71, R71, UR33, -R20.reuse ;  /* 0x0000002147477c23 */ /* 0x100fe20008010814 */
[--C-:B------:R-:W-:Y:S01]  /*4130*/  FFMA.FTZ R74, R74, UR33, -R20.reuse ;  /* 0x000000214a4a7c23 */ /* 0x100fe20008010814 */
[--C-:B------:R-:W-:Y:S01]  /*4140*/  FFMA.FTZ R75, R75, UR33, -R20.reuse ;  /* 0x000000214b4b7c23 */ /* 0x100fe20008010814 */
[--C-:B------:R-:W-:Y:S01]  /*4150*/  FFMA.FTZ R78, R78, UR33, -R20.reuse ;  /* 0x000000214e4e7c23 */ /* 0x100fe20008010814 */
[--C-:B------:R-:W-:Y:S01]  /*4160*/  FFMA.FTZ R79, R79, UR33, -R20.reuse ;  /* 0x000000214f4f7c23 */ /* 0x100fe20008010814 */
[--C-:B------:R-:W-:Y:S01]  /*4170*/  FFMA.FTZ R82, R82, UR33, -R20.reuse ;  /* 0x0000002152527c23 */ /* 0x100fe20008010814 */
[----:B------:R-:W0:Y:S01]  /*4180*/  MUFU.EX2 R4, R4 ;  /* 0x0000000400047308 */ /* 0x000e220000000800 */
[----:B-1----:R-:W-:Y:S01]  /*4190*/  FADD.FTZ R62, R68, R9 ;  /* 0x00000009443e7221 */ /* 0x002fe20000010000 */
[----:B------:R-:W-:Y:S01]  /*41a0*/  F2FP.BF16.F32.PACK_AB R9, R65, R64 ;  /* 0x000000404109723e */ /* 0x000fe200000010ff */
[----:B------:R-:W-:Y:S01]  /*41b0*/  FADD.FTZ R64, R12, R63 ;  /* 0x0000003f0c407221 */ /* 0x000fe20000010000 */
[----:B------:R-:W-:Y:S01]  /*41c0*/  F2FP.BF16.F32.PACK_AB R12, R13, R12 ;  /* 0x0000000c0d0c723e */ /* 0x000fe200000010ff */
[--C-:B------:R-:W-:Y:S01]  /*41d0*/  FFMA.FTZ R83, R83, UR33, -R20.reuse ;  /* 0x0000002153537c23 */ /* 0x100fe20008010814 */
[----:B------:R-:W-:Y:S01]  /*41e0*/  FFMA.FTZ R86, R86, UR33, -R20 ;  /* 0x0000002156567c23 */ /* 0x000fe20008010814 */
[----:B------:R-:W-:Y:S01]  /*41f0*/  FADD.FTZ R65, R13, R64 ;  /* 0x000000400d417221 */ /* 0x000fe20000010000 */
[----:B------:R-:W1:Y:S01]  /*4200*/  MUFU.EX2 R27, R27 ;  /* 0x0000001b001b7308 */ /* 0x000e620000000800 */
[C---:B--2---:R-:W-:Y:S01]  /*4210*/  FADD.FTZ R63, R69.reuse, R62 ;  /* 0x0000003e453f7221 */ /* 0x044fe20000010000 */
[----:B------:R-:W-:Y:S01]  /*4220*/  F2FP.BF16.F32.PACK_AB R11, R69, R68 ;  /* 0x00000044450b723e */ /* 0x000fe200000010ff */
[----:B------:R-:W-:Y:S01]  /*4230*/  FADD.FTZ R66, R14, R65 ;  /* 0x000000410e427221 */ /* 0x000fe20000010000 */
[----:B------:R-:W-:Y:S01]  /*4240*/  F2FP.BF16.F32.PACK_AB R14, R15, R14 ;  /* 0x0000000e0f0e723e */ /* 0x000fe200000010ff */
[--C-:B------:R-:W-:Y:S01]  /*4250*/  FFMA.FTZ R62, R70, UR33, -R20.reuse ;  /* 0x00000021463e7c23 */ /* 0x100fe20008010814 */
[----:B------:R-:W-:Y:S01]  /*4260*/  FFMA.FTZ R20, R87, UR33, -R20 ;  /* 0x0000002157147c23 */ /* 0x000fe20008010814 */
[----:B------:R-:W-:Y:S01]  /*4270*/  FADD.FTZ R65, R15, R66 ;  /* 0x000000420f417221 */ /* 0x000fe20000010000 */
[----:B------:R-:W2:Y:S01]  /*4280*/  MUFU.EX2 R30, R30 ;  /* 0x0000001e001e7308 */ /* 0x000ea20000000800 */
[----:B0-----:R-:W-:Y:S01]  /*4290*/  FADD.FTZ R64, R4, R63 ;  /* 0x0000003f04407221 */ /* 0x001fe20000010000 */
[----:B------:R0:W-:Y:S01]  /*42a0*/  STSM.16.M88.4 [R17+0x21800], R8 ;  /* 0x0218000811007844 */ /* 0x0001e20000000200 */
[----:B------:R-:W-:Y:S01]  /*42b0*/  FADD.FTZ R66, R24, R65 ;  /* 0x0000004118427221 */ /* 0x000fe20000010000 */
[----:B------:R-:W-:-:S03]  /*42c0*/  F2FP.BF16.F32.PACK_AB R24, R21, R24 ;  /* 0x000000181518723e */ /* 0x000fc600000010ff */
[----:B------:R-:W-:Y:S01]  /*42d0*/  FADD.FTZ R65, R21, R66 ;  /* 0x0000004215417221 */ /* 0x000fe20000010000 */
[----:B------:R-:W3:Y:S01]  /*42e0*/  MUFU.EX2 R31, R31 ;  /* 0x0000001f001f7308 */ /* 0x000ee20000000800 */
[----:B-1----:R-:W-:Y:S02]  /*42f0*/  FADD.FTZ R63, R27, R64 ;  /* 0x000000401b3f7221 */ /* 0x002fe40000010000 */
[----:B------:R-:W-:Y:S01]  /*4300*/  FADD.FTZ R66, R26, R65 ;  /* 0x000000411a427221 */ /* 0x000fe20000010000 */
[----:B------:R-:W-:-:S03]  /*4310*/  F2FP.BF16.F32.PACK_AB R26, R25, R26 ;  /* 0x0000001a191a723e */ /* 0x000fc600000010ff */
[----:B------:R-:W-:Y:S01]  /*4320*/  FADD.FTZ R65, R25, R66 ;  /* 0x0000004219417221 */ /* 0x000fe20000010000 */
[----:B------:R-:W1:Y:S01]  /*4330*/  MUFU.EX2 R34, R34 ;  /* 0x0000002200227308 */ /* 0x000e620000000800 */
[----:B--2---:R-:W-:Y:S01]  /*4340*/  FADD.FTZ R64, R30, R63 ;  /* 0x0000003f1e407221 */ /* 0x004fe20000010000 */
[----:B0-----:R-:W-:Y:S01]  /*4350*/  F2FP.BF16.F32.PACK_AB R8, R29, R28 ;  /* 0x0000001c1d08723e */ /* 0x001fe200000010ff */
[----:B------:R-:W-:-:S04]  /*4360*/  FADD.FTZ R66, R28, R65 ;  /* 0x000000411c427221 */ /* 0x000fc80000010000 */
[----:B------:R-:W-:Y:S01]  /*4370*/  FADD.FTZ R15, R29, R66 ;  /* 0x000000421d0f7221 */ /* 0x000fe20000010000 */
[----:B------:R-:W0:Y:S01]  /*4380*/  MUFU.EX2 R35, R35 ;  /* 0x0000002300237308 */ /* 0x000e220000000800 */
[C---:B---3--:R-:W-:Y:S02]  /*4390*/  FADD.FTZ R63, R31.reuse, R64 ;  /* 0x000000401f3f7221 */ /* 0x048fe40000010000 */
[----:B------:R-:W-:Y:S01]  /*43a0*/  FADD.FTZ R10, R32, R15 ;  /* 0x0000000f200a7221 */ /* 0x000fe20000010000 */
[----:B------:R-:W-:Y:S02]  /*43b0*/  F2FP.BF16.F32.PACK_AB R15, R31, R30 ;  /* 0x0000001e1f0f723e */ /* 0x000fe400000010ff */
[----:B------:R-:W-:Y:S01]  /*43c0*/  F2FP.BF16.F32.PACK_AB R30, R37, R36 ;  /* 0x00000024251e723e */ /* 0x000fe200000010ff */
[C---:B------:R-:W-:Y:S01]  /*43d0*/  FADD.FTZ R28, R33.reuse, R10 ;  /* 0x0000000a211c7221 */ /* 0x040fe20000010000 */
[----:B------:R-:W2:Y:S01]  /*43e0*/  MUFU.EX2 R38, R38 ;  /* 0x0000002600267308 */ /* 0x000ea20000000800 */
[----:B-1----:R-:W-:Y:S01]  /*43f0*/  FADD.FTZ R64, R34, R63 ;  /* 0x0000003f22407221 */ /* 0x002fe20000010000 */
[----:B------:R-:W-:Y:S01]  /*4400*/  F2FP.BF16.F32.PACK_AB R10, R33, R32 ;  /* 0x00000020210a723e */ /* 0x000fe200000010ff */
[----:B------:R-:W-:Y:S01]  /*4410*/  FADD.FTZ R11, R3, R28 ;  /* 0x0000001c030b7221 */ /* 0x000fe20000010000 */
[----:B------:R-:W-:-:S03]  /*4420*/  IMAD.IADD R32, R137, 0x1, -R139 ;  /* 0x0000000189207824 */ /* 0x000fc600078e0a8b */
[----:B------:R-:W-:Y:S01]  /*4430*/  FADD.FTZ R11, R2, R11 ;  /* 0x0000000b020b7221 */ /* 0x000fe20000010000 */
[----:B------:R-:W1:Y:S01]  /*4440*/  MUFU.EX2 R43, R43 ;  /* 0x0000002b002b7308 */ /* 0x000e620000000800 */
[C---:B0-----:R-:W-:Y:S01]  /*4450*/  FADD.FTZ R63, R35.reuse, R64 ;  /* 0x00000040233f7221 */ /* 0x041fe20000010000 */
[----:B------:R-:W-:Y:S01]  /*4460*/  F2FP.BF16.F32.PACK_AB R25, R35, R34 ;  /* 0x000000222319723e */ /* 0x000fe200000010ff */
[----:B------:R-:W-:-:S05]  /*4470*/  IMAD R32, R145, 0xc0, R32 ;  /* 0x000000c091207824 */ /* 0x000fca00078e0220 */
[----:B------:R-:W0:Y:S01]  /*4480*/  MUFU.EX2 R42, R42 ;  /* 0x0000002a002a7308 */ /* 0x000e220000000800 */
[----:B--2---:R-:W-:Y:S01]  /*4490*/  FADD.FTZ R64, R38, R63 ;  /* 0x0000003f26407221 */ /* 0x004fe20000010000 */
[----:B------:R-:W-:-:S06]  /*44a0*/  R2UR UR10, R32 ;  /* 0x00000000200a72ca */ /* 0x000fcc00000e0000 */
[----:B------:R-:W2:Y:S01]  /*44b0*/  MUFU.EX2 R47, R47 ;  /* 0x0000002f002f7308 */ /* 0x000ea20000000800 */
[----:B-1----:R-:W-:-:S06]  /*44c0*/  FADD.FTZ R13, R43, R64 ;  /* 0x000000402b0d7221 */ /* 0x002fcc0000010000 */
[----:B------:R-:W-:Y:S01]  /*44d0*/  UIADD3 UR6, UR10, UR6, URZ ;  /* 0x000000060a067290 */ /* 0x000fe2000fffe03f */
[----:B------:R-:W1:Y:S01]  /*44e0*/  MUFU.EX2 R51, R51 ;  /* 0x0000003300337308 */ /* 0x000e620000000800 */
[----:B0-----:R-:W-:Y:S01]  /*44f0*/  FADD.FTZ R64, R42, R13 ;  /* 0x0000000d2a407221 */ /* 0x001fe20000010000 */
[----:B------:R-:W-:Y:S02]  /*4500*/  F2FP.BF16.F32.PACK_AB R13, R27, R4 ;  /* 0x000000041b0d723e */ /* 0x000fe400000010ff */
[----:B------:R-:W-:-:S03]  /*4510*/  F2FP.BF16.F32.PACK_AB R27, R43, R38 ;  /* 0x000000262b1b723e */ /* 0x000fc600000010ff */
[----:B------:R0:W-:Y:S01]  /*4520*/  STSM.16.M88.4 [R23], R12 ;  /* 0x0000000c17007844 */ /* 0x0001e20000000200 */
[----:B------:R-:W3:Y:S01]  /*4530*/  MUFU.EX2 R54, R54 ;  /* 0x0000003600367308 */ /* 0x000ee20000000800 */
[----:B--2---:R-:W-:Y:S02]  /*4540*/  FADD.FTZ R64, R47, R64 ;  /* 0x000000402f407221 */ /* 0x004fe40000010000 */
[----:B------:R-:W-:Y:S05]  /*4550*/  STSM.16.M88.4 [R19], R24 ;  /* 0x0000001813007844 */ /* 0x000fea0000000200 */
[----:B------:R-:W2:Y:S01]  /*4560*/  MUFU.EX2 R39, R39 ;  /* 0x0000002700277308 */ /* 0x000ea20000000800 */
[----:B-1----:R-:W-:Y:S01]  /*4570*/  FADD.FTZ R9, R51, R64 ;  /* 0x0000004033097221 */ /* 0x002fe20000010000 */
[----:B0-----:R-:W-:-:S06]  /*4580*/  F2FP.BF16.F32.PACK_AB R12, R41, R40 ;  /* 0x00000028290c723e */ /* 0x001fcc00000010ff */
[----:B------:R-:W0:Y:S01]  /*4590*/  MUFU.EX2 R46, R46 ;  /* 0x0000002e002e7308 */ /* 0x000e220000000800 */
[----:B---3--:R-:W-:Y:S01]  /*45a0*/  FADD.FTZ R4, R54, R9 ;  /* 0x0000000936047221 */ /* 0x008fe20000010000 */
[----:B------:R-:W-:-:S06]  /*45b0*/  F2FP.BF16.F32.PACK_AB R9, R47, R42 ;  /* 0x0000002a2f09723e */ /* 0x000fcc00000010ff */
[----:B------:R-:W1:Y:S01]  /*45c0*/  MUFU.EX2 R50, R50 ;  /* 0x0000003200327308 */ /* 0x000e620000000800 */
[----:B--2---:R-:W-:Y:S01]  /*45d0*/  FADD.FTZ R21, R39, R4 ;  /* 0x0000000427157221 */ /* 0x004fe20000010000 */
[----:B------:R-:W-:Y:S01]  /*45e0*/  FADD.FTZ R4, R36, R11 ;  /* 0x0000000b24047221 */ /* 0x000fe20000010000 */
[----:B------:R-:W-:-:S03]  /*45f0*/  F2FP.BF16.F32.PACK_AB R11, R54, R51 ;  /* 0x00000033360b723e */ /* 0x000fc600000010ff */
[----:B------:R-:W-:Y:S02]  /*4600*/  FADD.FTZ R29, R37, R4 ;  /* 0x00000004251d7221 */ /* 0x000fe40000010000 */
[----:B------:R-:W2:Y:S01]  /*4610*/  MUFU.EX2 R55, R55 ;  /* 0x0000003700377308 */ /* 0x000ea20000000800 */
[----:B0-----:R-:W-:Y:S01]  /*4620*/  FADD.FTZ R21, R46, R21 ;  /* 0x000000152e157221 */ /* 0x001fe20000010000 */
[----:B------:R-:W-:Y:S01]  /*4630*/  FADD.FTZ R28, R40, R29 ;  /* 0x0000001d281c7221 */ /* 0x000fe20000010000 */
[----:B------:R0:W-:Y:S01]  /*4640*/  STSM.16.M88.4 [R18], R8 ;  /* 0x0000000812007844 */ /* 0x0001e20000000200 */
[----:B------:R-:W-:-:S04]  /*4650*/  F2FP.BF16.F32.PACK_AB R29, R46, R39 ;  /* 0x000000272e1d723e */ /* 0x000fc800000010ff */
[----:B------:R-:W3:Y:S01]  /*4660*/  MUFU.EX2 R58, R58 ;  /* 0x0000003a003a7308 */ /* 0x000ee20000000800 */
[----:B-1----:R-:W-:-:S07]  /*4670*/  FADD.FTZ R4, R50, R21 ;  /* 0x0000001532047221 */ /* 0x002fce0000010000 */
[----:B------:R-:W1:Y:S01]  /*4680*/  MUFU.EX2 R59, R59 ;  /* 0x0000003b003b7308 */ /* 0x000e620000000800 */
[----:B--2---:R-:W-:Y:S01]  /*4690*/  FADD.FTZ R21, R55, R4 ;  /* 0x0000000437157221 */ /* 0x004fe20000010000 */
[----:B------:R-:W-:Y:S01]  /*46a0*/  FADD.FTZ R4, R41, R28 ;  /* 0x0000001c29047221 */ /* 0x000fe20000010000 */
[----:B------:R-:W-:Y:S02]  /*46b0*/  F2FP.BF16.F32.PACK_AB R28, R2, R3 ;  /* 0x00000003021c723e */ /* 0x000fe400000010ff */
[----:B------:R-:W-:-:S03]  /*46c0*/  F2FP.BF16.F32.PACK_AB R31, R55, R50 ;  /* 0x00000032371f723e */ /* 0x000fc600000010ff */
[----:B------:R-:W2:Y:S01]  /*46d0*/  MUFU.EX2 R45, R45 ;  /* 0x0000002d002d7308 */ /* 0x000ea20000000800 */
[----:B---3--:R-:W-:Y:S01]  /*46e0*/  FADD.FTZ R2, R58, R21 ;  /* 0x000000153a027221 */ /* 0x008fe20000010000 */
[----:B------:R3:W-:Y:S06]  /*46f0*/  STSM.16.M88.4 [R17+0x27800], R28 ;  /* 0x0278001c11007844 */ /* 0x0007ec0000000200 */
[----:B------:R-:W4:Y:S01]  /*4700*/  MUFU.EX2 R62, R62 ;  /* 0x0000003e003e7308 */ /* 0x000f220000000800 */
[----:B-1----:R-:W-:-:S07]  /*4710*/  FADD.FTZ R3, R59, R2 ;  /* 0x000000023b037221 */ /* 0x002fce0000010000 */
[----:B------:R-:W1:Y:S01]  /*4720*/  MUFU.EX2 R52, R52 ;  /* 0x0000003400347308 */ /* 0x000e620000000800 */
[----:B--2---:R-:W-:-:S07]  /*4730*/  FADD.FTZ R13, R45, R4 ;  /* 0x000000042d0d7221 */ /* 0x004fce0000010000 */
[----:B------:R-:W0:Y:S01]  /*4740*/  MUFU.EX2 R71, R71 ;  /* 0x0000004700477308 */ /* 0x000e220000000800 */
[----:B----4-:R-:W-:-:S07]  /*4750*/  FADD.FTZ R2, R62, R3 ;  /* 0x000000033e027221 */ /* 0x010fce0000010000 */
[----:B------:R-:W2:Y:S01]  /*4760*/  MUFU.EX2 R49, R49 ;  /* 0x0000003100317308 */ /* 0x000ea20000000800 */
[C---:B-1----:R-:W-:Y:S01]  /*4770*/  FADD.FTZ R4, R52.reuse, R13 ;  /* 0x0000000d34047221 */ /* 0x042fe20000010000 */
[----:B------:R-:W-:Y:S02]  /*4780*/  F2FP.BF16.F32.PACK_AB R14, R52, R45 ;  /* 0x0000002d340e723e */ /* 0x000fe400000010ff */
[----:B------:R-:W-:-:S04]  /*4790*/  F2FP.BF16.F32.PACK_AB R13, R59, R58 ;  /* 0x0000003a3b0d723e */ /* 0x000fc800000010ff */
[----:B------:R-:W1:Y:S01]  /*47a0*/  MUFU.EX2 R74, R74 ;  /* 0x0000004a004a7308 */ /* 0x000e620000000800 */
[C---:B0-----:R-:W-:Y:S01]  /*47b0*/  FADD.FTZ R9, R71.reuse, R2 ;  /* 0x0000000247097221 */ /* 0x041fe20000010000 */
[----:B------:R-:W-:-:S05]  /*47c0*/  F2FP.BF16.F32.PACK_AB R15, R71, R62 ;  /* 0x0000003e470f723e */ /* 0x000fca00000010ff */
[----:B------:R3:W-:Y:S01]  /*47d0*/  STSM.16.M88.4 [R136], R12 ;  /* 0x0000000c88007844 */ /* 0x0007e20000000200 */
[----:B------:R-:W0:Y:S01]  /*47e0*/  MUFU.EX2 R56, R56 ;  /* 0x0000003800387308 */ /* 0x000e220000000800 */
[----:B--2---:R-:W-:-:S07]  /*47f0*/  FADD.FTZ R11, R49, R4 ;  /* 0x00000004310b7221 */ /* 0x004fce0000010000 */
[----:B------:R-:W2:Y:S01]  /*4800*/  MUFU.EX2 R75, R75 ;  /* 0x0000004b004b7308 */ /* 0x000ea20000000800 */
[----:B-1----:R-:W-:-:S07]  /*4810*/  FADD.FTZ R2, R74, R9 ;  /* 0x000000094a027221 */ /* 0x002fce0000010000 */
[----:B------:R-:W1:Y:S01]  /*4820*/  MUFU.EX2 R78, R78 ;  /* 0x0000004e004e7308 */ /* 0x000e620000000800 */
[C---:B0-----:R-:W-:Y:S01]  /*4830*/  FADD.FTZ R4, R56.reuse, R11 ;  /* 0x0000000b38047221 */ /* 0x041fe20000010000 */
[----:B------:R-:W-:-:S06]  /*4840*/  F2FP.BF16.F32.PACK_AB R8, R56, R49 ;  /* 0x000000313808723e */ /* 0x000fcc00000010ff */
[----:B------:R-:W0:Y:S01]  /*4850*/  MUFU.EX2 R57, R57 ;  /* 0x0000003900397308 */ /* 0x000e220000000800 */
[C---:B--2---:R-:W-:Y:S01]  /*4860*/  FADD.FTZ R11, R75.reuse, R2 ;  /* 0x000000024b0b7221 */ /* 0x044fe20000010000 */
[----:B------:R-:W-:-:S06]  /*4870*/  F2FP.BF16.F32.PACK_AB R9, R75, R74 ;  /* 0x0000004a4b09723e */ /* 0x000fcc00000010ff */
[----:B------:R-:W2:Y:S01]  /*4880*/  MUFU.EX2 R44, R44 ;  /* 0x0000002c002c7308 */ /* 0x000ea20000000800 */
[----:B-1----:R-:W-:-:S07]  /*4890*/  FADD.FTZ R2, R78, R11 ;  /* 0x0000000b4e027221 */ /* 0x002fce0000010000 */
[----:B------:R-:W1:Y:S01]  /*48a0*/  MUFU.EX2 R79, R79 ;  /* 0x0000004f004f7308 */ /* 0x000e620000000800 */
[----:B0-----:R-:W-:-:S07]  /*48b0*/  FADD.FTZ R21, R57, R4 ;  /* 0x0000000439157221 */ /* 0x001fce0000010000 */
[----:B------:R-:W-:Y:S01]  /*48c0*/  MUFU.EX2 R48, R48 ;  /* 0x0000003000307308 */ /* 0x000fe20000000800 */
[C---:B--2---:R-:W-:Y:S01]  /*48d0*/  F2FP.BF16.F32.PACK_AB R10, R44.reuse, R57 ;  /* 0x000000392c0a723e */ /* 0x044fe200000010ff */
[----:B------:R-:W-:-:S06]  /*48e0*/  FADD.FTZ R21, R44, R21 ;  /* 0x000000152c157221 */ /* 0x000fcc0000010000 */
[----:B------:R-:W0:Y:S01]  /*48f0*/  MUFU.EX2 R53, R53 ;  /* 0x0000003500357308 */ /* 0x000e220000000800 */
[C---:B-1----:R-:W-:Y:S01]  /*4900*/  F2FP.BF16.F32.PACK_AB R11, R79.reuse, R78 ;  /* 0x0000004e4f0b723e */ /* 0x042fe200000010ff */
[----:B------:R-:W-:Y:S01]  /*4910*/  FADD.FTZ R79, R79, R2 ;  /* 0x000000024f4f7221 */ /* 0x000fe20000010000 */
[----:B------:R-:W-:-:S03]  /*4920*/  VIADD R2, R88, 0xfffffffe ;  /* 0xfffffffe58027836 */ /* 0x000fc60000000000 */
[----:B------:R3:W-:Y:S02]  /*4930*/  STSM.16.M88.4 [R19+0x6000], R8 ;  /* 0x0060000813007844 */ /* 0x0007e40000000200 */
[----:B------:R-:W1:Y:S08]  /*4940*/  MUFU.EX2 R60, R60 ;  /* 0x0000003c003c7308 */ /* 0x000e700000000800 */
[----:B------:R-:W2:Y:S01]  /*4950*/  MUFU.EX2 R61, R61 ;  /* 0x0000003d003d7308 */ /* 0x000ea20000000800 */
[----:B0-----:R-:W-:Y:S01]  /*4960*/  F2FP.BF16.F32.PACK_AB R24, R53, R48 ;  /* 0x000000303518723e */ /* 0x001fe200000010ff */
[----:B------:R-:W-:-:S04]  /*4970*/  FADD.FTZ R48, R48, R21 ;  /* 0x0000001530307221 */ /* 0x000fc80000010000 */
[----:B------:R-:W-:Y:S02]  /*4980*/  FADD.FTZ R53, R53, R48 ;  /* 0x0000003035357221 */ /* 0x000fe40000010000 */
[----:B------:R-:W-:Y:S02]  /*4990*/  MUFU.EX2 R82, R82 ;  /* 0x0000005200527308 */ /* 0x000fe40000000800 */
[----:B-1----:R-:W-:-:S06]  /*49a0*/  FADD.FTZ R4, R60, R53 ;  /* 0x000000353c047221 */ /* 0x002fcc0000010000 */
[----:B------:R-:W0:Y:S01]  /*49b0*/  MUFU.EX2 R83, R83 ;  /* 0x0000005300537308 */ /* 0x000e220000000800 */
[C---:B--2---:R-:W-:Y:S01]  /*49c0*/  F2FP.BF16.F32.PACK_AB R26, R61.reuse, R60 ;  /* 0x0000003c3d1a723e */ /* 0x044fe200000010ff */
[----:B------:R-:W-:-:S06]  /*49d0*/  FADD.FTZ R4, R61, R4 ;  /* 0x000000043d047221 */ /* 0x000fcc0000010000 */
[----:B------:R-:W-:Y:S08]  /*49e0*/  MUFU.EX2 R86, R86 ;  /* 0x0000005600567308 */ /* 0x000ff00000000800 */
[----:B------:R-:W1:Y:S01]  /*49f0*/  MUFU.EX2 R3, R20 ;  /* 0x0000001400037308 */ /* 0x000e620000000800 */
[----:B0-----:R-:W-:Y:S01]  /*4a00*/  F2FP.BF16.F32.PACK_AB R25, R83, R82 ;  /* 0x000000525319723e */ /* 0x001fe200000010ff */
[----:B------:R-:W-:-:S04]  /*4a10*/  FADD.FTZ R82, R82, R79 ;  /* 0x0000004f52527221 */ /* 0x000fc80000010000 */
[----:B------:R-:W-:Y:S01]  /*4a20*/  FADD.FTZ R83, R83, R82 ;  /* 0x0000005253537221 */ /* 0x000fe20000010000 */
[----:B-1----:R-:W-:-:S03]  /*4a30*/  F2FP.BF16.F32.PACK_AB R27, R3, R86 ;  /* 0x00000056031b723e */ /* 0x002fc600000010ff */
[----:B------:R-:W-:Y:S02]  /*4a40*/  FADD.FTZ R86, R86, R83 ;  /* 0x0000005356567221 */ /* 0x000fe40000010000 */
[----:B------:R3:W-:Y:S02]  /*4a50*/  STSM.16.M88.4 [R18+0x6000], R24 ;  /* 0x0060001812007844 */ /* 0x0007e40000000200 */
[----:B------:R-:W-:Y:S01]  /*4a60*/  FADD.FTZ R3, R3, R86 ;  /* 0x0000005603037221 */ /* 0x000fe20000010000 */
[----:B------:R0:W-:Y:S06]  /*4a70*/  MEMBAR.ALL.CTA ;  /* 0x0000000000007992 */ /* 0x0001ec0000008000 */
[----:B0-----:R-:W0:Y:S02]  /*4a80*/  FENCE.VIEW.ASYNC.S ;  /* 0x00000000000073c6 */ /* 0x001e240000000000 */
[----:B0-----:R-:W-:Y:S01]  /*4a90*/  NOP ;  /* 0x0000000000007918 */ /* 0x001fe20000000000 */
[----:B------:R-:W-:Y:S05]  /*4aa0*/  @P2 BRA `(.L_x_864) ;  /* 0x0000000000482947 */ /* 0x000fea0003800000 */
[C---:B------:R-:W-:Y:S01]  /*4ab0*/  ISETP.GT.AND P2, PT, R32.reuse, RZ, PT ;  /* 0x000000ff2000720c */ /* 0x040fe20003f44270 */
[----:B---3--:R-:W-:-:S05]  /*4ac0*/  VIADD R8, R32, 0xffffffff ;  /* 0xffffffff20087836 */ /* 0x008fca0000000000 */
[----:B------:R-:W-:-:S07]  /*4ad0*/  R2UR UR14, R8 ;  /* 0x00000000080e72ca */ /* 0x000fce00000e0000 */
[----:B------:R-:W-:Y:S08]  /*4ae0*/  @P2 BRA `(.L_x_865) ;  /* 0x00000000001c2947 */ /* 0x000ff00003800000 */
[----:B------:R-:W-:Y:S02]  /*4af0*/  UISETP.NE.AND UP1, UPT, UR7, 0x1, UPT ;  /* 0x000000010700788c */ /* 0x000fe4000bf25270 */
[----:B------:R-:W-:-:S09]  /*4b00*/  UIADD3 UR14, -UR10, URZ, URZ ;  /* 0x0000003f0a0e7290 */ /* 0x000fd2000fffe13f */
[----:B------:R-:W-:Y:S02]  /*4b10*/  @UP1 ULDC.64 UR18, c[0x0][0x9e8] ;  /* 0x00027a0000121ab9 */ /* 0x000fe40000000a00 */
[----:B------:R-:W-:-:S04]  /*4b20*/  UIMAD.WIDE.U32 UR10, UR14, UR18, URZ ;  /* 0x000000120e0a72a5 */ /* 0x000fc8000f8e003f */
[----:B------:R-:W-:-:S04]  /*4b30*/  @UP1 USHF.R.U32.HI UR14, URZ, UR19, UR11 ;  /* 0x000000133f0e1299 */ /* 0x000fc8000801160b */
[----:B------:R-:W-:Y:S01]  /*4b40*/  ULOP3.LUT UR14, URZ, UR14, URZ, 0x33, !UPT ;  /* 0x0000000e3f0e7292 */ /* 0x000fe2000f8e333f */
[----:B------:R-:W-:Y:S11]  /*4b50*/  BRA `(.L_x_866) ;  /* 0x0000000000107947 */ /* 0x000ff60003800000 */
.L_x_865:
[----:B------:R-:W-:-:S11]  /*4b60*/  UISETP.NE.AND UP1, UPT, UR7, 0x1, UPT ;  /* 0x000000010700788c */ /* 0x000fd6000bf25270 */
[----:B------:R-:W-:Y:S02]  /*4b70*/  @UP1 ULDC.64 UR18, c[0x0][0x9e8] ;  /* 0x00027a0000121ab9 */ /* 0x000fe40000000a00 */
[----:B------:R-:W-:-:S04]  /*4b80*/  UIMAD.WIDE.U32 UR10, UR14, UR18, URZ ;  /* 0x000000120e0a72a5 */ /* 0x000fc8000f8e003f */
[----:B------:R-:W-:-:S12]  /*4b90*/  @UP1 USHF.R.U32.HI UR14, URZ, UR19, UR11 ;  /* 0x000000133f0e1299 */ /* 0x000fd8000801160b */
.L_x_866:
[----:B------:R-:W-:-:S04]  /*4ba0*/  UIMAD UR7, UR14, UR7, UR7 ;  /* 0x000000070e0772a4 */ /* 0x000fc8000f8e0207 */
[----:B------:R-:W-:-:S04]  /*4bb0*/  UISETP.LT.AND UP1, UPT, UR6, UR7, UPT ;  /* 0x000000070600728c */ /* 0x000fc8000bf21270 */
[----:B------:R-:W-:-:S12]  /*4bc0*/  USEL UR6, UR6, UR7, UP1 ;  /* 0x0000000706067287 */ /* 0x000fd80008800000 */
.L_x_864:
        /* <DEDUP_REMOVED lines=31> */
[----:B---3--:R-:W-:Y:S01]  /*4dc0*/  IADD3 R8, R6, R137, -R139 ;  /* 0x0000008906087210 */ /* 0x008fe20007ffe88b */
[----:B------:R-:W-:Y:S01]  /*4dd0*/  IMAD.MOV.U32 R135, RZ, RZ, RZ ;  /* 0x000000ffff877224 */ /* 0x000fe200078e00ff */
[----:B------:R-:W-:Y:S01]  /*4de0*/  ULDC UR34, c[0x0][0x9e4] ;  /* 0x0002790000227ab9 */ /* 0x000fe20000000800 */
[----:B------:R-:W-:Y:S01]  /*4df0*/  ULDC UR35, c[0x0][0x9dc] ;  /* 0x0002770000237ab9 */ /* 0x000fe20000000800 */
[----:B------:R-:W-:Y:S01]  /*4e00*/  LOP3.LUT R10, RZ, R8, RZ, 0x33, !PT ;  /* 0x00000008ff0a7212 */ /* 0x000fe200078e33ff */
[----:B------:R-:W-:Y:S01]  /*4e10*/  VIADD R9, R8, 0x8 ;  /* 0x0000000808097836 */ /* 0x000fe20000000000 */
[----:B------:R-:W-:Y:S01]  /*4e20*/  ULDC UR33, c[0x0][0x988] ;  /* 0x0002620000217ab9 */ /* 0x000fe20000000800 */
[----:B------:R-:W-:-:S03]  /*4e30*/  ULDC UR47, c[0x0][0x9e0] ;  /* 0x00027800002f7ab9 */ /* 0x000fc60000000800 */
[----:B------:R-:W-:-:S07]  /*4e40*/  LOP3.LUT R11, RZ, R9, RZ, 0x33, !PT ;  /* 0x00000009ff0b7212 */ /* 0x000fce00078e33ff */
.L_x_884:
[----:B------:R-:W-:Y:S01]  /*4e50*/  UIADD3 UR51, UR43, 0x1, URZ ;  /* 0x000000012b337890 */ /* 0x000fe2000fffe03f */
[----:B------:R-:W-:-:S03]  /*4e60*/  ISETP.NE.AND P3, PT, RZ, UR38, PT ;  /* 0x00000026ff007c0c */ /* 0x000fc6000bf65270 */
[----:B------:R-:W-:-:S04]  /*4e70*/  UISETP.NE.AND UP1, UPT, UR51, 0x2, UPT ;  /* 0x000000023300788c */ /* 0x000fc8000bf25270 */
[----:B------:R-:W-:Y:S02]  /*4e80*/  USEL UR50, URZ, 0x1, UP1 ;  /* 0x000000013f327887 */ /* 0x000fe40008800000 */
[----:B------:R-:W-:Y:S02]  /*4e90*/  USEL UR51, UR51, URZ, UP1 ;  /* 0x0000003f33337287 */ /* 0x000fe40008800000 */
[----:B------:R-:W-:Y:S02]  /*4ea0*/  ULOP3.LUT UR50, UR46, UR50, URZ, 0x3c, !UPT ;  /* 0x000000322e327292 */ /* 0x000fe4000f8e3c3f */
[----:B--2---:R-:W-:Y:S10]  /*4eb0*/  @P3 BRA `(.L_x_868) ;  /* 0x00000000002c3947 */ /* 0x004ff40003800000 */
[----:B------:R-:W-:Y:S05]  /*4ec0*/  @!P0 BRA `(.L_x_869) ;  /* 0x0000000000048947 */ /* 0x000fea0003800000 */
[----:B------:R-:W-:Y:S01]  /*4ed0*/  BPT.TRAP 0x1 ;  /* 0x000000040000795c */ /* 0x000fe20000300000 */
.L_x_869:
[----:B------:R-:W-:Y:S01]  /*4ee0*/  ULEA UR6, UR51, UR42, 0x3 ;  /* 0x0000002a33067291 */ /* 0x000fe2000f8e183f */
[----:B------:R-:W-:-:S05]  /*4ef0*/  IMAD.U32 R12, RZ, RZ, UR50 ;  /* 0x00000032ff0c7e24 */ /* 0x000fca000f8e00ff */
[----:B------:R-:W-:-:S04]  /*4f00*/  SHF.L.U32 R12, R12, 0x1f, RZ ;  /* 0x0000001f0c0c7819 */ /* 0x000fc800000006ff */
[----:B------:R0:W1:Y:S01]  /*4f10*/  SYNCS.PHASECHK.TRANS64.TRYWAIT P2, [UR6+0x2d830], R12 ;  /* 0x02d8300cff0075a7 */ /* 0x0000620008040146 */
[----:B------:R-:W-:Y:S05]  /*4f20*/  @!P0 BRA `(.L_x_870) ;  /* 0x0000000000048947 */ /* 0x000fea0003800000 */
[----:B------:R-:W-:Y:S01]  /*4f30*/  BPT.TRAP 0x1 ;  /* 0x000000040000795c */ /* 0x000fe20000300000 */
.L_x_870:
[----:B-1----:R-:W-:Y:S05]  /*4f40*/  @P2 BRA `(.L_x_868) ;  /* 0x0000000000082947 */ /* 0x002fea0003800000 */
[----:B------:R-:W1:Y:S02]  /*4f50*/  SYNCS.PHASECHK.TRANS64.TRYWAIT P2, [UR6+0x2d830], R12 ;  /* 0x02d8300cff0075a7 */ /* 0x000e640008040146 */
[----:B-1----:R-:W-:Y:S05]  /*4f60*/  @!P2 BRA `(.L_x_871) ;  /* 0x000000f000cca947 */ /* 0x002fea0003800000 */
.L_x_868:
[----:B-1----:R-:W1:Y:S01]  /*4f70*/  S2R R13, SR_TID.X ;  /* 0x00000000000d7919 */ /* 0x002e620000002100 */
[----:B------:R-:W-:Y:S01]  /*4f80*/  UIMAD UR6, UR51, 0x600, UR32 ;  /* 0x00000600330678a4 */ /* 0x000fe2000f8e0220 */
[----:B------:R-:W-:Y:S01]  /*4f90*/  UMOV UR7, 0x80000020 ;  /* 0x8000002000077882 */ /* 0x000fe20000000000 */
[----:B------:R-:W-:Y:S02]  /*4fa0*/  UMOV UR11, 0x80000020 ;  /* 0x80000020000b7882 */ /* 0x000fe40000000000 */
[----:B------:R-:W-:Y:S02]  /*4fb0*/  UIADD3 UR10, UR6, 0x2, URZ ;  /* 0x00000002060a7890 */ /* 0x000fe4000fffe03f */
[----:B------:R-:W-:Y:S01]  /*4fc0*/  UIADD3 UR14, UR6, 0x200, URZ ;  /* 0x00000200060e7890 */ /* 0x000fe2000fffe03f */
[----:B------:R-:W-:Y:S01]  /*4fd0*/  UMOV UR15, 0x80000020 ;  /* 0x80000020000f7882 */ /* 0x000fe20000000000 */
[----:B------:R-:W-:Y:S01]  /*4fe0*/  UIADD3 UR18, UR6, 0x202, URZ ;  /* 0x0000020206127890 */ /* 0x000fe2000fffe03f */
[----:B------:R-:W-:Y:S01]  /*4ff0*/  UMOV UR19, 0x80000020 ;  /* 0x8000002000137882 */ /* 0x000fe20000000000 */
[----:B------:R-:W-:Y:S01]  /*5000*/  UIADD3 UR22, UR6, 0x400, URZ ;  /* 0x0000040006167890 */ /* 0x000fe2000fffe03f */
[----:B------:R-:W-:Y:S01]  /*5010*/  UMOV UR23, 0x80000020 ;  /* 0x8000002000177882 */ /* 0x000fe20000000000 */
[----:B------:R-:W-:Y:S01]  /*5020*/  UIADD3 UR26, UR6, 0x402, URZ ;  /* 0x00000402061a7890 */ /* 0x000fe2000fffe03f */
[----:B------:R-:W-:Y:S01]  /*5030*/  UMOV UR27, 0x80000020 ;  /* 0x80000020001b7882 */ /* 0x000fe20000000000 */
[----:B-1----:R-:W-:-:S05]  /*5040*/  SHF.R.U32.HI R13, RZ, 0x7, R13 ;  /* 0x00000007ff0d7819 */ /* 0x002fca000001160d */
[----:B0-----:R-:W-:-:S05]  /*5050*/  VIADD R12, R13, 0x8 ;  /* 0x000000080d0c7836 */ /* 0x001fca0000000000 */
[----:B------:R0:W-:Y:S06]  /*5060*/  BAR.SYNC.DEFER_BLOCKING R12, 0x100 ;  /* 0x0004000c0000751d */ /* 0x0001ec0000010000 */
[----:B------:R-:W-:-:S06]  /*5070*/  WARPGROUP.ARRIVE ;  /* 0x00000000000079c5 */ /* 0x000fcc0000000000 */
        /* <DEDUP_REMOVED lines=17> */
[----:B0-----:R-:W-:Y:S05]  /*5190*/  @P3 BRA `(.L_x_872) ;  /* 0x00000000002c3947 */ /* 0x001fea0003800000 */
[----:B------:R-:W-:Y:S05]  /*51a0*/  @!P0 BRA `(.L_x_873) ;  /* 0x0000000000048947 */ /* 0x000fea0003800000 */
[----:B------:R-:W-:Y:S01]  /*51b0*/  BPT.TRAP 0x1 ;  /* 0x000000040000795c */ /* 0x000fe20000300000 */
.L_x_873:
[----:B------:R-:W-:Y:S01]  /*51c0*/  ULEA UR6, UR43, UR42, 0x3 ;  /* 0x0000002a2b067291 */ /* 0x000fe2000f8e183f */
[----:B------:R-:W-:-:S05]  /*51d0*/  IMAD.U32 R12, RZ, RZ, UR46 ;  /* 0x0000002eff0c7e24 */ /* 0x000fca000f8e00ff */
[----:B------:R-:W-:-:S04]  /*51e0*/  SHF.L.U32 R12, R12, 0x1f, RZ ;  /* 0x0000001f0c0c7819 */ /* 0x000fc800000006ff */
[----:B------:R0:W1:Y:S01]  /*51f0*/  SYNCS.PHASECHK.TRANS64.TRYWAIT P2, [UR6+0x2d850], R12 ;  /* 0x02d8500cff0075a7 */ /* 0x0000620008040146 */
[----:B------:R-:W-:Y:S05]  /*5200*/  @!P0 BRA `(.L_x_874) ;  /* 0x0000000000048947 */ /* 0x000fea0003800000 */
[----:B------:R-:W-:Y:S01]  /*5210*/  BPT.TRAP 0x1 ;  /* 0x000000040000795c */ /* 0x000fe20000300000 */
.L_x_874:
[----:B-1----:R-:W-:Y:S05]  /*5220*/  @P2 BRA `(.L_x_872) ;  /* 0x0000000000082947 */ /* 0x002fea0003800000 */
[----:B------:R-:W1:Y:S02]  /*5230*/  SYNCS.PHASECHK.TRANS64.TRYWAIT P2, [UR6+0x2d850], R12 ;  /* 0x02d8500cff0075a7 */ /* 0x000e640008040146 */
[----:B-1----:R-:W-:Y:S05]  /*5240*/  @!P2 BRA `(.L_x_875) ;  /* 0x000000f0002ca947 */ /* 0x002fea0003800000 */
.L_x_872:
[----:B------:R-:W-:Y:S01]  /*5250*/  UIADD3 UR6, UR42, 0x400, URZ ;  /* 0x000004002a067890 */ /* 0x000fe2000fffe03f */
[----:B------:R-:W-:Y:S01]  /*5260*/  WARPGROUP.ARRIVE ;  /* 0x00000000000079c5 */ /* 0x000fe20000000000 */
[----:B------:R-:W-:Y:S01]  /*5270*/  UMOV UR29, 0x40000040 ;  /* 0x40000040001d7882 */ /* 0x000fe20000000000 */
[----:B------:R-:W-:Y:S01]  /*5280*/  UMOV UR31, 0x80000020 ;  /* 0x80000020001f7882 */ /* 0x000fe20000000000 */
[----:B------:R-:W-:-:S03]  /*5290*/  USHF.R.U32.HI UR6, URZ, 0x4, UR6 ;  /* 0x000000043f067899 */ /* 0x000fc60008011606 */
[----:B------:R-:W1:Y:S01]  /*52a0*/  S2R R15, SR_TID.X ;  /* 0x00000000000f7919 */ /* 0x000e620000002100 */
[----:B------:R-:W-:Y:S01]  /*52b0*/  IMAD.U32 R14, RZ, RZ, UR51 ;  /* 0x00000033ff0e7e24 */ /* 0x000fe2000f8e00ff */
[----:B------:R-:W-:-:S04]  /*52c0*/  ULOP3.LUT UR6, UR6, 0x3fff, URZ, 0xc0, !UPT ;  /* 0x00003fff06067892 */ /* 0x000fc8000f8ec03f */
[----:B------:R-:W-:Y:S01]  /*52d0*/  @!P1 LEA R14, R14, UR42, 0x3 ;  /* 0x0000002a0e0e9c11 */ /* 0x000fe2000f8e18ff */
[----:B------:R-:W-:Y:S02]  /*52e0*/  ULOP3.LUT UR7, UR6, 0x2000000, URZ, 0xfc, !UPT ;  /* 0x0200000006077892 */ /* 0x000fe4000f8efc3f */
[----:B------:R-:W-:Y:S02]  /*52f0*/  ULOP3.LUT UR6, UR37, 0x10000, URZ, 0xfc, !UPT ;  /* 0x0001000025067892 */ /* 0x000fe4000f8efc3f */
[----:B------:R-:W-:Y:S01]  /*5300*/  UIMAD UR7, UR43, 0x600, UR7 ;  /* 0x000006002b0778a4 */ /* 0x000fe2000f8e0207 */
[----:B------:R-:W-:-:S04]  /*5310*/  @!P1 VIADD R14, R14, 0x2d840 ;  /* 0x0002d8400e0e9836 */ /* 0x000fc80000000000 */
[----:B------:R-:W-:Y:S01]  /*5320*/  UMOV UR28, UR6 ;  /* 0x00000006001c7c82 */ /* 0x000fe20008000000 */
[----:B------:R-:W-:Y:S01]  /*5330*/  @!P1 PRMT R14, RZ, 0x654, R14 ;  /* 0x00000654ff0e9816 */ /* 0x000fe2000000000e */
[----:B------:R-:W-:Y:S02]  /*5340*/  UMOV UR30, UR7 ;  /* 0x00000007001e7c82 */ /* 0x000fe40008000000 */
[----:B------:R-:W-:Y:S01]  /*5350*/  HGMMA.64x96x16.F32.BF16 R88, gdesc[UR28].tnspB, R88, gsb0 ;  /* 0x416000001c5879f0 */ /* 0x000fe20008001858 */
[----:B------:R-:W-:Y:S02]  /*5360*/  UIADD3 UR28, UR6, 0x2, URZ ;  /* 0x00000002061c7890 */ /* 0x000fe4000fffe03f */
[----:B------:R-:W-:Y:S01]  /*5370*/  UIADD3 UR30, UR7, 0x40, URZ ;  /* 0x00000040071e7890 */ /* 0x000fe2000fffe03f */
[----:B------:R-:W-:Y:S01]  /*5380*/  UMOV UR29, 0x40000040 ;  /* 0x40000040001d7882 */ /* 0x000fe20000000000 */
[----:B------:R-:W-:Y:S01]  /*5390*/  UMOV UR31, 0x80000020 ;  /* 0x80000020001f7882 */ /* 0x000fe20000000000 */
[----:B-1----:R-:W-:-:S02]  /*53a0*/  SHF.R.U32.HI R13, RZ, 0x7, R15 ;  /* 0x00000007ff0d7819 */ /* 0x002fc4000001160f */
[----:B------:R-:W-:-:S03]  /*53b0*/  ISETP.GE.U32.AND P2, PT, R15, 0x180, PT ;  /* 0x000001800f00780c */ /* 0x000fc60003f46070 */
[----:B0-----:R-:W-:-:S05]  /*53c0*/  VIADD R12, R13, 0x9 ;  /* 0x000000090d0c7836 */ /* 0x001fca0000000000 */
[----:B------:R-:W-:Y:S01]  /*53d0*/  SEL R13, R12, 0x9, !P2 ;  /* 0x000000090c0d7807 */ /* 0x000fe20005000000 */
[----:B------:R-:W-:Y:S01]  /*53e0*/  IMAD.SHL.U32 R12, R2, 0x80, RZ ;  /* 0x00000080020c7824 */ /* 0x000fe200078e00ff */
[----:B------:R-:W-:-:S04]  /*53f0*/  PLOP3.LUT P2, PT, PT, PT, UP0, 0x40, 0x0 ;  /* 0x000000000000781c */ /* 0x000fc80003f4e808 */
[----:B------:R-:W-:-:S05]  /*5400*/  IADD3 R20, R137, 0x1, -R12 ;  /* 0x0000000189147810 */ /* 0x000fca0007ffe80c */
[----:B------:R-:W-:-:S04]  /*5410*/  IMAD.IADD R15, R20, 0x1, -R139 ;  /* 0x00000001140f7824 */ /* 0x000fc800078e0a8b */
        /* <DEDUP_REMOVED lines=46> */
[----:B------:R-:W-:Y:S01]  /*5700*/  VIADD R21, R15, UR6 ;  /* 0x000000060f157c36 */ /* 0x000fe20008000000 */
[----:B------:R-:W-:Y:S02]  /*5710*/  WARPGROUP.DEPBAR.LE gsb0, 0x0 ;  /* 0x00008000000079c5 */ /* 0x000fe40000010000 */
[----:B------:R-:W-:-:S06]  /*5720*/  WARPGROUP.ARRIVE ;  /* 0x00000000000079c5 */ /* 0x000fcc0000000000 */
[----:B------:R-:W-:Y:S03]  /*5730*/  HGMMA.64x96x16.F32.BF16 R88, gdesc[UR28].tnspB, R88, gsb0 ;  /* 0x416000001c5879f0 */ /* 0x000fe60008001858 */
[----:B------:R-:W-:Y:S02]  /*5740*/  WARPGROUP.DEPBAR.LE gsb0, 0x0 ;  /* 0x00008000000079c5 */ /* 0x000fe40000010000 */
[----:B------:R0:W-:Y:S06]  /*5750*/  BAR.ARV R13, 0x100 ;  /* 0x0004000d0000751d */ /* 0x0001ec0000002000 */
[----:B------:R1:W-:Y:S01]  /*5760*/  @!P1 SYNCS.ARRIVE.TRANS64.RED.A1T0 RZ, [R14+URZ], RZ ;  /* 0x000000ff0eff99a7 */ /* 0x0003e2000810043f */
[----:B0-----:R-:W-:Y:S01]  /*5770*/  IMAD.IADD R13, R6, 0x1, R21 ;  /* 0x00000001060d7824 */ /* 0x001fe200078e0215 */
[----:B------:R-:W-:Y:S06]  /*5780*/  @P2 BRA `(.L_x_876) ;  /* 0x0000000000582947 */ /* 0x000fec0003800000 */
[----:B------:R-:W-:Y:S01]  /*5790*/  ISETP.GT.AND P2, PT, R8, -0x1, PT ;  /* 0xffffffff0800780c */ /* 0x000fe20003f44270 */
[----:B------:R-:W-:-:S12]  /*57a0*/  BSSY B0, `(.L_x_877) ;  /* 0x0000010000007945 */ /* 0x000fd80003800000 */
[----:B------:R-:W-:Y:S05]  /*57b0*/  @P2 BRA `(.L_x_878) ;  /* 0x0000000000202947 */ /* 0x000fea0003800000 */
[----:B------:R-:W-:-:S05]  /*57c0*/  IMAD.U32 R141, RZ, RZ, UR34 ;  /* 0x00000022ff8d7e24 */ /* 0x000fca000f8e00ff */
[----:B------:R-:W-:-:S13]  /*57d0*/  ISETP.NE.AND P2, PT, R141, 0x1, PT ;  /* 0x000000018d00780c */ /* 0x000fda0003f45270 */
[----:B-1----:R-:W0:Y:S02]  /*57e0*/  @P2 LDC.64 R14, c[0x0][0x9e8] ;  /* 0x00027a00ff0e2b82 */ /* 0x002e240000000a00 */
[----:B0-----:R-:W-:-:S04]  /*57f0*/  @P2 IMAD.HI.U32 R144, R10, R14, RZ ;  /* 0x0000000e0a902227 */ /* 0x001fc800078e00ff */
[----:B------:R-:W-:Y:S01]  /*5800*/  IMAD.MOV.U32 R14, RZ, RZ, R10 ;  /* 0x000000ffff0e7224 */ /* 0x000fe200078e000a */
[----:B------:R-:W-:-:S04]  /*5810*/  @P2 SHF.R.U32.HI R14, RZ, R15, R144 ;  /* 0x0000000fff0e2219 */ /* 0x000fc80000011690 */
[----:B------:R-:W-:Y:S01]  /*5820*/  LOP3.LUT R14, RZ, R14, RZ, 0x33, !PT ;  /* 0x0000000eff0e7212 */ /* 0x000fe200078e33ff */
[----:B------:R-:W-:Y:S06]  /*5830*/  BRA `(.L_x_879) ;  /* 0x0000000000187947 */ /* 0x000fec0003800000 */
.L_x_878:
[----:B------:R-:W-:-:S05]  /*5840*/  IMAD.U32 R141, RZ, RZ, UR34 ;  /* 0x00000022ff8d7e24 */ /* 0x000fca000f8e00ff */
[----:B------:R-:W-:-:S13]  /*5850*/  ISETP.NE.AND P2, PT, R141, 0x1, PT ;  /* 0x000000018d00780c */ /* 0x000fda0003f45270 */
[----:B-1----:R-:W0:Y:S02]  /*5860*/  @P2 LDC.64 R14, c[0x0][0x9e8] ;  /* 0x00027a00ff0e2b82 */ /* 0x002e240000000a00 */
[----:B0-----:R-:W-:-:S04]  /*5870*/  @P2 IMAD.HI.U32 R144, R8, R14, RZ ;  /* 0x0000000e08902227 */ /* 0x001fc800078e00ff */
[----:B------:R-:W-:Y:S01]  /*5880*/  IMAD.MOV.U32 R14, RZ, RZ, R8 ;  /* 0x000000ffff0e7224 */ /* 0x000fe200078e0008 */
[----:B------:R-:W-:-:S07]  /*5890*/  @P2 SHF.R.U32.HI R14, RZ, R15, R144 ;  /* 0x0000000fff0e2219 */ /* 0x000fce0000011690 */
.L_x_879:
[----:B------:R-:W-:Y:S05]  /*58a0*/  BSYNC B0 ;  /* 0x0000000000007941 */ /* 0x000fea0003800000 */
.L_x_877:
[----:B------:R-:W-:-:S04]  /*58b0*/  IMAD R15, R14, R141, -R12 ;  /* 0x0000008d0e0f7224 */ /* 0x000fc800078e0a0c */
[----:B------:R-:W-:-:S05]  /*58c0*/  IMAD R14, R16, -0x2, R15 ;  /* 0xfffffffe100e7824 */ /* 0x000fca00078e020f */
[----:B------:R-:W-:Y:S02]  /*58d0*/  VIADDMNMX R20, R14, R141, R20, PT ;  /* 0x0000008d0e147246 */ /* 0x000fe40003800114 */
[----:B------:R-:W-:-:S07]  /*58e0*/  VIMNMX R13, R13, R14, !PT ;  /* 0x0000000e0d0d7248 */ /* 0x000fce0007fe0100 */
.L_x_876:
        /* <DEDUP_REMOVED lines=22> */
[C---:B------:R-:W-:Y:S02]  /*5a50*/  ISETP.GT.AND P3, PT, R13.reuse, 0x19, P2 ;  /* 0x000000190d00780c */ /* 0x040fe40001764270 */
        /* <DEDUP_REMOVED lines=89> */
.L_x_882:
[----:B------:R-:W-:-:S05]  /*5ff0*/  IMAD.U32 R13, RZ, RZ, UR34 ;  /* 0x00000022ff0d7e24 */ /* 0x000fca000f8e00ff */
[----:B------:R-:W-:-:S13]  /*6000*/  ISETP.NE.AND P3, PT, R13, 0x1, PT ;  /* 0x000000010d00780c */ /* 0x000fda0003f65270 */
[----:B-1----:R-:W0:Y:S02]  /*6010*/  @P3 LDC.64 R14, c[0x0][0x9e8] ;  /* 0x00027a00ff0e3b82 */ /* 0x002e240000000a00 */
[----:B0-----:R-:W-:-:S04]  /*6020*/  @P3 IMAD.HI.U32 R20, R9, R14, RZ ;  /* 0x0000000e09143227 */ /* 0x001fc800078e00ff */
[----:B------:R-:W-:Y:S01]  /*6030*/  IMAD.MOV.U32 R14, RZ, RZ, R9 ;  /* 0x000000ffff0e7224 */ /* 0x000fe200078e0009 */
[----:B------:R-:W-:-:S07]  /*6040*/  @P3 SHF.R.U32.HI R14, RZ, R15, R20 ;  /* 0x0000000fff0e3219 */ /* 0x000fce0000011614 */
.L_x_883:
[----:B------:R-:W-:Y:S05]  /*6050*/  BSYNC B0 ;  /* 0x0000000000007941 */ /* 0x000fea0003800000 */
.L_x_881:
[----:B------:R-:W-:-:S04]  /*6060*/  IMAD R15, R14, R13, -R12 ;  /* 0x0000000d0e0f7224 */ /* 0x000fc800078e0a0c */
[----:B------:R-:W-:-:S05]  /*6070*/  IMAD R12, R16, -0x2, R15 ;  /* 0xfffffffe100c7824 */ /* 0x000fca00078e020f */
[----:B------:R-:W-:Y:S02]  /*6080*/  VIADDMNMX R138, R12, R13, R138, PT ;  /* 0x0000000d0c8a7246 */ /* 0x000fe4000380018a */
[----:B------:R-:W-:-:S07]  /*6090*/  VIMNMX R21, R21, R12, !PT ;  /* 0x0000000c15157248 */ /* 0x000fce0007fe0100 */
.L_x_880:
        /* <DEDUP_REMOVED lines=32> */
[----:B------:R-:W-:Y:S02]  /*62a0*/  ISETP.LT.OR P3, PT, R138, 0x2, P3 ;  /* 0x000000028a00780c */ /* 0x000fe40001f61670 */
[----:B------:R-:W-:Y:S02]  /*62b0*/  FMNMX.FTZ R12, R56, R13, !PT ;  /* 0x0000000d380c7209 */ /* 0x000fe40007810000 */
[C---:B------:R-:W-:Y:S02]  /*62c0*/  ISETP.LT.OR P4, PT, R138.reuse, 0x3a, P4 ;  /* 0x0000003a8a00780c */ /* 0x040fe40002781670 */
        /* <DEDUP_REMOVED lines=9> */
[C---:B------:R-:W-:Y:S02]  /*6360*/  ISETP.GT.AND P3, PT, R21.reuse, 0x11, P2 ;  /* 0x000000111500780c */ /* 0x040fe40001764270 */
[----:B------:R-:W-:Y:S02]  /*6370*/  FMNMX.FTZ R12, R68, R13, !PT ;  /* 0x0000000d440c7209 */ /* 0x000fe40007810000 */
[----:B------:R-:W-:Y:S02]  /*6380*/  ISETP.GT.AND P4, PT, R21, 0x49, P2 ;  /* 0x000000491500780c */ /* 0x000fe40001784270 */
[----:B------:R-:W-:Y:S02]  /*6390*/  FMNMX.FTZ R13, R69, R12, !PT ;  /* 0x0000000c450d7209 */ /* 0x000fe40007810000 */
[----:B------:R-:W-:-:S02]  /*63a0*/  FSEL R38, R38, -INF , !P5 ;  /* 0xff80000026267808 */ /* 0x000fc40006800000 */
[----:B------:R-:W-:Y:S02]  /*63b0*/  FMNMX.FTZ R12, R72, R13, !PT ;  /* 0x0000000d480c7209 */ /* 0x000fe40007810000 */
[----:B------:R-:W-:Y:S02]  /*63c0*/  ISETP.GT.AND P5, PT, R21, 0x28, P2 ;  /* 0x000000281500780c */ /* 0x000fe400017a4270 */
[----:B------:R-:W-:Y:S02]  /*63d0*/  FMNMX.FTZ R13, R73, R12, !PT ;  /* 0x0000000c490d7209 */ /* 0x000fe40007810000 */
[----:B------:R-:W-:Y:S02]  /*63e0*/  ISETP.LT.OR P6, PT, R138, 0x11, P6 ;  /* 0x000000118a00780c */ /* 0x000fe400037c1670 */
[----:B------:R-:W-:Y:S02]  /*63f0*/  FMNMX.FTZ R12, R76, R13, !PT ;  /* 0x0000000d4c0c7209 */ /* 0x000fe40007810000 */
[----:B------:R-:W-:-:S02]  /*6400*/  ISETP.LT.OR P3, PT, R138, 0x12, P3 ;  /* 0x000000128a00780c */ /* 0x000fc40001f61670 */
[----:B------:R-:W-:Y:S02]  /*6410*/  FMNMX.FTZ R13, R77, R12, !PT ;  /* 0x0000000c4d0d7209 */ /* 0x000fe40007810000 */
[----:B------:R-:W-:Y:S02]  /*6420*/  ISETP.LT.OR P4, PT, R138, 0x4a, P4 ;  /* 0x0000004a8a00780c */ /* 0x000fe40002781670 */
[----:B------:R-:W-:Y:S02]  /*6430*/  FMNMX.FTZ R12, R80, R13, !PT ;  /* 0x0000000d500c7209 */ /* 0x000fe40007810000 */
[----:B------:R-:W-:Y:S02]  /*6440*/  ISETP.LT.OR P5, PT, R138, 0x29, P5 ;  /* 0x000000298a00780c */ /* 0x000fe40002fa1670 */
[----:B------:R-:W-:Y:S02]  /*6450*/  FMNMX.FTZ R13, R81, R12, !PT ;  /* 0x0000000c510d7209 */ /* 0x000fe40007810000 */
[----:B------:R-:W-:-:S02]  /*6460*/  FSEL R34, R34, -INF , !P6 ;  /* 0xff80000022227808 */ /* 0x000fc40007000000 */
[----:B------:R-:W-:Y:S02]  /*6470*/  FMNMX.FTZ R12, R84, R13, !PT ;  /* 0x0000000d540c7209 */ /* 0x000fe40007810000 */
[----:B------:R-:W-:Y:S02]  /*6480*/  FSEL R35, R35, -INF , !P3 ;  /* 0xff80000023237808 */ /* 0x000fe40005800000 */
[----:B------:R-:W-:Y:S02]  /*6490*/  FMNMX.FTZ R13, R85, R12, !PT ;  /* 0x0000000c550d7209 */ /* 0x000fe40007810000 */
[----:B------:R-:W-:Y:S02]  /*64a0*/  FSEL R63, R63, -INF , !P4 ;  /* 0xff8000003f3f7808 */ /* 0x000fe40006000000 */
[C---:B------:R-:W-:Y:S01]  /*64b0*/  ISETP.GT.AND P6, PT, R21.reuse, 0x20, P2 ;  /* 0x000000201500780c */ /* 0x040fe200017c4270 */
[----:B------:R-:W1:Y:S01]  /*64c0*/  SHFL.BFLY PT, R12, R13, 0x2, 0x1f ;  /* 0x0c401f000d0c7f89 */ /* 0x000e6200000e0000 */
[----:B------:R-:W-:-:S02]  /*64d0*/  ISETP.GT.AND P3, PT, R21, 0x21, P2 ;  /* 0x000000211500780c */ /* 0x000fc40001764270 */
[C---:B------:R-:W-:Y:S02]  /*64e0*/  ISETP.GT.AND P4, PT, R21.reuse, 0x58, P2 ;  /* 0x000000581500780c */ /* 0x040fe40001784270 */
[----:B------:R-:W-:Y:S02]  /*64f0*/  FSEL R46, R46, -INF , !P5 ;  /* 0xff8000002e2e7808 */ /* 0x000fe40006800000 */
[----:B------:R-:W-:Y:S02]  /*6500*/  ISETP.GT.AND P5, PT, R21, 0x38, P2 ;  /* 0x000000381500780c */ /* 0x000fe400017a4270 */
[C---:B------:R-:W-:Y:S02]  /*6510*/  ISETP.LT.OR P6, PT, R138.reuse, 0x21, P6 ;  /* 0x000000218a00780c */ /* 0x040fe400037c1670 */
[C---:B------:R-:W-:Y:S02]  /*6520*/  ISETP.LT.OR P3, PT, R138.reuse, 0x22, P3 ;  /* 0x000000228a00780c */ /* 0x040fe40001f61670 */
[----:B------:R-:W-:-:S02]  /*6530*/  ISETP.LT.OR P4, PT, R138, 0x59, P4 ;  /* 0x000000598a00780c */ /* 0x000fc40002781670 */
[----:B------:R-:W-:Y:S02]  /*6540*/  ISETP.LT.OR P5, PT, R138, 0x39, P5 ;  /* 0x000000398a00780c */ /* 0x000fe40002fa1670 */
[----:B------:R-:W-:Y:S02]  /*6550*/  FSEL R42, R42, -INF , !P6 ;  /* 0xff8000002a2a7808 */ /* 0x000fe40007000000 */
[----:B------:R-:W-:Y:S02]  /*6560*/  FSEL R43, R43, -INF , !P3 ;  /* 0xff8000002b2b7808 */ /* 0x000fe40005800000 */
[----:B------:R-:W-:Y:S02]  /*6570*/  FSEL R70, R70, -INF , !P4 ;  /* 0xff80000046467808 */ /* 0x000fe40006000000 */
[----:B------:R-:W-:Y:S02]  /*6580*/  ISETP.GT.AND P6, PT, R21, 0x30, P2 ;  /* 0x000000301500780c */ /* 0x000fe400017c4270 */
[----:B-1----:R-:W-:-:S02]  /*6590*/  FMNMX.FTZ R14, R13, R12, !PT ;  /* 0x0000000c0d0e7209 */ /* 0x002fc40007810000 */
[C---:B------:R-:W-:Y:S02]  /*65a0*/  ISETP.GT.AND P3, PT, R21.reuse, 0x31, P2 ;  /* 0x000000311500780c */ /* 0x040fe40001764270 */
[C---:B------:R-:W-:Y:S01]  /*65b0*/  ISETP.GT.AND P4, PT, R21.reuse, 0x61, P2 ;  /* 0x000000611500780c */ /* 0x040fe20001784270 */
[----:B------:R-:W0:Y:S01]  /*65c0*/  SHFL.BFLY PT, R15, R14, 0x1, 0x1f ;  /* 0x0c201f000e0f7f89 */ /* 0x000e2200000e0000 */
[----:B------:R-:W-:Y:S02]  /*65d0*/  FSEL R54, R54, -INF , !P5 ;  /* 0xff80000036367808 */ /* 0x000fe40006800000 */
[----:B------:R-:W-:Y:S02]  /*65e0*/  ISETP.GT.AND P5, PT, R21, 0x48, P2 ;  /* 0x000000481500780c */ /* 0x000fe400017a4270 */
[C---:B------:R-:W-:Y:S02]  /*65f0*/  ISETP.LT.OR P6, PT, R138.reuse, 0x31, P6 ;  /* 0x000000318a00780c */ /* 0x040fe400037c1670 */
        /* <DEDUP_REMOVED lines=8> */
[----:B------:R-:W-:Y:S02]  /*6680*/  ISETP.GT.AND P4, PT, R21, RZ, P2 ;  /* 0x000000ff1500720c */ /* 0x000fe40001784270 */
[----:B0-----:R-:W-:Y:S02]  /*6690*/  FMNMX.FTZ R12, R14, R15, !PT ;  /* 0x0000000f0e0c7209 */ /* 0x001fe40007810000 */
[----:B------:R-:W-:Y:S02]  /*66a0*/  FSEL R62, R62, -INF , !P5 ;  /* 0xff8000003e3e7808 */ /* 0x000fe40006800000 */
[C---:B------:R-:W-:Y:S01]  /*66b0*/  FSETP.NEU.FTZ.AND P5, PT, R12.reuse, -INF , PT ;  /* 0xff8000000c00780b */ /* 0x040fe20003fbd000 */
[----:B------:R-:W-:Y:S01]  /*66c0*/  FMUL.FTZ R13, R12, UR33 ;  /* 0x000000210c0d7c20 */ /* 0x000fe20008410000 */
[----:B------:R-:W-:-:S02]  /*66d0*/  ISETP.LT.OR P6, PT, R138, 0x41, P6 ;  /* 0x000000418a00780c */ /* 0x000fc400037c1670 */
[C---:B------:R-:W-:Y:S02]  /*66e0*/  ISETP.LT.OR P3, PT, R138.reuse, 0x42, P3 ;  /* 0x000000428a00780c */ /* 0x040fe40001f61670 */
[----:B------:R-:W-:Y:S02]  /*66f0*/  ISETP.LT.OR P4, PT, R138, 0x1, P4 ;  /* 0x000000018a00780c */ /* 0x000fe40002781670 */
[----:B------:R-:W-:Y:S02]  /*6700*/  FSEL R13, R13, RZ, P5 ;  /* 0x000000ff0d0d7208 */ /* 0x000fe40002800000 */
[----:B------:R-:W-:Y:S02]  /*6710*/  FSEL R58, R58, -INF , !P6 ;  /* 0xff8000003a3a7808 */ /* 0x000fe40007000000 */
[----:B------:R-:W-:Y:S01]  /*6720*/  FSEL R59, R59, -INF , !P3 ;  /* 0xff8000003b3b7808 */ /* 0x000fe20005800000 */
[--C-:B------:R-:W-:Y:S01]  /*6730*/  FFMA.FTZ R14, R24, UR33, -R13.reuse ;  /* 0x00000021180e7c23 */ /* 0x100fe2000801080d */
[----:B------:R-:W-:Y:S01]  /*6740*/  FSEL R26, R26, -INF , !P4 ;  /* 0xff8000001a1a7808 */ /* 0x000fe20006000000 */
[--C-:B------:R-:W-:Y:S01]  /*6750*/  FFMA.FTZ R15, R25, UR33, -R13.reuse ;  /* 0x00000021190f7c23 */ /* 0x100fe2000801080d */
[----:B------:R-:W-:Y:S01]  /*6760*/  ISETP.GT.AND P6, PT, R21, 0x50, P2 ;  /* 0x000000501500780c */ /* 0x000fe200017c4270 */
[--C-:B------:R-:W-:Y:S01]  /*6770*/  FFMA.FTZ R25, R29, UR33, -R13.reuse ;  /* 0x000000211d197c23 */ /* 0x100fe2000801080d */
[----:B------:R-:W-:Y:S01]  /*6780*/  ISETP.GT.AND P3, PT, R21, 0x51, P2 ;  /* 0x000000511500780c */ /* 0x000fe20001764270 */
[--C-:B------:R-:W-:Y:S01]  /*6790*/  FFMA.FTZ R20, R28, UR33, -R13.reuse ;  /* 0x000000211c147c23 */ /* 0x100fe2000801080d */
[----:B------:R-:W-:Y:S01]  /*67a0*/  FMNMX.FTZ R24, R26, R7, !PT ;  /* 0x000000071a187209 */ /* 0x000fe20007810000 */
[--C-:B------:R-:W-:Y:S01]  /*67b0*/  FFMA.FTZ R28, R33, UR33, -R13.reuse ;  /* 0x00000021211c7c23 */ /* 0x100fe2000801080d */
[C---:B------:R-:W-:Y:S01]  /*67c0*/  ISETP.LT.OR P6, PT, R138.reuse, 0x51, P6 ;  /* 0x000000518a00780c */ /* 0x040fe200037c1670 */
[--C-:B------:R-:W-:Y:S01]  /*67d0*/  FFMA.FTZ R141, R45, UR33, -R13.reuse ;  /* 0x000000212d8d7c23 */ /* 0x100fe2000801080d */
[----:B------:R-:W-:Y:S01]  /*67e0*/  ISETP.LT.OR P3, PT, R138, 0x52, P3 ;  /* 0x000000528a00780c */ /* 0x000fe20001f61670 */
[--C-:B------:R-:W-:Y:S01]  /*67f0*/  FFMA.FTZ R36, R36, UR33, -R13.reuse ;  /* 0x0000002124247c23 */ /* 0x100fe2000801080d */
[----:B------:R-:W-:Y:S01]  /*6800*/  FMNMX.FTZ R29, R27, R24, !PT ;  /* 0x000000181b1d7209 */ /* 0x000fe20007810000 */
[--C-:B------:R-:W-:Y:S01]  /*6810*/  FFMA.FTZ R40, R40, UR33, -R13.reuse ;  /* 0x0000002128287c23 */ /* 0x100fe2000801080d */
[----:B------:R-:W-:Y:S01]  /*6820*/  FSEL R66, R66, -INF , !P6 ;  /* 0xff80000042427808 */ /* 0x000fe20007000000 */
[--C-:B------:R-:W-:Y:S01]  /*6830*/  FFMA.FTZ R44, R44, UR33, -R13.reuse ;  /* 0x000000212c2c7c23 */ /* 0x100fe2000801080d */
[----:B------:R-:W-:Y:S01]  /*6840*/  FSEL R67, R67, -INF , !P3 ;  /* 0xff80000043437808 */ /* 0x000fe20005800000 */
[--C-:B------:R-:W-:Y:S01]  /*6850*/  FFMA.FTZ R48, R48, UR33, -R13.reuse ;  /* 0x0000002130307c23 */ /* 0x100fe2000801080d */
[C---:B------:R-:W-:Y:S01]  /*6860*/  ISETP.GT.AND P6, PT, R21.reuse, 0x59, P2 ;  /* 0x000000591500780c */ /* 0x040fe200017c4270 */
[--C-:B------:R-:W-:Y:S01]  /*6870*/  FFMA.FTZ R52, R52, UR33, -R13.reuse ;  /* 0x0000002134347c23 */ /* 0x100fe2000801080d */
[----:B------:R-:W-:Y:S01]  /*6880*/  ISETP.GT.AND P3, PT, R21, 0x60, P2 ;  /* 0x000000601500780c */ /* 0x000fe20001764270 */
[--C-:B------:R-:W-:Y:S01]  /*6890*/  FFMA.FTZ R56, R56, UR33, -R13.reuse ;  /* 0x0000002138387c23 */ /* 0x100fe2000801080d */
[----:B------:R-:W-:Y:S01]  /*68a0*/  FMNMX.FTZ R24, R30, R29, !PT ;  /* 0x0000001d1e187209 */ /* 0x000fe20007810000 */
[--C-:B------:R-:W-:Y:S01]  /*68b0*/  FFMA.FTZ R60, R60, UR33, -R13.reuse ;  /* 0x000000213c3c7c23 */ /* 0x100fe2000801080d */
[C---:B------:R-:W-:Y:S01]  /*68c0*/  ISETP.LT.OR P6, PT, R138.reuse, 0x5a, P6 ;  /* 0x0000005a8a00780c */ /* 0x040fe200037c1670 */
[----:B------:R-:W-:Y:S01]  /*68d0*/  MUFU.EX2 R29, R36 ;  /* 0x00000024001d7308 */ /* 0x000fe20000000800 */
[----:B------:R-:W-:Y:S01]  /*68e0*/  ISETP.LT.OR P3, PT, R138, 0x61, P3 ;  /* 0x000000618a00780c */ /* 0x000fe20001f61670 */
[----:B------:R-:W-:Y:S01]  /*68f0*/  FFMA.FTZ R85, R85, UR33, -R13 ;  /* 0x0000002155557c23 */ /* 0x000fe2000801080d */
[----:B------:R-:W-:-:S02]  /*6900*/  FMNMX.FTZ R33, R31, R24, !PT ;  /* 0x000000181f217209 */ /* 0x000fc40007810000 */
[----:B------:R-:W-:Y:S02]  /*6910*/  FSEL R71, R71, -INF , !P6 ;  /* 0xff80000047477808 */ /* 0x000fe40007000000 */
[----:B------:R-:W-:Y:S01]  /*6920*/  FSEL R74, R74, -INF , !P3 ;  /* 0xff8000004a4a7808 */ /* 0x000fe20005800000 */
[----:B------:R-:W-:Y:S01]  /*6930*/  MUFU.EX2 R14, R14 ;  /* 0x0000000e000e7308 */ /* 0x000fe20000000800 */
[C---:B------:R-:W-:Y:S02]  /*6940*/  ISETP.GT.AND P6, PT, R21.reuse, 0x68, P2 ;  /* 0x000000681500780c */ /* 0x040fe400017c4270 */
[----:B------:R-:W-:Y:S02]  /*6950*/  ISETP.GT.AND P3, PT, R21, 0x69, P2 ;  /* 0x000000691500780c */ /* 0x000fe40001764270 */
[----:B------:R-:W-:Y:S02]  /*6960*/  FMNMX.FTZ R24, R34, R33, !PT ;  /* 0x0000002122187209 */ /* 0x000fe40007810000 */
[C---:B------:R-:W-:Y:S01]  /*6970*/  ISETP.LT.OR P6, PT, R138.reuse, 0x69, P6 ;  /* 0x000000698a00780c */ /* 0x040fe200037c1670 */
[----:B------:R-:W-:Y:S01]  /*6980*/  MUFU.EX2 R15, R15 ;  /* 0x0000000f000f7308 */ /* 0x000fe20000000800 */
[----:B------:R-:W-:-:S02]  /*6990*/  ISETP.LT.OR P3, PT, R138, 0x6a, P3 ;  /* 0x0000006a8a00780c */ /* 0x000fc40001f61670 */
[----:B------:R-:W-:Y:S02]  /*69a0*/  FMNMX.FTZ R33, R35, R24, !PT ;  /* 0x0000001823217209 */ /* 0x000fe40007810000 */
[----:B------:R-:W-:Y:S02]  /*69b0*/  FSEL R78, R78, -INF , !P6 ;  /* 0xff8000004e4e7808 */ /* 0x000fe40007000000 */
[----:B------:R-:W-:Y:S01]  /*69c0*/  FSEL R79, R79, -INF , !P3 ;  /* 0xff8000004f4f7808 */ /* 0x000fe20005800000 */
[----:B------:R-:W-:Y:S01]  /*69d0*/  MUFU.EX2 R20, R20 ;  /* 0x0000001400147308 */ /* 0x000fe20000000800 */
[C---:B------:R-:W-:Y:S02]  /*69e0*/  ISETP.GT.AND P6, PT, R21.reuse, 0x70, P2 ;  /* 0x000000701500780c */ /* 0x040fe400017c4270 */
[C---:B------:R-:W-:Y:S02]  /*69f0*/  ISETP.GT.AND P3, PT, R21.reuse, 0x71, P2 ;  /* 0x000000711500780c */ /* 0x040fe40001764270 */
[----:B------:R-:W-:-:S02]  /*6a00*/  ISETP.GT.AND P4, PT, R21, 0x78, P2 ;  /* 0x000000781500780c */ /* 0x000fc40001784270 */
[----:B------:R-:W-:Y:S01]  /*6a10*/  FMNMX.FTZ R24, R38, R33, !PT ;  /* 0x0000002126187209 */ /* 0x000fe20007810000 */
[----:B------:R-:W-:Y:S01]  /*6a20*/  MUFU.EX2 R25, R25 ;  /* 0x0000001900197308 */ /* 0x000fe20000000800 */
[----:B------:R-:W-:Y:S01]  /*6a30*/  ISETP.GT.AND P2, PT, R21, 0x79, P2 ;  /* 0x000000791500780c */ /* 0x000fe20001744270 */
[--C-:B------:R-:W-:Y:S01]  /*6a40*/  FFMA.FTZ R21, R32, UR33, -R13.reuse ;  /* 0x0000002120157c23 */ /* 0x100fe2000801080d */
[----:B------:R-:W-:Y:S01]  /*6a50*/  FFMA.FTZ R32, R37, UR33, -R13 ;  /* 0x0000002125207c23 */ /* 0x000fe2000801080d */
[----:B------:R-:W-:Y:S02]  /*6a60*/  FMNMX.FTZ R37, R39, R24, !PT ;  /* 0x0000001827257209 */ /* 0x000fe40007810000 */
[----:B------:R-:W-:Y:S02]  /*6a70*/  ISETP.LT.OR P6, PT, R138, 0x71, P6 ;  /* 0x000000718a00780c */ /* 0x000fe400037c1670 */
[----:B------:R-:W-:Y:S01]  /*6a80*/  FMNMX.FTZ R24, R42, R37, !PT ;  /* 0x000000252a187209 */ /* 0x000fe20007810000 */
[----:B------:R-:W-:Y:S01]  /*6a90*/  MUFU.EX2 R33, R40 ;  /* 0x0000002800217308 */ /* 0x000fe20000000800 */
[----:B------:R-:W-:-:S02]  /*6aa0*/  ISETP.LT.OR P3, PT, R138, 0x72, P3 ;  /* 0x000000728a00780c */ /* 0x000fc40001f61670 */
[----:B------:R-:W-:Y:S02]  /*6ab0*/  FMNMX.FTZ R37, R43, R24, !PT ;  /* 0x000000182b257209 */ /* 0x000fe40007810000 */
[----:B------:R-:W-:Y:S02]  /*6ac0*/  ISETP.LT.OR P4, PT, R138, 0x79, P4 ;  /* 0x000000798a00780c */ /* 0x000fe40002781670 */
[----:B------:R-:W-:Y:S01]  /*6ad0*/  FMNMX.FTZ R24, R46, R37, !PT ;  /* 0x000000252e187209 */ /* 0x000fe20007810000 */
[----:B------:R0:W-:Y:S01]  /*6ae0*/  MUFU.EX2 R40, R141 ;  /* 0x0000008d00287308 */ /* 0x0001e20000000800 */
[----:B------:R-:W-:Y:S01]  /*6af0*/  ISETP.LT.OR P2, PT, R138, 0x7a, P2 ;  /* 0x0000007a8a00780c */ /* 0x000fe20001741670 */
[----:B------:R-:W-:Y:S01]  /*6b00*/  FFMA.FTZ R138, R41, UR33, -R13 ;  /* 0x00000021298a7c23 */ /* 0x000fe2000801080d */
[----:B------:R-:W-:Y:S02]  /*6b10*/  FMNMX.FTZ R41, R47, R24, !PT ;  /* 0x000000182f297209 */ /* 0x000fe40007810000 */
[----:B------:R-:W-:-:S02]  /*6b20*/  FSEL R82, R82, -INF , !P6 ;  /* 0xff80000052527808 */ /* 0x000fc40007000000 */
[----:B------:R-:W-:Y:S01]  /*6b30*/  FMNMX.FTZ R24, R50, R41, !PT ;  /* 0x0000002932187209 */ /* 0x000fe20007810000 */
[----:B------:R1:W-:Y:S01]  /*6b40*/  MUFU.EX2 R36, R138 ;  /* 0x0000008a00247308 */ /* 0x0003e20000000800 */
[--C-:B0-----:R-:W-:Y:S01]  /*6b50*/  FFMA.FTZ R141, R53, UR33, -R13.reuse ;  /* 0x00000021358d7c23 */ /* 0x101fe2000801080d */
[----:B------:R-:W-:Y:S02]  /*6b60*/  FSEL R83, R83, -INF , !P3 ;  /* 0xff80000053537808 */ /* 0x000fe40005800000 */
[----:B------:R-:W-:Y:S02]  /*6b70*/  FMNMX.FTZ R41, R51, R24, !PT ;  /* 0x0000001833297209 */ /* 0x000fe40007810000 */
[----:B------:R-:W-:Y:S02]  /*6b80*/  FSEL R86, R86, -INF , !P4 ;  /* 0xff80000056567808 */ /* 0x000fe40006000000 */
[----:B------:R-:W-:Y:S01]  /*6b90*/  FMNMX.FTZ R24, R54, R41, !PT ;  /* 0x0000002936187209 */ /* 0x000fe20007810000 */
[----:B-1----:R-:W-:Y:S01]  /*6ba0*/  FFMA.FTZ R138, R49, UR33, -R13 ;  /* 0x00000021318a7c23 */ /* 0x002fe2000801080d */
[----:B------:R-:W-:Y:S01]  /*6bb0*/  MUFU.EX2 R37, R44 ;  /* 0x0000002c00257308 */ /* 0x000fe20000000800 */
[----:B------:R-:W-:-:S02]  /*6bc0*/  FSEL R87, R87, -INF , !P2 ;  /* 0xff80000057577808 */ /* 0x000fc40005000000 */
[----:B------:R-:W-:-:S04]  /*6bd0*/  FMNMX.FTZ R45, R55, R24, !PT ;  /* 0x00000018372d7209 */ /* 0x000fc80007810000 */
[----:B------:R-:W-:Y:S01]  /*6be0*/  FMNMX.FTZ R24, R58, R45, !PT ;  /* 0x0000002d3a187209 */ /* 0x000fe20007810000 */
[----:B------:R0:W-:Y:S03]  /*6bf0*/  MUFU.EX2 R44, R138 ;  /* 0x0000008a002c7308 */ /* 0x0001e60000000800 */
[----:B------:R-:W-:-:S04]  /*6c00*/  FMNMX.FTZ R45, R59, R24, !PT ;  /* 0x000000183b2d7209 */ /* 0x000fc80007810000 */
[----:B------:R-:W-:Y:S01]  /*6c10*/  FMNMX.FTZ R24, R62, R45, !PT ;  /* 0x0000002d3e187209 */ /* 0x000fe20007810000 */
[----:B------:R-:W-:Y:S01]  /*6c20*/  MUFU.EX2 R41, R48 ;  /* 0x0000003000297308 */ /* 0x000fe20000000800 */
[----:B0-----:R-:W-:Y:S02]  /*6c30*/  FFMA.FTZ R138, R57, UR33, -R13 ;  /* 0x00000021398a7c23 */ /* 0x001fe4000801080d */
        /* <DEDUP_REMOVED lines=11> */
[----:B------:R1:W-:Y:S01]  /*6cf0*/  MUFU.EX2 R49, R56 ;  /* 0x0000003800317308 */ /* 0x0003e20000000800 */
[--C-:B0-----:R-:W-:Y:S01]  /*6d00*/  FFMA.FTZ R138, R64, UR33, -R13.reuse ;  /* 0x00000021408a7c23 */ /* 0x101fe2000801080d */
[--C-:B------:R-:W-:Y:S01]  /*6d10*/  FFMA.FTZ R64, R69, UR33, -R13.reuse ;  /* 0x0000002145407c23 */ /* 0x100fe2000801080d */
[----:B------:R-:W-:Y:S01]  /*6d20*/  FMNMX.FTZ R57, R79, R24, !PT ;  /* 0x000000184f397209 */ /* 0x000fe20007810000 */
[--C-:B------:R-:W-:Y:S01]  /*6d30*/  FFMA.FTZ R69, R76, UR33, -R13.reuse ;  /* 0x000000214c457c23 */ /* 0x100fe2000801080d */
[--C-:B------:R-:W-:Y:S01]  /*6d40*/  FFMA.FTZ R76, R81, UR33, -R13.reuse ;  /* 0x00000021514c7c23 */ /* 0x100fe2000801080d */
[----:B------:R-:W-:Y:S02]  /*6d50*/  FSEL R81, R12, RZ, P5 ;  /* 0x000000ff0c517208 */ /* 0x000fe40002800000 */
[----:B------:R-:W-:Y:S01]  /*6d60*/  FMNMX.FTZ R24, R82, R57, !PT ;  /* 0x0000003952187209 */ /* 0x000fe20007810000 */
[----:B------:R0:W-:Y:S01]  /*6d70*/  MUFU.EX2 R53, R60 ;  /* 0x0000003c00357308 */ /* 0x0001e20000000800 */
[--C-:B-1----:R-:W-:Y:S01]  /*6d80*/  FFMA.FTZ R56, R61, UR33, -R13.reuse ;  /* 0x000000213d387c23 */ /* 0x102fe2000801080d */
[--C-:B------:R-:W-:Y:S01]  /*6d90*/  FFMA.FTZ R61, R68, UR33, -R13.reuse ;  /* 0x00000021443d7c23 */ /* 0x100fe2000801080d */
[----:B------:R-:W-:Y:S01]  /*6da0*/  FMNMX.FTZ R57, R83, R24, !PT ;  /* 0x0000001853397209 */ /* 0x000fe20007810000 */
[--C-:B------:R-:W-:Y:S01]  /*6db0*/  FFMA.FTZ R68, R73, UR33, -R13.reuse ;  /* 0x0000002149447c23 */ /* 0x100fe2000801080d */
[--C-:B------:R-:W-:Y:S01]  /*6dc0*/  FFMA.FTZ R73, R80, UR33, -R13.reuse ;  /* 0x0000002150497c23 */ /* 0x100fe2000801080d */
[----:B------:R-:W-:Y:S01]  /*6dd0*/  FADD.FTZ R81, -R81, R0 ;  /* 0x0000000051517221 */ /* 0x000fe20000010100 */
[----:B------:R-:W-:Y:S01]  /*6de0*/  FMNMX.FTZ R24, R86, R57, !PT ;  /* 0x0000003956187209 */ /* 0x000fe20007810000 */
[----:B------:R-:W-:Y:S01]  /*6df0*/  MUFU.EX2 R21, R21 ;  /* 0x0000001500157308 */ /* 0x000fe20000000800 */
[--C-:B0-----:R-:W-:Y:S01]  /*6e00*/  FFMA.FTZ R60, R65, UR33, -R13.reuse ;  /* 0x00000021413c7c23 */ /* 0x101fe2000801080d */
[--C-:B------:R-:W-:Y:S01]  /*6e10*/  FFMA.FTZ R65, R72, UR33, -R13.reuse ;  /* 0x0000002148417c23 */ /* 0x100fe2000801080d */
[----:B------:R-:W-:Y:S01]  /*6e20*/  FMNMX.FTZ R24, R87, R24, !PT ;  /* 0x0000001857187209 */ /* 0x000fe20007810000 */
[--C-:B------:R-:W-:Y:S01]  /*6e30*/  FFMA.FTZ R72, R77, UR33, -R13.reuse ;  /* 0x000000214d487c23 */ /* 0x100fe2000801080d */
[----:B------:R-:W-:Y:S01]  /*6e40*/  FFMA.FTZ R77, R84, UR33, -R13 ;  /* 0x00000021544d7c23 */ /* 0x000fe2000801080d */
[----:B------:R-:W-:-:S02]  /*6e50*/  FMUL.FTZ R80, R81, UR33 ;  /* 0x0000002151507c20 */ /* 0x000fc40008410000 */
[----:B------:R-:W0:Y:S01]  /*6e60*/  SHFL.BFLY PT, R141, R24, 0x2, 0x1f ;  /* 0x0c401f00188d7f89 */ /* 0x000e2200000e0000 */
[----:B------:R0:W-:Y:S08]  /*6e70*/  MUFU.EX2 R57, R138 ;  /* 0x0000008a00397308 */ /* 0x0001f00000000800 */
[----:B------:R-:W1:Y:S08]  /*6e80*/  MUFU.EX2 R80, R80 ;  /* 0x0000005000507308 */ /* 0x000e700000000800 */
[----:B------:R2:W-:Y:S01]  /*6e90*/  MUFU.EX2 R0, R85 ;  /* 0x0000005500007308 */ /* 0x0005e20000000800 */
[----:B0-----:R-:W-:-:S07]  /*6ea0*/  FMNMX.FTZ R138, R24, R141, !PT ;  /* 0x0000008d188a7209 */ /* 0x001fce0007810000 */
[----:B------:R-:W-:Y:S01]  /*6eb0*/  MUFU.EX2 R28, R28 ;  /* 0x0000001c001c7308 */ /* 0x000fe20000000800 */
[----:B-1----:R-:W-:Y:S01]  /*6ec0*/  FFMA.FTZ R4, R80, R4, R14 ;  /* 0x0000000450047223 */ /* 0x002fe2000001000e */
[-C--:B------:R-:W-:Y:S01]  /*6ed0*/  FMUL.FTZ R88, R88, R80.reuse ;  /* 0x0000005058587220 */ /* 0x080fe20000410000 */
[-C--:B------:R-:W-:Y:S01]  /*6ee0*/  FMUL.FTZ R89, R89, R80.reuse ;  /* 0x0000005059597220 */ /* 0x080fe20000410000 */
[----:B------:R-:W0:Y:S01]  /*6ef0*/  SHFL.BFLY PT, R141, R138, 0x1, 0x1f ;  /* 0x0c201f008a8d7f89 */ /* 0x000e2200000e0000 */
        /* <DEDUP_REMOVED lines=23> */
[----:B0-----:R-:W-:Y:S01]  /*7070*/  FMNMX.FTZ R13, R138, R141, !PT ;  /* 0x0000008d8a0d7209 */ /* 0x001fe20007810000 */
[-C--:B------:R-:W-:Y:S01]  /*7080*/  FMUL.FTZ R132, R132, R80.reuse ;  /* 0x0000005084847220 */ /* 0x080fe20000410000 */
[----:B------:R-:W-:-:S02]  /*7090*/  FMUL.FTZ R133, R133, R80 ;  /* 0x0000005085857220 */ /* 0x000fc40000410000 */
[C---:B------:R-:W-:Y:S01]  /*70a0*/  FSETP.NEU.FTZ.AND P2, PT, R13.reuse, -INF , PT ;  /* 0xff8000000d00780b */ /* 0x040fe20003f5d000 */
[C---:B------:R-:W-:Y:S01]  /*70b0*/  FMUL.FTZ R24, R13.reuse, UR33 ;  /* 0x000000210d187c20 */ /* 0x040fe20008410000 */
[----:B------:R-:W-:Y:S04]  /*70c0*/  MUFU.EX2 R61, R61 ;  /* 0x0000003d003d7308 */ /* 0x000fe80000000800 */
[----:B------:R-:W-:Y:S02]  /*70d0*/  FSEL R81, R24, RZ, P2 ;  /* 0x000000ff18517208 */ /* 0x000fe40001000000 */
[----:B------:R-:W-:Y:S02]  /*70e0*/  FSEL R24, R13, RZ, P2 ;  /* 0x000000ff0d187208 */ /* 0x000fe40001000000 */
[----:B------:R-:W-:Y:S01]  /*70f0*/  MUFU.EX2 R64, R64 ;  /* 0x0000004000407308 */ /* 0x000fe20000000800 */
[--C-:B------:R-:W-:Y:S01]  /*7100*/  FFMA.FTZ R138, R26, UR33, -R81.reuse ;  /* 0x000000211a8a7c23 */ /* 0x100fe20008010851 */
[----:B------:R-:W-:Y:S01]  /*7110*/  FFMA.FTZ R27, R27, UR33, -R81 ;  /* 0x000000211b1b7c23 */ /* 0x000fe20008010851 */
[----:B------:R-:W-:Y:S01]  /*7120*/  FADD.FTZ R24, -R24, R7 ;  /* 0x0000000718187221 */ /* 0x000fe20000010100 */
[--C-:B------:R-:W-:Y:S01]  /*7130*/  FFMA.FTZ R30, R30, UR33, -R81.reuse ;  /* 0x000000211e1e7c23 */ /* 0x100fe20008010851 */
[--C-:B------:R-:W-:Y:S01]  /*7140*/  FFMA.FTZ R144, R31, UR33, -R81.reuse ;  /* 0x000000211f907c23 */ /* 0x100fe20008010851 */
[--C-:B------:R-:W-:Y:S01]  /*7150*/  FFMA.FTZ R31, R34, UR33, -R81.reuse ;  /* 0x00000021221f7c23 */ /* 0x100fe20008010851 */
[----:B------:R-:W-:Y:S01]  /*7160*/  FMUL.FTZ R7, R24, UR33 ;  /* 0x0000002118077c20 */ /* 0x000fe20008410000 */
[----:B------:R-:W-:Y:S01]  /*7170*/  IMAD.U32 R24, RZ, RZ, UR43 ;  /* 0x0000002bff187e24 */ /* 0x000fe2000f8e00ff */
[----:B------:R-:W-:Y:S01]  /*7180*/  MUFU.EX2 R138, R138 ;  /* 0x0000008a008a7308 */ /* 0x000fe20000000800 */
[--C-:B--2---:R-:W-:Y:S01]  /*7190*/  FFMA.FTZ R85, R42, UR33, -R81.reuse ;  /* 0x000000212a557c23 */ /* 0x104fe20008010851 */
[--C-:B------:R-:W-:Y:S01]  /*71a0*/  FFMA.FTZ R42, R51, UR33, -R81.reuse ;  /* 0x00000021332a7c23 */ /* 0x100fe20008010851 */
[--C-:B------:R-:W-:Y:S01]  /*71b0*/  FFMA.FTZ R51, R59, UR33, -R81.reuse ;  /* 0x000000213b337c23 */ /* 0x100fe20008010851 */
[----:B------:R-:W-:Y:S01]  /*71c0*/  @!P1 LEA R24, R24, UR42, 0x3 ;  /* 0x0000002a18189c11 */ /* 0x000fe2000f8e18ff */
[--C-:B------:R-:W-:Y:S01]  /*71d0*/  FFMA.FTZ R35, R35, UR33, -R81.reuse ;  /* 0x0000002123237c23 */ /* 0x100fe20008010851 */
[----:B------:R-:W-:Y:S01]  /*71e0*/  FADD.FTZ R59, R15, R4 ;  /* 0x000000040f3b7221 */ /* 0x000fe20000010000 */
[----:B------:R-:W-:Y:S01]  /*71f0*/  FFMA.FTZ R84, R38, UR33, -R81 ;  /* 0x0000002126547c23 */ /* 0x000fe20008010851 */
[----:B------:R-:W0:Y:S01]  /*7200*/  MUFU.EX2 R7, R7 ;  /* 0x0000000700077308 */ /* 0x000e220000000800 */
[----:B------:R-:W-:-:S02]  /*7210*/  @!P1 VIADD R24, R24, 0x2d860 ;  /* 0x0002d86018189836 */ /* 0x000fc40000000000 */
[----:B------:R-:W-:Y:S01]  /*7220*/  FADD.FTZ R26, R20, R59 ;  /* 0x0000003b141a7221 */ /* 0x000fe20000010000 */
[--C-:B------:R-:W-:Y:S01]  /*7230*/  FFMA.FTZ R39, R39, UR33, -R81.reuse ;  /* 0x0000002127277c23 */ /* 0x100fe20008010851 */
[--C-:B------:R-:W-:Y:S01]  /*7240*/  FFMA.FTZ R141, R43, UR33, -R81.reuse ;  /* 0x000000212b8d7c23 */ /* 0x100fe20008010851 */
[--C-:B------:R-:W-:Y:S01]  /*7250*/  FFMA.FTZ R46, R46, UR33, -R81.reuse ;  /* 0x000000212e2e7c23 */ /* 0x100fe20008010851 */
[----:B------:R-:W-:Y:S01]  /*7260*/  @!P1 PRMT R24, RZ, 0x654, R24 ;  /* 0x00000654ff189816 */ /* 0x000fe20000000018 */
[--C-:B------:R-:W-:Y:S01]  /*7270*/  FFMA.FTZ R146, R47, UR33, -R81.reuse ;  /* 0x000000212f927c23 */ /* 0x100fe20008010851 */
[----:B------:R-:W1:Y:S01]  /*7280*/  MUFU.EX2 R27, R27 ;  /* 0x0000001b001b7308 */ /* 0x000e620000000800 */
[--C-:B------:R-:W-:Y:S01]  /*7290*/  FFMA.FTZ R34, R50, UR33, -R81.reuse ;  /* 0x0000002132227c23 */ /* 0x100fe20008010851 */
[----:B------:R2:W-:Y:S01]  /*72a0*/  @!P1 SYNCS.ARRIVE.TRANS64.RED.A1T0 RZ, [R24+URZ], RZ ;  /* 0x000000ff18ff99a7 */ /* 0x0005e2000810043f */
[--C-:B------:R-:W-:Y:S01]  /*72b0*/  FFMA.FTZ R47, R54, UR33, -R81.reuse ;  /* 0x00000021362f7c23 */ /* 0x100fe20008010851 */
[--C-:B------:R-:W-:Y:S01]  /*72c0*/  FFMA.FTZ R43, R55, UR33, -R81.reuse ;  /* 0x00000021372b7c23 */ /* 0x100fe20008010851 */
[--C-:B------:R-:W-:Y:S01]  /*72d0*/  FFMA.FTZ R50, R58, UR33, -R81.reuse ;  /* 0x000000213a327c23 */ /* 0x100fe20008010851 */
[--C-:B------:R-:W-:Y:S01]  /*72e0*/  FFMA.FTZ R55, R62, UR33, -R81.reuse ;  /* 0x000000213e377c23 */ /* 0x100fe20008010851 */
[--C-:B------:R-:W-:Y:S01]  /*72f0*/  FFMA.FTZ R4, R63, UR33, -R81.reuse ;  /* 0x000000213f047c23 */ /* 0x100fe20008010851 */
[----:B------:R-:W3:Y:S01]  /*7300*/  MUFU.EX2 R30, R30 ;  /* 0x0000001e001e7308 */ /* 0x000ee20000000800 */
[--C-:B------:R-:W-:Y:S01]  /*7310*/  FFMA.FTZ R63, R70, UR33, -R81.reuse ;  /* 0x00000021463f7c23 */ /* 0x100fe20008010851 */
[----:B--2---:R-:W-:Y:S01]  /*7320*/  F2FP.BF16.F32.PACK_AB R24, R15, R14 ;  /* 0x0000000e0f18723e */ /* 0x004fe200000010ff */
[----:B0-----:R-:W-:Y:S01]  /*7330*/  FFMA.FTZ R14, R7, R3, R138 ;  /* 0x00000003070e7223 */ /* 0x001fe2000001008a */
[--C-:B------:R-:W-:Y:S01]  /*7340*/  FFMA.FTZ R75, R75, UR33, -R81.reuse ;  /* 0x000000214b4b7c23 */ /* 0x100fe20008010851 */
[--C-:B------:R-:W-:Y:S01]  /*7350*/  FFMA.FTZ R78, R78, UR33, -R81.reuse ;  /* 0x000000214e4e7c23 */ /* 0x100fe20008010851 */
[--C-:B------:R-:W-:Y:S01]  /*7360*/  FFMA.FTZ R79, R79, UR33, -R81.reuse ;  /* 0x000000214f4f7c23 */ /* 0x100fe20008010851 */
[--C-:B------:R-:W-:Y:S01]  /*7370*/  FFMA.FTZ R82, R82, UR33, -R81.reuse ;  /* 0x0000002152527c23 */ /* 0x100fe20008010851 */
[----:B------:R-:W0:Y:S01]  /*7380*/  MUFU.EX2 R144, R144 ;  /* 0x0000009000907308 */ /* 0x000e220000000800 */
[----:B-1----:R-:W-:Y:S01]  /*7390*/  FADD.FTZ R3, R27, R14 ;  /* 0x0000000e1b037221 */ /* 0x002fe20000010000 */
[C---:B------:R-:W-:Y:S01]  /*73a0*/  FADD.FTZ R14, R25.reuse, R26 ;  /* 0x0000001a190e7221 */ /* 0x040fe20000010000 */
[----:B------:R-:W-:Y:S01]  /*73b0*/  F2FP.BF16.F32.PACK_AB R26, R25, R20 ;  /* 0x00000014191a723e */ /* 0x000fe200000010ff */
[--C-:B------:R-:W-:Y:S01]  /*73c0*/  FFMA.FTZ R83, R83, UR33, -R81.reuse ;  /* 0x0000002153537c23 */ /* 0x100fe20008010851 */
[----:B------:R-:W-:Y:S01]  /*73d0*/  F2FP.BF16.F32.PACK_AB R25, R27, R138 ;  /* 0x0000008a1b19723e */ /* 0x000fe200000010ff */
[----:B------:R-:W-:Y:S01]  /*73e0*/  FADD.FTZ R59, R21, R14 ;  /* 0x0000000e153b7221 */ /* 0x000fe20000010000 */
[----:B------:R-:W-:Y:S01]  /*73f0*/  FFMA.FTZ R14, R67, UR33, -R81 ;  /* 0x00000021430e7c23 */ /* 0x000fe20008010851 */
[----:B------:R-:W1:Y:S01]  /*7400*/  MUFU.EX2 R31, R31 ;  /* 0x0000001f001f7308 */ /* 0x000e620000000800 */
[----:B---3--:R-:W-:Y:S01]  /*7410*/  FADD.FTZ R15, R30, R3 ;  /* 0x000000031e0f7221 */ /* 0x008fe20000010000 */
[C---:B------:R-:W-:Y:S01]  /*7420*/  FADD.FTZ R38, R28.reuse, R59 ;  /* 0x0000003b1c267221 */ /* 0x040fe20000010000 */
[----:B------:R-:W-:Y:S01]  /*7430*/  F2FP.BF16.F32.PACK_AB R28, R28, R21 ;  /* 0x000000151c1c723e */ /* 0x000fe200000010ff */
[--C-:B------:R-:W-:Y:S01]  /*7440*/  FFMA.FTZ R3, R66, UR33, -R81.reuse ;  /* 0x0000002142037c23 */ /* 0x100fe20008010851 */
[----:B------:R-:W-:Y:S01]  /*7450*/  FFMA.FTZ R86, R86, UR33, -R81 ;  /* 0x0000002156567c23 */ /* 0x000fe20008010851 */
[----:B------:R-:W-:Y:S01]  /*7460*/  F2FP.BF16.F32.PACK_AB R62, R64, R61 ;  /* 0x0000003d403e723e */ /* 0x000fe200000010ff */
[----:B------:R-:W-:Y:S01]  /*7470*/  UMOV UR43, UR51 ;  /* 0x00000033002b7c82 */ /* 0x000fe20008000000 */
[----:B------:R-:W2:Y:S01]  /*7480*/  MUFU.EX2 R35, R35 ;  /* 0x0000002300237308 */ /* 0x000ea20000000800 */
[C---:B0-----:R-:W-:Y:S01]  /*7490*/  FADD.FTZ R20, R144.reuse, R15 ;  /* 0x0000000f90147221 */ /* 0x041fe20000010000 */
[----:B------:R-:W-:Y:S01]  /*74a0*/  F2FP.BF16.F32.PACK_AB R27, R144, R30 ;  /* 0x0000001e901b723e */ /* 0x000fe200000010ff */
[----:B------:R-:W-:Y:S01]  /*74b0*/  FADD.FTZ R15, R29, R38 ;  /* 0x000000261d0f7221 */ /* 0x000fe20000010000 */
[----:B------:R-:W-:Y:S01]  /*74c0*/  ISETP.GT.AND P2, PT, R2, UR52, PT ;  /* 0x0000003402007c0c */ /* 0x000fe2000bf44270 */
[-C--:B------:R-:W-:Y:S01]  /*74d0*/  FMUL.FTZ R90, R90, R7.reuse ;  /* 0x000000075a5a7220 */ /* 0x080fe20000410000 */
[-C--:B------:R-:W-:Y:S01]  /*74e0*/  FMUL.FTZ R91, R91, R7.reuse ;  /* 0x000000075b5b7220 */ /* 0x080fe20000410000 */
[----:B------:R-:W-:Y:S01]  /*74f0*/  FADD.FTZ R38, R32, R15 ;  /* 0x0000000f20267221 */ /* 0x000fe20000010000 */
[----:B------:R-:W0:Y:S01]  /*7500*/  MUFU.EX2 R84, R84 ;  /* 0x0000005400547308 */ /* 0x000e220000000800 */
[----:B-1----:R-:W-:Y:S01]  /*7510*/  FADD.FTZ R30, R31, R20 ;  /* 0x000000141f1e7221 */ /* 0x002fe20000010000 */
[----:B------:R1:W-:Y:S01]  /*7520*/  STSM.16.M88.4 [R17+0x21800], R24 ;  /* 0x0218001811007844 */ /* 0x0003e20000000200 */
[--C-:B------:R-:W-:Y:S01]  /*7530*/  FFMA.FTZ R20, R71, UR33, -R81.reuse ;  /* 0x0000002147147c23 */ /* 0x100fe20008010851 */
[--C-:B------:R-:W-:Y:S01]  /*7540*/  FFMA.FTZ R15, R74, UR33, -R81.reuse ;  /* 0x000000214a0f7c23 */ /* 0x100fe20008010851 */
[----:B------:R-:W-:Y:S01]  /*7550*/  FFMA.FTZ R81, R87, UR33, -R81 ;  /* 0x0000002157517c23 */ /* 0x000fe20008010851 */
[-C--:B------:R-:W-:Y:S01]  /*7560*/  FMUL.FTZ R94, R94, R7.reuse ;  /* 0x000000075e5e7220 */ /* 0x080fe20000410000 */
[-C--:B------:R-:W-:Y:S01]  /*7570*/  FMUL.FTZ R95, R95, R7.reuse ;  /* 0x000000075f5f7220 */ /* 0x080fe20000410000 */
[----:B------:R-:W3:Y:S01]  /*7580*/  MUFU.EX2 R39, R39 ;  /* 0x0000002700277308 */ /* 0x000ee20000000800 */
[----:B--2---:R-:W-:Y:S01]  /*7590*/  FADD.FTZ R59, R35, R30 ;  /* 0x0000001e233b7221 */ /* 0x004fe20000010000 */
[-C--:B------:R-:W-:Y:S01]  /*75a0*/  FMUL.FTZ R98, R98, R7.reuse ;  /* 0x0000000762627220 */ /* 0x080fe20000410000 */
[-C--:B------:R-:W-:Y:S01]  /*75b0*/  FMUL.FTZ R99, R99, R7.reuse ;  /* 0x0000000763637220 */ /* 0x080fe20000410000 */
[-C--:B------:R-:W-:Y:S01]  /*75c0*/  FMUL.FTZ R102, R102, R7.reuse ;  /* 0x0000000766667220 */ /* 0x080fe20000410000 */
[-C--:B------:R-:W-:Y:S01]  /*75d0*/  FMUL.FTZ R103, R103, R7.reuse ;  /* 0x0000000767677220 */ /* 0x080fe20000410000 */
[-C--:B------:R-:W-:Y:S01]  /*75e0*/  FMUL.FTZ R106, R106, R7.reuse ;  /* 0x000000076a6a7220 */ /* 0x080fe20000410000 */
[-C--:B------:R-:W-:Y:S01]  /*75f0*/  FMUL.FTZ R107, R107, R7.reuse ;  /* 0x000000076b6b7220 */ /* 0x080fe20000410000 */
[----:B------:R-:W2:Y:S01]  /*7600*/  MUFU.EX2 R85, R85 ;  /* 0x0000005500557308 */ /* 0x000ea20000000800 */
[----:B0-----:R-:W-:Y:S01]  /*7610*/  FADD.FTZ R30, R84, R59 ;  /* 0x0000003b541e7221 */ /* 0x001fe20000010000 */
[----:B------:R-:W-:Y:S01]  /*7620*/  FADD.FTZ R59, R33, R38 ;  /* 0x00000026213b7221 */ /* 0x000fe20000010000 */
[-C--:B------:R-:W-:Y:S01]  /*7630*/  FMUL.FTZ R110, R110, R7.reuse ;  /* 0x000000076e6e7220 */ /* 0x080fe20000410000 */
[-C--:B------:R-:W-:Y:S01]  /*7640*/  FMUL.FTZ R111, R111, R7.reuse ;  /* 0x000000076f6f7220 */ /* 0x080fe20000410000 */
[----:B------:R-:W-:Y:S01]  /*7650*/  FMUL.FTZ R114, R114, R7 ;  /* 0x0000000772727220 */ /* 0x000fe20000410000 */
[C---:B------:R-:W-:Y:S01]  /*7660*/  FADD.FTZ R38, R36.reuse, R59 ;  /* 0x0000003b24267221 */ /* 0x040fe20000010000 */
[----:B------:R-:W-:Y:S01]  /*7670*/  F2FP.BF16.F32.PACK_AB R36, R36, R33 ;  /* 0x000000212424723e */ /* 0x000fe200000010ff */
[----:B------:R-:W0:Y:S01]  /*7680*/  MUFU.EX2 R141, R141 ;  /* 0x0000008d008d7308 */ /* 0x000e220000000800 */
[----:B---3--:R-:W-:Y:S01]  /*7690*/  FADD.FTZ R30, R39, R30 ;  /* 0x0000001e271e7221 */ /* 0x008fe20000010000 */
[----:B------:R-:W-:Y:S01]  /*76a0*/  FADD.FTZ R67, R37, R38 ;  /* 0x0000002625437221 */ /* 0x000fe20000010000 */
[----:B------:R-:W-:Y:S01]  /*76b0*/  F2FP.BF16.F32.PACK_AB R38, R40, R37 ;  /* 0x000000252826723e */ /* 0x000fe200000010ff */
[-C--:B------:R-:W-:Y:S01]  /*76c0*/  FMUL.FTZ R115, R115, R7.reuse ;  /* 0x0000000773737220 */ /* 0x080fe20000410000 */
[-C--:B------:R-:W-:Y:S01]  /*76d0*/  FMUL.FTZ R118, R118, R7.reuse ;  /* 0x0000000776767220 */ /* 0x080fe20000410000 */
        /* <DEDUP_REMOVED lines=9> */
[----:B------:R-:W-:Y:S01]  /*7770*/  FMUL.FTZ R134, R134, R7 ;  /* 0x0000000786867220 */ /* 0x000fe20000410000 */
[----:B------:R-:W2:Y:S01]  /*7780*/  MUFU.EX2 R146, R146 ;  /* 0x0000009200927308 */ /* 0x000ea20000000800 */
[C---:B0-----:R-:W-:Y:S01]  /*7790*/  FADD.FTZ R59, R141.reuse, R30 ;  /* 0x0000001e8d3b7221 */ /* 0x041fe20000010000 */
[----:B------:R-:W-:Y:S01]  /*77a0*/  FADD.FTZ R30, R40, R67 ;  /* 0x00000043281e7221 */ /* 0x000fe20000010000 */
[----:B------:R-:W-:Y:S01]  /*77b0*/  F2FP.BF16.F32.PACK_AB R37, R141, R85 ;  /* 0x000000558d25723e */ /* 0x000fe200000010ff */
[----:B------:R-:W-:Y:S01]  /*77c0*/  FMUL.FTZ R135, R135, R7 ;  /* 0x0000000787877220 */ /* 0x000fe20000410000 */
[----:B------:R-:W-:-:S02]  /*77d0*/  VIADD R2, R2, 0xffffffff ;  /* 0xffffffff02027836 */ /* 0x000fc40000000000 */
[----:B------:R-:W-:Y:S01]  /*77e0*/  FADD.FTZ R67, R41, R30 ;  /* 0x0000001e29437221 */ /* 0x000fe20000010000 */
[----:B------:R-:W-:Y:S01]  /*77f0*/  IMAD.MOV.U32 R7, RZ, RZ, R13 ;  /* 0x000000ffff077224 */ /* 0x000fe200078e000d */
[----:B------:R-:W0:Y:S01]  /*7800*/  MUFU.EX2 R34, R34 ;  /* 0x0000002200227308 */ /* 0x000e220000000800 */
[----:B---3--:R-:W-:Y:S01]  /*7810*/  FADD.FTZ R59, R46, R59 ;  /* 0x0000003b2e3b7221 */ /* 0x008fe20000010000 */
[C---:B------:R-:W-:Y:S01]  /*7820*/  FADD.FTZ R30, R44.reuse, R67 ;  /* 0x000000432c1e7221 */ /* 0x040fe20000010000 */
[----:B------:R-:W-:-:S03]  /*7830*/  F2FP.BF16.F32.PACK_AB R44, R44, R41 ;  /* 0x000000292c2c723e */ /* 0x000fc600000010ff */
[----:B------:R-:W-:Y:S01]  /*7840*/  FADD.FTZ R21, R45, R30 ;  /* 0x0000001e2d157221 */ /* 0x000fe20000010000 */
[----:B------:R-:W-:Y:S01]  /*7850*/  F2FP.BF16.F32.PACK_AB R30, R32, R29 ;  /* 0x0000001d201e723e */ /* 0x000fe200000010ff */
[----:B------:R-:W3:Y:S01]  /*7860*/  MUFU.EX2 R42, R42 ;  /* 0x0000002a002a7308 */ /* 0x000ee20000000800 */
[----:B--2---:R-:W-:Y:S01]  /*7870*/  FADD.FTZ R59, R146, R59 ;  /* 0x0000003b923b7221 */ /* 0x004fe20000010000 */
[----:B------:R-:W-:Y:S01]  /*7880*/  FADD.FTZ R54, R48, R21 ;  /* 0x0000001530367221 */ /* 0x000fe20000010000 */
[----:B------:R-:W-:Y:S02]  /*7890*/  F2FP.BF16.F32.PACK_AB R29, R35, R31 ;  /* 0x0000001f231d723e */ /* 0x000fe400000010ff */
[----:B------:R-:W-:Y:S01]  /*78a0*/  F2FP.BF16.F32.PACK_AB R31, R39, R84 ;  /* 0x00000054271f723e */ /* 0x000fe200000010ff */
[----:B-1----:R-:W-:Y:S01]  /*78b0*/  FADD.FTZ R25, R49, R54 ;  /* 0x0000003631197221 */ /* 0x002fe20000010000 */
[----:B------:R-:W-:Y:S01]  /*78c0*/  F2FP.BF16.F32.PACK_AB R39, R146, R46 ;  /* 0x0000002e9227723e */ /* 0x000fe200000010ff */
[----:B------:R-:W1:Y:S01]  /*78d0*/  MUFU.EX2 R47, R47 ;  /* 0x0000002f002f7308 */ /* 0x000e620000000800 */
[----:B0-----:R-:W-:Y:S01]  /*78e0*/  FADD.FTZ R59, R34, R59 ;  /* 0x0000003b223b7221 */ /* 0x001fe20000010000 */
[----:B------:R0:W-:Y:S01]  /*78f0*/  STSM.16.M88.4 [R23], R28 ;  /* 0x0000001c17007844 */ /* 0x0001e20000000200 */
[----:B------:R-:W-:-:S02]  /*7900*/  F2FP.BF16.F32.PACK_AB R46, R48, R45 ;  /* 0x0000002d302e723e */ /* 0x000fc400000010ff */
[----:B------:R-:W-:Y:S01]  /*7910*/  F2FP.BF16.F32.PACK_AB R54, R56, R53 ;  /* 0x000000353836723e */ /* 0x000fe200000010ff */
[----:B------:R2:W-:Y:S02]  /*7920*/  STSM.16.M88.4 [R19], R36 ;  /* 0x0000002413007844 */ /* 0x0005e40000000200 */
[----:B------:R-:W4:Y:S01]  /*7930*/  MUFU.EX2 R43, R43 ;  /* 0x0000002b002b7308 */ /* 0x000f220000000800 */
[C---:B---3--:R-:W-:Y:S01]  /*7940*/  FADD.FTZ R32, R42.reuse, R59 ;  /* 0x0000003b2a207221 */ /* 0x048fe20000010000 */
[----:B------:R-:W-:-:S06]  /*7950*/  F2FP.BF16.F32.PACK_AB R45, R42, R34 ;  /* 0x000000222a2d723e */ /* 0x000fcc00000010ff */
[----:B------:R-:W3:Y:S01]  /*7960*/  MUFU.EX2 R50, R50 ;  /* 0x0000003200327308 */ /* 0x000ee20000000800 */
[----:B-1----:R-:W-:-:S07]  /*7970*/  FADD.FTZ R32, R47, R32 ;  /* 0x000000202f207221 */ /* 0x002fce0000010000 */
[----:B------:R-:W1:Y:S01]  /*7980*/  MUFU.EX2 R51, R51 ;  /* 0x0000003300337308 */ /* 0x000e620000000800 */
[C---:B----4-:R-:W-:Y:S01]  /*7990*/  FADD.FTZ R21, R43.reuse, R32 ;  /* 0x000000202b157221 */ /* 0x050fe20000010000 */
[C---:B------:R-:W-:Y:S01]  /*79a0*/  FADD.FTZ R32, R52.reuse, R25 ;  /* 0x0000001934207221 */ /* 0x040fe20000010000 */
[----:B------:R-:W-:Y:S02]  /*79b0*/  F2FP.BF16.F32.PACK_AB R47, R43, R47 ;  /* 0x0000002f2b2f723e */ /* 0x000fe400000010ff */
[----:B------:R-:W-:-:S03]  /*79c0*/  F2FP.BF16.F32.PACK_AB R52, R52, R49 ;  /* 0x000000313434723e */ /* 0x000fc600000010ff */
[----:B------:R-:W4:Y:S01]  /*79d0*/  MUFU.EX2 R55, R55 ;  /* 0x0000003700377308 */ /* 0x000f220000000800 */
[----:B---3--:R-:W-:Y:S01]  /*79e0*/  FADD.FTZ R24, R50, R21 ;  /* 0x0000001532187221 */ /* 0x008fe20000010000 */
[----:B------:R-:W-:Y:S01]  /*79f0*/  FADD.FTZ R21, R53, R32 ;  /* 0x0000002035157221 */ /* 0x000fe20000010000 */
[----:B------:R2:W-:Y:S03]  /*7a00*/  STSM.16.M88.4 [R18], R44 ;  /* 0x0000002c12007844 */ /* 0x0005e60000000200 */
[----:B------:R-:W-:Y:S02]  /*7a10*/  FADD.FTZ R40, R56, R21 ;  /* 0x0000001538287221 */ /* 0x000fe40000010000 */
[----:B------:R-:W3:Y:S01]  /*7a20*/  MUFU.EX2 R4, R4 ;  /* 0x0000000400047308 */ /* 0x000ee20000000800 */
[----:B-1----:R-:W-:Y:S01]  /*7a30*/  FADD.FTZ R24, R51, R24 ;  /* 0x0000001833187221 */ /* 0x002fe20000010000 */
[----:B------:R-:W-:Y:S01]  /*7a40*/  FADD.FTZ R25, R57, R40 ;  /* 0x0000002839197221 */ /* 0x000fe20000010000 */
[----:B------:R-:W-:-:S03]  /*7a50*/  F2FP.BF16.F32.PACK_AB R53, R51, R50 ;  /* 0x000000323335723e */ /* 0x000fc600000010ff */
[C---:B------:R-:W-:Y:S01]  /*7a60*/  FADD.FTZ R40, R60.reuse, R25 ;  /* 0x000000193c287221 */ /* 0x040fe20000010000 */
[----:B------:R-:W-:Y:S01]  /*7a70*/  F2FP.BF16.F32.PACK_AB R60, R60, R57 ;  /* 0x000000393c3c723e */ /* 0x000fe200000010ff */
[----:B------:R-:W1:Y:S01]  /*7a80*/  MUFU.EX2 R3, R3 ;  /* 0x0000000300037308 */ /* 0x000e620000000800 */
[----:B----4-:R-:W-:Y:S01]  /*7a90*/  FADD.FTZ R21, R55, R24 ;  /* 0x0000001837157221 */ /* 0x010fe20000010000 */
[----:B------:R-:W-:-:S04]  /*7aa0*/  FADD.FTZ R25, R61, R40 ;  /* 0x000000283d197221 */ /* 0x000fc80000010000 */
[----:B0-----:R-:W-:Y:S02]  /*7ab0*/  FADD.FTZ R28, R64, R25 ;  /* 0x00000019401c7221 */ /* 0x001fe40000010000 */
[----:B------:R-:W0:Y:S01]  /*7ac0*/  MUFU.EX2 R14, R14 ;  /* 0x0000000e000e7308 */ /* 0x000e220000000800 */
[C---:B---3--:R-:W-:Y:S01]  /*7ad0*/  FADD.FTZ R24, R4.reuse, R21 ;  /* 0x0000001504187221 */ /* 0x048fe20000010000 */
[----:B------:R-:W-:-:S05]  /*7ae0*/  F2FP.BF16.F32.PACK_AB R55, R4, R55 ;  /* 0x000000370437723e */ /* 0x000fca00000010ff */
[----:B------:R2:W-:Y:S01]  /*7af0*/  STSM.16.M88.4 [R17+0x27800], R52 ;  /* 0x0278003411007844 */ /* 0x0005e20000000200 */
[----:B------:R-:W3:Y:S01]  /*7b00*/  MUFU.EX2 R65, R65 ;  /* 0x0000004100417308 */ /* 0x000ee20000000800 */
[----:B-1----:R-:W-:-:S07]  /*7b10*/  FADD.FTZ R21, R3, R24 ;  /* 0x0000001803157221 */ /* 0x002fce0000010000 */
[----:B------:R-:W1:Y:S01]  /*7b20*/  MUFU.EX2 R63, R63 ;  /* 0x0000003f003f7308 */ /* 0x000e620000000800 */
[C---:B0-----:R-:W-:Y:S01]  /*7b30*/  FADD.FTZ R24, R14.reuse, R21 ;  /* 0x000000150e187221 */ /* 0x041fe20000010000 */
[----:B------:R-:W-:-:S06]  /*7b40*/  F2FP.BF16.F32.PACK_AB R61, R14, R3 ;  /* 0x000000030e3d723e */ /* 0x000fcc00000010ff */
[----:B------:R-:W0:Y:S01]  /*7b50*/  MUFU.EX2 R68, R68 ;  /* 0x0000004400447308 */ /* 0x000e220000000800 */
[----:B---3--:R-:W-:-:S07]  /*7b60*/  FADD.FTZ R25, R65, R28 ;  /* 0x0000001c41197221 */ /* 0x008fce0000010000 */
[----:B------:R-:W3:Y:S01]  /*7b70*/  MUFU.EX2 R20, R20 ;  /* 0x0000001400147308 */ /* 0x000ee20000000800 */
[----:B-1----:R-:W-:-:S07]  /*7b80*/  FADD.FTZ R21, R63, R24 ;  /* 0x000000183f157221 */ /* 0x002fce0000010000 */
[----:B------:R-:W1:Y:S01]  /*7b90*/  MUFU.EX2 R69, R69 ;  /* 0x0000004500457308 */ /* 0x000e620000000800 */
[C---:B0-----:R-:W-:Y:S01]  /*7ba0*/  FADD.FTZ R24, R68.reuse, R25 ;  /* 0x0000001944187221 */ /* 0x041fe20000010000 */
[----:B------:R-:W-:-:S06]  /*7bb0*/  F2FP.BF16.F32.PACK_AB R68, R68, R65 ;  /* 0x000000414444723e */ /* 0x000fcc00000010ff */
[----:B------:R-:W0:Y:S01]  /*7bc0*/  MUFU.EX2 R15, R15 ;  /* 0x0000000f000f7308 */ /* 0x000e220000000800 */
[C---:B---3--:R-:W-:Y:S01]  /*7bd0*/  FADD.FTZ R4, R20.reuse, R21 ;  /* 0x0000001514047221 */ /* 0x048fe20000010000 */
[----:B------:R-:W-:-:S05]  /*7be0*/  F2FP.BF16.F32.PACK_AB R63, R20, R63 ;  /* 0x0000003f143f723e */ /* 0x000fca00000010ff */
[----:B------:R2:W-:Y:S01]  /*7bf0*/  STSM.16.M88.4 [R136], R60 ;  /* 0x0000003c88007844 */ /* 0x0005e20000000200 */
[----:B------:R-:W3:Y:S01]  /*7c00*/  MUFU.EX2 R72, R72 ;  /* 0x0000004800487308 */ /* 0x000ee20000000800 */
[----:B-1----:R-:W-:-:S07]  /*7c10*/  FADD.FTZ R25, R69, R24 ;  /* 0x0000001845197221 */ /* 0x002fce0000010000 */
[----:B------:R-:W1:Y:S01]  /*7c20*/  MUFU.EX2 R26, R75 ;  /* 0x0000004b001a7308 */ /* 0x000e620000000800 */
[----:B0-----:R-:W-:-:S07]  /*7c30*/  FADD.FTZ R21, R15, R4 ;  /* 0x000000040f157221 */ /* 0x001fce0000010000 */
[----:B------:R-:W0:Y:S01]  /*7c40*/  MUFU.EX2 R73, R73 ;  /* 0x0000004900497308 */ /* 0x000e220000000800 */
[C---:B---3--:R-:W-:Y:S01]  /*7c50*/  FADD.FTZ R24, R72.reuse, R25 ;  /* 0x0000001948187221 */ /* 0x048fe20000010000 */
[----:B------:R-:W-:-:S06]  /*7c60*/  F2FP.BF16.F32.PACK_AB R70, R72, R69 ;  /* 0x000000454846723e */ /* 0x000fcc00000010ff */
[----:B------:R-:W3:Y:S01]  /*7c70*/  MUFU.EX2 R71, R78 ;  /* 0x0000004e00477308 */ /* 0x000ee20000000800 */
[C---:B-1----:R-:W-:Y:S01]  /*7c80*/  FADD.FTZ R4, R26.reuse, R21 ;  /* 0x000000151a047221 */ /* 0x042fe20000010000 */
[----:B------:R-:W-:-:S06]  /*7c90*/  F2FP.BF16.F32.PACK_AB R69, R26, R15 ;  /* 0x0000000f1a45723e */ /* 0x000fcc00000010ff */
[----:B------:R-:W1:Y:S01]  /*7ca0*/  MUFU.EX2 R76, R76 ;  /* 0x0000004c004c7308 */ /* 0x000e620000000800 */
[----:B0-----:R-:W-:-:S07]  /*7cb0*/  FADD.FTZ R25, R73, R24 ;  /* 0x0000001849197221 */ /* 0x001fce0000010000 */
[----:B------:R-:W0:Y:S01]  /*7cc0*/  MUFU.EX2 R32, R79 ;  /* 0x0000004f00207308 */ /* 0x000e220000000800 */
[----:B---3--:R-:W-:-:S07]  /*7cd0*/  FADD.FTZ R21, R71, R4 ;  /* 0x0000000447157221 */ /* 0x008fce0000010000 */
[----:B------:R-:W3:Y:S01]  /*7ce0*/  MUFU.EX2 R77, R77 ;  /* 0x0000004d004d7308 */ /* 0x000ee20000000800 */
[C---:B-1----:R-:W-:Y:S01]  /*7cf0*/  FADD.FTZ R4, R76.reuse, R25 ;  /* 0x000000194c047221 */ /* 0x042fe20000010000 */
[----:B------:R-:W-:-:S06]  /*7d00*/  F2FP.BF16.F32.PACK_AB R24, R76, R73 ;  /* 0x000000494c18723e */ /* 0x000fcc00000010ff */
[----:B------:R-:W1:Y:S01]  /*7d10*/  MUFU.EX2 R82, R82 ;  /* 0x0000005200527308 */ /* 0x000e620000000800 */
[C---:B0-----:R-:W-:Y:S01]  /*7d20*/  F2FP.BF16.F32.PACK_AB R71, R32.reuse, R71 ;  /* 0x000000472047723e */ /* 0x041fe200000010ff */
[----:B------:R-:W-:-:S04]  /*7d30*/  FADD.FTZ R21, R32, R21 ;  /* 0x0000001520157221 */ /* 0x000fc80000010000 */
[----:B------:R2:W-:Y:S02]  /*7d40*/  STSM.16.M88.4 [R19+0x6000], R68 ;  /* 0x0060004413007844 */ /* 0x0005e40000000200 */
[----:B------:R-:W0:Y:S01]  /*7d50*/  MUFU.EX2 R83, R83 ;  /* 0x0000005300537308 */ /* 0x000e220000000800 */
[----:B---3--:R-:W-:Y:S01]  /*7d60*/  F2FP.BF16.F32.PACK_AB R26, R0, R77 ;  /* 0x0000004d001a723e */ /* 0x008fe200000010ff */
[----:B------:R-:W-:-:S04]  /*7d70*/  FADD.FTZ R77, R77, R4 ;  /* 0x000000044d4d7221 */ /* 0x000fc80000010000 */
[----:B------:R-:W-:Y:S01]  /*7d80*/  FADD.FTZ R4, R0, R77 ;  /* 0x0000004d00047221 */ /* 0x000fe20000010000 */
[----:B------:R-:W-:Y:S01]  /*7d90*/  IMAD.MOV.U32 R0, RZ, RZ, R12 ;  /* 0x000000ffff007224 */ /* 0x000fe200078e000c */
[----:B------:R-:W3:Y:S01]  /*7da0*/  MUFU.EX2 R86, R86 ;  /* 0x0000005600567308 */ /* 0x000ee20000000800 */
[----:B-1----:R-:W-:-:S07]  /*7db0*/  FADD.FTZ R21, R82, R21 ;  /* 0x0000001552157221 */ /* 0x002fce0000010000 */
[----:B------:R-:W1:Y:S01]  /*7dc0*/  MUFU.EX2 R81, R81 ;  /* 0x0000005100517308 */ /* 0x000e620000000800 */
[C---:B0-----:R-:W-:Y:S01]  /*7dd0*/  F2FP.BF16.F32.PACK_AB R25, R83.reuse, R82 ;  /* 0x000000525319723e */ /* 0x041fe200000010ff */
[----:B------:R-:W-:-:S04]  /*7de0*/  FADD.FTZ R21, R83, R21 ;  /* 0x0000001553157221 */ /* 0x000fc80000010000 */
[----:B---3--:R-:W-:Y:S01]  /*7df0*/  FADD.FTZ R21, R86, R21 ;  /* 0x0000001556157221 */ /* 0x008fe20000010000 */
[----:B-1----:R-:W-:-:S03]  /*7e00*/  F2FP.BF16.F32.PACK_AB R27, R81, R86 ;  /* 0x00000056511b723e */ /* 0x002fc600000010ff */
[----:B------:R-:W-:Y:S02]  /*7e10*/  FADD.FTZ R3, R81, R21 ;  /* 0x0000001551037221 */ /* 0x000fe40000010000 */
[----:B------:R2:W-:Y:S01]  /*7e20*/  STSM.16.M88.4 [R18+0x6000], R24 ;  /* 0x0060001812007844 */ /* 0x0005e20000000200 */
[----:B------:R0:W-:Y:S06]  /*7e30*/  MEMBAR.ALL.CTA ;  /* 0x0000000000007992 */ /* 0x0001ec0000008000 */
[----:B0-----:R-:W0:Y:S02]  /*7e40*/  FENCE.VIEW.ASYNC.S ;  /* 0x00000000000073c6 */ /* 0x001e240000000000 */
[----:B0-----:R-:W-:Y:S01]  /*7e50*/  NOP ;  /* 0x0000000000007918 */ /* 0x001fe20000000000 */
[----:B------:R-:W-:Y:S05]  /*7e60*/  @P2 BRA `(.L_x_884) ;  /* 0xffffffcc00f82947 */ /* 0x000fea000383ffff */
[----:B------:R-:W-:Y:S01]  /*7e70*/  IMAD.MOV.U32 R7, RZ, RZ, R13 ;  /* 0x000000ffff077224 */ /* 0x000fe200078e000d */
[----:B------:R-:W-:Y:S01]  /*7e80*/  UMOV UR43, UR51 ;  /* 0x00000033002b7c82 */ /* 0x000fe20008000000 */
[----:B------:R-:W-:Y:S01]  /*7e90*/  IMAD.MOV.U32 R0, RZ, RZ, R12 ;  /* 0x000000ffff007224 */ /* 0x000fe200078e000c */
[----:B------:R-:W-:-:S06]  /*7ea0*/  UMOV UR46, UR50 ;  /* 0x00000032002e7c82 */ /* 0x000fcc0008000000 */
.L_x_867:
[----:B---3--:R-:W-:Y:S01]  /*7eb0*/  IADD3 R8, R137, 0xc0, -R139 ;  /* 0x000000c089087810 */ /* 0x008fe20007ffe88b */
[----:B------:R-:W-:Y:S02]  /*7ec0*/  ULDC UR11, c[0x0][0x9e4] ;  /* 0x00027900000b7ab9 */ /* 0x000fe40000000800 */
[----:B------:R-:W-:Y:S02]  /*7ed0*/  UISETP.GE.AND UP0, UPT, UR11, 0x1, UPT ;  /* 0x000000010b00788c */ /* 0x000fe4000bf06270 */
[----:B------:R-:W-:-:S04]  /*7ee0*/  IMAD R8, R145, 0xc0, R8 ;  /* 0x000000c091087824 */ /* 0x000fc800078e0208 */
[----:B------:R-:W-:Y:S02]  /*7ef0*/  PLOP3.LUT P5, PT, PT, PT, UP0, 0x80, 0x0 ;  /* 0x000000000000781c */ /* 0x000fe40003faf008 */
[----:B------:R-:W-:-:S13]  /*7f00*/  R2UR UR10, R8 ;  /* 0x00000000080a72ca */ /* 0x000fda00000e0000 */
[----:B------:R-:W-:Y:S01]  /*7f10*/  UIADD3 UR35, UR10, -UR35, URZ ;  /* 0x800000230a237290 */ /* 0x000fe2000fffe03f */
        /* <DEDUP_REMOVED lines=11> */
.L_x_886:
[----:B------:R-:W-:-:S11]  /*7fd0*/  UISETP.NE.AND UP0, UPT, UR11, 0x1, UPT ;  /* 0x000000010b00788c */ /* 0x000fd6000bf05270 */
[----:B------:R-:W-:Y:S02]  /*7fe0*/  @UP0 ULDC.64 UR14, c[0x0][0x9e8] ;  /* 0x00027a00000e0ab9 */ /* 0x000fe40000000a00 */
[----:B------:R-:W-:-:S04]  /*7ff0*/  UIMAD.WIDE.U32 UR6, UR10, UR14, URZ ;  /* 0x0000000e0a0672a5 */ /* 0x000fc8000f8e003f */
[----:B------:R-:W-:-:S12]  /*8000*/  @UP0 USHF.R.U32.HI UR10, URZ, UR15, UR7 ;  /* 0x0000000f3f0a0299 */ /* 0x000fd80008011607 */
.L_x_887:
[----:B------:R-:W-:-:S04]  /*8010*/  UIMAD UR10, UR10, UR11, URZ ;  /* 0x0000000b0a0a72a4 */ /* 0x000fc8000f8e023f */
[----:B------:R-:W-:-:S04]  /*8020*/  UISETP.LT.AND UP0, UPT, UR35, UR10, UPT ;  /* 0x0000000a2300728c */ /* 0x000fc8000bf01270 */
[----:B------:R-:W-:-:S12]  /*8030*/  USEL UR35, UR35, UR10, !UP0 ;  /* 0x0000000a23237287 */ /* 0x000fd8000c000000 */
.L_x_885:
        /* <DEDUP_REMOVED lines=13> */
.L_x_897:
        /* <DEDUP_REMOVED lines=9> */
.L_x_890:
[----:B------:R-:W-:Y:S01]  /*81a0*/  ULEA UR6, UR43, UR42, 0x3 ;  /* 0x0000002a2b067291 */ /* 0x000fe2000f8e183f */
[----:B------:R-:W-:-:S05]  /*81b0*/  IMAD.U32 R0, RZ, RZ, UR46 ;  /* 0x0000002eff007e24 */ /* 0x000fca000f8e00ff */
[----:B------:R-:W-:-:S04]  /*81c0*/  SHF.L.U32 R0, R0, 0x1f, RZ ;  /* 0x0000001f00007819 */ /* 0x000fc800000006ff */
[----:B------:R0:W1:Y:S01]  /*81d0*/  SYNCS.PHASECHK.TRANS64.TRYWAIT P2, [UR6+0x2d830], R0 ;  /* 0x02d83000ff0075a7 */ /* 0x0000620008040146 */
[----:B------:R-:W-:Y:S05]  /*81e0*/  @!P0 BRA `(.L_x_891) ;  /* 0x0000000000048947 */ /* 0x000fea0003800000 */
[----:B------:R-:W-:Y:S01]  /*81f0*/  BPT.TRAP 0x1 ;  /* 0x000000040000795c */ /* 0x000fe20000300000 */
.L_x_891:
[----:B-1----:R-:W-:Y:S05]  /*8200*/  @P2 BRA `(.L_x_889) ;  /* 0x0000000000082947 */ /* 0x002fea0003800000 */
[----:B------:R-:W1:Y:S02]  /*8210*/  SYNCS.PHASECHK.TRANS64.TRYWAIT P2, [UR6+0x2d830], R0 ;  /* 0x02d83000ff0075a7 */ /* 0x000e640008040146 */
[----:B-1----:R-:W-:Y:S05]  /*8220*/  @!P2 BRA `(.L_x_892) ;  /* 0x000000c0004ca947 */ /* 0x002fea0003800000 */
.L_x_889:
        /* <DEDUP_REMOVED lines=37> */
.L_x_894:
[----:B------:R-:W-:Y:S01]  /*8480*/  ULEA UR6, UR35, UR42, 0x3 ;  /* 0x0000002a23067291 */ /* 0x000fe2000f8e183f */
[----:B------:R-:W-:-:S05]  /*8490*/  IMAD.U32 R0, RZ, RZ, UR28 ;  /* 0x0000001cff007e24 */ /* 0x000fca000f8e00ff */
[----:B------:R-:W-:-:S04]  /*84a0*/  SHF.L.U32 R0, R0, 0x1f, RZ ;  /* 0x0000001f00007819 */ /* 0x000fc800000006ff */
[----:B------:R0:W1:Y:S01]  /*84b0*/  SYNCS.PHASECHK.TRANS64.TRYWAIT P2, [UR6+0x2d850], R0 ;  /* 0x02d85000ff0075a7 */ /* 0x0000620008040146 */
[----:B------:R-:W-:Y:S05]  /*84c0*/  @!P0 BRA `(.L_x_895) ;  /* 0x0000000000048947 */ /* 0x000fea0003800000 */
[----:B------:R-:W-:Y:S01]  /*84d0*/  BPT.TRAP 0x1 ;  /* 0x000000040000795c */ /* 0x000fe20000300000 */
.L_x_895:
[----:B-1----:R-:W-:Y:S05]  /*84e0*/  @P2 BRA `(.L_x_893) ;  /* 0x0000000000082947 */ /* 0x002fea0003800000 */
[----:B------:R-:W1:Y:S02]  /*84f0*/  SYNCS.PHASECHK.TRANS64.TRYWAIT P2, [UR6+0x2d850], R0 ;  /* 0x02d85000ff0075a7 */ /* 0x000e640008040146 */
[----:B-1----:R-:W-:Y:S05]  /*8500*/  @!P2 BRA `(.L_x_896) ;  /* 0x000000bc00aca947 */ /* 0x002fea0003800000 */
.L_x_893:
[----:B------:R-:W-:Y:S01]  /*8510*/  UIADD3 UR6, UR42, 0x400, URZ ;  /* 0x000004002a067890 */ /* 0x000fe2000fffe03f */
[----:B------:R-:W-:Y:S01]  /*8520*/  WARPGROUP.ARRIVE ;  /* 0x00000000000079c5 */ /* 0x000fe20000000000 */
[----:B------:R-:W-:Y:S01]  /*8530*/  UMOV UR29, 0x40000040 ;  /* 0x40000040001d7882 */ /* 0x000fe20000000000 */
[----:B------:R-:W-:Y:S01]  /*8540*/  UMOV UR31, 0x80000020 ;  /* 0x80000020001f7882 */ /* 0x000fe20000000000 */
[----:B------:R-:W-:Y:S01]  /*8550*/  USHF.R.U32.HI UR6, URZ, 0x4, UR6 ;  /* 0x000000043f067899 */ /* 0x000fe20008011606 */
[----:B01----:R-:W-:Y:S02]  /*8560*/  FMNMX.FTZ R0, R24, R9, !PT ;  /* 0x0000000918007209 */ /* 0x003fe40007810000 */
[----:B------:R-:W0:Y:S01]  /*8570*/  S2R R141, SR_TID.X ;  /* 0x00000000008d7919 */ /* 0x000e220000002100 */
[----:B------:R-:W-:Y:S01]  /*8580*/  FMNMX.FTZ R20, R26, R8, !PT ;  /* 0x000000081a147209 */ /* 0x000fe20007810000 */
[----:B------:R-:W-:Y:S01]  /*8590*/  ULOP3.LUT UR6, UR6, 0x3fff, URZ, 0xc0, !UPT ;  /* 0x00003fff06067892 */ /* 0x000fe2000f8ec03f */
[----:B------:R-:W-:-:S03]  /*85a0*/  FMNMX.FTZ R7, R25, R0, !PT ;  /* 0x0000000019077209 */ /* 0x000fc60007810000 */
        /* <DEDUP_REMOVED lines=15> */
[----:B------:R-:W-:Y:S02]  /*86a0*/  FMNMX.FTZ R7, R37, R0, !PT ;  /* 0x0000000025077209 */ /* 0x000fe40007810000 */
[----:B0-----:R-:W-:Y:S02]  /*86b0*/  SHF.R.U32.HI R138, RZ, 0x7, R141 ;  /* 0x00000007ff8a7819 */ /* 0x001fe4000001168d */
[----:B------:R-:W-:Y:S02]  /*86c0*/  FMNMX.FTZ R0, R40, R7, !PT ;  /* 0x0000000728007209 */ /* 0x000fe40007810000 */
[----:B------:R-:W-:Y:S02]  /*86d0*/  ISETP.GE.U32.AND P2, PT, R141, 0x180, PT ;  /* 0x000001808d00780c */ /* 0x000fe40003f46070 */
        /* <DEDUP_REMOVED lines=28> */
[----:B------:R-:W0:Y:S01]  /*88a0*/  SHFL.BFLY PT, R0, R7, 0x2, 0x1f ;  /* 0x0c401f0007007f89 */ /* 0x000e2200000e0000 */
[----:B------:R-:W-:Y:S01]  /*88b0*/  UMOV UR29, 0x40000040 ;  /* 0x40000040001d7882 */ /* 0x000fe20000000000 */
[----:B------:R-:W-:Y:S01]  /*88c0*/  UMOV UR31, 0x80000020 ;  /* 0x80000020001f7882 */ /* 0x000fe20000000000 */
[----:B0-----:R-:W-:Y:S02]  /*88d0*/  FMNMX.FTZ R13, R7, R0, !PT ;  /* 0x00000000070d7209 */ /* 0x001fe40007810000 */
[----:B------:R-:W-:-:S03]  /*88e0*/  FMNMX.FTZ R7, R27, R20, !PT ;  /* 0x000000141b077209 */ /* 0x000fc60007810000 */
[----:B------:R-:W0:Y:S01]  /*88f0*/  SHFL.BFLY PT, R0, R13, 0x1, 0x1f ;  /* 0x0c201f000d007f89 */ /* 0x000e2200000e0000 */
[----:B------:R-:W-:-:S04]  /*8900*/  FMNMX.FTZ R20, R30, R7, !PT ;  /* 0x000000071e147209 */ /* 0x000fc80007810000 */
[----:B------:R-:W-:Y:S02]  /*8910*/  FMNMX.FTZ R7, R31, R20, !PT ;  /* 0x000000141f077209 */ /* 0x000fe40007810000 */
[----:B0-----:R-:W-:-:S05]  /*8920*/  FMNMX.FTZ R0, R13, R0, !PT ;  /* 0x000000000d007209 */ /* 0x001fca0007810000 */
        /* <DEDUP_REMOVED lines=12> */
[--C-:B------:R-:W-:Y:S01]  /*89f0*/  FFMA.FTZ R29, R44, UR33, -R10.reuse ;  /* 0x000000212c1d7c23 */ /* 0x100fe2000801080a */
[--C-:B------:R-:W-:Y:S01]  /*8a00*/  FFMA.FTZ R44, R53, UR33, -R10.reuse ;  /* 0x00000021352c7c23 */ /* 0x100fe2000801080a */
[--C-:B------:R-:W-:Y:S01]  /*8a10*/  FFMA.FTZ R53, R64, UR33, -R10.reuse ;  /* 0x0000002140357c23 */ /* 0x100fe2000801080a */
[----:B------:R-:W-:Y:S01]  /*8a20*/  FMNMX.FTZ R7, R39, R24, !PT ;  /* 0x0000001827077209 */ /* 0x000fe20007810000 */
[----:B------:R-:W-:Y:S01]  /*8a30*/  FMUL.FTZ R9, R9, UR33 ;  /* 0x0000002109097c20 */ /* 0x000fe20008410000 */
[--C-:B------:R-:W-:Y:S01]  /*8a40*/  FFMA.FTZ R41, R41, UR33, -R10.reuse ;  /* 0x0000002129297c23 */ /* 0x100fe2000801080a */
        /* <DEDUP_REMOVED lines=10> */
[--C-:B0-----:R-:W-:Y:S01]  /*8af0*/  FFMA.FTZ R37, R48, UR33, -R10.reuse ;  /* 0x0000002130257c23 */ /* 0x101fe2000801080a */
[--C-:B------:R-:W-:Y:S01]  /*8b00*/  FFMA.FTZ R48, R57, UR33, -R10.reuse ;  /* 0x0000002139307c23 */ /* 0x100fe2000801080a */
[--C-:B------:R-:W-:Y:S01]  /*8b10*/  FFMA.FTZ R57, R68, UR33, -R10.reuse ;  /* 0x0000002144397c23 */ /* 0x100fe2000801080a */
[----:B------:R-:W-:Y:S01]  /*8b20*/  FMNMX.FTZ R7, R47, R28, !PT ;  /* 0x0000001c2f077209 */ /* 0x000fe20007810000 */
[--C-:B------:R-:W-:Y:S01]  /*8b30*/  FFMA.FTZ R68, R77, UR33, -R10.reuse ;  /* 0x000000214d447c23 */ /* 0x100fe2000801080a */
[----:B------:R0:W-:Y:S01]  /*8b40*/  MUFU.EX2 R28, R41 ;  /* 0x00000029001c7308 */ /* 0x0001e20000000800 */
[--C-:B------:R-:W-:Y:S01]  /*8b50*/  FFMA.FTZ R40, R49, UR33, -R10.reuse ;  /* 0x0000002131287c23 */ /* 0x100fe2000801080a */
[----:B------:R-:W-:Y:S01]  /*8b60*/  FMNMX.FTZ R32, R50, R7, !PT ;  /* 0x0000000732207209 */ /* 0x000fe20007810000 */
[--C-:B------:R-:W-:Y:S01]  /*8b70*/  FFMA.FTZ R45, R56, UR33, -R10.reuse ;  /* 0x00000021382d7c23 */ /* 0x100fe2000801080a */
[----:B------:R-:W-:Y:S01]  /*8b80*/  FFMA.FTZ R49, R60, UR33, -R10 ;  /* 0x000000213c317c23 */ /* 0x000fe2000801080a */
[----:B------:R-:W-:-:S02]  /*8b90*/  WARPGROUP.DEPBAR.LE gsb0, 0x0 ;  /* 0x00008000000079c5 */ /* 0x000fc40000010000 */
[----:B------:R-:W-:Y:S01]  /*8ba0*/  WARPGROUP.ARRIVE ;  /* 0x00000000000079c5 */ /* 0x000fe20000000000 */
[----:B------:R-:W-:Y:S01]  /*8bb0*/  FMNMX.FTZ R7, R51, R32, !PT ;  /* 0x0000002033077209 */ /* 0x000fe20007810000 */
[--C-:B0-----:R-:W-:Y:S01]  /*8bc0*/  FFMA.FTZ R41, R52, UR33, -R10.reuse ;  /* 0x0000002134297c23 */ /* 0x101fe2000801080a */
[----:B------:R-:W-:Y:S01]  /*8bd0*/  MUFU.EX2 R9, R9 ;  /* 0x0000000900097308 */ /* 0x000fe20000000800 */
        /* <DEDUP_REMOVED lines=38> */
[----:B------:R-:W-:-:S05]  /*8e40*/  FMNMX.FTZ R32, R87, R32, !PT ;  /* 0x0000002057207209 */ /* 0x000fca0007810000 */
[----:B------:R-:W0:Y:S01]  /*8e50*/  SHFL.BFLY PT, R7, R32, 0x2, 0x1f ;  /* 0x0c401f0020077f89 */ /* 0x000e2200000e0000 */
[----:B------:R-:W-:Y:S08]  /*8e60*/  MUFU.EX2 R36, R36 ;  /* 0x0000002400247308 */ /* 0x000ff00000000800 */
[----:B------:R-:W-:Y:S08]  /*8e70*/  MUFU.EX2 R37, R37 ;  /* 0x0000002500257308 */ /* 0x000ff00000000800 */
[----:B------:R-:W-:Y:S01]  /*8e80*/  MUFU.EX2 R40, R40 ;  /* 0x0000002800287308 */ /* 0x000fe20000000800 */
[----:B0-----:R-:W-:-:S07]  /*8e90*/  FMNMX.FTZ R33, R32, R7, !PT ;  /* 0x0000000720217209 */ /* 0x001fce0007810000 */
[----:B------:R-:W-:Y:S01]  /*8ea0*/  MUFU.EX2 R41, R41 ;  /* 0x0000002900297308 */ /* 0x000fe20000000800 */
[----:B------:R-:W-:Y:S02]  /*8eb0*/  WARPGROUP.DEPBAR.LE gsb0, 0x0 ;  /* 0x00008000000079c5 */ /* 0x000fe40000010000 */
[----:B------:R-:W-:Y:S01]  /*8ec0*/  WARPGROUP.ARRIVE ;  /* 0x00000000000079c5 */ /* 0x000fe20000000000 */
[----:B------:R-:W0:Y:S04]  /*8ed0*/  SHFL.BFLY PT, R32, R33, 0x1, 0x1f ;  /* 0x0c201f0021207f89 */ /* 0x000e2800000e0000 */
[----:B------:R-:W-:Y:S01]  /*8ee0*/  MUFU.EX2 R44, R44 ;  /* 0x0000002c002c7308 */ /* 0x000fe20000000800 */
[----:B------:R-:W-:Y:S01]  /*8ef0*/  HGMMA.64x96x16.F32.BF16 R88, gdesc[UR28].tnspB, R88, gsb0 ;  /* 0x416000001c5879f0 */ /* 0x000fe20008001858 */
[----:B------:R-:W-:-:S02]  /*8f00*/  UIADD3 UR28, UR6, 0x600, URZ ;  /* 0x00000600061c7890 */ /* 0x000fc4000fffe03f */
[----:B------:R-:W-:-:S04]  /*8f10*/  UIADD3 UR30, UR7, 0x100, URZ ;  /* 0x00000100071e7890 */ /* 0x000fc8000fffe03f */
[----:B------:R-:W-:Y:S01]  /*8f20*/  MUFU.EX2 R45, R45 ;  /* 0x0000002d002d7308 */ /* 0x000fe20000000800 */
[----:B------:R-:W-:Y:S01]  /*8f30*/  UMOV UR29, 0x40000040 ;  /* 0x40000040001d7882 */ /* 0x000fe20000000000 */
[----:B------:R-:W-:-:S06]  /*8f40*/  UMOV UR31, 0x80000020 ;  /* 0x80000020001f7882 */ /* 0x000fcc0000000000 */
[----:B------:R-:W-:Y:S01]  /*8f50*/  MUFU.EX2 R48, R48 ;  /* 0x0000003000307308 */ /* 0x000fe20000000800 */
[----:B0-----:R-:W-:-:S07]  /*8f60*/  FMNMX.FTZ R7, R33, R32, !PT ;  /* 0x0000002021077209 */ /* 0x001fce0007810000 */
[----:B------:R-:W-:Y:S01]  /*8f70*/  MUFU.EX2 R49, R49 ;  /* 0x0000003100317308 */ /* 0x000fe20000000800 */
[C---:B------:R-:W-:Y:S01]  /*8f80*/  FMUL.FTZ R32, R7.reuse, UR33 ;  /* 0x0000002107207c20 */ /* 0x040fe20008410000 */
[----:B------:R-:W-:-:S03]  /*8f90*/  FADD.FTZ R8, -R7, R8 ;  /* 0x0000000807087221 */ /* 0x000fc60000010100 */
[--C-:B------:R-:W-:Y:S01]  /*8fa0*/  FFMA.FTZ R77, R34, UR33, -R32.reuse ;  /* 0x00000021224d7c23 */ /* 0x100fe20008010820 */
[--C-:B------:R-:W-:Y:S01]  /*8fb0*/  FFMA.FTZ R84, R35, UR33, -R32.reuse ;  /* 0x0000002123547c23 */ /* 0x100fe20008010820 */
[----:B------:R-:W-:Y:S02]  /*8fc0*/  IMAD.U32 R34, RZ, RZ, UR43 ;  /* 0x0000002bff227e24 */ /* 0x000fe4000f8e00ff */
[----:B------:R-:W-:Y:S01]  /*8fd0*/  FMUL.FTZ R8, R8, UR33 ;  /* 0x0000002108087c20 */ /* 0x000fe20008410000 */
[--C-:B------:R-:W-:Y:S01]  /*8fe0*/  FFMA.FTZ R33, R26, UR33, -R32.reuse ;  /* 0x000000211a217c23 */ /* 0x100fe20008010820 */
[----:B------:R-:W-:Y:S02]  /*8ff0*/  IMAD.U32 R35, RZ, RZ, UR35 ;  /* 0x00000023ff237e24 */ /* 0x000fe4000f8e00ff */
[--C-:B------:R-:W-:Y:S01]  /*9000*/  FFMA.FTZ R26, R27, UR33, -R32.reuse ;  /* 0x000000211b1a7c23 */ /* 0x100fe20008010820 */
[----:B------:R-:W-:Y:S01]  /*9010*/  @!P1 LEA R34, R34, UR42, 0x3 ;  /* 0x0000002a22229c11 */ /* 0x000fe2000f8e18ff */
[--C-:B------:R-:W-:Y:S01]  /*9020*/  FFMA.FTZ R80, R30, UR33, -R32.reuse ;  /* 0x000000211e507c23 */ /* 0x100fe20008010820 */
[----:B------:R-:W-:Y:S01]  /*9030*/  MUFU.EX2 R8, R8 ;  /* 0x0000000800087308 */ /* 0x000fe20000000800 */
[----:B------:R-:W-:Y:S01]  /*9040*/  @!P1 LEA R35, R35, UR42, 0x3 ;  /* 0x0000002a23239c11 */ /* 0x000fe2000f8e18ff */
[----:B------:R-:W-:Y:S01]  /*9050*/  FFMA.FTZ R85, R39, UR33, -R32 ;  /* 0x0000002127557c23 */ /* 0x000fe20008010820 */
[----:B------:R-:W-:-:S02]  /*9060*/  VIADD R30, R138, 0x9 ;  /* 0x000000098a1e7836 */ /* 0x000fc40000000000 */
[--C-:B------:R-:W-:Y:S01]  /*9070*/  FFMA.FTZ R39, R42, UR33, -R32.reuse ;  /* 0x000000212a277c23 */ /* 0x100fe20008010820 */
[--C-:B------:R-:W-:Y:S01]  /*9080*/  FFMA.FTZ R42, R43, UR33, -R32.reuse ;  /* 0x000000212b2a7c23 */ /* 0x100fe20008010820 */
[----:B------:R-:W-:Y:S02]  /*9090*/  @!P1 VIADD R34, R34, 0x2d840 ;  /* 0x0002d84022229836 */ /* 0x000fe40000000000 */
[--C-:B------:R-:W-:Y:S01]  /*90a0*/  FFMA.FTZ R43, R47, UR33, -R32.reuse ;  /* 0x000000212f2b7c23 */ /* 0x100fe20008010820 */
[----:B------:R-:W0:Y:S01]  /*90b0*/  MUFU.EX2 R33, R33 ;  /* 0x0000002100217308 */ /* 0x000e220000000800 */
[----:B------:R-:W-:Y:S02]  /*90c0*/  @!P1 VIADD R35, R35, 0x2d860 ;  /* 0x0002d86023239836 */ /* 0x000fe40000000000 */
[--C-:B------:R-:W-:Y:S01]  /*90d0*/  FFMA.FTZ R47, R55, UR33, -R32.reuse ;  /* 0x00000021372f7c23 */ /* 0x100fe20008010820 */
[--C-:B------:R-:W-:Y:S01]  /*90e0*/  FFMA.FTZ R81, R31, UR33, -R32.reuse ;  /* 0x000000211f517c23 */ /* 0x100fe20008010820 */
[----:B------:R-:W-:Y:S01]  /*90f0*/  SEL R55, R30, 0x9, !P2 ;  /* 0x000000091e377807 */ /* 0x000fe20005000000 */
[----:B------:R-:W-:Y:S01]  /*9100*/  FFMA.FTZ R76, R38, UR33, -R32 ;  /* 0x00000021264c7c23 */ /* 0x000fe20008010820 */
[----:B------:R-:W-:Y:S01]  /*9110*/  @!P1 PRMT R34, RZ, 0x654, R34 ;  /* 0x00000654ff229816 */ /* 0x000fe20000000022 */
[--C-:B------:R-:W-:Y:S01]  /*9120*/  FFMA.FTZ R27, R46, UR33, -R32.reuse ;  /* 0x000000212e1b7c23 */ /* 0x100fe20008010820 */
[----:B------:R-:W1:Y:S01]  /*9130*/  MUFU.EX2 R26, R26 ;  /* 0x0000001a001a7308 */ /* 0x000e620000000800 */
[----:B------:R-:W-:Y:S01]  /*9140*/  @!P1 PRMT R35, RZ, 0x654, R35 ;  /* 0x00000654ff239816 */ /* 0x000fe20000000023 */
[--C-:B------:R-:W-:Y:S01]  /*9150*/  FFMA.FTZ R46, R51, UR33, -R32.reuse ;  /* 0x00000021332e7c23 */ /* 0x100fe20008010820 */
[--C-:B------:R-:W-:Y:S01]  /*9160*/  FFMA.FTZ R51, R62, UR33, -R32.reuse ;  /* 0x000000213e337c23 */ /* 0x100fe20008010820 */
[--C-:B------:R-:W-:Y:S01]  /*9170*/  FFMA.FTZ R38, R50, UR33, -R32.reuse ;  /* 0x0000002132267c23 */ /* 0x100fe20008010820 */
[--C-:B------:R-:W-:Y:S01]  /*9180*/  FFMA.FTZ R50, R59, UR33, -R32.reuse ;  /* 0x000000213b327c23 */ /* 0x100fe20008010820 */
[--C-:B------:R-:W-:Y:S01]  /*9190*/  FFMA.FTZ R31, R54, UR33, -R32.reuse ;  /* 0x00000021361f7c23 */ /* 0x100fe20008010820 */
[--C-:B------:R-:W-:Y:S01]  /*91a0*/  FFMA.FTZ R30, R58, UR33, -R32.reuse ;  /* 0x000000213a1e7c23 */ /* 0x100fe20008010820 */
[----:B------:R-:W2:Y:S01]  /*91b0*/  MUFU.EX2 R80, R80 ;  /* 0x0000005000507308 */ /* 0x000ea20000000800 */
[----:B0-----:R-:W-:Y:S01]  /*91c0*/  FFMA.FTZ R3, R8, R3, R33 ;  /* 0x0000000308037223 */ /* 0x001fe20000010021 */
        /* <DEDUP_REMOVED lines=15> */
[----:B------:R-:W-:Y:S01]  /*92c0*/  F2FP.BF16.F32.PACK_AB R33, R26, R33 ;  /* 0x000000211a21723e */ /* 0x000fe200000010ff */
[----:B------:R-:W-:Y:S01]  /*92d0*/  UMOV UR35, UR43 ;  /* 0x0000002b00237c82 */ /* 0x000fe20008000000 */
[C---:B------:R-:W-:Y:S01]  /*92e0*/  ISETP.GT.AND P2, PT, R2.reuse, UR34, PT ;  /* 0x0000002202007c0c */ /* 0x040fe2000bf44270 */
[----:B------:R-:W-:-:S04]  /*92f0*/  VIADD R2, R2, 0xffffffff ;  /* 0xffffffff02027836 */ /* 0x000fc80000000000 */
[----:B------:R-:W3:Y:S08]  /*9300*/  MUFU.EX2 R84, R84 ;  /* 0x0000005400547308 */ /* 0x000ef00000000800 */
[----:B------:R-:W4:Y:S08]  /*9310*/  MUFU.EX2 R76, R76 ;  /* 0x0000004c004c7308 */ /* 0x000f300000000800 */
        /* <DEDUP_REMOVED lines=18> */
[----:B------:R-:W-:Y:S08]  /*9440*/  MUFU.EX2 R52, R52 ;  /* 0x0000003400347308 */ /* 0x000ff00000000800 */
[----:B------:R-:W5:Y:S08]  /*9450*/  MUFU.EX2 R51, R51 ;  /* 0x0000003300337308 */ /* 0x000f700000000800 */
        /* <DEDUP_REMOVED lines=39> */
[----:B------:R-:W-:Y:S01]  /*96d0*/  @!P1 SYNCS.ARRIVE.TRANS64.RED.A1T0 RZ, [R34+URZ], RZ ;  /* 0x000000ff22ff99a7 */ /* 0x000fe2000810043f */
[----:B------:R-:W-:Y:S01]  /*96e0*/  FMUL.FTZ R88, R88, R9 ;  /* 0x0000000958587220 */ /* 0x000fe20000410000 */
[----:B--2---:R-:W-:Y:S01]  /*96f0*/  FFMA.FTZ R55, R70, UR33, -R32 ;  /* 0x0000002146377c23 */ /* 0x004fe20008010820 */
[----:B------:R-:W-:Y:S01]  /*9700*/  F2FP.BF16.F32.PACK_AB R32, R12, R11 ;  /* 0x0000000b0c20723e */ /* 0x000fe200000010ff */
[-C--:B------:R-:W-:Y:S01]  /*9710*/  FMUL.FTZ R89, R89, R9.reuse ;  /* 0x0000000959597220 */ /* 0x080fe20000410000 */
[-C--:B------:R-:W-:Y:S01]  /*9720*/  FMUL.FTZ R92, R92, R9.reuse ;  /* 0x000000095c5c7220 */ /* 0x080fe20000410000 */
[-C--:B------:R-:W-:Y:S01]  /*9730*/  FMUL.FTZ R93, R93, R9.reuse ;  /* 0x000000095d5d7220 */ /* 0x080fe20000410000 */
[-C--:B------:R-:W-:Y:S01]  /*9740*/  FMUL.FTZ R96, R96, R9.reuse ;  /* 0x0000000960607220 */ /* 0x080fe20000410000 */
[----:B------:R2:W-:Y:S01]  /*9750*/  @!P1 SYNCS.ARRIVE.TRANS64.RED.A1T0 RZ, [R35+URZ], RZ ;  /* 0x000000ff23ff99a7 */ /* 0x0005e2000810043f */
[----:B------:R-:W-:Y:S01]  /*9760*/  MUFU.EX2 R55, R55 ;  /* 0x0000003700377308 */ /* 0x000fe20000000800 */
[-C--:B------:R-:W-:Y:S01]  /*9770*/  FMUL.FTZ R97, R97, R9.reuse ;  /* 0x0000000961617220 */ /* 0x080fe20000410000 */
[-C--:B------:R-:W-:Y:S01]  /*9780*/  FMUL.FTZ R100, R100, R9.reuse ;  /* 0x0000000964647220 */ /* 0x080fe20000410000 */
[-C--:B------:R-:W-:Y:S01]  /*9790*/  FMUL.FTZ R101, R101, R9.reuse ;  /* 0x0000000965657220 */ /* 0x080fe20000410000 */
[-C--:B------:R-:W-:Y:S01]  /*97a0*/  FMUL.FTZ R104, R104, R9.reuse ;  /* 0x0000000968687220 */ /* 0x080fe20000410000 */
[-C--:B------:R-:W-:Y:S01]  /*97b0*/  FMUL.FTZ R105, R105, R9.reuse ;  /* 0x0000000969697220 */ /* 0x080fe20000410000 */
[-C--:B------:R-:W-:Y:S01]  /*97c0*/  FMUL.FTZ R108, R108, R9.reuse ;  /* 0x000000096c6c7220 */ /* 0x080fe20000410000 */
[----:B--2---:R-:W-:Y:S01]  /*97d0*/  FFMA.FTZ R35, R9, R4, R11 ;  /* 0x0000000409237223 */ /* 0x004fe2000001000b */
[-C--:B------:R-:W-:Y:S01]  /*97e0*/  FMUL.FTZ R109, R109, R9.reuse ;  /* 0x000000096d6d7220 */ /* 0x080fe20000410000 */
[----:B------:R-:W-:Y:S01]  /*97f0*/  MUFU.EX2 R4, R63 ;  /* 0x0000003f00047308 */ /* 0x000fe20000000800 */
[-C--:B------:R-:W-:Y:S01]  /*9800*/  FMUL.FTZ R112, R112, R9.reuse ;  /* 0x0000000970707220 */ /* 0x080fe20000410000 */
[----:B------:R-:W-:Y:S01]  /*9810*/  FADD.FTZ R34, R12, R35 ;  /* 0x000000230c227221 */ /* 0x000fe20000010000 */
[-C--:B------:R-:W-:Y:S01]  /*9820*/  FMUL.FTZ R113, R113, R9.reuse ;  /* 0x0000000971717220 */ /* 0x080fe20000410000 */
[-C--:B------:R-:W-:Y:S01]  /*9830*/  FMUL.FTZ R116, R116, R9.reuse ;  /* 0x0000000974747220 */ /* 0x080fe20000410000 */
[-C--:B------:R-:W-:Y:S01]  /*9840*/  FMUL.FTZ R117, R117, R9.reuse ;  /* 0x0000000975757220 */ /* 0x080fe20000410000 */
[----:B------:R-:W-:Y:S01]  /*9850*/  FADD.FTZ R35, R13, R34 ;  /* 0x000000220d237221 */ /* 0x000fe20000010000 */
[----:B------:R-:W-:Y:S01]  /*9860*/  FADD.FTZ R34, R80, R3 ;  /* 0x0000000350227221 */ /* 0x000fe20000010000 */
[-C--:B------:R-:W-:Y:S01]  /*9870*/  FMUL.FTZ R120, R120, R9.reuse ;  /* 0x0000000978787220 */ /* 0x080fe20000410000 */
[----:B------:R-:W2:Y:S01]  /*9880*/  MUFU.EX2 R3, R66 ;  /* 0x0000004200037308 */ /* 0x000ea20000000800 */
[----:B------:R-:W-:Y:S01]  /*9890*/  FADD.FTZ R62, R14, R35 ;  /* 0x000000230e3e7221 */ /* 0x000fe20000010000 */
[----:B0-----:R-:W-:Y:S01]  /*98a0*/  FADD.FTZ R34, R81, R34 ;  /* 0x0000002251227221 */ /* 0x001fe20000010000 */
[-C--:B------:R-:W-:Y:S01]  /*98b0*/  FMUL.FTZ R121, R121, R9.reuse ;  /* 0x0000000979797220 */ /* 0x080fe20000410000 */
[-C--:B------:R-:W-:Y:S01]  /*98c0*/  FMUL.FTZ R124, R124, R9.reuse ;  /* 0x000000097c7c7220 */ /* 0x080fe20000410000 */
[----:B------:R-:W-:Y:S01]  /*98d0*/  FADD.FTZ R35, R15, R62 ;  /* 0x0000003e0f237221 */ /* 0x000fe20000010000 */
[----:B-1----:R-:W-:Y:S01]  /*98e0*/  FADD.FTZ R59, R77, R34 ;  /* 0x000000224d3b7221 */ /* 0x002fe20000010000 */
[-C--:B------:R-:W-:Y:S01]  /*98f0*/  FMUL.FTZ R125, R125, R9.reuse ;  /* 0x000000097d7d7220 */ /* 0x080fe20000410000 */
[-C--:B------:R-:W-:Y:S01]  /*9900*/  FMUL.FTZ R128, R128, R9.reuse ;  /* 0x0000000980807220 */ /* 0x080fe20000410000 */
[----:B------:R-:W-:Y:S01]  /*9910*/  FADD.FTZ R34, R20, R35 ;  /* 0x0000002314227221 */ /* 0x000fe20000010000 */
[----:B---3--:R-:W-:Y:S01]  /*9920*/  FADD.FTZ R59, R84, R59 ;  /* 0x0000003b543b7221 */ /* 0x008fe20000010000 */
[-C--:B------:R-:W-:Y:S01]  /*9930*/  FMUL.FTZ R129, R129, R9.reuse ;  /* 0x0000000981817220 */ /* 0x080fe20000410000 */
[-C--:B------:R-:W-:Y:S01]  /*9940*/  FMUL.FTZ R132, R132, R9.reuse ;  /* 0x0000000984847220 */ /* 0x080fe20000410000 */
[----:B------:R-:W-:Y:S01]  /*9950*/  FADD.FTZ R35, R21, R34 ;  /* 0x0000002215237221 */ /* 0x000fe20000010000 */
[----:B----4-:R-:W-:Y:S01]  /*9960*/  FADD.FTZ R34, R76, R59 ;  /* 0x0000003b4c227221 */ /* 0x010fe20000010000 */
[----:B------:R-:W-:Y:S01]  /*9970*/  FMUL.FTZ R133, R133, R9 ;  /* 0x0000000985857220 */ /* 0x000fe20000410000 */
[-C--:B------:R-:W-:Y:S01]  /*9980*/  FMUL.FTZ R90, R90, R8.reuse ;  /* 0x000000085a5a7220 */ /* 0x080fe20000410000 */
[----:B------:R-:W-:Y:S01]  /*9990*/  FADD.FTZ R62, R24, R35 ;  /* 0x00000023183e7221 */ /* 0x000fe20000010000 */
[----:B-----5:R-:W-:Y:S01]  /*99a0*/  FADD.FTZ R34, R85, R34 ;  /* 0x0000002255227221 */ /* 0x020fe20000010000 */
[-C--:B------:R-:W-:Y:S01]  /*99b0*/  FMUL.FTZ R91, R91, R8.reuse ;  /* 0x000000085b5b7220 */ /* 0x080fe20000410000 */
        /* <DEDUP_REMOVED lines=28> */
[----:B0-----:R-:W0:Y:S01]  /*9b80*/  MUFU.EX2 R33, R82 ;  /* 0x0000005200217308 */ /* 0x001e220000000800 */
[----:B------:R-:W-:Y:S01]  /*9b90*/  FADD.FTZ R28, R44, R11 ;  /* 0x0000000b2c1c7221 */ /* 0x000fe20000010000 */
[----:B------:R-:W-:Y:S01]  /*9ba0*/  FADD.FTZ R11, R47, R20 ;  /* 0x000000142f0b7221 */ /* 0x000fe20000010000 */
[----:B------:R-:W-:Y:S01]  /*9bb0*/  F2FP.BF16.F32.PACK_AB R25, R42, R39 ;  /* 0x000000272a19723e */ /* 0x000fe200000010ff */
[----:B------:R1:W-:Y:S01]  /*9bc0*/  STSM.16.M88.4 [R23], R12 ;  /* 0x0000000c17007844 */ /* 0x0003e20000000200 */
[----:B------:R-:W-:Y:S01]  /*9bd0*/  FADD.FTZ R21, R45, R28 ;  /* 0x0000001c2d157221 */ /* 0x000fe20000010000 */
[----:B------:R-:W-:Y:S01]  /*9be0*/  FADD.FTZ R11, R30, R11 ;  /* 0x0000000b1e0b7221 */ /* 0x000fe20000010000 */
[----:B------:R-:W-:Y:S01]  /*9bf0*/  F2FP.BF16.F32.PACK_AB R26, R36, R29 ;  /* 0x0000001d241a723e */ /* 0x000fe200000010ff */
[----:B------:R-:W3:Y:S01]  /*9c00*/  MUFU.EX2 R35, R86 ;  /* 0x0000005600237308 */ /* 0x000ee20000000800 */
[----:B------:R-:W-:Y:S01]  /*9c10*/  FADD.FTZ R20, R48, R21 ;  /* 0x0000001530147221 */ /* 0x000fe20000010000 */
[----:B------:R-:W-:Y:S01]  /*9c20*/  FADD.FTZ R28, R50, R11 ;  /* 0x0000000b321c7221 */ /* 0x000fe20000010000 */
[----:B------:R-:W-:Y:S01]  /*9c30*/  F2FP.BF16.F32.PACK_AB R27, R43, R27 ;  /* 0x0000001b2b1b723e */ /* 0x000fe200000010ff */
[----:B------:R-:W-:Y:S01]  /*9c40*/  FMUL.FTZ R106, R106, R8 ;  /* 0x000000086a6a7220 */ /* 0x000fe20000410000 */
[----:B------:R-:W-:Y:S01]  /*9c50*/  FADD.FTZ R11, R49, R20 ;  /* 0x00000014310b7221 */ /* 0x000fe20000010000 */
[----:B------:R-:W-:Y:S01]  /*9c60*/  FADD.FTZ R21, R51, R28 ;  /* 0x0000001c33157221 */ /* 0x000fe20000010000 */
[----:B--2---:R-:W-:Y:S01]  /*9c70*/  F2FP.BF16.F32.PACK_AB R29, R54, R3 ;  /* 0x00000003361d723e */ /* 0x004fe200000010ff */
[----:B------:R2:W-:Y:S01]  /*9c80*/  STSM.16.M88.4 [R19], R24 ;  /* 0x0000001813007844 */ /* 0x0005e20000000200 */
[----:B------:R-:W-:Y:S01]  /*9c90*/  FADD.FTZ R20, R52, R11 ;  /* 0x0000000b34147221 */ /* 0x000fe20000010000 */
[----:B------:R-:W-:Y:S01]  /*9ca0*/  FADD.FTZ R28, R4, R21 ;  /* 0x00000015041c7221 */ /* 0x000fe20000010000 */
[----:B------:R-:W4:Y:S01]  /*9cb0*/  MUFU.EX2 R32, R87 ;  /* 0x0000005700207308 */ /* 0x000f220000000800 */
[----:B-1----:R-:W-:Y:S01]  /*9cc0*/  F2FP.BF16.F32.PACK_AB R12, R40, R37 ;  /* 0x00000025280c723e */ /* 0x002fe200000010ff */
        /* <DEDUP_REMOVED lines=12> */
[----:B--2---:R-:W-:Y:S01]  /*9d90*/  F2FP.BF16.F32.PACK_AB R27, R4, R51 ;  /* 0x00000033041b723e */ /* 0x004fe200000010ff */
[----:B------:R-:W-:Y:S01]  /*9da0*/  FADD.FTZ R4, R60, R11 ;  /* 0x0000000b3c047221 */ /* 0x000fe20000010000 */
[----:B------:R-:W-:Y:S01]  /*9db0*/  FADD.FTZ R21, R58, R21 ;  /* 0x000000153a157221 */ /* 0x000fe20000010000 */
[----:B------:R1:W-:Y:S01]  /*9dc0*/  STSM.16.M88.4 [R18], R12 ;  /* 0x0000000c12007844 */ /* 0x0003e20000000200 */
[----:B------:R-:W-:Y:S01]  /*9dd0*/  F2FP.BF16.F32.PACK_AB R24, R48, R45 ;  /* 0x0000002d3018723e */ /* 0x000fe200000010ff */
        /* <DEDUP_REMOVED lines=12> */
[----:B------:R-:W-:Y:S01]  /*9ea0*/  F2FP.BF16.F32.PACK_AB R30, R60, R57 ;  /* 0x000000393c1e723e */ /* 0x000fe200000010ff */
[----:B------:R-:W-:Y:S01]  /*9eb0*/  FADD.FTZ R4, R79, R4 ;  /* 0x000000044f047221 */ /* 0x000fe20000010000 */
[----:B-1----:R-:W-:Y:S01]  /*9ec0*/  FADD.FTZ R14, R68, R11 ;  /* 0x0000000b440e7221 */ /* 0x002fe20000010000 */
[----:B------:R-:W-:Y:S01]  /*9ed0*/  F2FP.BF16.F32.PACK_AB R31, R58, R55 ;  /* 0x000000373a1f723e */ /* 0x000fe200000010ff */
[----:B------:R-:W-:Y:S01]  /*9ee0*/  FMUL.FTZ R118, R118, R8 ;  /* 0x0000000876767220 */ /* 0x000fe20000410000 */
[----:B------:R-:W-:Y:S01]  /*9ef0*/  F2FP.BF16.F32.PACK_AB R12, R64, R61 ;  /* 0x0000003d400c723e */ /* 0x000fe200000010ff */
[----:B------:R-:W-:Y:S01]  /*9f00*/  FADD.FTZ R3, R69, R14 ;  /* 0x0000000e45037221 */ /* 0x000fe20000010000 */
[----:B------:R-:W-:Y:S01]  /*9f10*/  F2FP.BF16.F32.PACK_AB R13, R75, R74 ;  /* 0x0000004a4b0d723e */ /* 0x000fe200000010ff */
[----:B------:R1:W-:Y:S01]  /*9f20*/  STSM.16.M88.4 [R136], R28 ;  /* 0x0000001c88007844 */ /* 0x0003e20000000200 */
[----:B------:R-:W-:Y:S01]  /*9f30*/  F2FP.BF16.F32.PACK_AB R14, R68, R65 ;  /* 0x00000041440e723e */ /* 0x000fe200000010ff */
[----:B0-----:R-:W-:Y:S01]  /*9f40*/  FADD.FTZ R4, R33, R4 ;  /* 0x0000000421047221 */ /* 0x001fe20000010000 */
[----:B------:R-:W-:Y:S01]  /*9f50*/  F2FP.BF16.F32.PACK_AB R15, R79, R78 ;  /* 0x0000004e4f0f723e */ /* 0x000fe200000010ff */
[C---:B------:R-:W-:Y:S01]  /*9f60*/  FADD.FTZ R20, R72.reuse, R3 ;  /* 0x0000000348147221 */ /* 0x040fe20000010000 */
[-C--:B------:R-:W-:Y:S01]  /*9f70*/  FMUL.FTZ R119, R119, R8.reuse ;  /* 0x0000000877777220 */ /* 0x080fe20000410000 */
[C---:B------:R-:W-:Y:S01]  /*9f80*/  FADD.FTZ R4, R83.reuse, R4 ;  /* 0x0000000453047221 */ /* 0x040fe20000010000 */
[----:B--2---:R-:W-:Y:S01]  /*9f90*/  F2FP.BF16.F32.PACK_AB R24, R72, R69 ;  /* 0x000000454818723e */ /* 0x004fe200000010ff */
[----:B------:R1:W-:Y:S01]  /*9fa0*/  STSM.16.M88.4 [R19+0x6000], R12 ;  /* 0x0060000c13007844 */ /* 0x0003e20000000200 */
[----:B------:R-:W-:Y:S01]  /*9fb0*/  F2FP.BF16.F32.PACK_AB R25, R83, R33 ;  /* 0x000000215319723e */ /* 0x000fe200000010ff */
[----:B---3--:R-:W-:Y:S01]  /*9fc0*/  FADD.FTZ R3, R35, R4 ;  /* 0x0000000423037221 */ /* 0x008fe20000010000 */
[----:B------:R-:W-:Y:S01]  /*9fd0*/  F2FP.BF16.F32.PACK_AB R26, R10, R73 ;  /* 0x000000490a1a723e */ /* 0x000fe200000010ff */
[----:B------:R-:W-:Y:S01]  /*9fe0*/  FADD.FTZ R73, R73, R20 ;  /* 0x0000001449497221 */ /* 0x000fe20000010000 */
[----:B----4-:R-:W-:Y:S01]  /*9ff0*/  F2FP.BF16.F32.PACK_AB R27, R32, R35 ;  /* 0x00000023201b723e */ /* 0x010fe200000010ff */
[-C--:B------:R-:W-:Y:S01]  /*a000*/  FMUL.FTZ R122, R122, R8.reuse ;  /* 0x000000087a7a7220 */ /* 0x080fe20000410000 */
[-C--:B------:R-:W-:Y:S01]  /*a010*/  FMUL.FTZ R123, R123, R8.reuse ;  /* 0x000000087b7b7220 */ /* 0x080fe20000410000 */
[-C--:B------:R-:W-:Y:S01]  /*a020*/  FMUL.FTZ R126, R126, R8.reuse ;  /* 0x000000087e7e7220 */ /* 0x080fe20000410000 */
[-C--:B------:R-:W-:Y:S01]  /*a030*/  FMUL.FTZ R127, R127, R8.reuse ;  /* 0x000000087f7f7220 */ /* 0x080fe20000410000 */
[----:B------:R1:W-:Y:S01]  /*a040*/  STSM.16.M88.4 [R18+0x6000], R24 ;  /* 0x0060001812007844 */ /* 0x0003e20000000200 */
[-C--:B------:R-:W-:Y:S01]  /*a050*/  FMUL.FTZ R130, R130, R8.reuse ;  /* 0x0000000882827220 */ /* 0x080fe20000410000 */
[-C--:B------:R-:W-:Y:S01]  /*a060*/  FMUL.FTZ R131, R131, R8.reuse ;  /* 0x0000000883837220 */ /* 0x080fe20000410000 */
[-C--:B------:R-:W-:Y:S01]  /*a070*/  FMUL.FTZ R134, R134, R8.reuse ;  /* 0x0000000886867220 */ /* 0x080fe20000410000 */
[----:B------:R-:W-:Y:S01]  /*a080*/  @!PT LDS RZ, [RZ] ;  /* 0x00000000fffff984 */ /* 0x000fe20000000800 */
[----:B------:R-:W-:Y:S01]  /*a090*/  @!PT LDS RZ, [RZ] ;  /* 0x00000000fffff984 */ /* 0x000fe20000000800 */
[----:B------:R-:W-:Y:S01]  /*a0a0*/  @!PT LDS RZ, [RZ] ;  /* 0x00000000fffff984 */ /* 0x000fe20000000800 */
[----:B------:R-:W-:Y:S01]  /*a0b0*/  @!PT LDS RZ, [RZ] ;  /* 0x00000000fffff984 */ /* 0x000fe20000000800 */
[----:B------:R0:W-:Y:S06]  /*a0c0*/  MEMBAR.ALL.CTA ;  /* 0x0000000000007992 */ /* 0x0001ec0000008000 */
[----:B0-----:R-:W0:Y:S01]  /*a0d0*/  FENCE.VIEW.ASYNC.S ;  /* 0x00000000000073c6 */ /* 0x001e220000000000 */
[----:B------:R-:W-:Y:S01]  /*a0e0*/  FMUL.FTZ R135, R135, R8 ;  /* 0x0000000887877220 */ /* 0x000fe20000410000 */
[----:B------:R-:W-:Y:S01]  /*a0f0*/  FADD.FTZ R4, R10, R73 ;  /* 0x000000490a047221 */ /* 0x000fe20000010000 */
[----:B------:R-:W-:Y:S01]  /*a100*/  FADD.FTZ R3, R32, R3 ;  /* 0x0000000320037221 */ /* 0x000fe20000010000 */
[----:B------:R-:W-:-:S02]  /*a110*/  IMAD.MOV.U32 R8, RZ, RZ, R7 ;  /* 0x000000ffff087224 */ /* 0x000fc400078e0007 */
[----:B------:R-:W-:Y:S01]  /*a120*/  IMAD.MOV.U32 R9, RZ, RZ, R0 ;  /* 0x000000ffff097224 */ /* 0x000fe200078e0000 */
[----:B0-----:R-:W-:Y:S01]  /*a130*/  NOP ;  /* 0x0000000000007918 */ /* 0x001fe20000000000 */
[----:B------:R-:W-:Y:S05]  /*a140*/  @P2 BRA `(.L_x_897) ;  /* 0xffffffdc00f02947 */ /* 0x000fea000383ffff */
.L_x_888:
[----:B------:R-:W-:-:S13]  /*a150*/  ISETP.GE.AND P2, PT, R2, UR39, PT ;  /* 0x0000002702007c0c */ /* 0x000fda000bf46270 */
[----:B------:R-:W-:Y:S05]  /*a160*/  @!P2 BRA `(.L_x_898) ;  /* 0x000000300034a947 */ /* 0x000fea0003800000 */
[----:B------:R-:W-:Y:S01]  /*a170*/  IMAD.IADD R10, R137, 0x1, -R139 ;  /* 0x00000001890a7824 */ /* 0x000fe200078e0a8b */
[----:B------:R-:W-:Y:S01]  /*a180*/  UMOV UR28, UR46 ;  /* 0x0000002e001c7c82 */ /* 0x000fe20008000000 */
[----:B-1----:R-:W-:Y:S01]  /*a190*/  IMAD.MOV.U32 R13, RZ, RZ, R7 ;  /* 0x000000ffff0d7224 */ /* 0x002fe200078e0007 */
[----:B------:R-:W-:Y:S01]  /*a1a0*/  UMOV UR50, UR43 ;  /* 0x0000002b00327c82 */ /* 0x000fe20008000000 */
[--C-:B------:R-:W-:Y:S01]  /*a1b0*/  IMAD.IADD R11, R6, 0x1, R10.reuse ;  /* 0x00000001060b7824 */ /* 0x100fe200078e020a */
[----:B------:R-:W-:Y:S01]  /*a1c0*/  ULDC UR34, c[0x0][0x9e4] ;  /* 0x0002790000227ab9 */ /* 0x000fe20000000800 */
[----:B------:R-:W-:Y:S01]  /*a1d0*/  IMAD.IADD R10, R5, 0x1, R10 ;  /* 0x00000001050a7824 */ /* 0x000fe200078e020a */
[----:B------:R-:W-:Y:S01]  /*a1e0*/  ULDC UR47, c[0x0][0x9dc] ;  /* 0x00027700002f7ab9 */ /* 0x000fe20000000800 */
[----:B------:R-:W-:Y:S01]  /*a1f0*/  IMAD.MOV.U32 R12, RZ, RZ, R0 ;  /* 0x000000ffff0c7224 */ /* 0x000fe200078e0000 */
[----:B------:R-:W-:Y:S01]  /*a200*/  LOP3.LUT R9, RZ, R11, RZ, 0x33, !PT ;  /* 0x0000000bff097212 */ /* 0x000fe200078e33ff */
[----:B------:R-:W-:Y:S01]  /*a210*/  ULDC UR33, c[0x0][0x988] ;  /* 0x0002620000217ab9 */ /* 0x000fe20000000800 */
[----:B------:R-:W-:Y:S01]  /*a220*/  LOP3.LUT R8, RZ, R10, RZ, 0x33, !PT ;  /* 0x0000000aff087212 */ /* 0x000fe200078e33ff */
[----:B------:R-:W-:-:S06]  /*a230*/  ULDC UR35, c[0x0][0x9e0] ;  /* 0x0002780000237ab9 */ /* 0x000fcc0000000800 */
.L_x_915:
        /* <DEDUP_REMOVED lines=9> */
.L_x_900:
[----:B------:R-:W-:Y:S01]  /*a2d0*/  ULEA UR6, UR43, UR42, 0x3 ;  /* 0x0000002a2b067291 */ /* 0x000fe2000f8e183f */
[----:B------:R-:W-:-:S05]  /*a2e0*/  IMAD.U32 R0, RZ, RZ, UR46 ;  /* 0x0000002eff007e24 */ /* 0x000fca000f8e00ff */
[----:B------:R-:W-:-:S04]  /*a2f0*/  SHF.L.U32 R0, R0, 0x1f, RZ ;  /* 0x0000001f00007819 */ /* 0x000fc800000006ff */
[----:B------:R0:W1:Y:S01]  /*a300*/  SYNCS.PHASECHK.TRANS64.TRYWAIT P2, [UR6+0x2d830], R0 ;  /* 0x02d83000ff0075a7 */ /* 0x0000620008040146 */
[----:B------:R-:W-:Y:S05]  /*a310*/  @!P0 BRA `(.L_x_901) ;  /* 0x0000000000048947 */ /* 0x000fea0003800000 */
[----:B------:R-:W-:Y:S01]  /*a320*/  BPT.TRAP 0x1 ;  /* 0x000000040000795c */ /* 0x000fe20000300000 */
.L_x_901:
[----:B-1----:R-:W-:Y:S05]  /*a330*/  @P2 BRA `(.L_x_899) ;  /* 0x0000000000082947 */ /* 0x002fea0003800000 */
[----:B------:R-:W1:Y:S02]  /*a340*/  SYNCS.PHASECHK.TRANS64.TRYWAIT P2, [UR6+0x2d830], R0 ;  /* 0x02d83000ff0075a7 */ /* 0x000e640008040146 */
[----:B-1----:R-:W-:Y:S05]  /*a350*/  @!P2 BRA `(.L_x_902) ;  /* 0x000000a00030a947 */ /* 0x002fea0003800000 */
.L_x_899:
        /* <DEDUP_REMOVED lines=37> */
.L_x_904:
[----:B------:R-:W-:Y:S01]  /*a5b0*/  ULEA UR6, UR50, UR42, 0x3 ;  /* 0x0000002a32067291 */ /* 0x000fe2000f8e183f */
[----:B------:R-:W-:-:S05]  /*a5c0*/  IMAD.U32 R0, RZ, RZ, UR28 ;  /* 0x0000001cff007e24 */ /* 0x000fca000f8e00ff */
[----:B------:R-:W-:-:S04]  /*a5d0*/  SHF.L.U32 R0, R0, 0x1f, RZ ;  /* 0x0000001f00007819 */ /* 0x000fc800000006ff */
[----:B------:R0:W1:Y:S01]  /*a5e0*/  SYNCS.PHASECHK.TRANS64.TRYWAIT P2, [UR6+0x2d850], R0 ;  /* 0x02d85000ff0075a7 */ /* 0x0000620008040146 */
[----:B------:R-:W-:Y:S05]  /*a5f0*/  @!P0 BRA `(.L_x_905) ;  /* 0x0000000000048947 */ /* 0x000fea0003800000 */
[----:B------:R-:W-:Y:S01]  /*a600*/  BPT.TRAP 0x1 ;  /* 0x000000040000795c */ /* 0x000fe20000300000 */
.L_x_905:
[----:B-1----:R-:W-:Y:S05]  /*a610*/  @P2 BRA `(.L_x_903) ;  /* 0x0000000000082947 */ /* 0x002fea0003800000 */
[----:B------:R-:W1:Y:S02]  /*a620*/  SYNCS.PHASECHK.TRANS64.TRYWAIT P2, [UR6+0x2d850], R0 ;  /* 0x02d85000ff0075a7 */ /* 0x000e640008040146 */
[----:B-1----:R-:W-:Y:S05]  /*a630*/  @!P2 BRA `(.L_x_906) ;  /* 0x0000009c0090a947 */ /* 0x002fea0003800000 */
.L_x_903:
[----:B------:R-:W-:Y:S01]  /*a640*/  UIADD3 UR6, UR42, 0x400, URZ ;  /* 0x000004002a067890 */ /* 0x000fe2000fffe03f */
[----:B------:R-:W-:Y:S01]  /*a650*/  WARPGROUP.ARRIVE ;  /* 0x00000000000079c5 */ /* 0x000fe20000000000 */
[----:B------:R-:W-:Y:S01]  /*a660*/  UMOV UR29, 0x40000040 ;  /* 0x40000040001d7882 */ /* 0x000fe20000000000 */
[----:B------:R-:W-:Y:S01]  /*a670*/  UMOV UR31, 0x80000020 ;  /* 0x80000020001f7882 */ /* 0x000fe20000000000 */
[----:B------:R-:W-:-:S03]  /*a680*/  USHF.R.U32.HI UR6, URZ, 0x4, UR6 ;  /* 0x000000043f067899 */ /* 0x000fc60008011606 */
[----:B------:R-:W2:Y:S01]  /*a690*/  S2R R14, SR_TID.X ;  /* 0x00000000000e7919 */ /* 0x000ea20000002100 */
[----:B01----:R-:W-:Y:S01]  /*a6a0*/  IMAD.U32 R0, RZ, RZ, UR43 ;  /* 0x0000002bff007e24 */ /* 0x003fe2000f8e00ff */
[----:B------:R-:W-:-:S04]  /*a6b0*/  ULOP3.LUT UR6, UR6, 0x3fff, URZ, 0xc0, !UPT ;  /* 0x00003fff06067892 */ /* 0x000fc8000f8ec03f */
[----:B------:R-:W-:Y:S01]  /*a6c0*/  @!P1 LEA R0, R0, UR42, 0x3 ;  /* 0x0000002a00009c11 */ /* 0x000fe2000f8e18ff */
[----:B------:R-:W-:Y:S02]  /*a6d0*/  ULOP3.LUT UR7, UR6, 0x2000000, URZ, 0xfc, !UPT ;  /* 0x0200000006077892 */ /* 0x000fe4000f8efc3f */
[----:B------:R-:W-:Y:S02]  /*a6e0*/  ULOP3.LUT UR6, UR37, 0x10000, URZ, 0xfc, !UPT ;  /* 0x0001000025067892 */ /* 0x000fe4000f8efc3f */
[----:B------:R-:W-:-:S05]  /*a6f0*/  UIMAD UR7, UR50, 0x600, UR7 ;  /* 0x00000600320778a4 */ /* 0x000fca000f8e0207 */
[----:B------:R-:W-:Y:S02]  /*a700*/  UMOV UR28, UR6 ;  /* 0x00000006001c7c82 */ /* 0x000fe40008000000 */
[----:B------:R-:W-:Y:S02]  /*a710*/  UMOV UR30, UR7 ;  /* 0x00000007001e7c82 */ /* 0x000fe40008000000 */
[----:B------:R-:W-:Y:S01]  /*a720*/  HGMMA.64x96x16.F32.BF16 R88, gdesc[UR28].tnspB, R88, gsb0 ;  /* 0x416000001c5879f0 */ /* 0x000fe20008001858 */
[----:B------:R-:W-:Y:S02]  /*a730*/  UIADD3 UR28, UR6, 0x2, URZ ;  /* 0x00000002061c7890 */ /* 0x000fe4000fffe03f */
[----:B------:R-:W-:Y:S01]  /*a740*/  UIADD3 UR30, UR7, 0x40, URZ ;  /* 0x00000040071e7890 */ /* 0x000fe2000fffe03f */
[----:B------:R-:W-:Y:S01]  /*a750*/  UMOV UR29, 0x40000040 ;  /* 0x40000040001d7882 */ /* 0x000fe20000000000 */
[----:B------:R-:W-:Y:S01]  /*a760*/  UMOV UR31, 0x80000020 ;  /* 0x80000020001f7882 */ /* 0x000fe20000000000 */
[----:B--2---:R-:W-:-:S02]  /*a770*/  SHF.R.U32.HI R7, RZ, 0x7, R14 ;  /* 0x00000007ff077819 */ /* 0x004fc4000001160e */
[----:B------:R-:W-:Y:S01]  /*a780*/  ISETP.GE.U32.AND P2, PT, R14, 0x180, PT ;  /* 0x000001800e00780c */ /* 0x000fe20003f46070 */
[----:B------:R-:W-:Y:S02]  /*a790*/  @!P1 VIADD R14, R0, 0x2d840 ;  /* 0x0002d840000e9836 */ /* 0x000fe40000000000 */
[----:B------:R-:W-:Y:S02]  /*a7a0*/  VIADD R7, R7, 0x9 ;  /* 0x0000000907077836 */ /* 0x000fe40000000000 */
[----:B------:R-:W-:-:S03]  /*a7b0*/  IMAD.SHL.U32 R0, R2, 0x80, RZ ;  /* 0x0000008002007824 */ /* 0x000fc600078e00ff */
[----:B------:R-:W-:Y:S02]  /*a7c0*/  SEL R15, R7, 0x9, !P2 ;  /* 0x00000009070f7807 */ /* 0x000fe40005000000 */
[----:B------:R-:W-:Y:S02]  /*a7d0*/  @!P1 PRMT R7, RZ, 0x654, R14 ;  /* 0x00000654ff079816 */ /* 0x000fe4000000000e */
[----:B------:R-:W-:Y:S01]  /*a7e0*/  IADD3 R14, R137, 0x1, -R0 ;  /* 0x00000001890e7810 */ /* 0x000fe20007ffe800 */
        /* <DEDUP_REMOVED lines=49> */
[----:B-1----:R-:W-:-:S04]  /*ab00*/  IMAD.IADD R7, R14, 0x1, -R139 ;  /* 0x000000010e077824 */ /* 0x002fc800078e0a8b */
[----:B------:R-:W-:-:S04]  /*ab10*/  IMAD R7, R16, -0x2, R7 ;  /* 0xfffffffe10077824 */ /* 0x000fc800078e0207 */
[C---:B------:R-:W-:Y:S02]  /*ab20*/  VIADD R138, R7.reuse, UR35 ;  /* 0x00000023078a7c36 */ /* 0x040fe40008000000 */
[----:B------:R-:W-:Y:S02]  /*ab30*/  VIADD R21, R7, UR6 ;  /* 0x0000000607157c36 */ /* 0x000fe40008000000 */
[C---:B------:R-:W-:Y:S02]  /*ab40*/  IMAD.IADD R20, R6.reuse, 0x1, R138 ;  /* 0x0000000106147824 */ /* 0x040fe400078e028a */
[----:B------:R-:W-:Y:S01]  /*ab50*/  IMAD.IADD R7, R6, 0x1, R21 ;  /* 0x0000000106077824 */ /* 0x000fe200078e0215 */
[----:B0-----:R-:W-:Y:S06]  /*ab60*/  @!P5 BRA `(.L_x_907) ;  /* 0x000000000058d947 */ /* 0x001fec0003800000 */
[----:B------:R-:W-:Y:S01]  /*ab70*/  ISETP.GT.AND P2, PT, R11, -0x1, PT ;  /* 0xffffffff0b00780c */ /* 0x000fe20003f44270 */
[----:B------:R-:W-:-:S12]  /*ab80*/  BSSY B0, `(.L_x_908) ;  /* 0x0000010000007945 */ /* 0x000fd80003800000 */
[----:B------:R-:W-:Y:S05]  /*ab90*/  @P2 BRA `(.L_x_909) ;  /* 0x0000000000202947 */ /* 0x000fea0003800000 */
[----:B------:R-:W-:-:S05]  /*aba0*/  IMAD.U32 R141, RZ, RZ, UR34 ;  /* 0x00000022ff8d7e24 */ /* 0x000fca000f8e00ff */
[----:B------:R-:W-:-:S13]  /*abb0*/  ISETP.NE.AND P2, PT, R141, 0x1, PT ;  /* 0x000000018d00780c */ /* 0x000fda0003f45270 */
[----:B------:R-:W0:Y:S02]  /*abc0*/  @P2 LDC.64 R14, c[0x0][0x9e8] ;  /* 0x00027a00ff0e2b82 */ /* 0x000e240000000a00 */
[----:B0-----:R-:W-:-:S04]  /*abd0*/  @P2 IMAD.HI.U32 R144, R9, R14, RZ ;  /* 0x0000000e09902227 */ /* 0x001fc800078e00ff */
[----:B------:R-:W-:Y:S01]  /*abe0*/  IMAD.MOV.U32 R14, RZ, RZ, R9 ;  /* 0x000000ffff0e7224 */ /* 0x000fe200078e0009 */
[----:B------:R-:W-:-:S04]  /*abf0*/  @P2 SHF.R.U32.HI R14, RZ, R15, R144 ;  /* 0x0000000fff0e2219 */ /* 0x000fc80000011690 */
[----:B------:R-:W-:Y:S01]  /*ac00*/  LOP3.LUT R14, RZ, R14, RZ, 0x33, !PT ;  /* 0x0000000eff0e7212 */ /* 0x000fe200078e33ff */
[----:B------:R-:W-:Y:S06]  /*ac10*/  BRA `(.L_x_910) ;  /* 0x0000000000187947 */ /* 0x000fec0003800000 */
.L_x_909:
[----:B------:R-:W-:-:S05]  /*ac20*/  IMAD.U32 R141, RZ, RZ, UR34 ;  /* 0x00000022ff8d7e24 */ /* 0x000fca000f8e00ff */
[----:B------:R-:W-:-:S13]  /*ac30*/  ISETP.NE.AND P2, PT, R141, 0x1, PT ;  /* 0x000000018d00780c */ /* 0x000fda0003f45270 */
[----:B------:R-:W0:Y:S02]  /*ac40*/  @P2 LDC.64 R14, c[0x0][0x9e8] ;  /* 0x00027a00ff0e2b82 */ /* 0x000e240000000a00 */
[----:B0-----:R-:W-:-:S04]  /*ac50*/  @P2 IMAD.HI.U32 R144, R11, R14, RZ ;  /* 0x0000000e0b902227 */ /* 0x001fc800078e00ff */
[----:B------:R-:W-:Y:S01]  /*ac60*/  IMAD.MOV.U32 R14, RZ, RZ, R11 ;  /* 0x000000ffff0e7224 */ /* 0x000fe200078e000b */
[----:B------:R-:W-:-:S07]  /*ac70*/  @P2 SHF.R.U32.HI R14, RZ, R15, R144 ;  /* 0x0000000fff0e2219 */ /* 0x000fce0000011690 */
.L_x_910:
[----:B------:R-:W-:Y:S05]  /*ac80*/  BSYNC B0 ;  /* 0x0000000000007941 */ /* 0x000fea0003800000 */
.L_x_908:
[----:B------:R-:W-:-:S04]  /*ac90*/  IMAD R15, R14, R141, -R0 ;  /* 0x0000008d0e0f7224 */ /* 0x000fc800078e0a00 */
[----:B------:R-:W-:-:S05]  /*aca0*/  IMAD R14, R16, -0x2, R15 ;  /* 0xfffffffe100e7824 */ /* 0x000fca00078e020f */
[----:B------:R-:W-:Y:S02]  /*acb0*/  VIADDMNMX R20, R14, R141, R20, PT ;  /* 0x0000008d0e147246 */ /* 0x000fe40003800114 */
[----:B------:R-:W-:-:S07]  /*acc0*/  VIMNMX R7, R7, R14, !PT ;  /* 0x0000000e07077248 */ /* 0x000fce0007fe0100 */
.L_x_907:
        /* <DEDUP_REMOVED lines=100> */
[----:B------:R-:W-:Y:S01]  /*b310*/  ISETP.GT.AND P3, PT, R10, -0x1, PT ;  /* 0xffffffff0a00780c */ /* 0x000fe20003f64270 */
[----:B------:R-:W-:-:S12]  /*b320*/  BSSY B0, `(.L_x_912) ;  /* 0x0000010000007945 */ /* 0x000fd80003800000 */
[----:B------:R-:W-:Y:S05]  /*b330*/  @P3 BRA `(.L_x_913) ;  /* 0x0000000000203947 */ /* 0x000fea0003800000 */
[----:B------:R-:W-:Y:S02]  /*b340*/  IMAD.U32 R20, RZ, RZ, UR34 ;  /* 0x00000022ff147e24 */ /* 0x000fe4000f8e00ff */
[----:B------:R-:W-:-:S03]  /*b350*/  IMAD.MOV.U32 R7, RZ, RZ, R8 ;  /* 0x000000ffff077224 */ /* 0x000fc600078e0008 */
[----:B------:R-:W-:-:S13]  /*b360*/  ISETP.NE.AND P3, PT, R20, 0x1, PT ;  /* 0x000000011400780c */ /* 0x000fda0003f65270 */
[----:B------:R-:W0:Y:S02]  /*b370*/  @P3 LDC.64 R14, c[0x0][0x9e8] ;  /* 0x00027a00ff0e3b82 */ /* 0x000e240000000a00 */
[----:B0-----:R-:W-:-:S05]  /*b380*/  @P3 IMAD.HI.U32 R14, R8, R14, RZ ;  /* 0x0000000e080e3227 */ /* 0x001fca00078e00ff */
[----:B------:R-:W-:-:S04]  /*b390*/  @P3 SHF.R.U32.HI R7, RZ, R15, R14 ;  /* 0x0000000fff073219 */ /* 0x000fc8000001160e */
[----:B------:R-:W-:Y:S01]  /*b3a0*/  LOP3.LUT R7, RZ, R7, RZ, 0x33, !PT ;  /* 0x00000007ff077212 */ /* 0x000fe200078e33ff */
[----:B------:R-:W-:Y:S06]  /*b3b0*/  BRA `(.L_x_914) ;  /* 0x0000000000187947 */ /* 0x000fec0003800000 */
.L_x_913:
[----:B------:R-:W-:Y:S02]  /*b3c0*/  IMAD.U32 R20, RZ, RZ, UR34 ;  /* 0x00000022ff147e24 */ /* 0x000fe4000f8e00ff */
[----:B------:R-:W-:-:S03]  /*b3d0*/  IMAD.MOV.U32 R7, RZ, RZ, R10 ;  /* 0x000000ffff077224 */ /* 0x000fc600078e000a */
[----:B------:R-:W-:-:S13]  /*b3e0*/  ISETP.NE.AND P3, PT, R20, 0x1, PT ;  /* 0x000000011400780c */ /* 0x000fda0003f65270 */
[----:B------:R-:W0:Y:S02]  /*b3f0*/  @P3 LDC.64 R14, c[0x0][0x9e8] ;  /* 0x00027a00ff0e3b82 */ /* 0x000e240000000a00 */
[----:B0-----:R-:W-:-:S05]  /*b400*/  @P3 IMAD.HI.U32 R14, R10, R14, RZ ;  /* 0x0000000e0a0e3227 */ /* 0x001fca00078e00ff */
[----:B------:R-:W-:-:S07]  /*b410*/  @P3 SHF.R.U32.HI R7, RZ, R15, R14 ;  /* 0x0000000fff073219 */ /* 0x000fce000001160e */
.L_x_914:
[----:B------:R-:W-:Y:S05]  /*b420*/  BSYNC B0 ;  /* 0x0000000000007941 */ /* 0x000fea0003800000 */
.L_x_912:
[----:B------:R-:W-:-:S04]  /*b430*/  IMAD R7, R7, R20, -R0 ;  /* 0x0000001407077224 */ /* 0x000fc800078e0a00 */
[----:B------:R-:W-:-:S05]  /*b440*/  IMAD R7, R16, -0x2, R7 ;  /* 0xfffffffe10077824 */ /* 0x000fca00078e0207 */
[----:B------:R-:W-:Y:S02]  /*b450*/  VIADDMNMX R138, R7, R20, R138, PT ;  /* 0x00000014078a7246 */ /* 0x000fe4000380018a */
[----:B------:R-:W-:-:S07]  /*b460*/  VIMNMX R21, R21, R7, !PT ;  /* 0x0000000715157248 */ /* 0x000fce0007fe0100 */
.L_x_911:
[----:B------:R-:W-:Y:S01]  /*b470*/  FMNMX.FTZ R0, R24, R12, !PT ;  /* 0x0000000c18007209 */ /* 0x000fe20007810000 */
[----:B------:R-:W-:Y:S01]  /*b480*/  UMOV UR28, UR46 ;  /* 0x0000002e001c7c82 */ /* 0x000fe20008000000 */
        /* <DEDUP_REMOVED lines=63> */
[----:B------:R-:W-:Y:S01]  /*b880*/  FSEL R34, R34, -INF , !P4 ;  /* 0xff80000022227808 */ /* 0x000fe20006000000 */
[----:B------:R-:W0:Y:S01]  /*b890*/  SHFL.BFLY PT, R0, R7, 0x2, 0x1f ;  /* 0x0c401f0007007f89 */ /* 0x000e2200000e0000 */
[----:B------:R-:W-:-:S02]  /*b8a0*/  ISETP.GT.AND P4, PT, R21, 0x19, P2 ;  /* 0x000000191500780c */ /* 0x000fc40001784270 */
[C---:B------:R-:W-:Y:S02]  /*b8b0*/  ISETP.LT.OR P3, PT, R138.reuse, 0x39, P3 ;  /* 0x000000398a00780c */ /* 0x040fe40001f61670 */
[----:B------:R-:W-:Y:S02]  /*b8c0*/  FSEL R55, R55, -INF , !P6 ;  /* 0xff80000037377808 */ /* 0x000fe40007000000 */
[C---:B------:R-:W-:Y:S02]  /*b8d0*/  ISETP.GT.AND P6, PT, R21.reuse, 0x48, P2 ;  /* 0x000000481500780c */ /* 0x040fe400017c4270 */
[----:B------:R-:W-:Y:S02]  /*b8e0*/  ISETP.LT.OR P4, PT, R138, 0x1a, P4 ;  /* 0x0000001a8a00780c */ /* 0x000fe40002781670 */
[----:B------:R-:W-:Y:S02]  /*b8f0*/  FSEL R54, R54, -INF , !P3 ;  /* 0xff80000036367808 */ /* 0x000fe40005800000 */
[----:B------:R-:W-:-:S02]  /*b900*/  ISETP.GT.AND P3, PT, R21, 0x41, P2 ;  /* 0x000000411500780c */ /* 0x000fc40001764270 */
[C---:B------:R-:W-:Y:S02]  /*b910*/  ISETP.LT.OR P6, PT, R138.reuse, 0x49, P6 ;  /* 0x000000498a00780c */ /* 0x040fe400037c1670 */
[----:B------:R-:W-:Y:S02]  /*b920*/  FSEL R39, R39, -INF , !P4 ;  /* 0xff80000027277808 */ /* 0x000fe40006000000 */
[----:B------:R-:W-:Y:S02]  /*b930*/  ISETP.GT.AND P4, PT, R21, 0x28, P2 ;  /* 0x000000281500780c */ /* 0x000fe40001784270 */
[----:B------:R-:W-:Y:S02]  /*b940*/  ISETP.LT.OR P3, PT, R138, 0x42, P3 ;  /* 0x000000428a00780c */ /* 0x000fe40001f61670 */
[----:B------:R-:W-:Y:S02]  /*b950*/  FSEL R62, R62, -INF , !P6 ;  /* 0xff8000003e3e7808 */ /* 0x000fe40007000000 */
[----:B0-----:R-:W-:-:S02]  /*b960*/  FMNMX.FTZ R0, R7, R0, !PT ;  /* 0x0000000007007209 */ /* 0x001fc40007810000 */
[----:B------:R-:W-:Y:S02]  /*b970*/  ISETP.GT.AND P6, PT, R21, 0x51, P2 ;  /* 0x000000511500780c */ /* 0x000fe400017c4270 */
[C---:B------:R-:W-:Y:S01]  /*b980*/  ISETP.LT.OR P4, PT, R138.reuse, 0x29, P4 ;  /* 0x000000298a00780c */ /* 0x040fe20002781670 */
[----:B------:R-:W0:Y:S01]  /*b990*/  SHFL.BFLY PT, R7, R0, 0x1, 0x1f ;  /* 0x0c201f0000077f89 */ /* 0x000e2200000e0000 */
[----:B------:R-:W-:Y:S02]  /*b9a0*/  FSEL R59, R59, -INF , !P3 ;  /* 0xff8000003b3b7808 */ /* 0x000fe40005800000 */
[----:B------:R-:W-:Y:S02]  /*b9b0*/  ISETP.GT.AND P3, PT, R21, 0x50, P2 ;  /* 0x000000501500780c */ /* 0x000fe40001764270 */
[----:B------:R-:W-:Y:S02]  /*b9c0*/  ISETP.LT.OR P6, PT, R138, 0x52, P6 ;  /* 0x000000528a00780c */ /* 0x000fe400037c1670 */
[----:B------:R-:W-:-:S02]  /*b9d0*/  FSEL R46, R46, -INF , !P4 ;  /* 0xff8000002e2e7808 */ /* 0x000fc40006000000 */
[----:B------:R-:W-:Y:S02]  /*b9e0*/  ISETP.GT.AND P4, PT, R21, 0x31, P2 ;  /* 0x000000311500780c */ /* 0x000fe40001784270 */
[C---:B------:R-:W-:Y:S02]  /*b9f0*/  ISETP.LT.OR P3, PT, R138.reuse, 0x51, P3 ;  /* 0x000000518a00780c */ /* 0x040fe40001f61670 */
        /* <DEDUP_REMOVED lines=10> */
[C---:B------:R-:W-:Y:S02]  /*baa0*/  ISETP.GT.AND P6, PT, R21.reuse, 0x61, P2 ;  /* 0x000000611500780c */ /* 0x040fe400017c4270 */
[----:B------:R-:W-:Y:S02]  /*bab0*/  ISETP.LT.OR P4, PT, R138, 0x41, P4 ;  /* 0x000000418a00780c */ /* 0x000fe40002781670 */
[----:B------:R-:W-:Y:S02]  /*bac0*/  FSEL R70, R70, -INF , !P3 ;  /* 0xff80000046467808 */ /* 0x000fe40005800000 */
[----:B------:R-:W-:Y:S02]  /*bad0*/  ISETP.GT.AND P3, PT, R21, 0x60, P2 ;  /* 0x000000601500780c */ /* 0x000fe40001764270 */
[----:B------:R-:W-:Y:S02]  /*bae0*/  ISETP.LT.OR P6, PT, R138, 0x62, P6 ;  /* 0x000000628a00780c */ /* 0x000fe400037c1670 */
[----:B------:R-:W-:-:S02]  /*baf0*/  FSEL R58, R58, -INF , !P4 ;  /* 0xff8000003a3a7808 */ /* 0x000fc40006000000 */
[----:B------:R-:W-:Y:S02]  /*bb00*/  ISETP.GT.AND P4, PT, R21, 0x49, P2 ;  /* 0x000000491500780c */ /* 0x000fe40001784270 */
[----:B------:R-:W-:Y:S02]  /*bb10*/  ISETP.LT.OR P3, PT, R138, 0x61, P3 ;  /* 0x000000618a00780c */ /* 0x000fe40001f61670 */
[----:B------:R-:W-:Y:S02]  /*bb20*/  FSEL R75, R75, -INF , !P6 ;  /* 0xff8000004b4b7808 */ /* 0x000fe40007000000 */
[----:B0-----:R-:W-:Y:S02]  /*bb30*/  FMNMX.FTZ R0, R0, R7, !PT ;  /* 0x0000000700007209 */ /* 0x001fe40007810000 */
[----:B------:R-:W-:Y:S02]  /*bb40*/  ISETP.GT.AND P6, PT, R21, 0x69, P2 ;  /* 0x000000691500780c */ /* 0x000fe400017c4270 */
[----:B------:R-:W-:Y:S01]  /*bb50*/  ISETP.LT.OR P4, PT, R138, 0x4a, P4 ;  /* 0x0000004a8a00780c */ /* 0x000fe20002781670 */
[----:B------:R-:W-:Y:S01]  /*bb60*/  FMUL.FTZ R7, R0, UR33 ;  /* 0x0000002100077c20 */ /* 0x000fe20008410000 */
[----:B------:R-:W-:-:S02]  /*bb70*/  FSEL R74, R74, -INF , !P3 ;  /* 0xff8000004a4a7808 */ /* 0x000fc40005800000 */
[----:B------:R-:W-:Y:S02]  /*bb80*/  ISETP.GT.AND P3, PT, R21, 0x68, P2 ;  /* 0x000000681500780c */ /* 0x000fe40001764270 */
[----:B------:R-:W-:Y:S02]  /*bb90*/  ISETP.LT.OR P6, PT, R138, 0x6a, P6 ;  /* 0x0000006a8a00780c */ /* 0x000fe400037c1670 */
[----:B------:R-:W-:Y:S02]  /*bba0*/  FSEL R63, R63, -INF , !P4 ;  /* 0xff8000003f3f7808 */ /* 0x000fe40006000000 */
[----:B------:R-:W-:Y:S02]  /*bbb0*/  FSETP.NEU.FTZ.AND P4, PT, R0, -INF , PT ;  /* 0xff8000000000780b */ /* 0x000fe40003f9d000 */
[----:B------:R-:W-:Y:S02]  /*bbc0*/  ISETP.LT.OR P3, PT, R138, 0x69, P3 ;  /* 0x000000698a00780c */ /* 0x000fe40001f61670 */
[----:B------:R-:W-:-:S02]  /*bbd0*/  FSEL R79, R79, -INF , !P6 ;  /* 0xff8000004f4f7808 */ /* 0x000fc40007000000 */
[----:B------:R-:W-:Y:S02]  /*bbe0*/  ISETP.GT.AND P6, PT, R21, RZ, P2 ;  /* 0x000000ff1500720c */ /* 0x000fe400017c4270 */
[----:B------:R-:W-:Y:S02]  /*bbf0*/  FSEL R7, R7, RZ, P4 ;  /* 0x000000ff07077208 */ /* 0x000fe40002000000 */
[----:B------:R-:W-:Y:S02]  /*bc00*/  FSEL R78, R78, -INF , !P3 ;  /* 0xff8000004e4e7808 */ /* 0x000fe40005800000 */
[----:B------:R-:W-:Y:S01]  /*bc10*/  ISETP.GT.AND P3, PT, R21, 0x70, P2 ;  /* 0x000000701500780c */ /* 0x000fe20001764270 */
[--C-:B------:R-:W-:Y:S01]  /*bc20*/  FFMA.FTZ R15, R25, UR33, -R7.reuse ;  /* 0x00000021190f7c23 */ /* 0x100fe20008010807 */
[C---:B------:R-:W-:Y:S01]  /*bc30*/  ISETP.LT.OR P6, PT, R138.reuse, 0x1, P6 ;  /* 0x000000018a00780c */ /* 0x040fe200037c1670 */
[--C-:B------:R-:W-:Y:S01]  /*bc40*/  FFMA.FTZ R25, R29, UR33, -R7.reuse ;  /* 0x000000211d197c23 */ /* 0x100fe20008010807 */
[----:B------:R-:W-:Y:S01]  /*bc50*/  ISETP.LT.OR P3, PT, R138, 0x71, P3 ;  /* 0x000000718a00780c */ /* 0x000fe20001f61670 */
[--C-:B------:R-:W-:Y:S01]  /*bc60*/  FFMA.FTZ R20, R28, UR33, -R7.reuse ;  /* 0x000000211c147c23 */ /* 0x100fe20008010807 */
[----:B------:R-:W-:Y:S01]  /*bc70*/  FSEL R29, R26, -INF , !P6 ;  /* 0xff8000001a1d7808 */ /* 0x000fe20007000000 */
[--C-:B------:R-:W-:Y:S01]  /*bc80*/  FFMA.FTZ R14, R24, UR33, -R7.reuse ;  /* 0x00000021180e7c23 */ /* 0x100fe20008010807 */
[----:B------:R-:W-:Y:S01]  /*bc90*/  FSEL R82, R82, -INF , !P3 ;  /* 0xff80000052527808 */ /* 0x000fe20005800000 */
[--C-:B------:R-:W-:Y:S01]  /*bca0*/  FFMA.FTZ R24, R32, UR33, -R7.reuse ;  /* 0x0000002120187c23 */ /* 0x100fe20008010807 */
[----:B------:R-:W-:Y:S01]  /*bcb0*/  FMNMX.FTZ R26, R29, R13, !PT ;  /* 0x0000000d1d1a7209 */ /* 0x000fe20007810000 */
[--C-:B------:R-:W-:Y:S01]  /*bcc0*/  FFMA.FTZ R141, R41, UR33, -R7.reuse ;  /* 0x00000021298d7c23 */ /* 0x100fe20008010807 */
[----:B------:R-:W-:Y:S01]  /*bcd0*/  ISETP.GT.AND P3, PT, R21, 0x71, P2 ;  /* 0x000000711500780c */ /* 0x000fe20001764270 */
[--C-:B------:R-:W-:Y:S01]  /*bce0*/  FFMA.FTZ R144, R45, UR33, -R7.reuse ;  /* 0x000000212d907c23 */ /* 0x100fe20008010807 */
[----:B------:R-:W-:Y:S01]  /*bcf0*/  ISETP.GT.AND P6, PT, R21, 0x78, P2 ;  /* 0x000000781500780c */ /* 0x000fe200017c4270 */
[--C-:B------:R-:W-:Y:S01]  /*bd00*/  FFMA.FTZ R57, R57, UR33, -R7.reuse ;  /* 0x0000002139397c23 */ /* 0x100fe20008010807 */
[----:B------:R-:W-:Y:S01]  /*bd10*/  ISETP.GT.AND P2, PT, R21, 0x79, P2 ;  /* 0x000000791500780c */ /* 0x000fe20001744270 */
[--C-:B------:R-:W-:Y:S01]  /*bd20*/  FFMA.FTZ R21, R33, UR33, -R7.reuse ;  /* 0x0000002121157c23 */ /* 0x100fe20008010807 */
[----:B------:R-:W-:Y:S01]  /*bd30*/  FMNMX.FTZ R33, R27, R26, !PT ;  /* 0x0000001a1b217209 */ /* 0x000fe20007810000 */
[--C-:B------:R-:W-:Y:S01]  /*bd40*/  FFMA.FTZ R26, R36, UR33, -R7.reuse ;  /* 0x00000021241a7c23 */ /* 0x100fe20008010807 */
[----:B------:R-:W-:Y:S01]  /*bd50*/  ISETP.LT.OR P3, PT, R138, 0x72, P3 ;  /* 0x000000728a00780c */ /* 0x000fe20001f61670 */
[----:B------:R-:W-:Y:S01]  /*bd60*/  FFMA.FTZ R61, R61, UR33, -R7 ;  /* 0x000000213d3d7c23 */ /* 0x000fe20008010807 */
[----:B------:R-:W-:Y:S01]  /*bd70*/  FMNMX.FTZ R28, R30, R33, !PT ;  /* 0x000000211e1c7209 */ /* 0x000fe20007810000 */
[----:B------:R-:W-:Y:S01]  /*bd80*/  MUFU.EX2 R14, R14 ;  /* 0x0000000e000e7308 */ /* 0x000fe20000000800 */
[----:B------:R-:W-:-:S02]  /*bd90*/  ISETP.LT.OR P6, PT, R138, 0x79, P6 ;  /* 0x000000798a00780c */ /* 0x000fc400037c1670 */
[----:B------:R-:W-:Y:S01]  /*bda0*/  FMNMX.FTZ R33, R31, R28, !PT ;  /* 0x0000001c1f217209 */ /* 0x000fe20007810000 */
[--C-:B------:R-:W-:Y:S01]  /*bdb0*/  FFMA.FTZ R28, R37, UR33, -R7.reuse ;  /* 0x00000021251c7c23 */ /* 0x100fe20008010807 */
[----:B------:R-:W-:Y:S02]  /*bdc0*/  FSEL R83, R83, -INF , !P3 ;  /* 0xff80000053537808 */ /* 0x000fe40005800000 */
[----:B------:R-:W-:Y:S01]  /*bdd0*/  FMNMX.FTZ R32, R34, R33, !PT ;  /* 0x0000002122207209 */ /* 0x000fe20007810000 */
[----:B------:R-:W-:Y:S01]  /*bde0*/  MUFU.EX2 R15, R15 ;  /* 0x0000000f000f7308 */ /* 0x000fe20000000800 */
[----:B------:R-:W-:Y:S02]  /*bdf0*/  ISETP.LT.OR P2, PT, R138, 0x7a, P2 ;  /* 0x0000007a8a00780c */ /* 0x000fe40001741670 */
[----:B------:R-:W-:Y:S01]  /*be00*/  FMNMX.FTZ R33, R35, R32, !PT ;  /* 0x0000002023217209 */ /* 0x000fe20007810000 */
[----:B------:R-:W-:Y:S01]  /*be10*/  FFMA.FTZ R32, R40, UR33, -R7 ;  /* 0x0000002128207c23 */ /* 0x000fe20008010807 */
[----:B------:R-:W-:-:S02]  /*be20*/  FSEL R86, R86, -INF , !P6 ;  /* 0xff80000056567808 */ /* 0x000fc40007000000 */
[----:B------:R-:W-:Y:S01]  /*be30*/  FMNMX.FTZ R36, R38, R33, !PT ;  /* 0x0000002126247209 */ /* 0x000fe20007810000 */
[----:B------:R-:W-:Y:S01]  /*be40*/  MUFU.EX2 R20, R20 ;  /* 0x0000001400147308 */ /* 0x000fe20000000800 */
[----:B------:R-:W-:Y:S02]  /*be50*/  FSEL R87, R87, -INF , !P2 ;  /* 0xff80000057577808 */ /* 0x000fe40005000000 */
[----:B------:R-:W-:-:S04]  /*be60*/  FMNMX.FTZ R33, R39, R36, !PT ;  /* 0x0000002427217209 */ /* 0x000fc80007810000 */
[----:B------:R-:W-:Y:S01]  /*be70*/  FMNMX.FTZ R36, R42, R33, !PT ;  /* 0x000000212a247209 */ /* 0x000fe20007810000 */
[----:B------:R-:W-:Y:S03]  /*be80*/  MUFU.EX2 R25, R25 ;  /* 0x0000001900197308 */ /* 0x000fe60000000800 */
[----:B------:R-:W-:Y:S01]  /*be90*/  FMNMX.FTZ R37, R43, R36, !PT ;  /* 0x000000242b257209 */ /* 0x000fe20007810000 */
[----:B------:R-:W-:-:S03]  /*bea0*/  FFMA.FTZ R36, R44, UR33, -R7 ;  /* 0x000000212c247c23 */ /* 0x000fc60008010807 */
[----:B------:R-:W-:Y:S01]  /*beb0*/  FMNMX.FTZ R40, R46, R37, !PT ;  /* 0x000000252e287209 */ /* 0x000fe20007810000 */
[----:B------:R0:W-:Y:S03]  /*bec0*/  MUFU.EX2 R33, R141 ;  /* 0x0000008d00217308 */ /* 0x0001e60000000800 */
[----:B------:R-:W-:-:S04]  /*bed0*/  FMNMX.FTZ R37, R47, R40, !PT ;  /* 0x000000282f257209 */ /* 0x000fc80007810000 */
[----:B------:R-:W-:Y:S01]  /*bee0*/  FMNMX.FTZ R40, R50, R37, !PT ;  /* 0x0000002532287209 */ /* 0x000fe20007810000 */
[----:B------:R-:W-:Y:S01]  /*bef0*/  MUFU.EX2 R24, R24 ;  /* 0x0000001800187308 */ /* 0x000fe20000000800 */
[--C-:B0-----:R-:W-:Y:S02]  /*bf00*/  FFMA.FTZ R141, R49, UR33, -R7.reuse ;  /* 0x00000021318d7c23 */ /* 0x101fe40008010807 */
        /* <DEDUP_REMOVED lines=11> */
[----:B------:R-:W-:Y:S03]  /*bfc0*/  MUFU.EX2 R41, R141 ;  /* 0x0000008d00297308 */ /* 0x000fe60000000800 */
[----:B------:R-:W-:-:S04]  /*bfd0*/  FMNMX.FTZ R45, R63, R48, !PT ;  /* 0x000000303f2d7209 */ /* 0x000fc80007810000 */
[----:B------:R-:W-:Y:S01]  /*bfe0*/  FMNMX.FTZ R48, R66, R45, !PT ;  /* 0x0000002d42307209 */ /* 0x000fe20007810000 */
[----:B------:R-:W-:Y:S03]  /*bff0*/  MUFU.EX2 R26, R26 ;  /* 0x0000001a001a7308 */ /* 0x000fe60000000800 */
        /* <DEDUP_REMOVED lines=13> */
[----:B------:R-:W-:Y:S03]  /*c0d0*/  MUFU.EX2 R36, R36 ;  /* 0x0000002400247308 */ /* 0x000fe60000000800 */
[----:B0-----:R-:W-:Y:S01]  /*c0e0*/  FMNMX.FTZ R57, R83, R56, !PT ;  /* 0x0000003853397209 */ /* 0x001fe20007810000 */
[--C-:B------:R-:W-:Y:S01]  /*c0f0*/  FFMA.FTZ R56, R64, UR33, -R7.reuse ;  /* 0x0000002140387c23 */ /* 0x100fe20008010807 */
[--C-:B------:R-:W-:Y:S01]  /*c100*/  FFMA.FTZ R64, R72, UR33, -R7.reuse ;  /* 0x0000002148407c23 */ /* 0x100fe20008010807 */
[--C-:B------:R-:W-:Y:S01]  /*c110*/  FFMA.FTZ R72, R80, UR33, -R7.reuse ;  /* 0x0000002150487c23 */ /* 0x100fe20008010807 */
[----:B------:R-:W-:Y:S01]  /*c120*/  FMNMX.FTZ R60, R86, R57, !PT ;  /* 0x00000039563c7209 */ /* 0x000fe20007810000 */
[----:B------:R0:W-:Y:S01]  /*c130*/  MUFU.EX2 R53, R61 ;  /* 0x0000003d00357308 */ /* 0x0001e20000000800 */
[--C-:B------:R-:W-:Y:S01]  /*c140*/  FFMA.FTZ R57, R65, UR33, -R7.reuse ;  /* 0x0000002141397c23 */ /* 0x100fe20008010807 */
[--C-:B------:R-:W-:Y:S01]  /*c150*/  FFMA.FTZ R65, R73, UR33, -R7.reuse ;  /* 0x0000002149417c23 */ /* 0x100fe20008010807 */
[----:B------:R-:W-:Y:S01]  /*c160*/  FMNMX.FTZ R141, R87, R60, !PT ;  /* 0x0000003c578d7209 */ /* 0x000fe20007810000 */
[--C-:B------:R-:W-:Y:S01]  /*c170*/  FFMA.FTZ R60, R68, UR33, -R7.reuse ;  /* 0x00000021443c7c23 */ /* 0x100fe20008010807 */
[--C-:B------:R-:W-:Y:S01]  /*c180*/  FFMA.FTZ R68, R76, UR33, -R7.reuse ;  /* 0x000000214c447c23 */ /* 0x100fe20008010807 */
[--C-:B------:R-:W-:Y:S01]  /*c190*/  FFMA.FTZ R73, R81, UR33, -R7.reuse ;  /* 0x0000002151497c23 */ /* 0x100fe20008010807 */
[--C-:B------:R-:W-:Y:S01]  /*c1a0*/  FFMA.FTZ R76, R84, UR33, -R7.reuse ;  /* 0x00000021544c7c23 */ /* 0x100fe20008010807 */
[----:B------:R-:W1:Y:S01]  /*c1b0*/  SHFL.BFLY PT, R138, R141, 0x2, 0x1f ;  /* 0x0c401f008d8a7f89 */ /* 0x000e6200000e0000 */
[--C-:B0-----:R-:W-:Y:S01]  /*c1c0*/  FFMA.FTZ R61, R69, UR33, -R7.reuse ;  /* 0x00000021453d7c23 */ /* 0x101fe20008010807 */
[--C-:B------:R-:W-:Y:S01]  /*c1d0*/  FFMA.FTZ R69, R77, UR33, -R7.reuse ;  /* 0x000000214d457c23 */ /* 0x100fe20008010807 */
[----:B------:R-:W-:Y:S01]  /*c1e0*/  FFMA.FTZ R80, R85, UR33, -R7 ;  /* 0x0000002155507c23 */ /* 0x000fe20008010807 */
[----:B------:R-:W-:Y:S01]  /*c1f0*/  FSEL R77, R0, RZ, P4 ;  /* 0x000000ff004d7208 */ /* 0x000fe20002000000 */
[----:B------:R-:W-:Y:S04]  /*c200*/  MUFU.EX2 R45, R144 ;  /* 0x00000090002d7308 */ /* 0x000fe80000000800 */
[----:B------:R-:W-:-:S04]  /*c210*/  FADD.FTZ R77, -R77, R12 ;  /* 0x0000000c4d4d7221 */ /* 0x000fc80000010100 */
[----:B------:R-:W-:Y:S01]  /*c220*/  FMUL.FTZ R77, R77, UR33 ;  /* 0x000000214d4d7c20 */ /* 0x000fe20008410000 */
[----:B------:R-:W-:Y:S08]  /*c230*/  MUFU.EX2 R40, R40 ;  /* 0x0000002800287308 */ /* 0x000ff00000000800 */
[----:B------:R-:W0:Y:S01]  /*c240*/  MUFU.EX2 R77, R77 ;  /* 0x0000004d004d7308 */ /* 0x000e220000000800 */
[----:B-1----:R-:W-:-:S05]  /*c250*/  FMNMX.FTZ R138, R141, R138, !PT ;  /* 0x0000008a8d8a7209 */ /* 0x002fca0007810000 */
[----:B------:R-:W1:Y:S02]  /*c260*/  SHFL.BFLY PT, R141, R138, 0x1, 0x1f ;  /* 0x0c201f008a8d7f89 */ /* 0x000e6400000e0000 */
[----:B------:R-:W-:Y:S08]  /*c270*/  MUFU.EX2 R44, R44 ;  /* 0x0000002c002c7308 */ /* 0x000ff00000000800 */
[----:B------:R-:W-:Y:S01]  /*c280*/  MUFU.EX2 R48, R48 ;  /* 0x0000003000307308 */ /* 0x000fe20000000800 */
[-C--:B0-----:R-:W-:Y:S01]  /*c290*/  FMUL.FTZ R88, R88, R77.reuse ;  /* 0x0000004d58587220 */ /* 0x081fe20000410000 */
        /* <DEDUP_REMOVED lines=12> */
[----:B------:R-:W-:Y:S01]  /*c360*/  FMUL.FTZ R112, R112, R77 ;  /* 0x0000004d70707220 */ /* 0x000fe20000410000 */
[----:B-1----:R-:W-:Y:S01]  /*c370*/  FMNMX.FTZ R7, R138, R141, !PT ;  /* 0x0000008d8a077209 */ /* 0x002fe20007810000 */
[----:B------:R-:W-:Y:S01]  /*c380*/  MUFU.EX2 R56, R56 ;  /* 0x0000003800387308 */ /* 0x000fe20000000800 */
[-C--:B------:R-:W-:Y:S01]  /*c390*/  FMUL.FTZ R113, R113, R77.reuse ;  /* 0x0000004d71717220 */ /* 0x080fe20000410000 */
[-C--:B------:R-:W-:Y:S01]  /*c3a0*/  FMUL.FTZ R116, R116, R77.reuse ;  /* 0x0000004d74747220 */ /* 0x080fe20000410000 */
[C---:B------:R-:W-:Y:S01]  /*c3b0*/  FSETP.NEU.FTZ.AND P2, PT, R7.reuse, -INF , PT ;  /* 0xff8000000700780b */ /* 0x040fe20003f5d000 */
[----:B------:R-:W-:Y:S01]  /*c3c0*/  FMUL.FTZ R84, R7, UR33 ;  /* 0x0000002107547c20 */ /* 0x000fe20008410000 */
[-C--:B------:R-:W-:Y:S01]  /*c3d0*/  FMUL.FTZ R117, R117, R77.reuse ;  /* 0x0000004d75757220 */ /* 0x080fe20000410000 */
[-C--:B------:R-:W-:Y:S01]  /*c3e0*/  FMUL.FTZ R120, R120, R77.reuse ;  /* 0x0000004d78787220 */ /* 0x080fe20000410000 */
[----:B------:R-:W-:Y:S01]  /*c3f0*/  FSEL R12, R7, RZ, P2 ;  /* 0x000000ff070c7208 */ /* 0x000fe20001000000 */
[----:B------:R-:W-:Y:S01]  /*c400*/  MUFU.EX2 R57, R57 ;  /* 0x0000003900397308 */ /* 0x000fe20000000800 */
[----:B------:R-:W-:Y:S01]  /*c410*/  FSEL R84, R84, RZ, P2 ;  /* 0x000000ff54547208 */ /* 0x000fe20001000000 */
[----:B------:R-:W-:Y:S01]  /*c420*/  FMUL.FTZ R121, R121, R77 ;  /* 0x0000004d79797220 */ /* 0x000fe20000410000 */
[----:B------:R-:W-:Y:S01]  /*c430*/  ISETP.GT.AND P2, PT, R2, UR39, PT ;  /* 0x0000002702007c0c */ /* 0x000fe2000bf44270 */
[----:B------:R-:W-:Y:S01]  /*c440*/  FADD.FTZ R12, -R12, R13 ;  /* 0x0000000d0c0c7221 */ /* 0x000fe20000010100 */
[----:B------:R-:W-:-:S02]  /*c450*/  IMAD.U32 R13, RZ, RZ, UR50 ;  /* 0x00000032ff0d7e24 */ /* 0x000fc4000f8e00ff */
[--C-:B------:R-:W-:Y:S01]  /*c460*/  FFMA.FTZ R81, R29, UR33, -R84.reuse ;  /* 0x000000211d517c23 */ /* 0x100fe20008010854 */
[--C-:B------:R-:W-:Y:S01]  /*c470*/  FFMA.FTZ R85, R27, UR33, -R84.reuse ;  /* 0x000000211b557c23 */ /* 0x100fe20008010854 */
[----:B------:R-:W-:Y:S01]  /*c480*/  FMUL.FTZ R12, R12, UR33 ;  /* 0x000000210c0c7c20 */ /* 0x000fe20008410000 */
[--C-:B------:R-:W-:Y:S01]  /*c490*/  FFMA.FTZ R138, R30, UR33, -R84.reuse ;  /* 0x000000211e8a7c23 */ /* 0x100fe20008010854 */
[----:B------:R-:W-:Y:S01]  /*c4a0*/  @!P1 LEA R13, R13, UR42, 0x3 ;  /* 0x0000002a0d0d9c11 */ /* 0x000fe2000f8e18ff */
[--C-:B------:R-:W-:Y:S01]  /*c4b0*/  FFMA.FTZ R145, R31, UR33, -R84.reuse ;  /* 0x000000211f917c23 */ /* 0x100fe20008010854 */
[----:B------:R-:W-:Y:S01]  /*c4c0*/  MUFU.EX2 R81, R81 ;  /* 0x0000005100517308 */ /* 0x000fe20000000800 */
[----:B------:R-:W-:Y:S01]  /*c4d0*/  FFMA.FTZ R27, R34, UR33, -R84 ;  /* 0x00000021221b7c23 */ /* 0x000fe20008010854 */
[----:B------:R-:W-:Y:S01]  /*c4e0*/  FFMA.FTZ R34, R77, R4, R14 ;  /* 0x000000044d227223 */ /* 0x000fe2000001000e */
[----:B------:R-:W-:Y:S02]  /*c4f0*/  @!P1 VIADD R13, R13, 0x2d860 ;  /* 0x0002d8600d0d9836 */ /* 0x000fe40000000000 */
[--C-:B------:R-:W-:Y:S01]  /*c500*/  FFMA.FTZ R35, R35, UR33, -R84.reuse ;  /* 0x0000002123237c23 */ /* 0x100fe20008010854 */
[--C-:B------:R-:W-:Y:S01]  /*c510*/  FFMA.FTZ R30, R50, UR33, -R84.reuse ;  /* 0x00000021321e7c23 */ /* 0x100fe20008010854 */
[--C-:B------:R-:W-:Y:S01]  /*c520*/  FFMA.FTZ R38, R38, UR33, -R84.reuse ;  /* 0x0000002126267c23 */ /* 0x100fe20008010854 */
[--C-:B------:R-:W-:Y:S01]  /*c530*/  FFMA.FTZ R39, R39, UR33, -R84.reuse ;  /* 0x0000002127277c23 */ /* 0x100fe20008010854 */
[----:B------:R0:W1:Y:S01]  /*c540*/  MUFU.EX2 R29, R12 ;  /* 0x0000000c001d7308 */ /* 0x0000620000000800 */
[----:B------:R-:W-:Y:S01]  /*c550*/  @!P1 PRMT R13, RZ, 0x654, R13 ;  /* 0x00000654ff0d9816 */ /* 0x000fe2000000000d */
[--C-:B------:R-:W-:Y:S01]  /*c560*/  FFMA.FTZ R42, R42, UR33, -R84.reuse ;  /* 0x000000212a2a7c23 */ /* 0x100fe20008010854 */
[--C-:B------:R-:W-:Y:S01]  /*c570*/  FFMA.FTZ R63, R63, UR33, -R84.reuse ;  /* 0x000000213f3f7c23 */ /* 0x100fe20008010854 */
[--C-:B------:R-:W-:Y:S01]  /*c580*/  FFMA.FTZ R141, R43, UR33, -R84.reuse ;  /* 0x000000212b8d7c23 */ /* 0x100fe20008010854 */
[----:B------:R2:W-:Y:S01]  /*c590*/  @!P1 SYNCS.ARRIVE.TRANS64.RED.A1T0 RZ, [R13+URZ], RZ ;  /* 0x000000ff0dff99a7 */ /* 0x0005e2000810043f */
[--C-:B------:R-:W-:Y:S01]  /*c5a0*/  FFMA.FTZ R46, R46, UR33, -R84.reuse ;  /* 0x000000212e2e7c23 */ /* 0x100fe20008010854 */
[--C-:B------:R-:W-:Y:S01]  /*c5b0*/  FFMA.FTZ R144, R47, UR33, -R84.reuse ;  /* 0x000000212f907c23 */ /* 0x100fe20008010854 */
[----:B------:R-:W3:Y:S01]  /*c5c0*/  MUFU.EX2 R85, R85 ;  /* 0x0000005500557308 */ /* 0x000ee20000000800 */
[----:B0-----:R-:W-:Y:S01]  /*c5d0*/  F2FP.BF16.F32.PACK_AB R12, R15, R14 ;  /* 0x0000000e0f0c723e */ /* 0x001fe200000010ff */
[--C-:B------:R-:W-:Y:S01]  /*c5e0*/  FFMA.FTZ R47, R55, UR33, -R84.reuse ;  /* 0x00000021372f7c23 */ /* 0x100fe20008010854 */
[----:B------:R-:W-:Y:S01]  /*c5f0*/  F2FP.BF16.F32.PACK_AB R14, R25, R20 ;  /* 0x00000014190e723e */ /* 0x000fe200000010ff */
[----:B------:R-:W-:Y:S01]  /*c600*/  FFMA.FTZ R55, R67, UR33, -R84 ;  /* 0x0000002143377c23 */ /* 0x000fe20008010854 */
[----:B--2---:R-:W-:Y:S01]  /*c610*/  FADD.FTZ R13, R15, R34 ;  /* 0x000000220f0d7221 */ /* 0x004fe20000010000 */
[--C-:B------:R-:W-:Y:S01]  /*c620*/  FFMA.FTZ R31, R51, UR33, -R84.reuse ;  /* 0x00000021331f7c23 */ /* 0x100fe20008010854 */
[--C-:B------:R-:W-:Y:S01]  /*c630*/  FFMA.FTZ R43, R54, UR33, -R84.reuse ;  /* 0x00000021362b7c23 */ /* 0x100fe20008010854 */
[----:B------:R-:W0:Y:S01]  /*c640*/  MUFU.EX2 R138, R138 ;  /* 0x0000008a008a7308 */ /* 0x000e220000000800 */
[----:B-1----:R-:W-:Y:S01]  /*c650*/  FFMA.FTZ R34, R29, R3, R81 ;  /* 0x000000031d227223 */ /* 0x002fe20000010051 */
[----:B------:R-:W-:Y:S01]  /*c660*/  FADD.FTZ R50, R20, R13 ;  /* 0x0000000d14327221 */ /* 0x000fe20000010000 */
[--C-:B------:R-:W-:Y:S01]  /*c670*/  FFMA.FTZ R51, R58, UR33, -R84.reuse ;  /* 0x000000213a337c23 */ /* 0x100fe20008010854 */
[--C-:B------:R-:W-:Y:S01]  /*c680*/  FFMA.FTZ R54, R59, UR33, -R84.reuse ;  /* 0x000000213b367c23 */ /* 0x100fe20008010854 */
[----:B------:R-:W-:Y:S01]  /*c690*/  FFMA.FTZ R4, R62, UR33, -R84 ;  /* 0x000000213e047c23 */ /* 0x000fe20008010854 */
[----:B------:R-:W-:Y:S01]  /*c6a0*/  FADD.FTZ R15, R25, R50 ;  /* 0x00000032190f7221 */ /* 0x000fe20000010000 */
[----:B------:R-:W-:Y:S01]  /*c6b0*/  FFMA.FTZ R59, R70, UR33, -R84 ;  /* 0x00000021463b7c23 */ /* 0x000fe20008010854 */
[----:B------:R-:W1:Y:S01]  /*c6c0*/  MUFU.EX2 R145, R145 ;  /* 0x0000009100917308 */ /* 0x000e620000000800 */
[C---:B---3--:R-:W-:Y:S01]  /*c6d0*/  FADD.FTZ R3, R85.reuse, R34 ;  /* 0x0000002255037221 */ /* 0x048fe20000010000 */
[----:B------:R-:W-:Y:S01]  /*c6e0*/  FADD.FTZ R50, R24, R15 ;  /* 0x0000000f18327221 */ /* 0x000fe20000010000 */
[----:B------:R-:W-:Y:S01]  /*c6f0*/  F2FP.BF16.F32.PACK_AB R13, R85, R81 ;  /* 0x00000051550d723e */ /* 0x000fe200000010ff */
[----:B------:R-:W-:Y:S01]  /*c700*/  FFMA.FTZ R62, R71, UR33, -R84 ;  /* 0x00000021473e7c23 */ /* 0x000fe20008010854 */
[C---:B------:R-:W-:Y:S01]  /*c710*/  F2FP.BF16.F32.PACK_AB R24, R21.reuse, R24 ;  /* 0x000000181518723e */ /* 0x040fe200000010ff */
[----:B------:R-:W-:Y:S01]  /*c720*/  FADD.FTZ R25, R21, R50 ;  /* 0x0000003215197221 */ /* 0x000fe20000010000 */
        /* <DEDUP_REMOVED lines=8> */
[----:B------:R-:W-:Y:S01]  /*c7b0*/  FFMA.FTZ R86, R86, UR33, -R84 ;  /* 0x0000002156567c23 */ /* 0x000fe20008010854 */
[----:B------:R-:W0:Y:S01]  /*c7c0*/  MUFU.EX2 R35, R35 ;  /* 0x0000002300237308 */ /* 0x000e220000000800 */
[C---:B-1----:R-:W-:Y:S01]  /*c7d0*/  FADD.FTZ R34, R145.reuse, R34 ;  /* 0x0000002291227221 */ /* 0x042fe20000010000 */
[----:B------:R-:W-:Y:S01]  /*c7e0*/  F2FP.BF16.F32.PACK_AB R15, R145, R138 ;  /* 0x0000008a910f723e */ /* 0x000fe200000010ff */
[----:B------:R-:W-:Y:S01]  /*c7f0*/  UMOV UR50, UR43 ;  /* 0x0000002b00327c82 */ /* 0x000fe20008000000 */
[-C--:B------:R-:W-:Y:S01]  /*c800*/  FMUL.FTZ R124, R124, R77.reuse ;  /* 0x0000004d7c7c7220 */ /* 0x080fe20000410000 */
[-C--:B------:R-:W-:Y:S01]  /*c810*/  FMUL.FTZ R125, R125, R77.reuse ;  /* 0x0000004d7d7d7220 */ /* 0x080fe20000410000 */
[-C--:B------:R-:W-:Y:S01]  /*c820*/  FMUL.FTZ R128, R128, R77.reuse ;  /* 0x0000004d80807220 */ /* 0x080fe20000410000 */
[----:B------:R1:W-:Y:S01]  /*c830*/  STSM.16.M88.4 [R17+0x21800], R12 ;  /* 0x0218000c11007844 */ /* 0x0003e20000000200 */
[----:B------:R-:W3:Y:S01]  /*c840*/  MUFU.EX2 R38, R38 ;  /* 0x0000002600267308 */ /* 0x000ee20000000800 */
[----:B--2---:R-:W-:Y:S01]  /*c850*/  FADD.FTZ R34, R27, R34 ;  /* 0x000000221b227221 */ /* 0x004fe20000010000 */
[-C--:B------:R-:W-:Y:S01]  /*c860*/  FMUL.FTZ R129, R129, R77.reuse ;  /* 0x0000004d81817220 */ /* 0x080fe20000410000 */
[-C--:B------:R-:W-:Y:S01]  /*c870*/  FMUL.FTZ R132, R132, R77.reuse ;  /* 0x0000004d84847220 */ /* 0x080fe20000410000 */
[----:B------:R-:W-:Y:S01]  /*c880*/  FMUL.FTZ R133, R133, R77 ;  /* 0x0000004d85857220 */ /* 0x000fe20000410000 */
[----:B------:R-:W-:-:S02]  /*c890*/  VIADD R2, R2, 0xffffffff ;  /* 0xffffffff02027836 */ /* 0x000fc40000000000 */
[-C--:B------:R-:W-:Y:S01]  /*c8a0*/  FMUL.FTZ R90, R90, R29.reuse ;  /* 0x0000001d5a5a7220 */ /* 0x080fe20000410000 */
[-C--:B------:R-:W-:Y:S01]  /*c8b0*/  FMUL.FTZ R91, R91, R29.reuse ;  /* 0x0000001d5b5b7220 */ /* 0x080fe20000410000 */
[----:B------:R-:W2:Y:S01]  /*c8c0*/  MUFU.EX2 R39, R39 ;  /* 0x0000002700277308 */ /* 0x000ea20000000800 */
[-C--:B------:R-:W-:Y:S01]  /*c8d0*/  FMUL.FTZ R94, R94, R29.reuse ;  /* 0x0000001d5e5e7220 */ /* 0x080fe20000410000 */
[-C--:B------:R-:W-:Y:S01]  /*c8e0*/  FMUL.FTZ R95, R95, R29.reuse ;  /* 0x0000001d5f5f7220 */ /* 0x080fe20000410000 */
[-C--:B------:R-:W-:Y:S01]  /*c8f0*/  FMUL.FTZ R98, R98, R29.reuse ;  /* 0x0000001d62627220 */ /* 0x080fe20000410000 */
[-C--:B------:R-:W-:Y:S01]  /*c900*/  FMUL.FTZ R99, R99, R29.reuse ;  /* 0x0000001d63637220 */ /* 0x080fe20000410000 */
[-C--:B------:R-:W-:Y:S01]  /*c910*/  FMUL.FTZ R102, R102, R29.reuse ;  /* 0x0000001d66667220 */ /* 0x080fe20000410000 */
[-C--:B------:R-:W-:Y:S01]  /*c920*/  FMUL.FTZ R103, R103, R29.reuse ;  /* 0x0000001d67677220 */ /* 0x080fe20000410000 */
[-C--:B------:R-:W-:Y:S01]  /*c930*/  FMUL.FTZ R106, R106, R29.reuse ;  /* 0x0000001d6a6a7220 */ /* 0x080fe20000410000 */
[----:B------:R-:W4:Y:S01]  /*c940*/  MUFU.EX2 R42, R42 ;  /* 0x0000002a002a7308 */ /* 0x000f220000000800 */
[-C--:B------:R-:W-:Y:S01]  /*c950*/  FMUL.FTZ R107, R107, R29.reuse ;  /* 0x0000001d6b6b7220 */ /* 0x080fe20000410000 */
[-C--:B------:R-:W-:Y:S01]  /*c960*/  FMUL.FTZ R110, R110, R29.reuse ;  /* 0x0000001d6e6e7220 */ /* 0x080fe20000410000 */
[-C--:B------:R-:W-:Y:S01]  /*c970*/  FMUL.FTZ R111, R111, R29.reuse ;  /* 0x0000001d6f6f7220 */ /* 0x080fe20000410000 */
[-C--:B------:R-:W-:Y:S01]  /*c980*/  FMUL.FTZ R114, R114, R29.reuse ;  /* 0x0000001d72727220 */ /* 0x080fe20000410000 */
[-C--:B------:R-:W-:Y:S01]  /*c990*/  FMUL.FTZ R115, R115, R29.reuse ;  /* 0x0000001d73737220 */ /* 0x080fe20000410000 */
[-C--:B------:R-:W-:Y:S01]  /*c9a0*/  FMUL.FTZ R118, R118, R29.reuse ;  /* 0x0000001d76767220 */ /* 0x080fe20000410000 */
[-C--:B------:R-:W-:Y:S01]  /*c9b0*/  FMUL.FTZ R119, R119, R29.reuse ;  /* 0x0000001d77777220 */ /* 0x080fe20000410000 */
[----:B------:R5:W-:Y:S01]  /*c9c0*/  MUFU.EX2 R20, R63 ;  /* 0x0000003f00147308 */ /* 0x000be20000000800 */
[-C--:B------:R-:W-:Y:S01]  /*c9d0*/  FMUL.FTZ R122, R122, R29.reuse ;  /* 0x0000001d7a7a7220 */ /* 0x080fe20000410000 */
[-C--:B------:R-:W-:Y:S01]  /*c9e0*/  FMUL.FTZ R123, R123, R29.reuse ;  /* 0x0000001d7b7b7220 */ /* 0x080fe20000410000 */
[-C--:B------:R-:W-:Y:S01]  /*c9f0*/  FMUL.FTZ R126, R126, R29.reuse ;  /* 0x0000001d7e7e7220 */ /* 0x080fe20000410000 */
[-C--:B------:R-:W-:Y:S01]  /*ca00*/  FMUL.FTZ R127, R127, R29.reuse ;  /* 0x0000001d7f7f7220 */ /* 0x080fe20000410000 */
[-C--:B------:R-:W-:Y:S01]  /*ca10*/  FMUL.FTZ R130, R130, R29.reuse ;  /* 0x0000001d82827220 */ /* 0x080fe20000410000 */
[-C--:B------:R-:W-:Y:S01]  /*ca20*/  FMUL.FTZ R131, R131, R29.reuse ;  /* 0x0000001d83837220 */ /* 0x080fe20000410000 */
[-C--:B------:R-:W-:Y:S01]  /*ca30*/  FMUL.FTZ R134, R134, R29.reuse ;  /* 0x0000001d86867220 */ /* 0x080fe20000410000 */
[----:B------:R-:W1:Y:S01]  /*ca40*/  MUFU.EX2 R141, R141 ;  /* 0x0000008d008d7308 */ /* 0x000e620000000800 */
[----:B-----5:R-:W-:Y:S01]  /*ca50*/  FADD.FTZ R63, R26, R25 ;  /* 0x000000191a3f7221 */ /* 0x020fe20000010000 */
[----:B0-----:R-:W-:Y:S01]  /*ca60*/  FADD.FTZ R25, R35, R34 ;  /* 0x0000002223197221 */ /* 0x001fe20000010000 */
[C---:B------:R-:W-:Y:S01]  /*ca70*/  F2FP.BF16.F32.PACK_AB R26, R28.reuse, R26 ;  /* 0x0000001a1c1a723e */ /* 0x040fe200000010ff */
[----:B------:R-:W-:Y:S01]  /*ca80*/  FMUL.FTZ R135, R135, R29 ;  /* 0x0000001d87877220 */ /* 0x000fe20000410000 */
[----:B------:R-:W-:Y:S01]  /*ca90*/  FADD.FTZ R67, R28, R63 ;  /* 0x0000003f1c437221 */ /* 0x000fe20000010000 */
[----:B---3--:R-:W-:Y:S01]  /*caa0*/  FADD.FTZ R34, R38, R25 ;  /* 0x0000001926227221 */ /* 0x008fe20000010000 */
[----:B------:R-:W-:Y:S01]  /*cab0*/  FFMA.FTZ R63, R74, UR33, -R84 ;  /* 0x000000214a3f7c23 */ /* 0x000fe20008010854 */
[----:B------:R-:W0:Y:S01]  /*cac0*/  MUFU.EX2 R46, R46 ;  /* 0x0000002e002e7308 */ /* 0x000e220000000800 */
[----:B------:R-:W-:Y:S01]  /*cad0*/  FADD.FTZ R50, R32, R67 ;  /* 0x0000004320327221 */ /* 0x000fe20000010000 */
[----:B--2---:R-:W-:Y:S01]  /*cae0*/  FADD.FTZ R25, R39, R34 ;  /* 0x0000002227197221 */ /* 0x004fe20000010000 */
[----:B------:R-:W-:Y:S01]  /*caf0*/  FFMA.FTZ R84, R87, UR33, -R84 ;  /* 0x0000002157547c23 */ /* 0x000fe20008010854 */
[C---:B------:R-:W-:Y:S01]  /*cb00*/  F2FP.BF16.F32.PACK_AB R32, R33.reuse, R32 ;  /* 0x000000202120723e */ /* 0x040fe200000010ff */
[----:B------:R-:W-:Y:S01]  /*cb10*/  FADD.FTZ R67, R33, R50 ;  /* 0x0000003221437221 */ /* 0x000fe20000010000 */
[----:B----4-:R-:W-:-:S02]  /*cb20*/  FADD.FTZ R34, R42, R25 ;  /* 0x000000192a227221 */ /* 0x010fc40000010000 */
[----:B------:R-:W2:Y:S01]  /*cb30*/  MUFU.EX2 R144, R144 ;  /* 0x0000009000907308 */ /* 0x000ea20000000800 */
[----:B------:R-:W-:Y:S01]  /*cb40*/  FADD.FTZ R50, R36, R67 ;  /* 0x0000004324327221 */ /* 0x000fe20000010000 */
[C---:B-1----:R-:W-:Y:S01]  /*cb50*/  FADD.FTZ R25, R141.reuse, R34 ;  /* 0x000000228d197221 */ /* 0x042fe20000010000 */
[----:B------:R-:W-:Y:S02]  /*cb60*/  F2FP.BF16.F32.PACK_AB R33, R141, R42 ;  /* 0x0000002a8d21723e */ /* 0x000fe400000010ff */
[----:B------:R-:W-:Y:S01]  /*cb70*/  FADD.FTZ R67, R37, R50 ;  /* 0x0000003225437221 */ /* 0x000fe20000010000 */
[----:B------:R-:W-:Y:S02]  /*cb80*/  F2FP.BF16.F32.PACK_AB R42, R45, R44 ;  /* 0x0000002c2d2a723e */ /* 0x000fe400000010ff */
[----:B------:R-:W1:Y:S01]  /*cb90*/  MUFU.EX2 R30, R30 ;  /* 0x0000001e001e7308 */ /* 0x000e620000000800 */
[----:B0-----:R-:W-:Y:S01]  /*cba0*/  FADD.FTZ R25, R46, R25 ;  /* 0x000000192e197221 */ /* 0x001fe20000010000 */
[----:B------:R-:W-:Y:S01]  /*cbb0*/  FADD.FTZ R34, R40, R67 ;  /* 0x0000004328227221 */ /* 0x000fe20000010000 */
[----:B------:R-:W-:-:S03]  /*cbc0*/  F2FP.BF16.F32.PACK_AB R40, R41, R40 ;  /* 0x000000282928723e */ /* 0x000fc600000010ff */
[----:B------:R-:W-:Y:S02]  /*cbd0*/  FADD.FTZ R67, R41, R34 ;  /* 0x0000002229437221 */ /* 0x000fe40000010000 */
[----:B------:R-:W0:Y:S01]  /*cbe0*/  MUFU.EX2 R31, R31 ;  /* 0x0000001f001f7308 */ /* 0x000e220000000800 */
[----:B--2---:R-:W-:Y:S01]  /*cbf0*/  FADD.FTZ R25, R144, R25 ;  /* 0x0000001990197221 */ /* 0x004fe20000010000 */
[----:B------:R-:W-:-:S04]  /*cc00*/  FADD.FTZ R50, R44, R67 ;  /* 0x000000432c327221 */ /* 0x000fc80000010000 */
[----:B------:R-:W-:Y:S01]  /*cc10*/  FADD.FTZ R21, R45, R50 ;  /* 0x000000322d157221 */ /* 0x000fe20000010000 */
[----:B------:R-:W-:Y:S01]  /*cc20*/  F2FP.BF16.F32.PACK_AB R50, R53, R52 ;  /* 0x000000343532723e */ /* 0x000fe200000010ff */
[----:B------:R-:W2:Y:S01]  /*cc30*/  MUFU.EX2 R43, R43 ;  /* 0x0000002b002b7308 */ /* 0x000ea20000000800 */
[----:B-1----:R-:W-:Y:S01]  /*cc40*/  FADD.FTZ R34, R30, R25 ;  /* 0x000000191e227221 */ /* 0x002fe20000010000 */
[----:B------:R-:W-:Y:S01]  /*cc50*/  FADD.FTZ R14, R48, R21 ;  /* 0x00000015300e7221 */ /* 0x000fe20000010000 */
[----:B------:R-:W-:Y:S02]  /*cc60*/  F2FP.BF16.F32.PACK_AB R25, R35, R27 ;  /* 0x0000001b2319723e */ /* 0x000fe400000010ff */
[----:B------:R-:W-:Y:S01]  /*cc70*/  F2FP.BF16.F32.PACK_AB R27, R39, R38 ;  /* 0x00000026271b723e */ /* 0x000fe200000010ff */
[C---:B------:R-:W-:Y:S01]  /*cc80*/  FADD.FTZ R15, R49.reuse, R14 ;  /* 0x0000000e310f7221 */ /* 0x040fe20000010000 */
[----:B------:R-:W-:Y:S01]  /*cc90*/  F2FP.BF16.F32.PACK_AB R48, R49, R48 ;  /* 0x000000303130723e */ /* 0x000fe200000010ff */
[----:B------:R-:W1:Y:S01]  /*cca0*/  MUFU.EX2 R47, R47 ;  /* 0x0000002f002f7308 */ /* 0x000e620000000800 */
[----:B0-----:R-:W-:Y:S01]  /*ccb0*/  FADD.FTZ R28, R31, R34 ;  /* 0x000000221f1c7221 */ /* 0x001fe20000010000 */
[----:B------:R-:W-:Y:S01]  /*ccc0*/  FADD.FTZ R14, R52, R15 ;  /* 0x0000000f340e7221 */ /* 0x000fe20000010000 */
[----:B------:R-:W-:Y:S01]  /*ccd0*/  F2FP.BF16.F32.PACK_AB R34, R37, R36 ;  /* 0x000000242522723e */ /* 0x000fe200000010ff */
[----:B------:R0:W-:Y:S01]  /*cce0*/  STSM.16.M88.4 [R23], R24 ;  /* 0x0000001817007844 */ /* 0x0001e20000000200 */
[----:B------:R-:W-:Y:S01]  /*ccf0*/  F2FP.BF16.F32.PACK_AB R35, R144, R46 ;  /* 0x0000002e9023723e */ /* 0x000fe200000010ff */
[----:B------:R-:W-:Y:S01]  /*cd00*/  FADD.FTZ R15, R53, R14 ;  /* 0x0000000e350f7221 */ /* 0x000fe20000010000 */
[----:B------:R-:W-:Y:S01]  /*cd10*/  F2FP.BF16.F32.PACK_AB R41, R31, R30 ;  /* 0x0000001e1f29723e */ /* 0x000fe200000010ff */
[----:B------:R-:W3:Y:S01]  /*cd20*/  MUFU.EX2 R51, R51 ;  /* 0x0000003300337308 */ /* 0x000ee20000000800 */
[----:B--2---:R-:W-:Y:S01]  /*cd30*/  FADD.FTZ R28, R43, R28 ;  /* 0x0000001c2b1c7221 */ /* 0x004fe20000010000 */
[----:B------:R-:W-:Y:S01]  /*cd40*/  FADD.FTZ R36, R56, R15 ;  /* 0x0000000f38247221 */ /* 0x000fe20000010000 */
[----:B------:R-:W-:Y:S01]  /*cd50*/  F2FP.BF16.F32.PACK_AB R56, R57, R56 ;  /* 0x000000383938723e */ /* 0x000fe200000010ff */
[----:B------:R4:W-:Y:S04]  /*cd60*/  STSM.16.M88.4 [R19], R32 ;  /* 0x0000002013007844 */ /* 0x0009e80000000200 */
[----:B------:R-:W2:Y:S01]  /*cd70*/  MUFU.EX2 R54, R54 ;  /* 0x0000003600367308 */ /* 0x000ea20000000800 */
[C---:B-1----:R-:W-:Y:S01]  /*cd80*/  FADD.FTZ R28, R47.reuse, R28 ;  /* 0x0000001c2f1c7221 */ /* 0x042fe20000010000 */
[----:B------:R-:W-:-:S05]  /*cd90*/  F2FP.BF16.F32.PACK_AB R43, R47, R43 ;  /* 0x0000002b2f2b723e */ /* 0x000fca00000010ff */
[----:B------:R4:W-:Y:S01]  /*cda0*/  STSM.16.M88.4 [R18], R40 ;  /* 0x0000002812007844 */ /* 0x0009e20000000200 */
[----:B------:R-:W1:Y:S01]  /*cdb0*/  MUFU.EX2 R4, R4 ;  /* 0x0000000400047308 */ /* 0x000e620000000800 */
[----:B---3--:R-:W-:-:S07]  /*cdc0*/  FADD.FTZ R13, R51, R28 ;  /* 0x0000001c330d7221 */ /* 0x008fce0000010000 */
[----:B------:R-:W3:Y:S01]  /*cdd0*/  MUFU.EX2 R3, R3 ;  /* 0x0000000300037308 */ /* 0x000ee20000000800 */
[C---:B--2---:R-:W-:Y:S01]  /*cde0*/  FADD.FTZ R13, R54.reuse, R13 ;  /* 0x0000000d360d7221 */ /* 0x044fe20000010000 */
[----:B------:R-:W-:-:S06]  /*cdf0*/  F2FP.BF16.F32.PACK_AB R49, R54, R51 ;  /* 0x000000333631723e */ /* 0x000fcc00000010ff */
[----:B------:R-:W0:Y:S01]  /*ce00*/  MUFU.EX2 R60, R60 ;  /* 0x0000003c003c7308 */ /* 0x000e220000000800 */
[----:B-1----:R-:W-:Y:S01]  /*ce10*/  FADD.FTZ R13, R4, R13 ;  /* 0x0000000d040d7221 */ /* 0x002fe20000010000 */
[----:B------:R-:W-:-:S03]  /*ce20*/  F2FP.BF16.F32.PACK_AB R51, R20, R4 ;  /* 0x000000041433723e */ /* 0x000fc600000010ff */
[----:B------:R-:W-:Y:S01]  /*ce30*/  FADD.FTZ R28, R20, R13 ;  /* 0x0000000d141c7221 */ /* 0x000fe20000010000 */
[----:B------:R-:W-:Y:S01]  /*ce40*/  FADD.FTZ R13, R57, R36 ;  /* 0x00000024390d7221 */ /* 0x000fe20000010000 */
[----:B------:R4:W-:Y:S01]  /*ce50*/  STSM.16.M88.4 [R17+0x27800], R48 ;  /* 0x0278003011007844 */ /* 0x0009e20000000200 */
[----:B------:R-:W1:Y:S01]  /*ce60*/  MUFU.EX2 R55, R55 ;  /* 0x0000003700377308 */ /* 0x000e620000000800 */
[----:B---3--:R-:W-:-:S07]  /*ce70*/  FADD.FTZ R28, R3, R28 ;  /* 0x0000001c031c7221 */ /* 0x008fce0000010000 */
[----:B------:R-:W2:Y:S01]  /*ce80*/  MUFU.EX2 R61, R61 ;  /* 0x0000003d003d7308 */ /* 0x000ea20000000800 */
[----:B0-----:R-:W-:-:S07]  /*ce90*/  FADD.FTZ R24, R60, R13 ;  /* 0x0000000d3c187221 */ /* 0x001fce0000010000 */
[----:B------:R-:W0:Y:S01]  /*cea0*/  MUFU.EX2 R59, R59 ;  /* 0x0000003b003b7308 */ /* 0x000e220000000800 */
[C---:B-1----:R-:W-:Y:S01]  /*ceb0*/  FADD.FTZ R28, R55.reuse, R28 ;  /* 0x0000001c371c7221 */ /* 0x042fe20000010000 */
[----:B------:R-:W-:-:S06]  /*cec0*/  F2FP.BF16.F32.PACK_AB R57, R55, R3 ;  /* 0x000000033739723e */ /* 0x000fcc00000010ff */
[----:B------:R-:W1:Y:S01]  /*ced0*/  MUFU.EX2 R64, R64 ;  /* 0x0000004000407308 */ /* 0x000e620000000800 */
[C---:B--2---:R-:W-:Y:S01]  /*cee0*/  FADD.FTZ R15, R61.reuse, R24 ;  /* 0x000000183d0f7221 */ /* 0x044fe20000010000 */
[----:B------:R-:W-:-:S06]  /*cef0*/  F2FP.BF16.F32.PACK_AB R58, R61, R60 ;  /* 0x0000003c3d3a723e */ /* 0x000fcc00000010ff */
[----:B------:R-:W2:Y:S01]  /*cf00*/  MUFU.EX2 R62, R62 ;  /* 0x0000003e003e7308 */ /* 0x000ea20000000800 */
[----:B0-----:R-:W-:-:S07]  /*cf10*/  FADD.FTZ R13, R59, R28 ;  /* 0x0000001c3b0d7221 */ /* 0x001fce0000010000 */
[----:B------:R-:W0:Y:S01]  /*cf20*/  MUFU.EX2 R65, R65 ;  /* 0x0000004100417308 */ /* 0x000e220000000800 */
[----:B-1----:R-:W-:-:S07]  /*cf30*/  FADD.FTZ R24, R64, R15 ;  /* 0x0000000f40187221 */ /* 0x002fce0000010000 */
[----:B------:R-:W1:Y:S01]  /*cf40*/  MUFU.EX2 R63, R63 ;  /* 0x0000003f003f7308 */ /* 0x000e620000000800 */
[C---:B--2---:R-:W-:Y:S01]  /*cf50*/  FADD.FTZ R4, R62.reuse, R13 ;  /* 0x0000000d3e047221 */ /* 0x044fe20000010000 */
[----:B------:R-:W-:-:S05]  /*cf60*/  F2FP.BF16.F32.PACK_AB R59, R62, R59 ;  /* 0x0000003b3e3b723e */ /* 0x000fca00000010ff */
[----:B------:R4:W-:Y:S01]  /*cf70*/  STSM.16.M88.4 [R136], R56 ;  /* 0x0000003888007844 */ /* 0x0009e20000000200 */
[----:B------:R-:W2:Y:S01]  /*cf80*/  MUFU.EX2 R68, R68 ;  /* 0x0000004400447308 */ /* 0x000ea20000000800 */
[C---:B0-----:R-:W-:Y:S01]  /*cf90*/  FADD.FTZ R15, R65.reuse, R24 ;  /* 0x00000018410f7221 */ /* 0x041fe20000010000 */
[----:B------:R-:W-:-:S06]  /*cfa0*/  F2FP.BF16.F32.PACK_AB R64, R65, R64 ;  /* 0x000000404140723e */ /* 0x000fcc00000010ff */
[----:B------:R-:W0:Y:S01]  /*cfb0*/  MUFU.EX2 R12, R75 ;  /* 0x0000004b000c7308 */ /* 0x000e220000000800 */
[----:B-1----:R-:W-:-:S07]  /*cfc0*/  FADD.FTZ R13, R63, R4 ;  /* 0x000000043f0d7221 */ /* 0x002fce0000010000 */
[----:B------:R-:W1:Y:S01]  /*cfd0*/  MUFU.EX2 R69, R69 ;  /* 0x0000004500457308 */ /* 0x000e620000000800 */
[----:B--2---:R-:W-:-:S07]  /*cfe0*/  FADD.FTZ R20, R68, R15 ;  /* 0x0000000f44147221 */ /* 0x004fce0000010000 */
[----:B------:R-:W2:Y:S01]  /*cff0*/  MUFU.EX2 R67, R78 ;  /* 0x0000004e00437308 */ /* 0x000ea20000000800 */
[C---:B0-----:R-:W-:Y:S01]  /*d000*/  FADD.FTZ R4, R12.reuse, R13 ;  /* 0x0000000d0c047221 */ /* 0x041fe20000010000 */
[----:B------:R-:W-:Y:S01]  /*d010*/  F2FP.BF16.F32.PACK_AB R65, R12, R63 ;  /* 0x0000003f0c41723e */ /* 0x000fe200000010ff */
[----:B------:R-:W-:-:S05]  /*d020*/  IMAD.MOV.U32 R12, RZ, RZ, R0 ;  /* 0x000000ffff0c7224 */ /* 0x000fca00078e0000 */
[----:B------:R-:W0:Y:S01]  /*d030*/  MUFU.EX2 R72, R72 ;  /* 0x0000004800487308 */ /* 0x000e220000000800 */
[C---:B-1----:R-:W-:Y:S01]  /*d040*/  FADD.FTZ R15, R69.reuse, R20 ;  /* 0x00000014450f7221 */ /* 0x042fe20000010000 */
[----:B------:R-:W-:-:S06]  /*d050*/  F2FP.BF16.F32.PACK_AB R66, R69, R68 ;  /* 0x000000444542723e */ /* 0x000fcc00000010ff */
[----:B------:R-:W1:Y:S01]  /*d060*/  MUFU.EX2 R73, R73 ;  /* 0x0000004900497308 */ /* 0x000e620000000800 */
[----:B--2---:R-:W-:-:S07]  /*d070*/  FADD.FTZ R13, R67, R4 ;  /* 0x00000004430d7221 */ /* 0x004fce0000010000 */
[----:B------:R-:W2:Y:S01]  /*d080*/  MUFU.EX2 R14, R79 ;  /* 0x0000004f000e7308 */ /* 0x000ea20000000800 */
[----:B0-----:R-:W-:-:S07]  /*d090*/  FADD.FTZ R4, R72, R15 ;  /* 0x0000000f48047221 */ /* 0x001fce0000010000 */
[----:B------:R-:W0:Y:S01]  /*d0a0*/  MUFU.EX2 R76, R76 ;  /* 0x0000004c004c7308 */ /* 0x000e220000000800 */
[C---:B-1----:R-:W-:Y:S01]  /*d0b0*/  FADD.FTZ R15, R73.reuse, R4 ;  /* 0x00000004490f7221 */ /* 0x042fe20000010000 */
[----:B------:R-:W-:-:S06]  /*d0c0*/  F2FP.BF16.F32.PACK_AB R72, R73, R72 ;  /* 0x000000484948723e */ /* 0x000fcc00000010ff */
[----:B------:R-:W1:Y:S01]  /*d0d0*/  MUFU.EX2 R80, R80 ;  /* 0x0000005000507308 */ /* 0x000e620000000800 */
[C---:B--2---:R-:W-:Y:S01]  /*d0e0*/  F2FP.BF16.F32.PACK_AB R67, R14.reuse, R67 ;  /* 0x000000430e43723e */ /* 0x044fe200000010ff */
[----:B------:R-:W-:-:S04]  /*d0f0*/  FADD.FTZ R13, R14, R13 ;  /* 0x0000000d0e0d7221 */ /* 0x000fc80000010000 */
[----:B------:R4:W-:Y:S02]  /*d100*/  STSM.16.M88.4 [R19+0x6000], R64 ;  /* 0x0060004013007844 */ /* 0x0009e40000000200 */
[----:B------:R-:W2:Y:S01]  /*d110*/  MUFU.EX2 R82, R82 ;  /* 0x0000005200527308 */ /* 0x000ea20000000800 */
[----:B0-----:R-:W-:-:S07]  /*d120*/  FADD.FTZ R15, R76, R15 ;  /* 0x0000000f4c0f7221 */ /* 0x001fce0000010000 */
[----:B------:R-:W0:Y:S01]  /*d130*/  MUFU.EX2 R83, R83 ;  /* 0x0000005300537308 */ /* 0x000e220000000800 */
[C---:B-1----:R-:W-:Y:S01]  /*d140*/  F2FP.BF16.F32.PACK_AB R74, R80.reuse, R76 ;  /* 0x0000004c504a723e */ /* 0x042fe200000010ff */
[----:B------:R-:W-:-:S06]  /*d150*/  FADD.FTZ R4, R80, R15 ;  /* 0x0000000f50047221 */ /* 0x000fcc0000010000 */
[----:B------:R-:W1:Y:S01]  /*d160*/  MUFU.EX2 R86, R86 ;  /* 0x0000005600567308 */ /* 0x000e620000000800 */
[----:B--2---:R-:W-:-:S07]  /*d170*/  FADD.FTZ R13, R82, R13 ;  /* 0x0000000d520d7221 */ /* 0x004fce0000010000 */
[----:B------:R-:W2:Y:S01]  /*d180*/  MUFU.EX2 R84, R84 ;  /* 0x0000005400547308 */ /* 0x000ea20000000800 */
[C---:B0-----:R-:W-:Y:S01]  /*d190*/  F2FP.BF16.F32.PACK_AB R73, R83.reuse, R82 ;  /* 0x000000525349723e */ /* 0x041fe200000010ff */
[----:B------:R-:W-:-:S04]  /*d1a0*/  FADD.FTZ R13, R83, R13 ;  /* 0x0000000d530d7221 */ /* 0x000fc80000010000 */
[----:B-1----:R-:W-:Y:S01]  /*d1b0*/  FADD.FTZ R13, R86, R13 ;  /* 0x0000000d560d7221 */ /* 0x002fe20000010000 */
[----:B--2---:R-:W-:-:S03]  /*d1c0*/  F2FP.BF16.F32.PACK_AB R75, R84, R86 ;  /* 0x00000056544b723e */ /* 0x004fc600000010ff */
[----:B------:R-:W-:Y:S01]  /*d1d0*/  FADD.FTZ R3, R84, R13 ;  /* 0x0000000d54037221 */ /* 0x000fe20000010000 */
[----:B------:R-:W-:Y:S01]  /*d1e0*/  IMAD.MOV.U32 R13, RZ, RZ, R7 ;  /* 0x000000ffff0d7224 */ /* 0x000fe200078e0007 */
[----:B------:R4:W-:Y:S01]  /*d1f0*/  STSM.16.M88.4 [R18+0x6000], R72 ;  /* 0x0060004812007844 */ /* 0x0009e20000000200 */
[----:B------:R0:W-:Y:S06]  /*d200*/  MEMBAR.ALL.CTA ;  /* 0x0000000000007992 */ /* 0x0001ec0000008000 */
[----:B0-----:R-:W0:Y:S02]  /*d210*/  FENCE.VIEW.ASYNC.S ;  /* 0x00000000000073c6 */ /* 0x001e240000000000 */
[----:B0-----:R-:W-:Y:S01]  /*d220*/  NOP ;  /* 0x0000000000007918 */ /* 0x001fe20000000000 */
[----:B------:R-:W-:Y:S05]  /*d230*/  @P2 BRA `(.L_x_915) ;  /* 0xffffffd000002947 */ /* 0x000fea000383ffff */
.L_x_898:
[----:B------:R-:W-:Y:S06]  /*d240*/  BAR.ARV 0x8, 0x1a0 ;  /* 0x0206800000007b1d */ /* 0x000fec0000002000 */
[----:B------:R-:W-:Y:S05]  /*d250*/  @!P0 BRA `(.L_x_916) ;  /* 0x0000000000048947 */ /* 0x000fea0003800000 */
[----:B------:R-:W-:Y:S01]  /*d260*/  BPT.TRAP 0x1 ;  /* 0x000000040000795c */ /* 0x000fe20000300000 */
.L_x_916:
[----:B------:R-:W-:Y:S01]  /*d270*/  ULEA UR9, UR43, UR42, 0x3 ;  /* 0x0000002a2b097291 */ /* 0x000fe2000f8e183f */
[----:B------:R-:W-:-:S05]  /*d280*/  IMAD.U32 R2, RZ, RZ, UR46 ;  /* 0x0000002eff027e24 */ /* 0x000fca000f8e00ff */
[----:B------:R-:W-:-:S04]  /*d290*/  SHF.L.U32 R2, R2, 0x1f, RZ ;  /* 0x0000001f02027819 */ /* 0x000fc800000006ff */
[----:B------:R0:W3:Y:S01]  /*d2a0*/  SYNCS.PHASECHK.TRANS64.TRYWAIT P2, [UR9+0x2d850], R2 ;  /* 0x02d85002ff0075a7 */ /* 0x0000e20008040149 */
[----:B------:R-:W-:Y:S05]  /*d2b0*/  @!P0 BRA `(.L_x_917) ;  /* 0x0000000000048947 */ /* 0x000fea0003800000 */
[----:B------:R-:W-:Y:S01]  /*d2c0*/  BPT.TRAP 0x1 ;  /* 0x000000040000795c */ /* 0x000fe20000300000 */
.L_x_917:
[----:B---3--:R-:W-:Y:S05]  /*d2d0*/  @P2 BRA `(.L_x_918) ;  /* 0x0000000000082947 */ /* 0x008fea0003800000 */
[----:B------:R-:W3:Y:S02]  /*d2e0*/  SYNCS.PHASECHK.TRANS64.TRYWAIT P0, [UR9+0x2d850], R2 ;  /* 0x02d85002ff0075a7 */ /* 0x000ee40008000149 */
[----:B---3--:R-:W-:Y:S05]  /*d2f0*/  @!P0 BRA `(.L_x_919) ;  /* 0x0000007000788947 */ /* 0x008fea0003800000 */
.L_x_918:
[----:B------:R-:W-:Y:S01]  /*d300*/  UIADD3 UR42, UR42, 0x400, URZ ;  /* 0x000004002a2a7890 */ /* 0x000fe2000fffe03f */
[----:B------:R-:W-:Y:S01]  /*d310*/  WARPGROUP.ARRIVE ;  /* 0x00000000000079c5 */ /* 0x000fe20000000000 */
[----:B------:R-:W-:Y:S01]  /*d320*/  ULOP3.LUT UR37, UR37, 0x10000, URZ, 0xfc, !UPT ;  /* 0x0001000025257892 */ /* 0x000fe2000f8efc3f */
[----:B---3--:R-:W3:Y:S01]  /*d330*/  SHFL.BFLY PT, R5, R4, 0x2, 0x1f ;  /* 0x0c401f0004057f89 */ /* 0x008ee200000e0000 */
[----:B------:R-:W-:Y:S01]  /*d340*/  USHF.R.U32.HI UR42, URZ, 0x4, UR42 ;  /* 0x000000043f2a7899 */ /* 0x000fe2000801162a */
[----:B-1----:R-:W-:Y:S01]  /*d350*/  IMAD.U32 R13, RZ, RZ, UR33 ;  /* 0x00000021ff0d7e24 */ /* 0x002fe2000f8e00ff */
[----:B------:R-:W-:Y:S01]  /*d360*/  UMOV UR5, 0x40000040 ;  /* 0x4000004000057882 */ /* 0x000fe20000000000 */
[----:B------:R-:W-:Y:S01]  /*d370*/  UMOV UR7, 0x80000020 ;  /* 0x8000002000077882 */ /* 0x000fe20000000000 */
[----:B------:R-:W-:Y:S01]  /*d380*/  ULOP3.LUT UR42, UR42, 0x3fff, URZ, 0xc0, !UPT ;  /* 0x00003fff2a2a7892 */ /* 0x000fe2000f8ec03f */
[----:B0-----:R-:W0:Y:S01]  /*d390*/  SHFL.BFLY PT, R2, R3, 0x2, 0x1f ;  /* 0x0c401f0003027f89 */ /* 0x001e2200000e0000 */
[----:B------:R-:W-:Y:S01]  /*d3a0*/  UMOV UR4, UR37 ;  /* 0x0000002500047c82 */ /* 0x000fe20008000000 */
[----:B------:R-:W-:-:S02]  /*d3b0*/  UIADD3 UR44, UR44, 0x1, URZ ;  /* 0x000000012c2c7890 */ /* 0x000fc4000fffe03f */
[----:B------:R-:W-:-:S04]  /*d3c0*/  ULOP3.LUT UR8, UR42, 0x2000000, URZ, 0xfc, !UPT ;  /* 0x020000002a087892 */ /* 0x000fc8000f8efc3f */
[----:B------:R-:W-:Y:S02]  /*d3d0*/  UIMAD UR8, UR43, 0x600, UR8 ;  /* 0x000006002b0878a4 */ /* 0x000fe4000f8e0208 */
[----:B------:R-:W-:-:S04]  /*d3e0*/  UIADD3 UR43, UR43, 0x1, URZ ;  /* 0x000000012b2b7890 */ /* 0x000fc8000fffe03f */
[----:B------:R-:W-:Y:S01]  /*d3f0*/  UISETP.NE.AND UP0, UPT, UR43, 0x2, UPT ;  /* 0x000000022b00788c */ /* 0x000fe2000bf05270 */
[----:B------:R-:W-:Y:S02]  /*d400*/  UMOV UR6, UR8 ;  /* 0x0000000800067c82 */ /* 0x000fe40008000000 */
[----:B------:R-:W-:Y:S01]  /*d410*/  HGMMA.64x96x16.F32.BF16 R88, gdesc[UR4].tnspB, R88, gsb0 ;  /* 0x41600000045879f0 */ /* 0x000fe20008001858 */
[----:B------:R-:W-:Y:S01]  /*d420*/  UIADD3 UR4, UR37, 0x2, URZ ;  /* 0x0000000225047890 */ /* 0x000fe2000fffe03f */
[----:B---3--:R-:W-:Y:S01]  /*d430*/  FADD.FTZ R5, R5, R4 ;  /* 0x0000000405057221 */ /* 0x008fe20000010000 */
[----:B------:R-:W-:Y:S01]  /*d440*/  UIADD3 UR6, UR8, 0x40, URZ ;  /* 0x0000004008067890 */ /* 0x000fe2000fffe03f */
[----:B------:R-:W-:Y:S01]  /*d450*/  IMAD.MOV.U32 R4, RZ, RZ, RZ ;  /* 0x000000ffff047224 */ /* 0x000fe200078e00ff */
[----:B------:R-:W-:Y:S01]  /*d460*/  UMOV UR5, 0x40000040 ;  /* 0x4000004000057882 */ /* 0x000fe20000000000 */
[----:B------:R-:W-:Y:S01]  /*d470*/  UMOV UR7, 0x80000020 ;  /* 0x8000002000077882 */ /* 0x000fe20000000000 */
[----:B0-----:R-:W-:Y:S01]  /*d480*/  FADD.FTZ R6, R2, R3 ;  /* 0x0000000302067221 */ /* 0x001fe20000010000 */
[----:B------:R-:W-:Y:S01]  /*d490*/  IMAD.MOV.U32 R3, RZ, RZ, -0x800000 ;  /* 0xff800000ff037424 */ /* 0x000fe200078e00ff */
[----:B------:R-:W0:Y:S01]  /*d4a0*/  SHFL.BFLY PT, R2, R5, 0x1, 0x1f ;  /* 0x0c201f0005027f89 */ /* 0x000e2200000e0000 */
[----:B------:R-:W-:-:S03]  /*d4b0*/  USEL UR43, UR43, URZ, UP0 ;  /* 0x0000003f2b2b7287 */ /* 0x000fc60008000000 */
[----:B------:R-:W1:Y:S01]  /*d4c0*/  SHFL.BFLY PT, R9, R6, 0x1, 0x1f ;  /* 0x0c201f0006097f89 */ /* 0x000e6200000e0000 */
[----:B0-----:R-:W-:Y:S01]  /*d4d0*/  FADD.FTZ R11, R5, R2 ;  /* 0x00000002050b7221 */ /* 0x001fe20000010000 */
[----:B------:R-:W-:Y:S02]  /*d4e0*/  IMAD.U32 R5, RZ, RZ, UR33 ;  /* 0x00000021ff057e24 */ /* 0x000fe4000f8e00ff */
[----:B------:R-:W-:Y:S02]  /*d4f0*/  IMAD.MOV.U32 R2, RZ, RZ, -0x800000 ;  /* 0xff800000ff027424 */ /* 0x000fe400078e00ff */
[----:B-1----:R-:W-:Y:S01]  /*d500*/  FADD.FTZ R12, R6, R9 ;  /* 0x00000009060c7221 */ /* 0x002fe20000010000 */
[----:B------:R-:W-:Y:S01]  /*d510*/  FSETP.NE.FTZ.AND P0, PT, R11, RZ, PT ;  /* 0x000000ff0b00720b */ /* 0x000fe20003f15000 */
[----:B------:R-:W-:Y:S02]  /*d520*/  IMAD.U32 R6, RZ, RZ, UR9 ;  /* 0x00000009ff067e24 */ /* 0x000fe4000f8e00ff */
[----:B------:R-:W-:Y:S01]  /*d530*/  IMAD.MOV.U32 R9, RZ, RZ, RZ ;  /* 0x000000ffff097224 */ /* 0x000fe200078e00ff */
[----:B------:R-:W-:Y:S01]  /*d540*/  FSETP.NE.FTZ.AND P2, PT, R12, RZ, PT ;  /* 0x000000ff0c00720b */ /* 0x000fe20003f55000 */
[----:B------:R-:W-:-:S08]  /*d550*/  @!P1 VIADD R6, R6, 0x2d860 ;  /* 0x0002d86006069836 */ /* 0x000fd00000000000 */
[----:B------:R-:W0:Y:S01]  /*d560*/  @P0 MUFU.LG2 R8, R11 ;  /* 0x0000000b00080308 */ /* 0x000e220000000c00 */
[----:B------:R-:W-:-:S07]  /*d570*/  @P0 FMUL.FTZ R5, R5, 0.69314718246459960938 ;  /* 0x3f31721805050820 */ /* 0x000fce0000410000 */
[----:B------:R-:W1:Y:S08]  /*d580*/  @P2 MUFU.LG2 R10, R12 ;  /* 0x0000000c000a2308 */ /* 0x000e700000000c00 */
[----:B------:R3:W5:Y:S01]  /*d590*/  @P0 MUFU.RCP R4, R11 ;  /* 0x0000000b00040308 */ /* 0x0007620000001000 */
[----:B0-----:R-:W-:-:S04]  /*d5a0*/  @P0 FMUL.FTZ R8, R8, 0.69314718246459960938 ;  /* 0x3f31721808080820 */ /* 0x001fc80000410000 */
[----:B------:R-:W-:Y:S01]  /*d5b0*/  @P0 FFMA.FTZ R2, R5, R0, R8 ;  /* 0x0000000005020223 */ /* 0x000fe20000010008 */
[----:B------:R-:W-:Y:S02]  /*d5c0*/  @!P1 PRMT R5, RZ, 0x654, R6 ;  /* 0x00000654ff059816 */ /* 0x000fe40000000006 */
[----:B------:R-:W0:Y:S01]  /*d5d0*/  @P2 MUFU.RCP R9, R12 ;  /* 0x0000000c00092308 */ /* 0x000e220000001000 */
[----:B---3--:R-:W-:Y:S01]  /*d5e0*/  @P2 FMUL.FTZ R11, R13, 0.69314718246459960938 ;  /* 0x3f3172180d0b2820 */ /* 0x008fe20000410000 */
[----:B-1----:R-:W-:Y:S01]  /*d5f0*/  @P2 FMUL.FTZ R10, R10, 0.69314718246459960938 ;  /* 0x3f3172180a0a2820 */ /* 0x002fe20000410000 */
[----:B------:R-:W-:-:S03]  /*d600*/  PLOP3.LUT P0, PT, PT, PT, PT, 0x8, 0x0 ;  /* 0x000000000000781c */ /* 0x000fc60003f0e170 */
        /* <DEDUP_REMOVED lines=50> */
[-C--:B-----5:R-:W-:Y:S01]  /*d930*/  FMUL.FTZ R0, R88, R4.reuse ;  /* 0x0000000458007220 */ /* 0x0a0fe20000410000 */
        /* <DEDUP_REMOVED lines=17> */
[-C--:B--2---:R-:W-:Y:S01]  /*da50*/  FMUL.FTZ R26, R124, R4.reuse ;  /* 0x000000047c1a7220 */ /* 0x084fe20000410000 */
        /* <DEDUP_REMOVED lines=29> */
.L_x_849:
[----:B------:R-:W0:Y:S08]  /*dc30*/  S2UR UR4, SR_CgaCtaId ;  /* 0x00000000000479c3 */ /* 0x000e300000008800 */
[----:B------:R-:W-:Y:S06]  /*dc40*/  BAR.SYNC.DEFER_BLOCKING 0x5, 0x1a0 ;  /* 0x0146800000007b1d */ /* 0x000fec0000010000 */
[----:B------:R-:W-:Y:S01]  /*dc50*/  UMOV UR42, 0x400 ;  /* 0x00000400002a7882 */ /* 0x000fe20000000000 */
[----:B------:R-:W-:Y:S01]  /*dc60*/  BSSY B0, `(.L_x_920) ;  /* 0x0000179000007945 */ /* 0x000fe20003800000 */
[----:B0-----:R-:W-:-:S09]  /*dc70*/  ULEA UR42, UR4, UR42, 0x18 ;  /* 0x0000002a042a7291 */ /* 0x001fd2000f8ec03f */
[----:B------:R-:W0:Y:S02]  /*dc80*/  LDS.128 R144, [UR42+0x2d8d0] ;  /* 0x02d8d02aff907984 */ /* 0x000e240008000c00 */
[----:B0-----:R-:W-:Y:S02]  /*dc90*/  R2UR UR6, R146 ;  /* 0x00000000920672ca */ /* 0x001fe400000e0000 */
[----:B------:R-:W-:Y:S01]  /*dca0*/  R2UR UR5, R147 ;  /* 0x00000000930572ca */ /* 0x000fe200000e0000 */
[----:B------:R-:W-:Y:S06]  /*dcb0*/  BAR.ARV 0x4, 0x1a0 ;  /* 0x0106800000007b1d */ /* 0x000fec0000002000 */
[----:B------:R-:W-:Y:S08]  /*dcc0*/  @P0 BRA `(.L_x_921) ;  /* 0x0000000c00cc0947 */ /* 0x000ff00003800000 */
[----:B------:R-:W0:Y:S08]  /*dcd0*/  S2UR UR4, SR_SWINHI ;  /* 0x00000000000479c3 */ /* 0x000e300000002f00 */
[----:B------:R-:W-:Y:S01]  /*dce0*/  BAR.SYNC.DEFER_BLOCKING 0x1, 0x180 ;  /* 0x0046000000007b1d */ /* 0x000fe20000010000 */
[----:B------:R-:W-:Y:S02]  /*dcf0*/  F2FP.BF16.F32.PACK_AB R6, R6, R29 ;  /* 0x0000001d0606723e */ /* 0x000fe400000010ff */
[----:B------:R-:W-:-:S02]  /*dd00*/  F2FP.BF16.F32.PACK_AB R7, R7, R94 ;  /* 0x0000005e0707723e */ /* 0x000fc400000010ff */
[----:B------:R-:W-:Y:S02]  /*dd10*/  F2FP.BF16.F32.PACK_AB R128, R129, R128 ;  /* 0x000000808180723e */ /* 0x000fe400000010ff */
[----:B------:R-:W-:Y:S02]  /*dd20*/  F2FP.BF16.F32.PACK_AB R26, R125, R26 ;  /* 0x0000001a7d1a723e */ /* 0x000fe400000010ff */
[----:B------:R-:W-:Y:S02]  /*dd30*/  F2FP.BF16.F32.PACK_AB R27, R27, R126 ;  /* 0x0000007e1b1b723e */ /* 0x000fe400000010ff */
[----:B------:R-:W-:Y:S02]  /*dd40*/  F2FP.BF16.F32.PACK_AB R129, R131, R130 ;  /* 0x000000828381723e */ /* 0x000fe400000010ff */
[----:B------:R-:W-:Y:S02]  /*dd50*/  F2FP.BF16.F32.PACK_AB R130, R133, R132 ;  /* 0x000000848582723e */ /* 0x000fe400000010ff */
[----:B------:R-:W-:Y:S01]  /*dd60*/  F2FP.BF16.F32.PACK_AB R131, R135, R134 ;  /* 0x000000868783723e */ /* 0x000fe200000010ff */
[----:B------:R-:W-:Y:S01]  /*dd70*/  UMOV UR8, UR42 ;  /* 0x0000002a00087c82 */ /* 0x000fe20008000000 */
[----:B0-----:R-:W-:Y:S01]  /*dd80*/  UMOV UR9, UR4 ;  /* 0x0000000400097c82 */ /* 0x001fe20008000000 */
[----:B------:R-:W-:-:S02]  /*dd90*/  IMAD.U32 R20, RZ, RZ, UR8 ;  /* 0x00000008ff147e24 */ /* 0x000fc4000f8e00ff */
[----:B------:R-:W-:Y:S01]  /*dda0*/  IMAD.U32 R21, RZ, RZ, UR9 ;  /* 0x00000009ff157e24 */ /* 0x000fe2000f8e00ff */
[----:B------:R-:W-:Y:S02]  /*ddb0*/  ULDC.64 UR8, c[0x0][0xbd8] ;  /* 0x0002f60000087ab9 */ /* 0x000fe40000000a00 */
[----:B------:R-:W-:Y:S01]  /*ddc0*/  UISETP.NE.U32.AND UP0, UPT, UR8, URZ, UPT ;  /* 0x0000003f0800728c */ /* 0x000fe2000bf05070 */
[----:B------:R-:W-:-:S03]  /*ddd0*/  IMAD.WIDE R4, R152, 0x2, R20 ;  /* 0x0000000298047825 */ /* 0x000fc600078e0214 */
[----:B------:R-:W-:Y:S01]  /*dde0*/  UISETP.NE.AND.EX UP0, UPT, UR9, URZ, UPT, UP0 ;  /* 0x0000003f0900728c */ /* 0x000fe2000bf05300 */
[C---:B------:R-:W-:Y:S02]  /*ddf0*/  LOP3.LUT R9, R4.reuse, 0x180, RZ, 0xc0, !PT ;  /* 0x0000018004097812 */ /* 0x040fe400078ec0ff */
[----:B------:R-:W-:Y:S01]  /*de00*/  ULDC.64 UR8, c[0x0][0xbd8] ;  /* 0x0002f60000087ab9 */ /* 0x000fe20000000a00 */
[C---:B------:R-:W-:Y:S01]  /*de10*/  IADD3 R25, P0, R4.reuse, 0x6020, RZ ;  /* 0x0000602004197810 */ /* 0x040fe20007f1e0ff */
[----:B------:R-:W-:Y:S01]  /*de20*/  UIMAD.WIDE UR8, UR40, 0x4, UR8 ;  /* 0x00000004280878a5 */ /* 0x000fe2000f8e0208 */
[----:B------:R-:W-:Y:S02]  /*de30*/  SHF.R.U64 R9, R9, 0x3, RZ ;  /* 0x0000000309097819 */ /* 0x000fe400000012ff */
[C---:B------:R-:W-:Y:S02]  /*de40*/  IADD3 R11, P1, R4.reuse, 0x6000, RZ ;  /* 0x00006000040b7810 */ /* 0x040fe40007f3e0ff */
[----:B------:R-:W-:-:S02]  /*de50*/  IADD3 R37, P2, R4, 0x3020, RZ ;  /* 0x0000302004257810 */ /* 0x000fc40007f5e0ff */
[C---:B----4-:R-:W-:Y:S02]  /*de60*/  IADD3 R35, P3, R4.reuse, 0x3000, RZ ;  /* 0x0000300004237810 */ /* 0x050fe40007f7e0ff */
[----:B------:R-:W-:Y:S01]  /*de70*/  IADD3 R33, P4, R4, 0x20, RZ ;  /* 0x0000002004217810 */ /* 0x000fe20007f9e0ff */
[--C-:B------:R-:W-:Y:S01]  /*de80*/  IMAD.X R13, RZ, RZ, R5.reuse, P2 ;  /* 0x000000ffff0d7224 */ /* 0x100fe200010e0605 */
[----:B------:R-:W-:Y:S01]  /*de90*/  LOP3.LUT R4, R9, R4, RZ, 0x3c, !PT ;  /* 0x0000000409047212 */ /* 0x000fe200078e3cff */
[--C-:B------:R-:W-:Y:S01]  /*dea0*/  IMAD.X R15, RZ, RZ, R5.reuse, P3 ;  /* 0x000000ffff0f7224 */ /* 0x100fe200018e0605 */
[----:B------:R-:W-:Y:S01]  /*deb0*/  LOP3.LUT R24, R25, 0x180, RZ, 0xc0, !PT ;  /* 0x0000018019187812 */ /* 0x000fe200078ec0ff */
[----:B------:R-:W-:Y:S01]  /*dec0*/  IMAD.X R9, RZ, RZ, R5, P4 ;  /* 0x000000ffff097224 */ /* 0x000fe200020e0605 */
[----:B------:R-:W-:Y:S02]  /*ded0*/  LOP3.LUT R10, R11, 0x180, RZ, 0xc0, !PT ;  /* 0x000001800b0a7812 */ /* 0x000fe400078ec0ff */
[----:B------:R-:W-:-:S02]  /*dee0*/  MOV R31, R4 ;  /* 0x00000004001f7202 */ /* 0x000fc40000000f00 */
[----:B------:R-:W-:Y:S02]  /*def0*/  F2FP.BF16.F32.PACK_AB R4, R89, R0 ;  /* 0x000000005904723e */ /* 0x000fe400000010ff */
[----:B------:R-:W-:Y:S02]  /*df00*/  LOP3.LUT R8, R35, 0x180, RZ, 0xc0, !PT ;  /* 0x0000018023087812 */ /* 0x000fe400078ec0ff */
[----:B------:R-:W-:Y:S02]  /*df10*/  LOP3.LUT R0, R33, 0x180, RZ, 0xc0, !PT ;  /* 0x0000018021007812 */ /* 0x000fe400078ec0ff */
[----:B------:R-:W-:Y:S02]  /*df20*/  SHF.R.U64 R24, R24, 0x3, RZ ;  /* 0x0000000318187819 */ /* 0x000fe400000012ff */
[----:B------:R-:W-:Y:S02]  /*df30*/  SHF.R.U64 R10, R10, 0x3, RZ ;  /* 0x000000030a0a7819 */ /* 0x000fe400000012ff */
[----:B------:R-:W-:-:S02]  /*df40*/  LOP3.LUT R12, R37, 0x180, RZ, 0xc0, !PT ;  /* 0x00000180250c7812 */ /* 0x000fc400078ec0ff */
[----:B------:R-:W-:Y:S02]  /*df50*/  SHF.R.U64 R8, R8, 0x3, RZ ;  /* 0x0000000308087819 */ /* 0x000fe400000012ff */
[----:B------:R-:W-:Y:S02]  /*df60*/  SHF.R.U64 R0, R0, 0x3, RZ ;  /* 0x0000000300007819 */ /* 0x000fe400000012ff */
[----:B------:R-:W-:Y:S01]  /*df70*/  LOP3.LUT R24, R24, R25, RZ, 0x3c, !PT ;  /* 0x0000001918187212 */ /* 0x000fe200078e3cff */
[--C-:B------:R-:W-:Y:S01]  /*df80*/  IMAD.X R25, RZ, RZ, R5.reuse, P0 ;  /* 0x000000ffff197224 */ /* 0x100fe200000e0605 */
[----:B------:R-:W-:Y:S01]  /*df90*/  LOP3.LUT R10, R10, R11, RZ, 0x3c, !PT ;  /* 0x0000000b0a0a7212 */ /* 0x000fe200078e3cff */
[----:B------:R-:W-:Y:S01]  /*dfa0*/  IMAD.X R11, RZ, RZ, R5, P1 ;  /* 0x000000ffff0b7224 */ /* 0x000fe200008e0605 */
[----:B------:R-:W-:Y:S02]  /*dfb0*/  SHF.R.U64 R12, R12, 0x3, RZ ;  /* 0x000000030c0c7819 */ /* 0x000fe400000012ff */
[----:B------:R-:W-:-:S02]  /*dfc0*/  LOP3.LUT R14, R8, R35, RZ, 0x3c, !PT ;  /* 0x00000023080e7212 */ /* 0x000fc400078e3cff */
[----:B------:R-:W-:Y:S02]  /*dfd0*/  F2FP.BF16.F32.PACK_AB R5, R91, R90 ;  /* 0x0000005a5b05723e */ /* 0x000fe400000010ff */
[----:B------:R-:W-:Y:S02]  /*dfe0*/  LOP3.LUT R8, R0, R33, RZ, 0x3c, !PT ;  /* 0x0000002100087212 */ /* 0x000fe400078e3cff */
[----:B------:R-:W-:Y:S01]  /*dff0*/  LOP3.LUT R12, R12, R37, RZ, 0x3c, !PT ;  /* 0x000000250c0c7212 */ /* 0x000fe200078e3cff */
[----:B------:R0:W-:Y:S01]  /*e000*/  STSM.16.M88.4 [R31], R4 ;  /* 0x000000041f007844 */ /* 0x0001e20000000200 */
[----:B------:R-:W-:Y:S02]  /*e010*/  MOV R29, R10 ;  /* 0x0000000a001d7202 */ /* 0x000fe40000000f00 */
[----:B------:R-:W-:Y:S02]  /*e020*/  MOV R0, R8 ;  /* 0x0000000800007202 */ /* 0x000fe40000000f00 */
[----:B------:R-:W-:-:S02]  /*e030*/  F2FP.BF16.F32.PACK_AB R8, R97, R96 ;  /* 0x000000606108723e */ /* 0x000fc400000010ff */
[----:B------:R-:W-:Y:S02]  /*e040*/  F2FP.BF16.F32.PACK_AB R9, R99, R98 ;  /* 0x000000626309723e */ /* 0x000fe400000010ff */
[----:B------:R-:W-:Y:S02]  /*e050*/  F2FP.BF16.F32.PACK_AB R10, R101, R100 ;  /* 0x00000064650a723e */ /* 0x000fe400000010ff */
[----:B------:R-:W-:Y:S02]  /*e060*/  F2FP.BF16.F32.PACK_AB R11, R103, R102 ;  /* 0x00000066670b723e */ /* 0x000fe400000010ff */
[----:B------:R-:W-:Y:S02]  /*e070*/  MOV R30, R12 ;  /* 0x0000000c001e7202 */ /* 0x000fe40000000f00 */
[----:B------:R-:W-:Y:S01]  /*e080*/  MOV R28, R24 ;  /* 0x00000018001c7202 */ /* 0x000fe20000000f00 */
[----:B------:R1:W-:Y:S01]  /*e090*/  STSM.16.M88.4 [R0], R8 ;  /* 0x0000000800007844 */ /* 0x0003e20000000200 */
[----:B0-----:R-:W-:-:S02]  /*e0a0*/  MOV R31, R14 ;  /* 0x0000000e001f7202 */ /* 0x001fc40000000f00 */
[----:B------:R-:W-:Y:S02]  /*e0b0*/  F2FP.BF16.F32.PACK_AB R4, R105, R104 ;  /* 0x000000686904723e */ /* 0x000fe400000010ff */
[----:B------:R-:W-:Y:S02]  /*e0c0*/  F2FP.BF16.F32.PACK_AB R5, R107, R106 ;  /* 0x0000006a6b05723e */ /* 0x000fe400000010ff */
[----:B------:R-:W-:Y:S02]  /*e0d0*/  F2FP.BF16.F32.PACK_AB R6, R109, R108 ;  /* 0x0000006c6d06723e */ /* 0x000fe400000010ff */
[----:B------:R-:W-:Y:S02]  /*e0e0*/  F2FP.BF16.F32.PACK_AB R7, R111, R110 ;  /* 0x0000006e6f07723e */ /* 0x000fe400000010ff */
[----:B------:R-:W-:Y:S02]  /*e0f0*/  F2FP.BF16.F32.PACK_AB R12, R113, R112 ;  /* 0x00000070710c723e */ /* 0x000fe400000010ff */
[----:B------:R-:W-:Y:S01]  /*e100*/  F2FP.BF16.F32.PACK_AB R13, R115, R114 ;  /* 0x00000072730d723e */ /* 0x000fe200000010ff */
[----:B------:R0:W-:Y:S01]  /*e110*/  STSM.16.M88.4 [R31], R4 ;  /* 0x000000041f007844 */ /* 0x0001e20000000200 */
[----:B------:R-:W-:Y:S01]  /*e120*/  F2FP.BF16.F32.PACK_AB R14, R117, R116 ;  /* 0x00000074750e723e */ /* 0x000fe200000010ff */
[----:B-1----:R-:W-:Y:S01]  /*e130*/  IMAD.U32 R8, RZ, RZ, UR8 ;  /* 0x00000008ff087e24 */ /* 0x002fe2000f8e00ff */
[----:B------:R-:W-:Y:S01]  /*e140*/  F2FP.BF16.F32.PACK_AB R15, R119, R118 ;  /* 0x00000076770f723e */ /* 0x000fe200000010ff */
[----:B------:R-:W-:Y:S01]  /*e150*/  IMAD.U32 R9, RZ, RZ, UR9 ;  /* 0x00000009ff097e24 */ /* 0x000fe2000f8e00ff */
[----:B------:R-:W-:Y:S01]  /*e160*/  F2FP.BF16.F32.PACK_AB R24, R121, R120 ;  /* 0x000000787918723e */ /* 0x000fe200000010ff */
[----:B------:R-:W-:Y:S01]  /*e170*/  ULDC.64 UR8, c[0x0][0xbe0] ;  /* 0x0002f80000087ab9 */ /* 0x000fe20000000a00 */
[----:B------:R-:W-:Y:S01]  /*e180*/  F2FP.BF16.F32.PACK_AB R25, R123, R122 ;  /* 0x0000007a7b19723e */ /* 0x000fe200000010ff */
[----:B------:R1:W-:Y:S01]  /*e190*/  STSM.16.M88.4 [R30], R12 ;  /* 0x0000000c1e007844 */ /* 0x0003e20000000200 */
[----:B------:R-:W2:Y:S01]  /*e1a0*/  LDC R39, c[0x0][0xa88] ;  /* 0x0002a200ff277b82 */ /* 0x000ea20000000800 */
[----:B------:R-:W-:-:S02]  /*e1b0*/  PLOP3.LUT P0, PT, PT, PT, UP0, 0x80, 0x0 ;  /* 0x000000000000781c */ /* 0x000fc40003f0f008 */
[----:B------:R1:W-:Y:S04]  /*e1c0*/  STSM.16.M88.4 [R29], R24 ;  /* 0x000000181d007844 */ /* 0x0003e80000000200 */
[----:B------:R1:W-:Y:S01]  /*e1d0*/  STSM.16.M88.4 [R28], R128 ;  /* 0x000000801c007844 */ /* 0x0003e20000000200 */
[----:B------:R-:W-:Y:S01]  /*e1e0*/  UISETP.NE.U32.AND UP1, UPT, UR8, URZ, UPT ;  /* 0x0000003f0800728c */ /* 0x000fe2000bf25070 */
[----:B------:R-:W-:Y:S03]  /*e1f0*/  BAR.SYNC.DEFER_BLOCKING 0x1, 0x180 ;  /* 0x0046000000007b1d */ /* 0x000fe60000010000 */
[----:B------:R-:W-:-:S06]  /*e200*/  UISETP.NE.AND.EX UP1, UPT, UR9, URZ, UPT, UP1 ;  /* 0x0000003f0900728c */ /* 0x000fcc000bf25310 */
[----:B------:R-:W-:-:S05]  /*e210*/  PLOP3.LUT P1, PT, PT, PT, UP1, 0x80, 0x0 ;  /* 0x000000000000781c */ /* 0x000fca0003f2f018 */
[----:B------:R-:W-:Y:S02]  /*e220*/  @UP1 ULDC.64 UR8, c[0x0][0xbe0] ;  /* 0x0002f80000081ab9 */ /* 0x000fe40000000a00 */
[----:B------:R-:W-:-:S06]  /*e230*/  @UP1 UIMAD.WIDE UR8, UR40, 0x4, UR8 ;  /* 0x00000004280818a5 */ /* 0x000fcc000f8e0208 */
[----:B0-----:R-:W-:Y:S02]  /*e240*/  IMAD.U32 R6, RZ, RZ, UR8 ;  /* 0x00000008ff067e24 */ /* 0x001fe4000f8e00ff */
[----:B------:R-:W-:Y:S01]  /*e250*/  IMAD.U32 R7, RZ, RZ, UR9 ;  /* 0x00000009ff077e24 */ /* 0x000fe2000f8e00ff */
[----:B------:R-:W3:Y:S01]  /*e260*/  @P0 LDG.E R0, desc[UR48][R8.64] ;  /* 0x0000003008000981 */ /* 0x000ee2000c1e1900 */
[----:B------:R-:W-:Y:S01]  /*e270*/  IMAD R5, R142, 0x20, R140 ;  /* 0x000000208e057824 */ /* 0x000fe200078e028c */
[----:B------:R-:W-:Y:S02]  /*e280*/  UMOV UR4, URZ ;  /* 0x0000003f00047c82 */ /* 0x000fe40008000000 */
[----:B--2---:R1:W5:Y:S01]  /*e290*/  @P1 LDG.E R39, desc[UR48][R6.64] ;  /* 0x0000003006271981 */ /* 0x004362000c1e1900 */
[----:B------:R-:W-:-:S03]  /*e2a0*/  IMAD.WIDE R20, R5, 0x2, R20 ;  /* 0x0000000205147825 */ /* 0x000fc600078e0214 */
[----:B------:R-:W-:Y:S02]  /*e2b0*/  IADD3 R5, P6, R20, 0x1800, RZ ;  /* 0x0000180014057810 */ /* 0x000fe40007fde0ff */
[----:B---3--:R-:W-:Y:S01]  /*e2c0*/  @P0 R2UR UR4, R0 ;  /* 0x00000000000402ca */ /* 0x008fe200000e0000 */
[----:B-1----:R-:W-:-:S14]  /*e2d0*/  @P1 BRA `(.L_x_922) ;  /* 0x0000000000101947 */ /* 0x002fdc0003800000 */
[----:B------:R-:W-:Y:S05]  /*e2e0*/  @!P0 BRA `(.L_x_922) ;  /* 0x00000000000c8947 */ /* 0x000fea0003800000 */
[----:B------:R-:W2:Y:S04]  /*e2f0*/  LDG.E R0, desc[UR48][R8.64] ;  /* 0x0000003008007981 */ /* 0x000ea8000c1e1900 */
[----:B-----5:R-:W2:Y:S02]  /*e300*/  LDG.E R39, desc[UR48][R8.64+0x4] ;  /* 0x0000043008277981 */ /* 0x020ea4000c1e1900 */
[----:B--2---:R-:W-:-:S07]  /*e310*/  IMAD.IADD R39, R39, 0x1, -R0 ;  /* 0x0000000127277824 */ /* 0x004fce00078e0a00 */
.L_x_922:
[----:B------:R-:W-:Y:S01]  /*e320*/  USHF.R.S32.HI UR14, URZ, 0x1f, UR41 ;  /* 0x0000001f3f0e7899 */ /* 0x000fe20008011429 */
[----:B------:R-:W-:Y:S01]  /*e330*/  LOP3.LUT R4, R5, 0x180, RZ, 0xc0, !PT ;  /* 0x0000018005047812 */ /* 0x000fe200078ec0ff */
[----:B------:R-:W-:Y:S01]  /*e340*/  ULDC.64 UR12, c[0x0][0xb70] ;  /* 0x0002dc00000c7ab9 */ /* 0x000fe20000000a00 */
[----:B------:R-:W-:Y:S01]  /*e350*/  USHF.R.S32.HI UR11, URZ, 0x1f, UR4 ;  /* 0x0000001f3f0b7899 */ /* 0x000fe20008011404 */
[----:B------:R-:W-:Y:S01]  /*e360*/  IMAD R8, R148, 0xc0, R150 ;  /* 0x000000c094087824 */ /* 0x000fe200078e0296 */
[----:B------:R-:W-:Y:S01]  /*e370*/  UIMAD UR7, UR14, UR12, URZ ;  /* 0x0000000c0e0772a4 */ /* 0x000fe2000f8e023f */
[----:B------:R-:W-:Y:S01]  /*e380*/  SHF.R.U64 R4, R4, 0x3, RZ ;  /* 0x0000000304047819 */ /* 0x000fe200000012ff */
[----:B------:R-:W-:Y:S01]  /*e390*/  UMOV UR10, UR4 ;  /* 0x00000004000a7c82 */ /* 0x000fe20008000000 */
[----:B------:R-:W-:Y:S01]  /*e3a0*/  USEL UR16, UR40, URZ, !UP0 ;  /* 0x0000003f28107287 */ /* 0x000fe2000c000000 */
[----:B------:R-:W-:Y:S01]  /*e3b0*/  SHF.R.S32.HI R0, RZ, 0x1f, R8 ;  /* 0x0000001fff007819 */ /* 0x000fe20000011408 */
[----:B------:R-:W-:Y:S01]  /*e3c0*/  UIMAD.WIDE.U32 UR8, UR41, UR12, UR10 ;  /* 0x0000000c290872a5 */ /* 0x000fe2000f8e000a */
[----:B------:R-:W-:Y:S01]  /*e3d0*/  LOP3.LUT R4, R4, R5, RZ, 0x3c, !PT ;  /* 0x0000000504047212 */ /* 0x000fe200078e3cff */
[----:B------:R-:W-:Y:S01]  /*e3e0*/  UIMAD UR10, UR41, UR13, UR7 ;  /* 0x0000000d290a72a4 */ /* 0x000fe2000f8e0207 */
[----:B------:R-:W-:Y:S01]  /*e3f0*/  LOP3.LUT P0, RZ, R149, 0x3, RZ, 0xc0, !PT ;  /* 0x0000000395ff7812 */ /* 0x000fe2000780c0ff */
[----:B------:R-:W-:Y:S01]  /*e400*/  USHF.R.S32.HI UR7, URZ, 0x1f, UR40 ;  /* 0x0000001f3f077899 */ /* 0x000fe20008011428 */
[C---:B------:R-:W-:Y:S01]  /*e410*/  IADD3 R25, P5, R20.reuse, 0x3000, RZ ;  /* 0x0000300014197810 */ /* 0x040fe20007fbe0ff */
[----:B------:R-:W-:Y:S01]  /*e420*/  ULDC.64 UR12, c[0x0][0xb78] ;  /* 0x0002de00000c7ab9 */ /* 0x000fe20000000a00 */
[----:B------:R-:W-:Y:S01]  /*e430*/  UIADD3 UR9, UR9, UR10, URZ ;  /* 0x0000000a09097290 */ /* 0x000fe2000fffe03f */
[C---:B------:R-:W-:Y:S01]  /*e440*/  IADD3 R13, P4, R20.reuse, 0x4800, RZ ;  /* 0x00004800140d7810 */ /* 0x040fe20007f9e0ff */
[----:B------:R-:W-:Y:S01]  /*e450*/  USEL UR15, UR7, URZ, !UP0 ;  /* 0x0000003f070f7287 */ /* 0x000fe2000c000000 */
[----:B------:R-:W-:Y:S01]  /*e460*/  IADD3 R33, P3, R20, 0x6000, RZ ;  /* 0x0000600014217810 */ /* 0x000fe20007f7e0ff */
[----:B------:R-:W-:Y:S01]  /*e470*/  UIMAD.WIDE.U32 UR8, UR16, UR12, UR8 ;  /* 0x0000000c100872a5 */ /* 0x000fe2000f8e0008 */
[----:B------:R-:W-:Y:S01]  /*e480*/  LOP3.LUT R24, R25, 0x180, RZ, 0xc0, !PT ;  /* 0x0000018019187812 */ /* 0x000fe200078ec0ff */
[----:B------:R-:W-:Y:S01]  /*e490*/  UIMAD UR7, UR15, UR12, URZ ;  /* 0x0000000c0f0772a4 */ /* 0x000fe2000f8e023f */
[----:B------:R-:W-:-:S02]  /*e4a0*/  LOP3.LUT R12, R13, 0x180, RZ, 0xc0, !PT ;  /* 0x000001800d0c7812 */ /* 0x000fc400078ec0ff */
[----:B------:R-:W-:Y:S01]  /*e4b0*/  LOP3.LUT R32, R33, 0x180, RZ, 0xc0, !PT ;  /* 0x0000018021207812 */ /* 0x000fe200078ec0ff */
[----:B------:R-:W-:Y:S01]  /*e4c0*/  UIMAD UR7, UR16, UR13, UR7 ;  /* 0x0000000d100772a4 */ /* 0x000fe2000f8e0207 */
[----:B------:R-:W-:Y:S02]  /*e4d0*/  IADD3 R5, P1, R8, UR8, RZ ;  /* 0x0000000808057c10 */ /* 0x000fe4000ff3e0ff */
[----:B------:R-:W-:Y:S01]  /*e4e0*/  ULDC.64 UR12, c[0x0][0xb40] ;  /* 0x0002d000000c7ab9 */ /* 0x000fe20000000a00 */
[----:B------:R-:W-:Y:S02]  /*e4f0*/  LOP3.LUT R9, R20, 0x180, RZ, 0xc0, !PT ;  /* 0x0000018014097812 */ /* 0x000fe400078ec0ff */
[----:B------:R-:W-:Y:S01]  /*e500*/  IMAD.U32 R7, RZ, RZ, UR7 ;  /* 0x00000007ff077e24 */ /* 0x000fe2000f8e00ff */
[----:B------:R-:W-:Y:S02]  /*e510*/  LEA R36, P2, R5, UR12, 0x2 ;  /* 0x0000000c05247c11 */ /* 0x000fe4000f8410ff */
[----:B------:R-:W-:-:S02]  /*e520*/  SHF.R.U64 R24, R24, 0x3, RZ ;  /* 0x0000000318187819 */ /* 0x000fc400000012ff */
[----:B------:R-:W-:Y:S01]  /*e530*/  IADD3.X R6, R0, UR9, R7, P1, !PT ;  /* 0x0000000900067c10 */ /* 0x000fe20008ffe407 */
[C---:B------:R-:W-:Y:S01]  /*e540*/  VIADD R0, R8.reuse, 0x8 ;  /* 0x0000000808007836 */ /* 0x040fe20000000000 */
[-C--:B-----5:R-:W-:Y:S01]  /*e550*/  ISETP.GE.OR P1, PT, R8, R39.reuse, P0 ;  /* 0x000000270800720c */ /* 0x0a0fe20000726670 */
[----:B------:R-:W-:Y:S01]  /*e560*/  ULDC.64 UR8, c[0x0][0xaa0] ;  /* 0x0002a80000087ab9 */ /* 0x000fe20000000a00 */
[----:B------:R-:W-:Y:S01]  /*e570*/  LEA.HI.X R37, R5, UR13, R6, 0x2, P2 ;  /* 0x0000000d05257c11 */ /* 0x000fe200090f1406 */
[--C-:B------:R-:W-:Y:S01]  /*e580*/  IMAD.X R5, RZ, RZ, R21.reuse, P6 ;  /* 0x000000ffff057224 */ /* 0x100fe200030e0615 */
[----:B------:R-:W-:Y:S02]  /*e590*/  IADD3 R7, P2, R20, 0x7800, RZ ;  /* 0x0000780014077810 */ /* 0x000fe40007f5e0ff */
[----:B------:R-:W-:Y:S02]  /*e5a0*/  ISETP.GE.OR P0, PT, R0, R39, P0 ;  /* 0x000000270000720c */ /* 0x000fe40000706670 */
[----:B------:R-:W-:Y:S01]  /*e5b0*/  LOP3.LUT R0, R7, 0x180, RZ, 0xc0, !PT ;  /* 0x0000018007007812 */ /* 0x000fe200078ec0ff */
[----:B------:R-:W-:Y:S01]  /*e5c0*/  IMAD.X R29, RZ, RZ, R21, P2 ;  /* 0x000000ffff1d7224 */ /* 0x000fe200010e0615 */
[----:B------:R-:W-:-:S02]  /*e5d0*/  SHF.R.U64 R12, R12, 0x3, RZ ;  /* 0x000000030c0c7819 */ /* 0x000fc400000012ff */
[----:B------:R-:W-:Y:S02]  /*e5e0*/  SHF.R.U64 R32, R32, 0x3, RZ ;  /* 0x0000000320207819 */ /* 0x000fe400000012ff */
[----:B------:R-:W-:Y:S02]  /*e5f0*/  SHF.R.U64 R9, R9, 0x3, RZ ;  /* 0x0000000309097819 */ /* 0x000fe400000012ff */
[----:B------:R-:W-:Y:S01]  /*e600*/  LOP3.LUT R24, R24, R25, RZ, 0x3c, !PT ;  /* 0x0000001918187212 */ /* 0x000fe200078e3cff */
[--C-:B------:R-:W-:Y:S01]  /*e610*/  IMAD.X R25, RZ, RZ, R21.reuse, P5 ;  /* 0x000000ffff197224 */ /* 0x100fe200028e0615 */
[----:B------:R-:W-:Y:S01]  /*e620*/  SHF.R.U64 R0, R0, 0x3, RZ ;  /* 0x0000000300007819 */ /* 0x000fe200000012ff */
[----:B------:R-:W-:Y:S01]  /*e630*/  UIMAD UR7, UR11, UR8, URZ ;  /* 0x000000080b0772a4 */ /* 0x000fe2000f8e023f */
[----:B------:R-:W-:Y:S01]  /*e640*/  LOP3.LUT R12, R12, R13, RZ, 0x3c, !PT ;  /* 0x0000000d0c0c7212 */ /* 0x000fe200078e3cff */
[--C-:B------:R-:W-:Y:S01]  /*e650*/  IMAD.X R13, RZ, RZ, R21.reuse, P4 ;  /* 0x000000ffff0d7224 */ /* 0x100fe200020e0615 */
[----:B------:R-:W-:Y:S01]  /*e660*/  LOP3.LUT R32, R32, R33, RZ, 0x3c, !PT ;  /* 0x0000002120207212 */ /* 0x000fe200078e3cff */
[----:B------:R-:W-:Y:S01]  /*e670*/  IMAD.X R33, RZ, RZ, R21, P3 ;  /* 0x000000ffff217224 */ /* 0x000fe200018e0615 */
[----:B------:R-:W-:Y:S01]  /*e680*/  LOP3.LUT R28, R0, R7, RZ, 0x3c, !PT ;  /* 0x00000007001c7212 */ /* 0x000fe200078e3cff */
[----:B------:R-:W-:Y:S01]  /*e690*/  IMAD.U32 R41, RZ, RZ, UR8 ;  /* 0x00000008ff297e24 */ /* 0x000fe2000f8e00ff */
[----:B------:R-:W-:Y:S01]  /*e6a0*/  LOP3.LUT R20, R9, R20, RZ, 0x3c, !PT ;  /* 0x0000001409147212 */ /* 0x000fe200078e3cff */
[----:B------:R-:W-:Y:S01]  /*e6b0*/  @!P1 STG.E desc[UR48][R36.64], R2 ;  /* 0x0000000224009986 */ /* 0x000fe2000c101930 */
[----:B------:R-:W-:Y:S01]  /*e6c0*/  SHF.R.S32.HI R141, RZ, 0x1f, R140 ;  /* 0x0000001fff8d7819 */ /* 0x000fe2000001148c */
[----:B------:R-:W-:-:S02]  /*e6d0*/  UIMAD UR7, UR4, UR9, UR7 ;  /* 0x00000009040772a4 */ /* 0x000fc4000f8e0207 */
[----:B------:R0:W-:Y:S01]  /*e6e0*/  @!P0 STG.E desc[UR48][R36.64+0x20], R3 ;  /* 0x0000200324008986 */ /* 0x0001e2000c101930 */
[----:B------:R-:W-:-:S03]  /*e6f0*/  ULDC.64 UR8, c[0x0][0xae0] ;  /* 0x0002b80000087ab9 */ /* 0x000fc60000000a00 */
[----:B------:R1:W5:Y:S04]  /*e700*/  LD.E.128 R8, desc[UR48][R20.64] ;  /* 0x0000003014087980 */ /* 0x000368000c101d00 */
[----:B------:R-:W5:Y:S04]  /*e710*/  LD.E.128 R4, desc[UR48][R4.64] ;  /* 0x0000003004047980 */ /* 0x000f68000c101d00 */
[----:B------:R-:W5:Y:S01]  /*e720*/  LD.E.128 R24, desc[UR48][R24.64] ;  /* 0x0000003018187980 */ /* 0x000f62000c101d00 */
[----:B0-----:R-:W-:-:S03]  /*e730*/  IMAD.WIDE.U32 R2, R41, UR4, R140 ;  /* 0x0000000429027c25 */ /* 0x001fc6000f8e008c */
[----:B------:R-:W5:Y:S04]  /*e740*/  LD.E.128 R12, desc[UR48][R12.64] ;  /* 0x000000300c0c7980 */ /* 0x000f68000c101d00 */
[----:B------:R-:W5:Y:S04]  /*e750*/  LD.E.128 R32, desc[UR48][R32.64] ;  /* 0x0000003020207980 */ /* 0x000f68000c101d00 */
[----:B------:R-:W5:Y:S01]  /*e760*/  LD.E.128 R28, desc[UR48][R28.64] ;  /* 0x000000301c1c7980 */ /* 0x000f62000c101d00 */
[----:B------:R-:W-:Y:S01]  /*e770*/  UIMAD UR4, UR14, UR8, URZ ;  /* 0x000000080e0472a4 */ /* 0x000fe2000f8e023f */
[----:B------:R-:W-:Y:S01]  /*e780*/  VIADD R3, R3, UR7 ;  /* 0x0000000703037c36 */ /* 0x000fe20008000000 */
[----:B------:R-:W-:Y:S01]  /*e790*/  SHF.R.S32.HI R143, RZ, 0x1f, R142 ;  /* 0x0000001fff8f7819 */ /* 0x000fe2000001148e */
[----:B------:R-:W-:Y:S01]  /*e7a0*/  @!PT LDS RZ, [RZ] ;  /* 0x00000000fffff984 */ /* 0x000fe20000000800 */
[----:B------:R-:W-:Y:S01]  /*e7b0*/  @!PT LDS RZ, [RZ] ;  /* 0x00000000fffff984 */ /* 0x000fe20000000800 */
[----:B------:R-:W-:Y:S01]  /*e7c0*/  @!PT LDS RZ, [RZ] ;  /* 0x00000000fffff984 */ /* 0x000fe20000000800 */
[----:B------:R-:W-:Y:S01]  /*e7d0*/  @!PT LDS RZ, [RZ] ;  /* 0x00000000fffff984 */ /* 0x000fe20000000800 */
[----:B------:R0:W-:Y:S06]  /*e7e0*/  MEMBAR.ALL.CTA ;  /* 0x0000000000007992 */ /* 0x0001ec0000008000 */
[----:B0-----:R-:W0:Y:S01]  /*e7f0*/  FENCE.VIEW.ASYNC.S ;  /* 0x00000000000073c6 */ /* 0x001e220000000000 */
[----:B-1----:R-:W-:Y:S01]  /*e800*/  IMAD.U32 R21, RZ, RZ, UR8 ;  /* 0x00000008ff157e24 */ /* 0x002fe2000f8e00ff */
[----:B------:R-:W-:Y:S01]  /*e810*/  UIMAD UR7, UR41, UR9, UR4 ;  /* 0x00000009290772a4 */ /* 0x000fe2000f8e0204 */
[----:B------:R-:W-:Y:S01]  /*e820*/  IMAD R39, R148, -0xc0, R39 ;  /* 0xffffff4094277824 */ /* 0x000fe200078e0227 */
[----:B------:R-:W-:Y:S01]  /*e830*/  UIADD3 UR4, UR42, 0x2d820, URZ ;  /* 0x0002d8202a047890 */ /* 0x000fe2000fffe03f */
[----:B------:R-:W-:Y:S01]  /*e840*/  IMAD.WIDE.U32 R2, R21, UR41, R2 ;  /* 0x0000002915027c25 */ /* 0x000fe2000f8e0002 */
[----:B------:R-:W-:Y:S01]  /*e850*/  ULDC.64 UR8, c[0x0][0xae8] ;  /* 0x0002ba0000087ab9 */ /* 0x000fe20000000a00 */
[----:B------:R-:W-:Y:S01]  /*e860*/  BSSY B1, `(.L_x_923) ;  /* 0x0000021000017945 */ /* 0x000fe20003800000 */
[----:B------:R-:W-:Y:S01]  /*e870*/  ISETP.GE.AND P0, PT, R142, R39, PT ;  /* 0x000000278e00720c */ /* 0x000fe20003f06270 */
[----:B------:R-:W-:Y:S01]  /*e880*/  VIADD R3, R3, UR7 ;  /* 0x0000000703037c36 */ /* 0x000fe20008000000 */
[----:B------:R-:W-:-:S02]  /*e890*/  UIMAD UR7, UR15, UR8, URZ ;  /* 0x000000080f0772a4 */ /* 0x000fc4000f8e023f */
[----:B------:R-:W-:Y:S01]  /*e8a0*/  IMAD.U32 R37, RZ, RZ, UR8 ;  /* 0x00000008ff257e24 */ /* 0x000fe2000f8e00ff */
[----:B------:R-:W-:Y:S01]  /*e8b0*/  UPRMT UR4, URZ, 0x654, UR4 ;  /* 0x000006543f047896 */ /* 0x000fe20008000004 */
[----:B------:R-:W-:Y:S01]  /*e8c0*/  VIADD R0, R142, 0x60 ;  /* 0x000000608e007836 */ /* 0x000fe20000000000 */
[----:B------:R-:W-:Y:S02]  /*e8d0*/  UIMAD UR7, UR16, UR9, UR7 ;  /* 0x00000009100772a4 */ /* 0x000fe4000f8e0207 */
[----:B------:R-:W-:Y:S02]  /*e8e0*/  IMAD.WIDE.U32 R36, R37, UR16, R2 ;  /* 0x0000001025247c25 */ /* 0x000fe4000f8e0002 */
[----:B------:R-:W-:Y:S02]  /*e8f0*/  ISETP.GE.AND P3, PT, R0, R39, PT ;  /* 0x000000270000720c */ /* 0x000fe40003f66270 */
[----:B------:R-:W-:-:S04]  /*e900*/  IMAD.WIDE R20, R148, 0xc0, R142 ;  /* 0x000000c094147825 */ /* 0x000fc800078e028e */
[----:B------:R-:W-:Y:S01]  /*e910*/  VIADD R41, R37, UR7 ;  /* 0x0000000725297c36 */ /* 0x000fe20008000000 */
[----:B0-----:R-:W-:Y:S01]  /*e920*/  SYNCS.ARRIVE.TRANS64.RED.A1T0 RZ, [UR4], RZ ;  /* 0x000000ffffff79a7 */ /* 0x001fe20008100404 */
[----:B------:R-:W-:Y:S05]  /*e930*/  @P0 BRA `(.L_x_924) ;  /* 0x00000000004c0947 */ /* 0x000fea0003800000 */
        /* <DEDUP_REMOVED lines=19> */
.L_x_924:
[----:B------:R-:W-:Y:S05]  /*ea70*/  BSYNC B1 ;  /* 0x0000000000017941 */ /* 0x000fea0003800000 */
.L_x_923:
[----:B------:R-:W-:Y:S05]  /*ea80*/  @P3 BRA `(.L_x_925) ;  /* 0x0000000800583947 */ /* 0x000fea0003800000 */
[----:B0----5:R-:W-:Y:S01]  /*ea90*/  IADD3 R9, P0, R20, 0x60, RZ ;  /* 0x0000006014097810 */ /* 0x021fe20007f1e0ff */
[----:B------:R-:W-:Y:S01]  /*eaa0*/  ULDC.64 UR8, c[0x0][0xad8] ;  /* 0x0002b60000087ab9 */ /* 0x000fe20000000a00 */
[----:B------:R-:W-:Y:S01]  /*eab0*/  IMAD.MOV.U32 R2, RZ, RZ, R36 ;  /* 0x000000ffff027224 */ /* 0x000fe200078e0024 */
[----:B------:R-:W-:Y:S01]  /*eac0*/  ULDC UR4, c[0x0][0xa8c] ;  /* 0x0002a30000047ab9 */ /* 0x000fe20000000800 */
[----:B------:R-:W-:Y:S01]  /*ead0*/  IMAD.MOV.U32 R3, RZ, RZ, R41 ;  /* 0x000000ffff037224 */ /* 0x000fe200078e0029 */
[C---:B------:R-:W-:Y:S01]  /*eae0*/  ISETP.GE.AND P1, PT, R140.reuse, UR4, PT ;  /* 0x000000048c007c0c */ /* 0x040fe2000bf26270 */
[----:B------:R-:W-:Y:S02]  /*eaf0*/  IMAD.X R20, RZ, RZ, R21, P0 ;  /* 0x000000ffff147224 */ /* 0x000fe400000e0615 */
[----:B------:R-:W-:Y:S02]  /*eb00*/  VIADD R0, R140, 0x20 ;  /* 0x000000208c007836 */ /* 0x000fe40000000000 */
[----:B------:R-:W-:-:S02]  /*eb10*/  IMAD R20, R20, UR8, RZ ;  /* 0x0000000814147c24 */ /* 0x000fc4000f8e02ff */
[----:B------:R-:W-:Y:S01]  /*eb20*/  IMAD.WIDE.U32 R2, R9, UR8, R2 ;  /* 0x0000000809027c25 */ /* 0x000fe2000f8e0002 */
[----:B------:R-:W-:-:S03]  /*eb30*/  ISETP.GE.AND P2, PT, R0, UR4, PT ;  /* 0x0000000400007c0c */ /* 0x000fc6000bf46270 */
[----:B------:R-:W-:Y:S01]  /*eb40*/  IMAD R9, R9, UR9, R20 ;  /* 0x0000000909097c24 */ /* 0x000fe2000f8e0214 */
[----:B------:R-:W-:Y:S01]  /*eb50*/  ULDC.64 UR8, c[0x0][0xa80] ;  /* 0x0002a00000087ab9 */ /* 0x000fe20000000a00 */
        /* <DEDUP_REMOVED lines=10> */
.L_x_921:
[----:B------:R-:W-:Y:S01]  /*ec00*/  ULDC.64 UR8, c[0x0][0xbd8] ;  /* 0x0002f60000087ab9 */ /* 0x000fe20000000a00 */
[----:B------:R-:W-:Y:S01]  /*ec10*/  IMAD.MOV.U32 R9, RZ, RZ, RZ ;  /* 0x000000ffff097224 */ /* 0x000fe200078e00ff */
[----:B------:R-:W-:-:S04]  /*ec20*/  UISETP.NE.U32.AND UP0, UPT, UR8, URZ, UPT ;  /* 0x0000003f0800728c */ /* 0x000fc8000bf05070 */
[----:B------:R-:W-:-:S03]  /*ec30*/  UISETP.NE.AND.EX UP0, UPT, UR9, URZ, UPT, UP0 ;  /* 0x0000003f0900728c */ /* 0x000fc6000bf05300 */
[----:B------:R-:W-:Y:S02]  /*ec40*/  ULDC.64 UR8, c[0x0][0xbd8] ;  /* 0x0002f60000087ab9 */ /* 0x000fe40000000a00 */
[----:B------:R-:W-:Y:S01]  /*ec50*/  UIMAD.WIDE UR8, UR40, 0x4, UR8 ;  /* 0x00000004280878a5 */ /* 0x000fe2000f8e0208 */
[----:B------:R-:W0:Y:S01]  /*ec60*/  LDC R7, c[0x0][0xa88] ;  /* 0x0002a200ff077b82 */ /* 0x000e220000000800 */
[----:B------:R-:W-:-:S04]  /*ec70*/  PLOP3.LUT P1, PT, PT, PT, UP0, 0x80, 0x0 ;  /* 0x000000000000781c */ /* 0x000fc80003f2f008 */
[----:B------:R-:W-:Y:S02]  /*ec80*/  IMAD.U32 R2, RZ, RZ, UR8 ;  /* 0x00000008ff027e24 */ /* 0x000fe4000f8e00ff */
[----:B------:R-:W-:Y:S01]  /*ec90*/  IMAD.U32 R3, RZ, RZ, UR9 ;  /* 0x00000009ff037e24 */ /* 0x000fe2000f8e00ff */
[----:B------:R-:W-:Y:S02]  /*eca0*/  ULDC.64 UR8, c[0x0][0xbe0] ;  /* 0x0002f80000087ab9 */ /* 0x000fe40000000a00 */
[----:B------:R-:W-:-:S04]  /*ecb0*/  UISETP.NE.U32.AND UP1, UPT, UR8, URZ, UPT ;  /* 0x0000003f0800728c */ /* 0x000fc8000bf25070 */
[----:B------:R-:W-:Y:S01]  /*ecc0*/  UISETP.NE.AND.EX UP1, UPT, UR9, URZ, UPT, UP1 ;  /* 0x0000003f0900728c */ /* 0x000fe2000bf25310 */
[----:B------:R1:W5:Y:S05]  /*ecd0*/  @P1 LDG.E R9, desc[UR48][R2.64] ;  /* 0x0000003002091981 */ /* 0x00036a000c1e1900 */
[----:B------:R-:W-:-:S05]  /*ece0*/  PLOP3.LUT P2, PT, PT, PT, UP1, 0x80, 0x0 ;  /* 0x000000000000781c */ /* 0x000fca0003f4f018 */
[----:B------:R-:W-:Y:S02]  /*ecf0*/  @UP1 ULDC.64 UR8, c[0x0][0xbe0] ;  /* 0x0002f80000081ab9 */ /* 0x000fe40000000a00 */
[----:B------:R-:W-:-:S06]  /*ed00*/  @UP1 UIMAD.WIDE UR8, UR40, 0x4, UR8 ;  /* 0x00000004280818a5 */ /* 0x000fcc000f8e0208 */
[----:B------:R-:W-:Y:S02]  /*ed10*/  IMAD.U32 R4, RZ, RZ, UR8 ;  /* 0x00000008ff047e24 */ /* 0x000fe4000f8e00ff */
[----:B------:R-:W-:-:S05]  /*ed20*/  IMAD.U32 R5, RZ, RZ, UR9 ;  /* 0x00000009ff057e24 */ /* 0x000fca000f8e00ff */
[----:B0-----:R1:W5:Y:S01]  /*ed30*/  @P2 LDG.E R7, desc[UR48][R4.64] ;  /* 0x0000003004072981 */ /* 0x001362000c1e1900 */
[----:B------:R-:W-:Y:S01]  /*ed40*/  USHF.R.S32.HI UR8, URZ, 0x1f, UR41 ;  /* 0x0000001f3f087899 */ /* 0x000fe20008011429 */
[----:B------:R-:W-:Y:S01]  /*ed50*/  ISETP.GT.AND P0, PT, R153, 0xbf, PT ;  /* 0x000000bf9900780c */ /* 0x000fe20003f04270 */
[----:B------:R-:W-:-:S12]  /*ed60*/  @P2 BRA `(.L_x_926) ;  /* 0x0000000000102947 */ /* 0x000fd80003800000 */
[----:B------:R-:W-:Y:S05]  /*ed70*/  @!P1 BRA `(.L_x_926) ;  /* 0x00000000000c9947 */ /* 0x000fea0003800000 */
[----:B------:R-:W2:Y:S04]  /*ed80*/  LDG.E R0, desc[UR48][R2.64] ;  /* 0x0000003002007981 */ /* 0x000ea8000c1e1900 */
[----:B-----5:R-:W2:Y:S02]  /*ed90*/  LDG.E R7, desc[UR48][R2.64+0x4] ;  /* 0x0000043002077981 */ /* 0x020ea4000c1e1900 */
[----:B--2---:R-:W-:-:S07]  /*eda0*/  IMAD.IADD R7, R7, 0x1, -R0 ;  /* 0x0000000107077824 */ /* 0x004fce00078e0a00 */
.L_x_926:
[----:B------:R-:W-:Y:S01]  /*edb0*/  USHF.R.S32.HI UR4, URZ, 0x1f, UR40 ;  /* 0x0000001f3f047899 */ /* 0x000fe20008011428 */
[----:B------:R-:W-:Y:S01]  /*edc0*/  BSSY B1, `(.L_x_927) ;  /* 0x000001e000017945 */ /* 0x000fe20003800000 */
[----:B------:R-:W-:Y:S01]  /*edd0*/  USEL UR10, UR40, URZ, !UP0 ;  /* 0x0000003f280a7287 */ /* 0x000fe2000c000000 */
[----:B------:R-:W-:Y:S01]  /*ede0*/  SHF.R.S32.HI R141, RZ, 0x1f, R140 ;  /* 0x0000001fff8d7819 */ /* 0x000fe2000001148c */
[----:B------:R-:W-:Y:S01]  /*edf0*/  USEL UR9, UR4, URZ, !UP0 ;  /* 0x0000003f04097287 */ /* 0x000fe2000c000000 */
[----:B-----5:R-:W-:Y:S01]  /*ee00*/  SHF.R.S32.HI R6, RZ, 0x1f, R9 ;  /* 0x0000001fff067819 */ /* 0x020fe20000011409 */
[----:B------:R-:W-:Y:S10]  /*ee10*/  @P0 BRA `(.L_x_928) ;  /* 0x0000000000600947 */ /* 0x000ff40003800000 */
[----:B------:R-:W0:Y:S02]  /*ee20*/  S2R R0, SR_TID.X ;  /* 0x0000000000007919 */ /* 0x000e240000002100 */
[----:B0-----:R-:W-:-:S04]  /*ee30*/  IMAD R0, R148, 0xc0, R0 ;  /* 0x000000c094007824 */ /* 0x001fc800078e0200 */
[----:B------:R-:W-:-:S05]  /*ee40*/  VIADD R0, R0, 0xffffff80 ;  /* 0xffffff8000007836 */ /* 0x000fca0000000000 */
[----:B------:R-:W-:-:S13]  /*ee50*/  ISETP.GE.AND P0, PT, R0, R7, PT ;  /* 0x000000070000720c */ /* 0x000fda0003f06270 */
[----:B------:R-:W-:Y:S05]  /*ee60*/  @P0 BRA `(.L_x_928) ;  /* 0x00000000004c0947 */ /* 0x000fea0003800000 */
[C---:B-1----:R-:W-:Y:S01]  /*ee70*/  IADD3 R2, P0, R0.reuse, R9, RZ ;  /* 0x0000000900027210 */ /* 0x042fe20007f1e0ff */
[----:B------:R-:W-:Y:S02]  /*ee80*/  ULDC.64 UR12, c[0x0][0xb70] ;  /* 0x0002dc00000c7ab9 */ /* 0x000fe40000000a00 */
[----:B------:R-:W-:Y:S01]  /*ee90*/  UIMAD UR4, UR8, UR12, URZ ;  /* 0x0000000c080472a4 */ /* 0x000fe2000f8e023f */
[----:B------:R-:W-:Y:S01]  /*eea0*/  LEA.HI.X.SX32 R3, R0, R6, 0x1, P0 ;  /* 0x0000000600037211 */ /* 0x000fe200000f0eff */
[----:B------:R-:W-:Y:S02]  /*eeb0*/  IMAD.U32 R5, RZ, RZ, UR12 ;  /* 0x0000000cff057e24 */ /* 0x000fe4000f8e00ff */
[----:B------:R-:W-:Y:S02]  /*eec0*/  UIMAD UR4, UR41, UR13, UR4 ;  /* 0x0000000d290472a4 */ /* 0x000fe4000f8e0204 */
[----:B------:R-:W-:Y:S01]  /*eed0*/  IMAD.WIDE.U32 R2, R5, UR41, R2 ;  /* 0x0000002905027c25 */ /* 0x000fe2000f8e0002 */
[----:B------:R-:W-:-:S02]  /*eee0*/  ULDC.64 UR12, c[0x0][0xb78] ;  /* 0x0002de00000c7ab9 */ /* 0x000fc40000000a00 */
[----:B------:R-:W-:Y:S01]  /*eef0*/  UIMAD UR7, UR9, UR12, URZ ;  /* 0x0000000c090772a4 */ /* 0x000fe2000f8e023f */
[----:B------:R-:W-:Y:S02]  /*ef00*/  VIADD R3, R3, UR4 ;  /* 0x0000000403037c36 */ /* 0x000fe40008000000 */
[----:B------:R-:W-:Y:S01]  /*ef10*/  IMAD.U32 R5, RZ, RZ, UR12 ;  /* 0x0000000cff057e24 */ /* 0x000fe2000f8e00ff */
[----:B------:R-:W-:-:S03]  /*ef20*/  UIMAD UR7, UR10, UR13, UR7 ;  /* 0x0000000d0a0772a4 */ /* 0x000fc6000f8e0207 */
[----:B------:R-:W-:Y:S01]  /*ef30*/  IMAD.WIDE.U32 R2, R5, UR10, R2 ;  /* 0x0000000a05027c25 */ /* 0x000fe2000f8e0002 */
[----:B------:R-:W-:-:S03]  /*ef40*/  ULDC.64 UR12, c[0x0][0xb40] ;  /* 0x0002d000000c7ab9 */ /* 0x000fc60000000a00 */
[----:B------:R-:W-:Y:S01]  /*ef50*/  VIADD R3, R3, UR7 ;  /* 0x0000000703037c36 */ /* 0x000fe20008000000 */
[----:B------:R-:W-:-:S04]  /*ef60*/  LEA R4, P0, R2, UR12, 0x2 ;  /* 0x0000000c02047c11 */ /* 0x000fc8000f8010ff */
[----:B------:R-:W-:Y:S01]  /*ef70*/  LEA.HI.X R5, R2, UR13, R3, 0x2, P0 ;  /* 0x0000000d02057c11 */ /* 0x000fe200080f1403 */
[----:B------:R-:W-:-:S05]  /*ef80*/  IMAD.MOV.U32 R3, RZ, RZ, -0x800000 ;  /* 0xff800000ff037424 */ /* 0x000fca00078e00ff */
[----:B------:R0:W-:Y:S03]  /*ef90*/  STG.E desc[UR48][R4.64], R3 ;  /* 0x0000000304007986 */ /* 0x0001e6000c101930 */
.L_x_928:
[----:B------:R-:W-:Y:S05]  /*efa0*/  BSYNC B1 ;  /* 0x0000000000017941 */ /* 0x000fea0003800000 */
.L_x_927:
[----:B------:R-:W-:Y:S01]  /*efb0*/  ULDC.64 UR12, c[0x0][0xaa0] ;  /* 0x0002a800000c7ab9 */ /* 0x000fe20000000a00 */
[----:B------:R-:W-:Y:S01]  /*efc0*/  IMAD R7, R148, -0xc0, R7 ;  /* 0xffffff4094077824 */ /* 0x000fe200078e0207 */
[----:B------:R-:W-:Y:S01]  /*efd0*/  BSSY B1, `(.L_x_929) ;  /* 0x000002b000017945 */ /* 0x000fe20003800000 */
[----:B------:R-:W-:Y:S02]  /*efe0*/  IMAD R0, R6, UR12, RZ ;  /* 0x0000000c06007c24 */ /* 0x000fe4000f8e02ff */
[----:B01----:R-:W-:Y:S01]  /*eff0*/  IMAD.WIDE.U32 R2, R9, UR12, R140 ;  /* 0x0000000c09027c25 */ /* 0x003fe2000f8e008c */
[----:B------:R-:W-:-:S03]  /*f000*/  ISETP.GE.AND P0, PT, R142, R7, PT ;  /* 0x000000078e00720c */ /* 0x000fc60003f06270 */
[----:B------:R-:W-:Y:S01]  /*f010*/  IMAD R9, R9, UR13, R0 ;  /* 0x0000000d09097c24 */ /* 0x000fe2000f8e0200 */
[----:B------:R-:W-:Y:S01]  /*f020*/  ULDC.64 UR12, c[0x0][0xae0] ;  /* 0x0002b800000c7ab9 */ /* 0x000fe20000000a00 */
[----:B------:R-:W-:Y:S01]  /*f030*/  VIADD R0, R142, 0x60 ;  /* 0x000000608e007836 */ /* 0x000fe20000000000 */
[----:B------:R-:W-:Y:S01]  /*f040*/  UIMAD UR4, UR8, UR12, URZ ;  /* 0x0000000c080472a4 */ /* 0x000fe2000f8e023f */
[----:B------:R-:W-:Y:S02]  /*f050*/  IMAD.IADD R3, R3, 0x1, R9 ;  /* 0x0000000103037824 */ /* 0x000fe400078e0209 */
[----:B------:R-:W-:Y:S01]  /*f060*/  IMAD.U32 R5, RZ, RZ, UR12 ;  /* 0x0000000cff057e24 */ /* 0x000fe2000f8e00ff */
[----:B------:R-:W-:Y:S01]  /*f070*/  UIMAD UR4, UR41, UR13, UR4 ;  /* 0x0000000d290472a4 */ /* 0x000fe2000f8e0204 */
[----:B------:R-:W-:Y:S01]  /*f080*/  ISETP.GE.AND P1, PT, R0, R7, PT ;  /* 0x000000070000720c */ /* 0x000fe20003f26270 */
[----:B------:R-:W-:Y:S01]  /*f090*/  IMAD.MOV.U32 R6, RZ, RZ, R142 ;  /* 0x000000ffff067224 */ /* 0x000fe200078e008e */
[----:B------:R-:W-:Y:S01]  /*f0a0*/  ULDC.64 UR12, c[0x0][0xae8] ;  /* 0x0002ba00000c7ab9 */ /* 0x000fe20000000a00 */
[----:B------:R-:W-:Y:S01]  /*f0b0*/  IMAD.WIDE.U32 R2, R5, UR41, R2 ;  /* 0x0000002905027c25 */ /* 0x000fe2000f8e0002 */
[----:B------:R-:W-:-:S03]  /*f0c0*/  SHF.R.S32.HI R7, RZ, 0x1f, R142 ;  /* 0x0000001fff077819 */ /* 0x000fc6000001148e */
[----:B------:R-:W-:Y:S01]  /*f0d0*/  VIADD R3, R3, UR4 ;  /* 0x0000000403037c36 */ /* 0x000fe20008000000 */
[----:B------:R-:W-:Y:S02]  /*f0e0*/  UIMAD UR4, UR9, UR12, URZ ;  /* 0x0000000c090472a4 */ /* 0x000fe4000f8e023f */
[----:B------:R-:W-:Y:S02]  /*f0f0*/  IMAD.U32 R5, RZ, RZ, UR12 ;  /* 0x0000000cff057e24 */ /* 0x000fe4000f8e00ff */
[----:B------:R-:W-:Y:S01]  /*f100*/  IMAD.WIDE R6, R148, 0xc0, R6 ;  /* 0x000000c094067825 */ /* 0x000fe200078e0206 */
[----:B------:R-:W-:-:S03]  /*f110*/  UIMAD UR4, UR10, UR13, UR4 ;  /* 0x0000000d0a0472a4 */ /* 0x000fc6000f8e0204 */
[----:B------:R-:W-:-:S04]  /*f120*/  IMAD.WIDE.U32 R4, R5, UR10, R2 ;  /* 0x0000000a05047c25 */ /* 0x000fc8000f8e0002 */
[----:B------:R-:W-:Y:S01]  /*f130*/  VIADD R11, R5, UR4 ;  /* 0x00000004050b7c36 */ /* 0x000fe20008000000 */
        /* <DEDUP_REMOVED lines=20> */
.L_x_930:
[----:B------:R-:W-:Y:S05]  /*f280*/  BSYNC B1 ;  /* 0x0000000000017941 */ /* 0x000fea0003800000 */
.L_x_929:
        /* <DEDUP_REMOVED lines=22> */
.L_x_925:
[----:B------:R-:W-:Y:S05]  /*f3f0*/  BSYNC B0 ;  /* 0x0000000000007941 */ /* 0x000fea0003800000 */
.L_x_920:
[----:B------:R-:W-:Y:S02]  /*f400*/  ULDC UR4, c[0x0][0xc14] ;  /* 0x0003050000047ab9 */ /* 0x000fe40000000800 */
[----:B------:R-:W-:-:S06]  /*f410*/  UISETP.GE.AND UP0, UPT, UR5, UR4, UPT ;  /* 0x000000040500728c */ /* 0x000fcc000bf06270 */
[----:B------:R-:W-:-:S13]  /*f420*/  PLOP3.LUT P0, PT, PT, PT, UP0, 0x80, 0x0 ;  /* 0x000000000000781c */ /* 0x000fda0003f0f008 */
[----:B------:R-:W-:Y:S05]  /*f430*/  @!P0 BRA `(.L_x_931) ;  /* 0xffffff1800b08947 */ /* 0x000fea000383ffff */
[----:B------:R-:W-:Y:S05]  /*f440*/  EXIT ;  /* 0x000000000000794d */ /* 0x000fea0003800000 */
.L_x_838:
[----:B------:R-:W-:-:S08]  /*f450*/  NOP ;  /* 0x0000000000007918 */ /* 0x000fd00000000000 */
[----:B------:R-:W0:-:S00]  /*f460*/  USETMAXREG.DEALLOC.CTAPOOL 0x20 ;  /* 0x00000020000079c8 */ /* 0x000e0000080e0500 */
        /* <DEDUP_REMOVED lines=35> */
[----:B0-----:R-:W-:Y:S01]  /*f6a0*/  SEL R3, R6, RZ, P0 ;  /* 0x000000ff06037207 */ /* 0x001fe20000000000 */
[----:B------:R-:W-:Y:S01]  /*f6b0*/  IMAD.MOV.U32 R6, RZ, RZ, RZ ;  /* 0x000000ffff067224 */ /* 0x000fe200078e00ff */
[----:B------:R-:W-:-:S03]  /*f6c0*/  ISETP.GE.U32.AND P0, PT, R27, 0x8, PT ;  /* 0x000000081b00780c */ /* 0x000fc60003f06070 */
[----:B------:R-:W-:-:S05]  /*f6d0*/  IMAD.IADD R3, R4, 0x1, R3 ;  /* 0x0000000104037824 */ /* 0x000fca00078e0203 */
        /* <DEDUP_REMOVED lines=20> */
.L_x_936:
        /* <DEDUP_REMOVED lines=13> */
.L_x_935:
[----:B------:R-:W-:Y:S05]  /*f8f0*/  BSYNC B0 ;  /* 0x0000000000007941 */ /* 0x000fea0003800000 */
.L_x_934:
        /* <DEDUP_REMOVED lines=25> */
[----:B------:R-:W-:-:S07]  /*fa90*/  IMAD.MOV.U32 R5, RZ, RZ, R7 ;  /* 0x000000ffff057224 */ /* 0x000fce00078e0007 */
.L_x_932:
[----:B------:R-:W-:-:S04]  /*faa0*/  IMAD.IADD R11, R4, 0x1, -R3 ;  /* 0x00000001040b7824 */ /* 0x000fc800078e0a03 */
[----:B------:R-:W-:-:S05]  /*fab0*/  IMAD R2, R5, UR4, R11 ;  /* 0x0000000405027c24 */ /* 0x000fca000f8e020b */
[----:B------:R-:W-:Y:S02]  /*fac0*/  ISETP.GT.AND P0, PT, R2, UR6, PT ;  /* 0x0000000602007c0c */ /* 0x000fe4000bf04270 */
[----:B------:R-:W0:Y:S11]  /*fad0*/  LDC.64 R2, c[0x0][0xc68] ;  /* 0x00031a00ff027b82 */ /* 0x000e360000000a00 */
[----:B------:R-:W-:-:S04]  /*fae0*/  VOTE.ANY R8, PT, !P0 ;  /* 0x0000000000087806 */ /* 0x000fc800040e0100 */
[----:B------:R-:W1:Y:S02]  /*faf0*/  POPC R13, R8 ;  /* 0x00000008000d7309 */ /* 0x000e640000000000 */
[----:B-1----:R-:W-:-:S04]  /*fb00*/  IMAD.IADD R19, R13, 0x1, R6 ;  /* 0x000000010d137824 */ /* 0x002fc800078e0206 */
[----:B0-----:R-:W-:-:S05]  /*fb10*/  IMAD.WIDE R2, R19, 0x4, R2 ;  /* 0x0000000413027825 */ /* 0x001fca00078e0202 */
[----:B------:R-:W2:Y:S01]  /*fb20*/  LDG.E R7, desc[UR48][R2.64] ;  /* 0x0000003002077981 */ /* 0x000ea2000c1e1900 */
[----:B------:R-:W-:-:S03]  /*fb30*/  ISETP.NE.AND P0, PT, R8, RZ, PT ;  /* 0x000000ff0800720c */ /* 0x000fc60003f05270 */
[----:B------:R-:W2:Y:S02]  /*fb40*/  SHFL.IDX PT, R0, R0, R13, 0x1f ;  /* 0x00001f0d00007589 */ /* 0x000ea400000e0000 */
[----:B--2---:R-:W-:-:S05]  /*fb50*/  IMAD R4, R0, R7, RZ ;  /* 0x0000000700047224 */ /* 0x004fca00078e02ff */
[----:B------:R-:W-:-:S04]  /*fb60*/  IABS R6, R4 ;  /* 0x0000000400067213 */ /* 0x000fc80000000000 */
[----:B------:R-:W0:Y:S08]  /*fb70*/  I2F.RP R9, R6 ;  /* 0x0000000600097306 */ /* 0x000e300000209400 */
[----:B0-----:R-:W0:Y:S02]  /*fb80*/  MUFU.RCP R9, R9 ;  /* 0x0000000900097308 */ /* 0x001e240000001000 */
[----:B0-----:R-:W-:-:S06]  /*fb90*/  VIADD R10, R9, 0xffffffe ;  /* 0x0ffffffe090a7836 */ /* 0x001fcc0000000000 */
[----:B------:R0:W1:Y:S01]  /*fba0*/  F2I.FTZ.U32.TRUNC.NTZ R3, R10 ;  /* 0x0000000a00037305 */ /* 0x000062000021f000 */
[----:B------:R-:W-:Y:S05]  /*fbb0*/  @!P0 BRA `(.L_x_937) ;  /* 0x0000000000088947 */ /* 0x000fea0003800000 */
[----:B------:R-:W-:-:S06]  /*fbc0*/  VIADD R16, R13, 0xffffffff ;  /* 0xffffffff0d107836 */ /* 0x000fcc0000000000 */
[----:B------:R2:W3:Y:S02]  /*fbd0*/  SHFL.IDX PT, R16, R5, R16, 0x1f ;  /* 0x00001f1005107589 */ /* 0x0004e400000e0000 */
.L_x_937:
[----:B---3--:R-:W-:Y:S01]  /*fbe0*/  IMAD R16, R16, UR4, R11 ;  /* 0x0000000410107c24 */ /* 0x008fe2000f8e020b */
[----:B------:R-:W-:Y:S01]  /*fbf0*/  IABS R2, R4 ;  /* 0x0000000400027213 */ /* 0x000fe20000000000 */
[----:B-1----:R-:W-:-:S03]  /*fc00*/  IMAD.MOV R9, RZ, RZ, -R3 ;  /* 0x000000ffff097224 */ /* 0x002fc600078e0a03 */
[----:B--2---:R-:W-:Y:S01]  /*fc10*/  IADD3 R5, -R16, UR6, RZ ;  /* 0x0000000610057c10 */ /* 0x004fe2000fffe1ff */
[----:B0-----:R-:W-:Y:S02]  /*fc20*/  IMAD.MOV R10, RZ, RZ, -R2 ;  /* 0x000000ffff0a7224 */ /* 0x001fe400078e0a02 */
[----:B------:R-:W-:Y:S01]  /*fc30*/  IMAD R9, R9, R6, RZ ;  /* 0x0000000609097224 */ /* 0x000fe200078e02ff */
[----:B------:R-:W-:Y:S01]  /*fc40*/  IABS R8, R5 ;  /* 0x0000000500087213 */ /* 0x000fe20000000000 */
[----:B------:R-:W-:-:S04]  /*fc50*/  IMAD.MOV.U32 R2, RZ, RZ, RZ ;  /* 0x000000ffff027224 */ /* 0x000fc800078e00ff */
[----:B------:R-:W-:-:S04]  /*fc60*/  IMAD.HI.U32 R2, R3, R9, R2 ;  /* 0x0000000903027227 */ /* 0x000fc800078e0002 */
[----:B------:R-:W-:Y:S02]  /*fc70*/  IMAD.MOV.U32 R3, RZ, RZ, R8 ;  /* 0x000000ffff037224 */ /* 0x000fe400078e0008 */
[----:B------:R-:W-:Y:S02]  /*fc80*/  IMAD.MOV.U32 R8, RZ, RZ, R10 ;  /* 0x000000ffff087224 */ /* 0x000fe400078e000a */
[----:B------:R-:W-:-:S04]  /*fc90*/  IMAD.HI.U32 R2, R2, R3, RZ ;  /* 0x0000000302027227 */ /* 0x000fc800078e00ff */
[----:B------:R-:W-:-:S05]  /*fca0*/  IMAD R3, R2, R8, R3 ;  /* 0x0000000802037224 */ /* 0x000fca00078e0203 */
[----:B------:R-:W-:-:S13]  /*fcb0*/  ISETP.GT.U32.AND P0, PT, R6, R3, PT ;  /* 0x000000030600720c */ /* 0x000fda0003f04070 */
[----:B------:R-:W-:Y:S02]  /*fcc0*/  @!P0 IMAD.IADD R3, R3, 0x1, -R6 ;  /* 0x0000000103038824 */ /* 0x000fe400078e0a06 */
[----:B------:R-:W-:-:S03]  /*fcd0*/  @!P0 VIADD R2, R2, 0x1 ;  /* 0x0000000102028836 */ /* 0x000fc60000000000 */
[----:B------:R-:W-:Y:S02]  /*fce0*/  ISETP.GE.U32.AND P0, PT, R3, R6, PT ;  /* 0x000000060300720c */ /* 0x000fe40003f06070 */
[----:B------:R-:W-:-:S11]  /*fcf0*/  LOP3.LUT R3, R5, R4, RZ, 0x3c, !PT ;  /* 0x0000000405037212 */ /* 0x000fd600078e3cff */
[----:B------:R-:W-:Y:S01]  /*fd00*/  @P0 VIADD R2, R2, 0x1 ;  /* 0x0000000102020836 */ /* 0x000fe20000000000 */
[----:B------:R-:W-:-:S13]  /*fd10*/  ISETP.GE.AND P0, PT, R3, RZ, PT ;  /* 0x000000ff0300720c */ /* 0x000fda0003f06270 */
[----:B------:R-:W-:Y:S01]  /*fd20*/  @!P0 IMAD.MOV R2, RZ, RZ, -R2 ;  /* 0x000000ffff028224 */ /* 0x000fe200078e0a02 */
[----:B------:R-:W-:-:S13]  /*fd30*/  ISETP.NE.AND P0, PT, R4, RZ, PT ;  /* 0x000000ff0400720c */ /* 0x000fda0003f05270 */
[----:B------:R-:W-:-:S05]  /*fd40*/  @!P0 LOP3.LUT R2, RZ, R4, RZ, 0x33, !PT ;  /* 0x00000004ff028212 */ /* 0x000fca00078e33ff */
[----:B------:R-:W-:Y:S02]  /*fd50*/  IMAD R6, R7, R2, RZ ;  /* 0x0000000207067224 */ /* 0x000fe400078e02ff */
[----:B------:R-:W-:Y:S02]  /*fd60*/  IMAD.MOV R2, RZ, RZ, -R2 ;  /* 0x000000ffff027224 */ /* 0x000fe400078e0a02 */
[----:B------:R-:W-:Y:S02]  /*fd70*/  IMAD.MOV R8, RZ, RZ, -R6 ;  /* 0x000000ffff087224 */ /* 0x000fe400078e0a06 */
[----:B------:R-:W-:Y:S02]  /*fd80*/  IMAD R4, R4, R2, R5 ;  /* 0x0000000204047224 */ /* 0x000fe400078e0205 */
[----:B------:R-:W-:Y:S01]  /*fd90*/  IMAD.MOV.U32 R2, RZ, RZ, RZ ;  /* 0x000000ffff027224 */ /* 0x000fe200078e00ff */
[----:B------:R-:W-:Y:S02]  /*fda0*/  VIADDMNMX R7, R8, UR4, R7, PT ;  /* 0x0000000408077c46 */ /* 0x000fe4000b800107 */
[----:B------:R-:W-:-:S02]  /*fdb0*/  IABS R11, R4 ;  /* 0x00000004000b7213 */ /* 0x000fc40000000000 */
[----:B------:R-:W-:-:S04]  /*fdc0*/  IABS R8, R7 ;  /* 0x0000000700087213 */ /* 0x000fc80000000000 */
[----:B------:R-:W0:Y:S08]  /*fdd0*/  I2F.RP R9, R8 ;  /* 0x0000000800097306 */ /* 0x000e300000209400 */
[----:B0-----:R-:W0:Y:S02]  /*fde0*/  MUFU.RCP R9, R9 ;  /* 0x0000000900097308 */ /* 0x001e240000001000 */
[----:B0-----:R-:W-:-:S06]  /*fdf0*/  VIADD R3, R9, 0xffffffe ;  /* 0x0ffffffe09037836 */ /* 0x001fcc0000000000 */
[----:B------:R-:W0:Y:S02]  /*fe00*/  F2I.FTZ.U32.TRUNC.NTZ R3, R3 ;  /* 0x0000000300037305 */ /* 0x000e24000021f000 */
[----:B0-----:R-:W-:-:S04]  /*fe10*/  IMAD.MOV R10, RZ, RZ, -R3 ;  /* 0x000000ffff0a7224 */ /* 0x001fc800078e0a03 */
[----:B------:R-:W-:Y:S01]  /*fe20*/  IMAD.MOV.U32 R5, RZ, RZ, R10 ;  /* 0x000000ffff057224 */ /* 0x000fe200078e000a */
[----:B------:R-:W-:-:S03]  /*fe30*/  IABS R10, R7 ;  /* 0x00000007000a7213 */ /* 0x000fc60000000000 */
[----:B------:R-:W-:-:S04]  /*fe40*/  IMAD R5, R5, R8, RZ ;  /* 0x0000000805057224 */ /* 0x000fc800078e02ff */
[----:B------:R-:W-:-:S04]  /*fe50*/  IMAD.HI.U32 R2, R3, R5, R2 ;  /* 0x0000000503027227 */ /* 0x000fc800078e0002 */
[----:B------:R-:W-:Y:S02]  /*fe60*/  IMAD.MOV R3, RZ, RZ, -R10 ;  /* 0x000000ffff037224 */ /* 0x000fe400078e0a0a */
        /* <DEDUP_REMOVED lines=8> */
[----:B------:R-:W-:Y:S01]  /*fef0*/  ISETP.GE.AND P0, PT, R3, RZ, PT ;  /* 0x000000ff0300720c */ /* 0x000fe20003f06270 */
[----:B------:R-:W-:-:S12]  /*ff00*/  IMAD.IADD R3, R4, 0x1, R6 ;  /* 0x0000000104037824 */ /* 0x000fd800078e0206 */
[----:B------:R-:W-:Y:S01]  /*ff10*/  @!P0 IMAD.MOV R2, RZ, RZ, -R2 ;  /* 0x000000ffff028224 */ /* 0x000fe200078e0a02 */
[----:B------:R-:W-:-:S13]  /*ff20*/  ISETP.NE.AND P0, PT, R7, RZ, PT ;  /* 0x000000ff0700720c */ /* 0x000fda0003f05270 */
[----:B------:R-:W-:Y:S01]  /*ff30*/  @!P0 LOP3.LUT R2, RZ, R7, RZ, 0x33, !PT ;  /* 0x00000007ff028212 */ /* 0x000fe200078e33ff */
[----:B------:R-:W-:-:S03]  /*ff40*/  IMAD.MOV R7, RZ, RZ, -R7 ;  /* 0x000000ffff077224 */ /* 0x000fc600078e0a07 */
[----:B------:R-:W-:Y:S01]  /*ff50*/  LOP3.LUT R17, RZ, R2, RZ, 0x33, !PT ;  /* 0x00000002ff117212 */ /* 0x000fe200078e33ff */
[----:B------:R-:W-:-:S04]  /*ff60*/  IMAD R18, R2, R7, R3 ;  /* 0x0000000702127224 */ /* 0x000fc800078e0203 */
[----:B------:R-:W-:Y:S01]  /*ff70*/  IMAD.IADD R17, R0, 0x1, R17 ;  /* 0x0000000100117824 */ /* 0x000fe200078e0211 */
[----:B------:R-:W-:Y:S06]  /*ff80*/  BRA `(.L_x_938) ;  /* 0x00000000000c7947 */ /* 0x000fec0003800000 */
.L_x_933:
[----:B------:R-:W-:Y:S02]  /*ff90*/  IMAD.MOV.U32 R17, RZ, RZ, RZ ;  /* 0x000000ffff117224 */ /* 0x000fe400078e00ff */
[----:B------:R-:W-:Y:S02]  /*ffa0*/  IMAD.U32 R16, RZ, RZ, UR6 ;  /* 0x00000006ff107e24 */ /* 0x000fe4000f8e00ff */
[----:B------:R-:W-:-:S07]  /*ffb0*/  IMAD.MOV.U32 R18, RZ, RZ, RZ ;  /* 0x000000ffff127224 */ /* 0x000fce00078e00ff */
.L_x_938:
[----:B------:R-:W-:Y:S01]  /*ffc0*/  ISETP.NE.AND P0, PT, R27, RZ, PT ;  /* 0x000000ff1b00720c */ /* 0x000fe20003f05270 */
[----:B------:R-:W-:Y:S02]  /*ffd0*/  IMAD.MOV.U32 R24, RZ, RZ, 0x1 ;  /* 0x00000001ff187424 */ /* 0x000fe400078e00ff */
[----:B------:R-:W-:Y:S02]  /*ffe0*/  IMAD.MOV.U32 R22, RZ, RZ, RZ ;  /* 0x000000ffff167224 */ /* 0x000fe400078e00ff */
[----:B------:R-:W-:-:S08]  /*fff0*/  IMAD.MOV.U32 R29, RZ, RZ, RZ ;  /* 0x000000ffff1d7224 */ /* 0x000fd000078e00ff */
[----:B------:R-:W0:Y:S01]  /*10000*/  @!P0 S2R R3, SR_CgaCtaId ;  /* 0x0000000000038919 */ /* 0x000e220000008800 */
[----:B------:R-:W-:-:S04]  /*10010*/  @!P0 MOV R0, 0x400 ;  /* 0x0000040000008802 */ /* 0x000fc80000000f00 */
[----:B0-----:R-:W-:-:S05]  /*10020*/  @!P0 LEA R0, R3, R0, 0x18 ;  /* 0x0000000003008211 */ /* 0x001fca00078ec0ff */
[----:B------:R0:W-:Y:S01]  /*10030*/  @!P0 STS.128 [R0+0x2d8d0], R16 ;  /* 0x02d8d01000008388 */ /* 0x0001e20000000c00 */
[----:B------:R-:W-:Y:S06]  /*10040*/  BAR.ARV 0x5, 0x1a0 ;  /* 0x0146800000007b1d */ /* 0x000fec0000002000 */
[----:B------:R-:W-:-:S13]  /*10050*/  ISETP.GE.AND P0, PT, R19, UR5, PT ;  /* 0x0000000513007c0c */ /* 0x000fda000bf06270 */
[----:B------:R-:W-:Y:S05]  /*10060*/  @P0 BRA `(.L_x_939) ;  /* 0x0000003c007c0947 */ /* 0x000fea0003800000 */
[----:B------:R-:W-:Y:S01]  /*10070*/  IMAD.MOV.U32 R24, RZ, RZ, 0x1 ;  /* 0x00000001ff187424 */ /* 0x000fe200078e00ff */
[----:B------:R-:W-:Y:S01]  /*10080*/  ULDC UR37, c[0x0][0xc] ;  /* 0x0000030000257ab9 */ /* 0x000fe20000000800 */
[----:B------:R-:W-:Y:S01]  /*10090*/  IMAD.MOV.U32 R29, RZ, RZ, RZ ;  /* 0x000000ffff1d7224 */ /* 0x000fe200078e00ff */
[----:B------:R-:W-:Y:S01]  /*100a0*/  ULDC.64 UR38, c[0x0][0x198] ;  /* 0x0000660000267ab9 */ /* 0x000fe20000000a00 */
[----:B------:R-:W-:-:S07]  /*100b0*/  IMAD.MOV.U32 R22, RZ, RZ, RZ ;  /* 0x000000ffff167224 */ /* 0x000fce00078e00ff */
.L_x_1014:
[----:B------:R-:W-:Y:S05]  /*100c0*/  YIELD ;  /* 0x0000000000007946 */ /* 0x000fea0003800000 */
[----:B------:R-:W-:Y:S01]  /*100d0*/  ULDC.64 UR4, c[0x0][0xa28] ;  /* 0x00028a0000047ab9 */ /* 0x000fe20000000a00 */
[----:B0-----:R-:W-:Y:S01]  /*100e0*/  IMAD.MOV.U32 R0, RZ, RZ, RZ ;  /* 0x000000ffff007224 */ /* 0x001fe200078e00ff */
[----:B------:R-:W-:-:S04]  /*100f0*/  ISETP.NE.U32.AND P0, PT, RZ, UR4, PT ;  /* 0x00000004ff007c0c */ /* 0x000fc8000bf05070 */
[----:B------:R-:W-:Y:S01]  /*10100*/  ISETP.NE.AND.EX P0, PT, RZ, UR5, PT, P0 ;  /* 0x00000005ff007c0c */ /* 0x000fe2000bf05300 */
[----:B------:R-:W-:-:S12]  /*10110*/  ULDC.64 UR4, c[0x0][0xa00] ;  /* 0x0002800000047ab9 */ /* 0x000fd80000000a00 */
[----:B-1----:R-:W0:Y:S01]  /*10120*/  @P0 LDC.64 R2, c[0x0][0xa28] ;  /* 0x00028a00ff020b82 */ /* 0x002e220000000a00 */
[----:B------:R-:W-:Y:S01]  /*10130*/  ISETP.NE.U32.AND P2, PT, RZ, UR4, PT ;  /* 0x00000004ff007c0c */ /* 0x000fe2000bf45070 */
[----:B0-----:R-:W-:-:S05]  /*10140*/  @P0 IMAD.WIDE R2, R19, 0x4, R2 ;  /* 0x0000000413020825 */ /* 0x001fca00078e0202 */
[----:B------:R0:W5:Y:S01]  /*10150*/  @P0 LDG.E R0, desc[UR48][R2.64] ;  /* 0x0000003002000981 */ /* 0x000162000c1e1900 */
[----:B------:R-:W-:Y:S01]  /*10160*/  ISETP.NE.AND.EX P2, PT, RZ, UR5, PT, P2 ;  /* 0x00000005ff007c0c */ /* 0x000fe2000bf45320 */
[----:B------:R-:W-:Y:S01]  /*10170*/  IMAD.MOV.U32 R4, RZ, RZ, RZ ;  /* 0x000000ffff047224 */ /* 0x000fe200078e00ff */
[----:B------:R-:W-:Y:S01]  /*10180*/  ULDC.64 UR4, c[0x0][0xa18] ;  /* 0x0002860000047ab9 */ /* 0x000fe20000000a00 */
[----:B0-----:R-:W0:Y:S02]  /*10190*/  LDC.64 R2, c[0x0][0xa00] ;  /* 0x00028000ff027b82 */ /* 0x001e240000000a00 */
[----:B0-----:R-:W-:-:S08]  /*101a0*/  IMAD.WIDE R2, R19, 0x4, R2 ;  /* 0x0000000413027825 */ /* 0x001fd000078e0202 */
[----:B------:R-:W2:Y:S01]  /*101b0*/  @P2 LDG.E R4, desc[UR48][R2.64] ;  /* 0x0000003002042981 */ /* 0x000ea2000c1e1900 */
[----:B------:R-:W-:Y:S01]  /*101c0*/  ISETP.NE.U32.AND P1, PT, RZ, UR4, PT ;  /* 0x00000004ff007c0c */ /* 0x000fe2000bf25070 */
[----:B------:R-:W-:Y:S02]  /*101d0*/  ULDC UR6, c[0x0][0x288] ;  /* 0x0000a20000067ab9 */ /* 0x000fe40000000800 */
[----:B------:R-:W-:Y:S01]  /*101e0*/  IMAD.U32 R6, RZ, RZ, UR6 ;  /* 0x00000006ff067e24 */ /* 0x000fe2000f8e00ff */
[----:B------:R-:W-:Y:S01]  /*101f0*/  ISETP.NE.AND.EX P1, PT, RZ, UR5, PT, P1 ;  /* 0x00000005ff007c0c */ /* 0x000fe2000bf25310 */
[----:B------:R-:W-:Y:S01]  /*10200*/  ULDC.64 UR4, c[0x0][0x3f8] ;  /* 0x0000fe0000047ab9 */ /* 0x000fe20000000a00 */
[----:B------:R-:W-:Y:S01]  /*10210*/  ULDC.64 UR6, c[0x0][0xa08] ;  /* 0x0002820000067ab9 */ /* 0x000fe20000000a00 */
[----:B------:R-:W-:-:S03]  /*10220*/  UISETP.NE.U32.AND UP0, UPT, UR4, URZ, UPT ;  /* 0x0000003f0400728c */ /* 0x000fc6000bf05070 */
[----:B------:R-:W-:Y:S01]  /*10230*/  ULDC UR4, c[0x0][0x404] ;  /* 0x0001010000047ab9 */ /* 0x000fe20000000800 */
[----:B--2---:R0:W-:Y:S06]  /*10240*/  STL [R1], R4 ;  /* 0x0000000401007387 */ /* 0x0041ec0000100800 */
[----:B0-----:R-:W0:Y:S02]  /*10250*/  @P1 LDC.64 R4, c[0x0][0xa18] ;  /* 0x00028600ff041b82 */ /* 0x001e240000000a00 */
[----:B0-----:R-:W-:-:S05]  /*10260*/  @P1 IMAD.WIDE R4, R19, 0x4, R4 ;  /* 0x0000000413041825 */ /* 0x001fca00078e0204 */
[----:B------:R0:W5:Y:S01]  /*10270*/  @P1 LDG.E R6, desc[UR48][R4.64] ;  /* 0x0000003004061981 */ /* 0x000162000c1e1900 */
[----:B------:R-:W-:Y:S01]  /*10280*/  UISETP.NE.AND.EX UP0, UPT, UR5, URZ, UPT, UP0 ;  /* 0x0000003f0500728c */ /* 0x000fe2000bf05300 */
[----:B------:R-:W-:Y:S02]  /*10290*/  ISETP.NE.U32.AND P0, PT, RZ, UR6, PT ;  /* 0x00000006ff007c0c */ /* 0x000fe4000bf05070 */
[----:B------:R-:W-:Y:S01]  /*102a0*/  ULDC UR5, c[0x0][0x2e0] ;  /* 0x0000b80000057ab9 */ /* 0x000fe20000000800 */
[----:B------:R-:W-:Y:S01]  /*102b0*/  USEL UR4, UR4, 0x1, UP0 ;  /* 0x0000000104047887 */ /* 0x000fe20008000000 */
[----:B------:R-:W-:-:S03]  /*102c0*/  ISETP.NE.AND.EX P0, PT, RZ, UR7, PT, P0 ;  /* 0x00000007ff007c0c */ /* 0x000fc6000bf05300 */
[----:B------:R-:W-:-:S06]  /*102d0*/  UIMAD UR4, UR4, UR5, URZ ;  /* 0x00000005040472a4 */ /* 0x000fcc000f8e023f */
[----:B------:R-:W-:Y:S01]  /*102e0*/  IMAD.U32 R7, RZ, RZ, UR4 ;  /* 0x00000004ff077e24 */ /* 0x000fe2000f8e00ff */
[----:B0--3--:R-:W-:Y:S06]  /*102f0*/  @P1 BRA `(.L_x_940) ;  /* 0x0000000000101947 */ /* 0x009fec0003800000 */
[----:B------:R-:W-:Y:S05]  /*10300*/  @!P2 BRA `(.L_x_940) ;  /* 0x00000000000ca947 */ /* 0x000fea0003800000 */
[----:B------:R-:W2:Y:S04]  /*10310*/  LDG.E R5, desc[UR48][R2.64] ;  /* 0x0000003002057981 */ /* 0x000ea8000c1e1900 */
[----:B-----5:R-:W2:Y:S02]  /*10320*/  LDG.E R6, desc[UR48][R2.64+0x4] ;  /* 0x0000043002067981 */ /* 0x020ea4000c1e1900 */
[----:B--2---:R-:W-:-:S07]  /*10330*/  IMAD.IADD R6, R6, 0x1, -R5 ;  /* 0x0000000106067824 */ /* 0x004fce00078e0a05 */
.L_x_940:
[----:B------:R-:W0:Y:S01]  /*10340*/  LDC.64 R2, c[0x0][0xa08] ;  /* 0x00028200ff027b82 */ /* 0x000e220000000a00 */
[----:B------:R-:W-:Y:S01]  /*10350*/  IMAD.MOV.U32 R23, RZ, RZ, RZ ;  /* 0x000000ffff177224 */ /* 0x000fe200078e00ff */
[----:B------:R-:W-:Y:S01]  /*10360*/  ULDC.64 UR4, c[0x0][0xa20] ;  /* 0x0002880000047ab9 */ /* 0x000fe20000000a00 */
[----:B0-----:R-:W-:-:S05]  /*10370*/  IMAD.WIDE R2, R19, 0x4, R2 ;  /* 0x0000000413027825 */ /* 0x001fca00078e0202 */
[----:B------:R-:W2:Y:S01]  /*10380*/  @P0 LDG.E R23, desc[UR48][R2.64] ;  /* 0x0000003002170981 */ /* 0x000ea2000c1e1900 */
[----:B------:R-:W-:-:S04]  /*10390*/  ISETP.NE.U32.AND P1, PT, RZ, UR4, PT ;  /* 0x00000004ff007c0c */ /* 0x000fc8000bf25070 */
[----:B------:R-:W-:Y:S01]  /*103a0*/  ISETP.NE.AND.EX P1, PT, RZ, UR5, PT, P1 ;  /* 0x00000005ff007c0c */ /* 0x000fe2000bf25310 */
[----:B--2--5:R-:W-:-:S12]  /*103b0*/  IMAD.IADD R23, R23, 0x1, R0 ;  /* 0x0000000117177824 */ /* 0x024fd800078e0200 */
[----:B------:R-:W-:Y:S05]  /*103c0*/  @!P1 BRA `(.L_x_941) ;  /* 0x0000000000109947 */ /* 0x000fea0003800000 */
[----:B------:R-:W0:Y:S02]  /*103d0*/  LDC.64 R2, c[0x0][0xa20] ;  /* 0x00028800ff027b82 */ /* 0x000e240000000a00 */
[----:B0-----:R-:W-:-:S05]  /*103e0*/  IMAD.WIDE R2, R19, 0x4, R2 ;  /* 0x0000000413027825 */ /* 0x001fca00078e0202 */
[----:B------:R0:W5:Y:S01]  /*103f0*/  LDG.E R7, desc[UR48][R2.64] ;  /* 0x0000003002077981 */ /* 0x000162000c1e1900 */
[----:B------:R-:W-:Y:S05]  /*10400*/  BRA `(.L_x_942) ;  /* 0x0000000000107947 */ /* 0x000fea0003800000 */
.L_x_941:
[----:B------:R-:W-:Y:S05]  /*10410*/  @!P0 BRA `(.L_x_942) ;  /* 0x00000000000c8947 */ /* 0x000fea0003800000 */
[----:B------:R-:W2:Y:S04]  /*10420*/  LDG.E R4, desc[UR48][R2.64] ;  /* 0x0000003002047981 */ /* 0x000ea8000c1e1900 */
[----:B------:R-:W2:Y:S02]  /*10430*/  LDG.E R7, desc[UR48][R2.64+0x4] ;  /* 0x0000043002077981 */ /* 0x000ea4000c1e1900 */
[----:B--2---:R-:W-:-:S07]  /*10440*/  IMAD.IADD R7, R7, 0x1, -R4 ;  /* 0x0000000107077824 */ /* 0x004fce00078e0a04 */
.L_x_942:
[----:B0-----:R-:W0:Y:S01]  /*10450*/  LDC.64 R2, c[0x0][0x9e0] ;  /* 0x00027800ff027b82 */ /* 0x001e220000000a00 */
[----:B------:R-:W-:Y:S02]  /*10460*/  IMAD R5, R17, 0xc0, RZ ;  /* 0x000000c011057824 */ /* 0x000fe400078e02ff */
[----:B-----5:R-:W-:-:S03]  /*10470*/  IMAD.IADD R0, R7, 0x1, -R0 ;  /* 0x0000000107007824 */ /* 0x020fc600078e0a00 */
[----:B------:R-:W-:-:S05]  /*10480*/  IADD3 R5, -R6, 0xc0, R5 ;  /* 0x000000c006057810 */ /* 0x000fca0007ffe105 */
[----:B------:R-:W-:Y:S01]  /*10490*/  IMAD.IADD R9, R0, 0x1, R5 ;  /* 0x0000000100097824 */ /* 0x000fe200078e0205 */
[----:B0-----:R-:W-:-:S03]  /*104a0*/  ISETP.GE.AND P0, PT, R3, 0x1, PT ;  /* 0x000000010300780c */ /* 0x001fc60003f06270 */
[----:B------:R-:W-:-:S10]  /*104b0*/  IMAD.IADD R2, R9, 0x1, R2 ;  /* 0x0000000109027824 */ /* 0x000fd400078e0202 */
[----:B------:R-:W-:Y:S05]  /*104c0*/  @!P0 BRA `(.L_x_943) ;  /* 0x0000000000488947 */ /* 0x000fea0003800000 */
[C---:B------:R-:W-:Y:S01]  /*104d0*/  ISETP.GT.AND P1, PT, R9.reuse, RZ, PT ;  /* 0x000000ff0900720c */ /* 0x040fe20003f24270 */
[----:B------:R-:W-:Y:S01]  /*104e0*/  BSSY B0, `(.L_x_944) ;  /* 0x000000e000007945 */ /* 0x000fe20003800000 */
[----:B------:R-:W-:-:S11]  /*104f0*/  VIADD R7, R9, 0xffffffff ;  /* 0xffffffff09077836 */ /* 0x000fd60000000000 */
        /* <DEDUP_REMOVED lines=8> */
.L_x_945:
[----:B------:R-:W-:-:S13]  /*10580*/  ISETP.NE.AND P1, PT, R3, 0x1, PT ;  /* 0x000000010300780c */ /* 0x000fda0003f25270 */
[----:B------:R-:W0:Y:S02]  /*10590*/  @P1 LDC.64 R4, c[0x0][0x9e8] ;  /* 0x00027a00ff041b82 */ /* 0x000e240000000a00 */
[----:B0-----:R-:W-:-:S05]  /*105a0*/  @P1 IMAD.HI.U32 R4, R7, R4, RZ ;  /* 0x0000000407041227 */ /* 0x001fca00078e00ff */
[----:B------:R-:W-:-:S07]  /*105b0*/  @P1 SHF.R.U32.HI R7, RZ, R5, R4 ;  /* 0x00000005ff071219 */ /* 0x000fce0000011604 */
.L_x_946:
[----:B------:R-:W-:Y:S05]  /*105c0*/  BSYNC B0 ;  /* 0x0000000000007941 */ /* 0x000fea0003800000 */
.L_x_944:
[----:B------:R-:W-:-:S05]  /*105d0*/  IMAD R7, R7, R3, R3 ;  /* 0x0000000307077224 */ /* 0x000fca00078e0203 */
[----:B------:R-:W-:-:S07]  /*105e0*/  VIMNMX R2, R2, R7, PT ;  /* 0x0000000702027248 */ /* 0x000fce0003fe0100 */
.L_x_943:
[----:B------:R-:W-:Y:S01]  /*105f0*/  VIADD R2, R2, 0x7f ;  /* 0x0000007f02027836 */ /* 0x000fe20000000000 */
[----:B------:R-:W-:Y:S01]  /*10600*/  ULDC UR4, c[0x0][0x9dc] ;  /* 0x0002770000047ab9 */ /* 0x000fe20000000800 */
[----:B------:R-:W-:-:S03]  /*10610*/  IMAD R7, R17, 0xc0, -R6 ;  /* 0x000000c011077824 */ /* 0x000fc600078e0a06 */
[----:B------:R-:W-:Y:S01]  /*10620*/  SHF.R.S32.HI R5, RZ, 0x1f, R2 ;  /* 0x0000001fff057819 */ /* 0x000fe20000011402 */
[----:B------:R-:W-:-:S03]  /*10630*/  IMAD.IADD R7, R0, 0x1, R7 ;  /* 0x0000000100077824 */ /* 0x000fc600078e0207 */
[----:B------:R-:W-:Y:S01]  /*10640*/  LEA.HI R4, R5, R2, RZ, 0x7 ;  /* 0x0000000205047211 */ /* 0x000fe200078f38ff */
[----:B------:R-:W-:Y:S02]  /*10650*/  VIADD R2, R0, 0x7f ;  /* 0x0000007f00027836 */ /* 0x000fe40000000000 */
[----:B------:R-:W-:Y:S01]  /*10660*/  VIADD R0, R7, -UR4 ;  /* 0x8000000407007c36 */ /* 0x000fe20008000000 */
[----:B------:R-:W-:Y:S02]  /*10670*/  SHF.R.S32.HI R4, RZ, 0x7, R4 ;  /* 0x00000007ff047819 */ /* 0x000fe40000011404 */
[----:B------:R-:W-:-:S04]  /*10680*/  SHF.R.S32.HI R5, RZ, 0x1f, R2 ;  /* 0x0000001fff057819 */ /* 0x000fc80000011402 */
[----:B------:R-:W-:-:S04]  /*10690*/  LEA.HI R5, R5, R2, RZ, 0x7 ;  /* 0x0000000205057211 */ /* 0x000fc800078f38ff */
[----:B------:R-:W-:-:S04]  /*106a0*/  SHF.R.S32.HI R5, RZ, 0x7, R5 ;  /* 0x00000007ff057819 */ /* 0x000fc80000011405 */
[----:B------:R-:W-:Y:S01]  /*106b0*/  VIMNMX R28, R5, R4, PT ;  /* 0x00000004051c7248 */ /* 0x000fe20003fe0100 */
[----:B------:R-:W-:Y:S06]  /*106c0*/  @!P0 BRA `(.L_x_947) ;  /* 0x0000000000448947 */ /* 0x000fec0003800000 */
[----:B------:R-:W-:Y:S01]  /*106d0*/  ISETP.GT.AND P0, PT, R7, -0x1, PT ;  /* 0xffffffff0700780c */ /* 0x000fe20003f04270 */
[----:B------:R-:W-:-:S12]  /*106e0*/  BSSY B0, `(.L_x_948) ;  /* 0x000000d000007945 */ /* 0x000fd80003800000 */
        /* <DEDUP_REMOVED lines=8> */
.L_x_949:
[----:B------:R-:W-:-:S13]  /*10770*/  ISETP.NE.AND P0, PT, R3, 0x1, PT ;  /* 0x000000010300780c */ /* 0x000fda0003f05270 */
[----:B------:R-:W0:Y:S02]  /*10780*/  @P0 LDC.64 R4, c[0x0][0x9e8] ;  /* 0x00027a00ff040b82 */ /* 0x000e240000000a00 */
[----:B0-----:R-:W-:-:S05]  /*10790*/  @P0 IMAD.HI.U32 R4, R7, R4, RZ ;  /* 0x0000000407040227 */ /* 0x001fca00078e00ff */
[----:B------:R-:W-:-:S07]  /*107a0*/  @P0 SHF.R.U32.HI R7, RZ, R5, R4 ;  /* 0x00000005ff070219 */ /* 0x000fce0000011604 */
.L_x_950:
[----:B------:R-:W-:Y:S05]  /*107b0*/  BSYNC B0 ;  /* 0x0000000000007941 */ /* 0x000fea0003800000 */
.L_x_948:
[----:B------:R-:W-:-:S05]  /*107c0*/  IMAD R3, R7, R3, RZ ;  /* 0x0000000307037224 */ /* 0x000fca00078e02ff */
[----:B------:R-:W-:-:S07]  /*107d0*/  VIMNMX R0, R0, R3, !PT ;  /* 0x0000000300007248 */ /* 0x000fce0007fe0100 */
.L_x_947:
[----:B------:R-:W-:Y:S01]  /*107e0*/  SHF.R.S32.HI R3, RZ, 0x1f, R0 ;  /* 0x0000001fff037819 */ /* 0x000fe20000011400 */
[----:B------:R-:W-:Y:S03]  /*107f0*/  BSSY B6, `(.L_x_951) ;  /* 0x00002ac000067945 */ /* 0x000fe60003800000 */
[----:B------:R-:W-:-:S04]  /*10800*/  LEA.HI R3, R3, R0, RZ, 0x7 ;  /* 0x0000000003037211 */ /* 0x000fc800078f38ff */
[----:B------:R-:W-:-:S04]  /*10810*/  SHF.R.S32.HI R3, RZ, 0x7, R3 ;  /* 0x00000007ff037819 */ /* 0x000fc80000011403 */
[----:B------:R-:W-:-:S04]  /*10820*/  VIMNMX R26, RZ, R3, !PT ;  /* 0x00000003ff1a7248 */ /* 0x000fc80007fe0100 */
[----:B------:R-:W-:-:S13]  /*10830*/  ISETP.GT.AND P0, PT, R28, R26, PT ;  /* 0x0000001a1c00720c */ /* 0x000fda0003f04270 */
[----:B------:R-:W-:Y:S05]  /*10840*/  @P0 BRA `(.L_x_952) ;  /* 0x00000000003c0947 */ /* 0x000fea0003800000 */
[----:B------:R-:W-:-:S13]  /*10850*/  ISETP.NE.AND P1, PT, R27, RZ, PT ;  /* 0x000000ff1b00720c */ /* 0x000fda0003f25270 */
[----:B------:R-:W-:Y:S05]  /*10860*/  @P1 BRA `(.L_x_953) ;  /* 0x0000002800901947 */ /* 0x000fea0003800000 */
[----:B------:R-:W0:Y:S01]  /*10870*/  S2R R7, SR_LANEID ;  /* 0x0000000000077919 */ /* 0x000e220000000000 */
[----:B------:R-:W-:Y:S01]  /*10880*/  VOTEU.ANY UR4, UPT, PT ;  /* 0x0000000000047886 */ /* 0x000fe200038e0100 */
[----:B------:R-:W1:Y:S01]  /*10890*/  LDC.64 R2, c[0x0][0xc38] ;  /* 0x00030e00ff027b82 */ /* 0x000e620000000a00 */
[----:B------:R-:W0:Y:S08]  /*108a0*/  FLO.U32 R0, UR4 ;  /* 0x0000000400007d00 */ /* 0x000e3000080e0000 */
[----:B------:R-:W1:Y:S01]  /*108b0*/  POPC R5, UR4 ;  /* 0x0000000400057d09 */ /* 0x000e620008000000 */
[----:B0-----:R-:W-:-:S13]  /*108c0*/  ISETP.EQ.U32.AND P0, PT, R0, R7, PT ;  /* 0x000000070000720c */ /* 0x001fda0003f02070 */
[----:B-1----:R-:W2:Y:S01]  /*108d0*/  @P0 ATOMG.E.ADD.STRONG.GPU PT, R3, desc[UR48][R2.64], R5 ;  /* 0x00000005020309a8 */ /* 0x002ea200081ee1f0 */
[----:B------:R-:W0:Y:S02]  /*108e0*/  S2R R4, SR_LTMASK ;  /* 0x0000000000047919 */ /* 0x000e240000003900 */
[----:B0-----:R-:W-:-:S04]  /*108f0*/  LOP3.LUT R4, R4, UR4, RZ, 0xc0, !PT ;  /* 0x0000000404047c12 */ /* 0x001fc8000f8ec0ff */
[----:B------:R-:W0:Y:S01]  /*10900*/  POPC R7, R4 ;  /* 0x0000000400077309 */ /* 0x000e220000000000 */
[----:B--2---:R-:W0:Y:S02]  /*10910*/  SHFL.IDX PT, R0, R3, R0, 0x1f ;  /* 0x00001f0003007589 */ /* 0x004e2400000e0000 */
[----:B0-----:R-:W-:Y:S01]  /*10920*/  IADD3 R16, R0, UR37, R7 ;  /* 0x0000002500107c10 */ /* 0x001fe2000fffe007 */
[----:B------:R-:W-:Y:S06]  /*10930*/  BRA `(.L_x_953) ;  /* 0x00000028005c7947 */ /* 0x000fec0003800000 */
.L_x_952:
        /* <DEDUP_REMOVED lines=22> */
.L_x_954:
[----:B------:R-:W-:-:S05]  /*10aa0*/  VIADD R0, R25, 0x400 ;  /* 0x0000040019007836 */ /* 0x000fca0000000000 */
[----:B------:R-:W-:-:S13]  /*10ab0*/  LOP3.LUT P0, RZ, R0, 0x1bf, RZ, 0xc0, !PT ;  /* 0x000001bf00ff7812 */ /* 0x000fda000780c0ff */
[----:B------:R-:W-:Y:S05]  /*10ac0*/  @!P0 BRA `(.L_x_955) ;  /* 0x0000000000808947 */ /* 0x000fea0003800000 */
[----:B------:R-:W-:Y:S01]  /*10ad0*/  MOV R0, 0x0 ;  /* 0x0000000000007802 */ /* 0x000fe20000000f00 */
[----:B------:R-:W-:Y:S01]  /*10ae0*/  ULDC.64 UR6, c[0x4][0xa8] ;  /* 0x01002a0000067ab9 */ /* 0x000fe20000000a00 */
[----:B------:R-:W-:Y:S01]  /*10af0*/  ULDC.64 UR8, c[0x4][0xb0] ;  /* 0x01002c0000087ab9 */ /* 0x000fe20000000a00 */
[----:B------:R-:W-:Y:S01]  /*10b00*/  ULDC.64 UR4, c[0x4][0x38] ;  /* 0x01000e0000047ab9 */ /* 0x000fe20000000a00 */
[----:B------:R0:W1:Y:S01]  /*10b10*/  LDC.64 R2, c[0x4][R0] ;  /* 0x0100000000027b82 */ /* 0x0000620000000a00 */
        /* <DEDUP_REMOVED lines=10> */
[----:B-1----:R-:W-:Y:S05]  /*10bc0*/  CALL.ABS.NOINC R2 ;  /* 0x0000000002007343 */ /* 0x002fea0003c00000 */
.L_x_956:
        /* <DEDUP_REMOVED lines=16> */
.L_x_955:
[----:B------:R-:W2:Y:S01]  /*10cd0*/  LDL.LU R20, [R1] ;  /* 0x0000000001147983 */ /* 0x000ea20000300800 */
[----:B------:R-:W-:Y:S01]  /*10ce0*/  ULDC.64 UR4, c[0x0][0x9f8] ;  /* 0x00027e0000047ab9 */ /* 0x000fe20000000a00 */
[----:B------:R-:W0:Y:S01]  /*10cf0*/  LDC R0, c[0x0][0x428] ;  /* 0x00010a00ff007b82 */ /* 0x000e220000000800 */
[----:B------:R-:W-:Y:S01]  /*10d00*/  ISETP.NE.U32.AND P0, PT, RZ, UR4, PT ;  /* 0x00000004ff007c0c */ /* 0x000fe2000bf05070 */
[----:B------:R-:W-:-:S03]  /*10d10*/  IMAD.MOV.U32 R6, RZ, RZ, R19 ;  /* 0x000000ffff067224 */ /* 0x000fc600078e0013 */
[----:B------:R-:W-:Y:S01]  /*10d20*/  ISETP.NE.AND.EX P0, PT, RZ, UR5, PT, P0 ;  /* 0x00000005ff007c0c */ /* 0x000fe2000bf05300 */
[----:B------:R-:W-:-:S12]  /*10d30*/  ULDC.64 UR4, c[0x0][0xa00] ;  /* 0x0002800000047ab9 */ /* 0x000fd80000000a00 */
[----:B------:R-:W1:Y:S02]  /*10d40*/  @P0 LDC.64 R2, c[0x0][0x9f8] ;  /* 0x00027e00ff020b82 */ /* 0x000e640000000a00 */
[----:B-1----:R-:W-:-:S05]  /*10d50*/  @P0 IMAD.WIDE R2, R19, 0x4, R2 ;  /* 0x0000000413020825 */ /* 0x002fca00078e0202 */
[----:B------:R1:W5:Y:S01]  /*10d60*/  @P0 LDG.E R6, desc[UR48][R2.64] ;  /* 0x0000003002060981 */ /* 0x000362000c1e1900 */
[----:B0-----:R-:W-:Y:S01]  /*10d70*/  ISETP.NE.AND P0, PT, R0, 0x1, PT ;  /* 0x000000010000780c */ /* 0x001fe20003f05270 */
[----:B------:R-:W-:Y:S01]  /*10d80*/  IMAD.MOV.U32 R0, RZ, RZ, R18 ;  /* 0x000000ffff007224 */ /* 0x000fe200078e0012 */
[----:B------:R-:W-:-:S04]  /*10d90*/  ISETP.NE.AND P6, PT, R27, RZ, PT ;  /* 0x000000ff1b00720c */ /* 0x000fc80003fc5270 */
[----:B------:R-:W-:-:S07]  /*10da0*/  PLOP3.LUT P1, PT, P6, PT, PT, 0x8, 0x0 ;  /* 0x000000000000781c */ /* 0x000fce000372e170 */
[----:B------:R-:W0:Y:S02]  /*10db0*/  @P0 LDC R5, c[0x0][0x42c] ;  /* 0x00010b00ff050b82 */ /* 0x000e240000000800 */
[----:B------:R-:W-:-:S05]  /*10dc0*/  VOTEU.ALL UP1, P6 ;  /* 0x00000000003f7886 */ /* 0x000fca0003020000 */
[----:B------:R-:W-:Y:S01]  /*10dd0*/  @!UP1 UIADD3 UR8, UP0, UR38, 0x270, URZ ;  /* 0x0000027026089890 */ /* 0x000fe2000ff1e03f */
[----:B------:R-:W3:Y:S03]  /*10de0*/  @P0 LDC R7, c[0x0][0x430] ;  /* 0x00010c00ff070b82 */ /* 0x000ee60000000800 */
[----:B------:R-:W-:-:S03]  /*10df0*/  @!UP1 UIADD3.X UR9, URZ, UR39, URZ, UP0, !UPT ;  /* 0x000000273f099290 */ /* 0x000fc600087fe43f */
[----:B------:R-:W-:Y:S01]  /*10e00*/  VOTEU.ALL UP0, P6 ;  /* 0x00000000003f7886 */ /* 0x000fe20003000000 */
[----:B0-----:R-:W-:-:S05]  /*10e10*/  @P0 IMAD.HI.U32 R4, R18, R5, RZ ;  /* 0x0000000512040227 */ /* 0x001fca00078e00ff */
[----:B---3--:R-:W-:Y:S02]  /*10e20*/  @P0 SHF.R.U32.HI R0, RZ, R7, R4 ;  /* 0x00000007ff000219 */ /* 0x008fe40000011604 */
[----:B------:R-:W-:-:S04]  /*10e30*/  ISETP.NE.U32.AND P0, PT, RZ, UR4, PT ;  /* 0x00000004ff007c0c */ /* 0x000fc8000bf05070 */
[----:B------:R-:W-:-:S04]  /*10e40*/  ISETP.NE.AND.EX P0, PT, RZ, UR5, PT, P0 ;  /* 0x00000005ff007c0c */ /* 0x000fc8000bf05300 */
[----:B------:R-:W-:Y:S01]  /*10e50*/  SEL R10, R19, RZ, !P0 ;  /* 0x000000ff130a7207 */ /* 0x000fe20004000000 */
[----:B-12---:R-:W-:-:S08]  /*10e60*/  IMAD R17, R17, 0xc0, R20 ;  /* 0x000000c011117824 */ /* 0x006fd000078e0214 */
.L_x_957:
        /* <DEDUP_REMOVED lines=14> */
.L_x_958:
        /* <DEDUP_REMOVED lines=13> */
.L_x_959:
        /* <DEDUP_REMOVED lines=10> */
[----:B------:R-:W-:Y:S01]  /*110c0*/  ULDC.64 UR4, c[0x0][0xa08] ;  /* 0x0002820000047ab9 */ /* 0x000fe20000000a00 */
[----:B------:R-:W-:Y:S01]  /*110d0*/  VIADD R7, R28, 0xffffffff ;  /* 0xffffffff1c077836 */ /* 0x000fe20000000000 */
[----:B0-----:R-:W-:Y:S01]  /*110e0*/  LOP3.LUT P0, RZ, R2, UR4, RZ, 0xfc, !PT ;  /* 0x0000000402ff7c12 */ /* 0x001fe2000f80fcff */
[----:B------:R-:W-:-:S03]  /*110f0*/  UMOV UR4, 0xffffffff ;  /* 0xffffffff00047882 */ /* 0x000fc60000000000 */
[----:B------:R-:W-:-:S04]  /*11100*/  LOP3.LUT P0, RZ, R3, UR5, RZ, 0xfc, P0 ;  /* 0x0000000503ff7c12 */ /* 0x000fc8000800fcff */
[----:B-----5:R-:W-:Y:S01]  /*11110*/  SEL R8, R6, RZ, !P0 ;  /* 0x000000ff06087207 */ /* 0x020fe20004000000 */
[----:B------:R-:W-:Y:S08]  /*11120*/  BRA.DIV UR4, `(.L_x_960) ;  /* 0x0000003604047947 */ /* 0x000ff0000b800000 */
.L_x_1030:
[----:B------:R-:W-:Y:S01]  /*11130*/  UMOV UR4, 0xffffffff ;  /* 0xffffffff00047882 */ /* 0x000fe20000000000 */
[----:B------:R-:W-:Y:S02]  /*11140*/  SHF.R.S32.HI R9, RZ, 0x1f, R6 ;  /* 0x0000001fff097819 */ /* 0x000fe40000011406 */
[----:B------:R-:W-:Y:S05]  /*11150*/  BRA.DIV UR4, `(.L_x_961) ;  /* 0x00000036042c7947 */ /* 0x000fea000b800000 */
[----:B------:R-:W-:-:S13]  /*11160*/  ELECT P6, URZ, PT ;  /* 0x00000000003f782f */ /* 0x000fda00038c0000 */
.L_x_1033:
[----:B------:R-:W-:Y:S05]  /*11170*/  @!P6 BRA `(.L_x_962) ;  /* 0x0000000000f8e947 */ /* 0x000fea0003800000 */
[----:B------:R-:W-:-:S04]  /*11180*/  ISETP.NE.U32.AND P0, PT, R2, RZ, PT ;  /* 0x000000ff0200720c */ /* 0x000fc80003f05070 */
        /* <DEDUP_REMOVED lines=20> */
.L_x_963:
[----:B------:R-:W-:Y:S01]  /*112d0*/  IMAD R5, R22, 0x8, R25 ;  /* 0x0000000816057824 */ /* 0x000fe200078e0219 */
[----:B------:R-:W-:-:S04]  /*112e0*/  SHF.L.U32 R4, R24, 0x1f, RZ ;  /* 0x0000001f18047819 */ /* 0x000fc800000006ff */
[----:B------:R-:W1:Y:S02]  /*112f0*/  SYNCS.PHASECHK.TRANS64.TRYWAIT P0, [R5+URZ+0x2d840], R4 ;  /* 0x02d84004050075a7 */ /* 0x000e64000800017f */
[----:B-1----:R-:W-:Y:S05]  /*11300*/  @!P0 BRA `(.L_x_964) ;  /* 0x0000003000e08947 */ /* 0x002fea0003800000 */
.L_x_1034:
[----:B------:R-:W2:Y:S02]  /*11310*/  S2R R11, SR_TID.X ;  /* 0x00000000000b7919 */ /* 0x000ea40000002100 */
[----:B--2---:R-:W-:-:S04]  /*11320*/  LOP3.LUT R11, R11, 0x7f, RZ, 0xc0, !PT ;  /* 0x0000007f0b0b7812 */ /* 0x004fc800078ec0ff */
[----:B------:R-:W-:-:S13]  /*11330*/  ISETP.NE.AND P0, PT, R11, RZ, PT ;  /* 0x000000ff0b00720c */ /* 0x000fda0003f05270 */
[----:B------:R-:W-:Y:S05]  /*11340*/  @P0 BRA `(.L_x_965) ;  /* 0x0000000000140947 */ /* 0x000fea0003800000 */
[----:B------:R-:W-:Y:S01]  /*11350*/  ISETP.NE.AND P1, PT, R27, RZ, PT ;  /* 0x000000ff1b00720c */ /* 0x000fe20003f25270 */
[----:B-1----:R-:W-:-:S04]  /*11360*/  IMAD.MOV.U32 R4, RZ, RZ, 0x6000 ;  /* 0x00006000ff047424 */ /* 0x002fc800078e00ff */
[----:B------:R2:W-:Y:S08]  /*11370*/  SYNCS.ARRIVE.TRANS64 RZ, [R5+URZ+0x2d830], R4 ;  /* 0x02d8300405ff79a7 */ /* 0x0005f0000800003f */
[----:B------:R-:W-:Y:S05]  /*11380*/  @!P1 BRA `(.L_x_965) ;  /* 0x0000000000049947 */ /* 0x000fea0003800000 */
[----:B------:R-:W-:Y:S01]  /*11390*/  BPT.TRAP 0x1 ;  /* 0x000000040000795c */ /* 0x000fe20000300000 */
.L_x_965:
[----:B-12---:R-:W-:Y:S01]  /*113a0*/  IMAD R4, R22, 0x6000, R25 ;  /* 0x0000600016047824 */ /* 0x006fe200078e0219 */
        /* <DEDUP_REMOVED lines=11> */
[----:B------:R-:W-:Y:S02]  /*11460*/  ULEA UR11, UR11, UR5, 0x7 ;  /* 0x000000050b0b7291 */ /* 0x000fe4000f8e383f */
        /* <DEDUP_REMOVED lines=8> */
[----:B-1----:R-:W-:Y:S01]  /*114f0*/  UMOV UR8, UR15 ;  /* 0x0000000f00087c82 */ /* 0x002fe20008000000 */
[----:B------:R-:W-:Y:S02]  /*11500*/  UMOV UR10, UR16 ;  /* 0x00000010000a7c82 */ /* 0x000fe40008000000 */
[----:B------:R1:W-:Y:S02]  /*11510*/  UTMALDG.4D [UR8], [UR4], desc[UR6] ;  /* 0x00000608040075b4 */ /* 0x0003e40008019000 */
[----:B-1----:R-:W-:Y:S01]  /*11520*/  UMOV UR8, UR17 ;  /* 0x0000001100087c82 */ /* 0x002fe20008000000 */
[----:B------:R-:W-:-:S02]  /*11530*/  UMOV UR10, UR14 ;  /* 0x0000000e000a7c82 */ /* 0x000fc40008000000 */
[----:B------:R1:W-:Y:S02]  /*11540*/  UTMALDG.4D [UR8], [UR4], desc[UR6] ;  /* 0x00000608040075b4 */ /* 0x0003e40008019000 */
[----:B-1----:R-:W-:Y:S01]  /*11550*/  NOP ;  /* 0x0000000000007918 */ /* 0x002fe20000000000 */
.L_x_962:
[----:B------:R-:W-:Y:S05]  /*11560*/  WARPSYNC.ALL ;  /* 0x0000000000007948 */ /* 0x000fea0003800000 */
[----:B------:R-:W-:Y:S01]  /*11570*/  BAR.SYNC.DEFER_BLOCKING 0x8, 0x1a0 ;  /* 0x0206800000007b1d */ /* 0x000fe20000010000 */
[----:B------:R-:W-:Y:S02]  /*11580*/  R2UR UR24, R25 ;  /* 0x00000000191872ca */ /* 0x000fe400000e0000 */
[----:B------:R-:W-:-:S13]  /*11590*/  ELECT P0, URZ, PT ;  /* 0x00000000003f782f */ /* 0x000fda0003800000 */
[----:B------:R-:W-:Y:S01]  /*115a0*/  @P0 R2UR UR13, R10 ;  /* 0x000000000a0d02ca */ /* 0x000fe200000e0000 */
[----:B------:R-:W-:Y:S01]  /*115b0*/  UIADD3 UR4, UP0, UR38, 0x270, URZ ;  /* 0x0000027026047890 */ /* 0x000fe2000ff1e03f */
[----:B------:R-:W-:Y:S01]  /*115c0*/  @P0 R2UR UR12, R18 ;  /* 0x00000000120c02ca */ /* 0x000fe200000e0000 */
[----:B------:R-:W-:Y:S01]  /*115d0*/  VIADD R29, R29, 0x1 ;  /* 0x000000011d1d7836 */ /* 0x000fe20000000000 */
[C---:B------:R-:W-:Y:S01]  /*115e0*/  @P0 R2UR UR11, R17.reuse ;  /* 0x00000000110b02ca */ /* 0x040fe200000e0000 */
[----:B------:R-:W-:Y:S01]  /*115f0*/  UIADD3.X UR5, URZ, UR39, URZ, UP0, !UPT ;  /* 0x000000273f057290 */ /* 0x000fe200087fe43f */
[----:B------:R-:W-:Y:S01]  /*11600*/  @P0 R2UR UR21, R10 ;  /* 0x000000000a1502ca */ /* 0x000fe200000e0000 */
[----:B------:R-:W-:Y:S01]  /*11610*/  UMOV UR6, 0x0 ;  /* 0x0000000000067882 */ /* 0x000fe20000000000 */
[----:B------:R-:W-:Y:S01]  /*11620*/  UMOV UR7, 0x12f00000 ;  /* 0x12f0000000077882 */ /* 0x000fe20000000000 */
[----:B------:R-:W-:Y:S01]  /*11630*/  UMOV UR10, URZ ;  /* 0x0000003f000a7c82 */ /* 0x000fe20008000000 */
[----:B------:R-:W-:Y:S01]  /*11640*/  @P0 R2UR UR20, R18 ;  /* 0x00000000121402ca */ /* 0x000fe200000e0000 */
        /* <DEDUP_REMOVED lines=13> */
[----:B------:R-:W-:-:S03]  /*11720*/  UMOV UR23, 0x12f00000 ;  /* 0x12f0000000177882 */ /* 0x000fc60000000000 */
[----:B------:R3:W-:Y:S01]  /*11730*/  UTMALDG.4D [UR16], [UR4], desc[UR14] ;  /* 0x00000e10040075b4 */ /* 0x0007e20008019000 */
[----:B-1----:R-:W-:-:S04]  /*11740*/  LEA.HI R4, R29, R29, RZ, 0x1 ;  /* 0x0000001d1d047211 */ /* 0x002fc800078f08ff */
[----:B------:R-:W-:-:S05]  /*11750*/  LOP3.LUT R4, R4, 0xfffffffe, RZ, 0xc0, !PT ;  /* 0xfffffffe04047812 */ /* 0x000fca00078ec0ff */
[----:B------:R-:W-:-:S05]  /*11760*/  IMAD.IADD R4, R29, 0x1, -R4 ;  /* 0x000000011d047824 */ /* 0x000fca00078e0a04 */
[----:B------:R-:W-:Y:S02]  /*11770*/  SHF.L.U32 R4, R4, 0x1f, RZ ;  /* 0x0000001f04047819 */ /* 0x000fe400000006ff */
[----:B--2---:R-:W-:Y:S01]  /*11780*/  @P0 R2UR UR13, R10 ;  /* 0x000000000a0d02ca */ /* 0x004fe200000e0000 */
[----:B------:R-:W-:Y:S01]  /*11790*/  UIADD3 UR8, UR24, 0x12400, URZ ;  /* 0x0001240018087890 */ /* 0x000fe2000fffe03f */
[----:B------:R-:W-:Y:S01]  /*117a0*/  @P0 R2UR UR12, R18 ;  /* 0x00000000120c02ca */ /* 0x000fe200000e0000 */
[----:B------:R-:W-:Y:S01]  /*117b0*/  UMOV UR10, 0x40 ;  /* 0x00000040000a7882 */ /* 0x000fe20000000000 */
[----:B------:R-:W-:-:S13]  /*117c0*/  @P0 R2UR UR11, R17 ;  /* 0x00000000110b02ca */ /* 0x000fda00000e0000 */
[----:B------:R3:W-:Y:S01]  /*117d0*/  UTMALDG.4D [UR8], [UR4], desc[UR22] ;  /* 0x00001608040075b4 */ /* 0x0007e20008019000 */
[----:B------:R-:W1:Y:S02]  /*117e0*/  SYNCS.PHASECHK.TRANS64.TRYWAIT P0, [R25+URZ+0x2d820], R4 ;  /* 0x02d82004190075a7 */ /* 0x000e64000800017f */
[----:B-1-3--:R-:W-:Y:S05]  /*117f0*/  @!P0 BRA `(.L_x_967) ;  /* 0x0000002c00b88947 */ /* 0x00afea0003800000 */
.L_x_1035:
[----:B------:R-:W-:Y:S05]  /*11800*/  BSYNC B0 ;  /* 0x0000000000007941 */ /* 0x000fea0003800000 */
.L_x_966:
[----:B------:R-:W-:Y:S01]  /*11810*/  VIADD R10, R28, 0xfffffffe ;  /* 0xfffffffe1c0a7836 */ /* 0x000fe20000000000 */
[----:B------:R-:W-:Y:S04]  /*11820*/  BSSY B0, `(.L_x_968) ;  /* 0x0000167000007945 */ /* 0x000fe80003800000 */
[----:B------:R-:W-:-:S13]  /*11830*/  ISETP.GE.AND P0, PT, R10, R26, PT ;  /* 0x0000001a0a00720c */ /* 0x000fda0003f06270 */
[----:B------:R-:W-:Y:S05]  /*11840*/  @!P0 BRA `(.L_x_969) ;  /* 0x0000001400908947 */ /* 0x000fea0003800000 */
[----:B-1----:R-:W-:Y:S01]  /*11850*/  IMAD.MOV R4, RZ, RZ, -R28 ;  /* 0x000000ffff047224 */ /* 0x002fe200078e0a1c */
[----:B------:R-:W-:Y:S01]  /*11860*/  LOP3.LUT R11, RZ, R26, RZ, 0x33, !PT ;  /* 0x0000001aff0b7212 */ /* 0x000fe200078e33ff */
[----:B------:R-:W-:Y:S03]  /*11870*/  BSSY B1, `(.L_x_970) ;  /* 0x0000078000017945 */ /* 0x000fe60003800000 */
[----:B------:R-:W-:-:S05]  /*11880*/  VIADDMNMX R11, R4, 0x1, R11, !PT ;  /* 0x00000001040b7846 */ /* 0x000fca000780010b */
[----:B------:R-:W-:-:S05]  /*11890*/  IMAD.IADD R4, R28, 0x1, R11 ;  /* 0x000000011c047824 */ /* 0x000fca00078e020b */
[----:B------:R-:W-:-:S04]  /*118a0*/  LOP3.LUT R4, R4, 0x1, RZ, 0xc0, !PT ;  /* 0x0000000104047812 */ /* 0x000fc800078ec0ff */
[----:B------:R-:W-:-:S13]  /*118b0*/  ISETP.NE.U32.AND P0, PT, R4, 0x1, PT ;  /* 0x000000010400780c */ /* 0x000fda0003f05070 */
[----:B------:R-:W-:Y:S05]  /*118c0*/  @P0 BRA `(.L_x_971) ;  /* 0x0000000400c80947 */ /* 0x000fea0003800000 */
[----:B0-----:R-:W-:Y:S01]  /*118d0*/  VIADD R12, R22, 0x1 ;  /* 0x00000001160c7836 */ /* 0x001fe20000000000 */
        /* <DEDUP_REMOVED lines=28> */
.L_x_974:
[----:B0-----:R-:W-:Y:S01]  /*11aa0*/  IMAD R3, R12, 0x8, R25 ;  /* 0x000000080c037824 */ /* 0x001fe200078e0219 */
[----:B------:R-:W-:-:S04]  /*11ab0*/  SHF.L.U32 R2, R13, 0x1f, RZ ;  /* 0x0000001f0d027819 */ /* 0x000fc800000006ff */
[----:B------:R-:W0:Y:S02]  /*11ac0*/  SYNCS.PHASECHK.TRANS64.TRYWAIT P0, [R3+URZ+0x2d840], R2 ;  /* 0x02d84002030075a7 */ /* 0x000e24000800017f */
[----:B0-----:R-:W-:Y:S05]  /*11ad0*/  @!P0 BRA `(.L_x_975) ;  /* 0x0000002c00148947 */ /* 0x001fea0003800000 */
.L_x_1036:
[----:B------:R-:W1:Y:S02]  /*11ae0*/  S2R R5, SR_TID.X ;  /* 0x0000000000057919 */ /* 0x000e640000002100 */
[----:B-1----:R-:W-:-:S04]  /*11af0*/  LOP3.LUT R5, R5, 0x7f, RZ, 0xc0, !PT ;  /* 0x0000007f05057812 */ /* 0x002fc800078ec0ff */
[----:B------:R-:W-:-:S13]  /*11b00*/  ISETP.NE.AND P1, PT, R5, RZ, PT ;  /* 0x000000ff0500720c */ /* 0x000fda0003f25270 */
[----:B------:R-:W-:Y:S05]  /*11b10*/  @P1 BRA `(.L_x_976) ;  /* 0x0000000000141947 */ /* 0x000fea0003800000 */
[----:B------:R-:W-:Y:S01]  /*11b20*/  ISETP.NE.AND P0, PT, R27, RZ, PT ;  /* 0x000000ff1b00720c */ /* 0x000fe20003f05270 */
[----:B0-----:R-:W-:-:S04]  /*11b30*/  IMAD.MOV.U32 R2, RZ, RZ, 0x6000 ;  /* 0x00006000ff027424 */ /* 0x001fc800078e00ff */
[----:B------:R1:W-:Y:S08]  /*11b40*/  SYNCS.ARRIVE.TRANS64 RZ, [R3+URZ+0x2d830], R2 ;  /* 0x02d8300203ff79a7 */ /* 0x0003f0000800003f */
[----:B------:R-:W-:Y:S05]  /*11b50*/  @!P0 BRA `(.L_x_976) ;  /* 0x0000000000048947 */ /* 0x000fea0003800000 */
[----:B------:R-:W-:Y:S01]  /*11b60*/  BPT.TRAP 0x1 ;  /* 0x000000040000795c */ /* 0x000fe20000300000 */
.L_x_976:
[----:B01----:R-:W-:Y:S01]  /*11b70*/  IMAD R2, R12, 0x6000, R25 ;  /* 0x000060000c027824 */ /* 0x003fe200078e0219 */
        /* <DEDUP_REMOVED lines=14> */
[----:B------:R-:W-:Y:S01]  /*11c60*/  ULEA UR11, UR11, UR5, 0x7 ;  /* 0x000000050b0b7291 */ /* 0x000fe2000f8e383f */
        /* <DEDUP_REMOVED lines=13> */
[----:B------:R-:W1:Y:S02]  /*11d40*/  SYNCS.PHASECHK.TRANS64.TRYWAIT P0, [R2+URZ+0x60], R5 ;  /* 0x00006005020075a7 */ /* 0x000e64000800017f */
[----:B01----:R-:W-:Y:S05]  /*11d50*/  @!P0 BRA `(.L_x_977) ;  /* 0x0000002800888947 */ /* 0x003fea0003800000 */
.L_x_1037:
[----:B------:R-:W-:Y:S05]  /*11d60*/  @P1 BRA `(.L_x_978) ;  /* 0x0000000000181947 */ /* 0x000fea0003800000 */
[----:B------:R-:W-:Y:S01]  /*11d70*/  ISETP.NE.AND P0, PT, R27, RZ, PT ;  /* 0x000000ff1b00720c */ /* 0x000fe20003f05270 */
[----:B0-----:R-:W-:Y:S02]  /*11d80*/  IMAD R2, R22, 0x8, R25 ;  /* 0x0000000816027824 */ /* 0x001fe400078e0219 */
[----:B------:R-:W-:-:S04]  /*11d90*/  IMAD.MOV.U32 R3, RZ, RZ, 0x6000 ;  /* 0x00006000ff037424 */ /* 0x000fc800078e00ff */
[----:B------:R1:W-:Y:S06]  /*11da0*/  SYNCS.ARRIVE.TRANS64 RZ, [R2+URZ+0x2d850], R3 ;  /* 0x02d8500302ff79a7 */ /* 0x0003ec000800003f */
[----:B------:R-:W-:Y:S05]  /*11db0*/  @!P0 BRA `(.L_x_978) ;  /* 0x0000000000048947 */ /* 0x000fea0003800000 */
[----:B------:R-:W-:Y:S01]  /*11dc0*/  BPT.TRAP 0x1 ;  /* 0x000000040000795c */ /* 0x000fe20000300000 */
.L_x_978:
[C-C-:B01----:R-:W-:Y:S01]  /*11dd0*/  IMAD R2, R22.reuse, 0x8, R25.reuse ;  /* 0x0000000816027824 */ /* 0x143fe200078e0219 */
        /* <DEDUP_REMOVED lines=14> */
[----:B------:R-:W-:Y:S02]  /*11ec0*/  ULEA UR11, UR11, UR5, 0x7 ;  /* 0x000000050b0b7291 */ /* 0x000fe4000f8e383f */
        /* <DEDUP_REMOVED lines=14> */
.L_x_973:
[----:B------:R-:W-:Y:S05]  /*11fb0*/  BSYNC B2 ;  /* 0x0000000000027941 */ /* 0x000fea0003800000 */
.L_x_972:
[----:B------:R-:W-:Y:S02]  /*11fc0*/  IMAD.MOV.U32 R22, RZ, RZ, R12 ;  /* 0x000000ffff167224 */ /* 0x000fe400078e000c */
[----:B------:R-:W-:Y:S02]  /*11fd0*/  IMAD.MOV.U32 R24, RZ, RZ, R13 ;  /* 0x000000ffff187224 */ /* 0x000fe400078e000d */
[----:B------:R-:W-:-:S07]  /*11fe0*/  VIADD R10, R28, 0xfffffffd ;  /* 0xfffffffd1c0a7836 */ /* 0x000fce0000000000 */
.L_x_971:
[----:B------:R-:W-:Y:S05]  /*11ff0*/  BSYNC B1 ;  /* 0x0000000000017941 */ /* 0x000fea0003800000 */
.L_x_970:
[----:B------:R-:W-:Y:S01]  /*12000*/  VIADD R11, R11, 0xfffffffe ;  /* 0xfffffffe0b0b7836 */ /* 0x000fe20000000000 */
[----:B------:R-:W-:-:S04]  /*12010*/  LOP3.LUT R28, RZ, R28, RZ, 0x33, !PT ;  /* 0x0000001cff1c7212 */ /* 0x000fc800078e33ff */
[----:B------:R-:W-:-:S13]  /*12020*/  ISETP.NE.AND P0, PT, R11, R28, PT ;  /* 0x0000001c0b00720c */ /* 0x000fda0003f05270 */
[----:B------:R-:W-:Y:S05]  /*12030*/  @!P0 BRA `(.L_x_969) ;  /* 0x0000000c00948947 */ /* 0x000fea0003800000 */
[----:B------:R-:W-:-:S07]  /*12040*/  IMAD.MOV.U32 R4, RZ, RZ, R8 ;  /* 0x000000ffff047224 */ /* 0x000fce00078e0008 */
.L_x_993:
[----:B------:R-:W-:Y:S01]  /*12050*/  VIADD R11, R22, 0x1 ;  /* 0x00000001160b7836 */ /* 0x000fe20000000000 */
[----:B------:R-:W-:Y:S05]  /*12060*/  YIELD ;  /* 0x0000000000007946 */ /* 0x000fea0003800000 */
[----:B------:R-:W-:Y:S01]  /*12070*/  ISETP.NE.AND P0, PT, R11, 0x2, PT ;  /* 0x000000020b00780c */ /* 0x000fe20003f05270 */
[----:B------:R-:W-:Y:S03]  /*12080*/  BSSY B1, `(.L_x_979) ;  /* 0x000006c000017945 */ /* 0x000fe60003800000 */
[----:B01----:R-:W-:-:S02]  /*12090*/  SEL R3, RZ, 0x1, P0 ;  /* 0x00000001ff037807 */ /* 0x003fc40000000000 */
[----:B------:R-:W-:Y:S02]  /*120a0*/  SEL R11, R11, RZ, P0 ;  /* 0x000000ff0b0b7207 */ /* 0x000fe40000000000 */
[----:B0-----:R-:W-:Y:S01]  /*120b0*/  LOP3.LUT R12, R24, R3, RZ, 0x3c, !PT ;  /* 0x00000003180c7212 */ /* 0x001fe200078e3cff */
[----:B------:R-:W-:Y:S06]  /*120c0*/  @!P6 BRA `(.L_x_980) ;  /* 0x00000004009ce947 */ /* 0x000fec0003800000 */
[----:B------:R-:W-:Y:S01]  /*120d0*/  ULDC.64 UR4, c[0x0][0x3f8] ;  /* 0x0000fe0000047ab9 */ /* 0x000fe20000000a00 */
[----:B------:R-:W-:Y:S01]  /*120e0*/  IMAD.MOV.U32 R13, RZ, RZ, R10 ;  /* 0x000000ffff0d7224 */ /* 0x000fe200078e000a */
        /* <DEDUP_REMOVED lines=21> */
.L_x_981:
[----:B------:R-:W-:Y:S01]  /*12240*/  IMAD R3, R11, 0x8, R25 ;  /* 0x000000080b037824 */ /* 0x000fe200078e0219 */
[----:B------:R-:W-:-:S04]  /*12250*/  SHF.L.U32 R2, R12, 0x1f, RZ ;  /* 0x0000001f0c027819 */ /* 0x000fc800000006ff */
[----:B------:R-:W1:Y:S02]  /*12260*/  SYNCS.PHASECHK.TRANS64.TRYWAIT P0, [R3+URZ+0x2d840], R2 ;  /* 0x02d84002030075a7 */ /* 0x000e64000800017f */
[----:B-1----:R-:W-:Y:S05]  /*12270*/  @!P0 BRA `(.L_x_982) ;  /* 0x0000002400548947 */ /* 0x002fea0003800000 */
.L_x_1038:
[----:B0-----:R-:W0:Y:S02]  /*12280*/  S2R R5, SR_TID.X ;  /* 0x0000000000057919 */ /* 0x001e240000002100 */
[----:B0-----:R-:W-:-:S04]  /*12290*/  LOP3.LUT R5, R5, 0x7f, RZ, 0xc0, !PT ;  /* 0x0000007f05057812 */ /* 0x001fc800078ec0ff */
[----:B------:R-:W-:-:S13]  /*122a0*/  ISETP.NE.AND P0, PT, R5, RZ, PT ;  /* 0x000000ff0500720c */ /* 0x000fda0003f05270 */
[----:B------:R-:W-:Y:S05]  /*122b0*/  @P0 BRA `(.L_x_983) ;  /* 0x0000000000140947 */ /* 0x000fea0003800000 */
[----:B------:R-:W-:Y:S01]  /*122c0*/  ISETP.NE.AND P1, PT, R27, RZ, PT ;  /* 0x000000ff1b00720c */ /* 0x000fe20003f25270 */
[----:B-1----:R-:W-:-:S04]  /*122d0*/  IMAD.MOV.U32 R2, RZ, RZ, 0x6000 ;  /* 0x00006000ff027424 */ /* 0x002fc800078e00ff */
[----:B------:R0:W-:Y:S08]  /*122e0*/  SYNCS.ARRIVE.TRANS64 RZ, [R3+URZ+0x2d830], R2 ;  /* 0x02d8300203ff79a7 */ /* 0x0001f0000800003f */
[----:B------:R-:W-:Y:S05]  /*122f0*/  @!P1 BRA `(.L_x_983) ;  /* 0x0000000000049947 */ /* 0x000fea0003800000 */
[----:B------:R-:W-:Y:S01]  /*12300*/  BPT.TRAP 0x1 ;  /* 0x000000040000795c */ /* 0x000fe20000300000 */
.L_x_983:
        /* <DEDUP_REMOVED lines=31> */
.L_x_1039:
[----:B------:R-:W-:Y:S05]  /*12500*/  @P0 BRA `(.L_x_985) ;  /* 0x0000000000140947 */ /* 0x000fea0003800000 */
[----:B------:R-:W-:Y:S01]  /*12510*/  ISETP.NE.AND P1, PT, R27, RZ, PT ;  /* 0x000000ff1b00720c */ /* 0x000fe20003f25270 */
[----:B------:R-:W-:-:S04]  /*12520*/  IMAD.MOV.U32 R2, RZ, RZ, 0x6000 ;  /* 0x00006000ff027424 */ /* 0x000fc800078e00ff */
[----:B------:R1:W-:Y:S08]  /*12530*/  SYNCS.ARRIVE.TRANS64 RZ, [R3+URZ+0x50], R2 ;  /* 0x0000500203ff79a7 */ /* 0x0003f0000800003f */
[----:B------:R-:W-:Y:S05]  /*12540*/  @!P1 BRA `(.L_x_985) ;  /* 0x0000000000049947 */ /* 0x000fea0003800000 */
[----:B------:R-:W-:Y:S01]  /*12550*/  BPT.TRAP 0x1 ;  /* 0x000000040000795c */ /* 0x000fe20000300000 */
.L_x_985:
        /* <DEDUP_REMOVED lines=14> */
[----:B------:R-:W-:Y:S02]  /*12640*/  ULEA UR11, UR11, UR5, 0x7 ;  /* 0x000000050b0b7291 */ /* 0x000fe4000f8e383f */
        /* <DEDUP_REMOVED lines=15> */
.L_x_980:
[----:B------:R-:W-:Y:S05]  /*12740*/  BSYNC B1 ;  /* 0x0000000000017941 */ /* 0x000fea0003800000 */
.L_x_979:
[----:B------:R-:W-:Y:S01]  /*12750*/  VIADD R22, R11, 0x1 ;  /* 0x000000010b167836 */ /* 0x000fe20000000000 */
[----:B------:R-:W-:Y:S01]  /*12760*/  BSSY B1, `(.L_x_986) ;  /* 0x000006f000017945 */ /* 0x000fe20003800000 */
[----:B------:R-:W-:-:S03]  /*12770*/  VIADD R13, R10, 0xffffffff ;  /* 0xffffffff0a0d7836 */ /* 0x000fc60000000000 */
[----:B------:R-:W-:-:S04]  /*12780*/  ISETP.NE.AND P0, PT, R22, 0x2, PT ;  /* 0x000000021600780c */ /* 0x000fc80003f05270 */
[----:B01----:R-:W-:Y:S02]  /*12790*/  SEL R3, RZ, 0x1, P0 ;  /* 0x00000001ff037807 */ /* 0x003fe40000000000 */
        /* <DEDUP_REMOVED lines=26> */
.L_x_988:
[----:B------:R-:W-:Y:S01]  /*12940*/  IMAD R2, R22, 0x8, R25 ;  /* 0x0000000816027824 */ /* 0x000fe200078e0219 */
[----:B------:R-:W-:-:S04]  /*12950*/  SHF.L.U32 R3, R24, 0x1f, RZ ;  /* 0x0000001f18037819 */ /* 0x000fc800000006ff */
[----:B------:R-:W1:Y:S02]  /*12960*/  SYNCS.PHASECHK.TRANS64.TRYWAIT P0, [R2+URZ+0x2d840], R3 ;  /* 0x02d84003020075a7 */ /* 0x000e64000800017f */
[----:B-1----:R-:W-:Y:S05]  /*12970*/  @!P0 BRA `(.L_x_989) ;  /* 0x0000001c00bc8947 */ /* 0x002fea0003800000 */
.L_x_1040:
        /* <DEDUP_REMOVED lines=9> */
.L_x_990:
[----:B01----:R-:W-:Y:S01]  /*12a10*/  IMAD R2, R22, 0x6000, R25 ;  /* 0x0000600016027824 */ /* 0x003fe200078e0219 */
        /* <DEDUP_REMOVED lines=15> */
[----:B------:R-:W-:Y:S01]  /*12b10*/  ULEA UR11, UR11, UR5, 0x7 ;  /* 0x000000050b0b7291 */ /* 0x000fe2000f8e383f */
        /* <DEDUP_REMOVED lines=16> */
.L_x_1041:
[----:B------:R-:W-:Y:S05]  /*12c20*/  @P0 BRA `(.L_x_992) ;  /* 0x0000000000140947 */ /* 0x000fea0003800000 */
[----:B------:R-:W-:Y:S01]  /*12c30*/  ISETP.NE.AND P1, PT, R27, RZ, PT ;  /* 0x000000ff1b00720c */ /* 0x000fe20003f25270 */
[----:B0-----:R-:W-:-:S04]  /*12c40*/  IMAD.MOV.U32 R3, RZ, RZ, 0x6000 ;  /* 0x00006000ff037424 */ /* 0x001fc800078e00ff */
[----:B------:R1:W-:Y:S08]  /*12c50*/  SYNCS.ARRIVE.TRANS64 RZ, [R2+URZ+0x50], R3 ;  /* 0x0000500302ff79a7 */ /* 0x0003f0000800003f */
[----:B------:R-:W-:Y:S05]  /*12c60*/  @!P1 BRA `(.L_x_992) ;  /* 0x0000000000049947 */ /* 0x000fea0003800000 */
[----:B------:R-:W-:Y:S01]  /*12c70*/  BPT.TRAP 0x1 ;  /* 0x000000040000795c */ /* 0x000fe20000300000 */
.L_x_992:
        /* <DEDUP_REMOVED lines=27> */
[----:B------:R2:W-:Y:S02]  /*12e30*/  UTMALDG.4D [UR8], [UR4], desc[UR6] ;  /* 0x00000608040075b4 */ /* 0x0005e40008019000 */
[----:B--2---:R-:W-:Y:S01]  /*12e40*/  NOP ;  /* 0x0000000000007918 */ /* 0x004fe20000000000 */
.L_x_987:
[----:B------:R-:W-:Y:S05]  /*12e50*/  BSYNC B1 ;  /* 0x0000000000017941 */ /* 0x000fea0003800000 */
.L_x_986:
[----:B------:R-:W-:Y:S01]  /*12e60*/  ISETP.GT.AND P0, PT, R13, R26, PT ;  /* 0x0000001a0d00720c */ /* 0x000fe20003f04270 */
[----:B------:R-:W-:-:S12]  /*12e70*/  VIADD R10, R10, 0xfffffffe ;  /* 0xfffffffe0a0a7836 */ /* 0x000fd80000000000 */
[----:B------:R-:W-:Y:S05]  /*12e80*/  @P0 BRA `(.L_x_993) ;  /* 0xfffffff000700947 */ /* 0x000fea000383ffff */
.L_x_969:
[----:B------:R-:W-:Y:S05]  /*12e90*/  BSYNC B0 ;  /* 0x0000000000007941 */ /* 0x000fea0003800000 */
.L_x_968:
[----:B------:R-:W-:Y:S01]  /*12ea0*/  ISETP.NE.AND P0, PT, R27, RZ, PT ;  /* 0x000000ff1b00720c */ /* 0x000fe20003f05270 */
[----:B------:R-:W-:-:S12]  /*12eb0*/  BSSY B0, `(.L_x_994) ;  /* 0x000000e000007945 */ /* 0x000fd80003800000 */
[----:B------:R-:W-:Y:S05]  /*12ec0*/  @P0 BRA `(.L_x_995) ;  /* 0x0000000000300947 */ /* 0x000fea0003800000 */
[----:B------:R-:W2:Y:S01]  /*12ed0*/  S2R R9, SR_LANEID ;  /* 0x0000000000097919 */ /* 0x000ea20000000000 */
[----:B------:R-:W-:Y:S01]  /*12ee0*/  VOTEU.ANY UR4, UPT, PT ;  /* 0x0000000000047886 */ /* 0x000fe200038e0100 */
[----:B01----:R-:W0:Y:S01]  /*12ef0*/  LDC.64 R2, c[0x0][0xc38] ;  /* 0x00030e00ff027b82 */ /* 0x003e220000000a00 */
[----:B------:R-:W2:Y:S08]  /*12f00*/  FLO.U32 R4, UR4 ;  /* 0x0000000400047d00 */ /* 0x000eb000080e0000 */
[----:B------:R-:W0:Y:S01]  /*12f10*/  POPC R5, UR4 ;  /* 0x0000000400057d09 */ /* 0x000e220008000000 */
[----:B--2---:R-:W-:-:S13]  /*12f20*/  ISETP.EQ.U32.AND P0, PT, R4, R9, PT ;  /* 0x000000090400720c */ /* 0x004fda0003f02070 */
[----:B0-----:R-:W2:Y:S01]  /*12f30*/  @P0 ATOMG.E.ADD.STRONG.GPU PT, R3, desc[UR48][R2.64], R5 ;  /* 0x00000005020309a8 */ /* 0x001ea200081ee1f0 */
[----:B------:R-:W0:Y:S02]  /*12f40*/  S2R R6, SR_LTMASK ;  /* 0x0000000000067919 */ /* 0x000e240000003900 */
[----:B0-----:R-:W-:-:S04]  /*12f50*/  LOP3.LUT R6, R6, UR4, RZ, 0xc0, !PT ;  /* 0x0000000406067c12 */ /* 0x001fc8000f8ec0ff */
[----:B------:R-:W0:Y:S01]  /*12f60*/  POPC R9, R6 ;  /* 0x0000000600097309 */ /* 0x000e220000000000 */
[----:B--2---:R-:W0:Y:S02]  /*12f70*/  SHFL.IDX PT, R4, R3, R4, 0x1f ;  /* 0x00001f0403047589 */ /* 0x004e2400000e0000 */
[----:B0-----:R-:W-:-:S07]  /*12f80*/  IADD3 R16, R4, UR37, R9 ;  /* 0x0000002504107c10 */ /* 0x001fce000fffe009 */
.L_x_995:
[----:B------:R-:W-:Y:S05]  /*12f90*/  BSYNC B0 ;  /* 0x0000000000007941 */ /* 0x000fea0003800000 */
.L_x_994:
[----:B------:R-:W-:Y:S04]  /*12fa0*/  BSSY B0, `(.L_x_996) ;  /* 0x000002b000007945 */ /* 0x000fe80003800000 */
[----:B------:R-:W-:Y:S05]  /*12fb0*/  @!P6 BRA `(.L_x_997) ;  /* 0x0000000000a4e947 */ /* 0x000fea0003800000 */
[----:B01----:R-:W-:Y:S01]  /*12fc0*/  IMAD R3, R22, 0x8, R25 ;  /* 0x0000000816037824 */ /* 0x003fe200078e0219 */
[----:B------:R-:W-:-:S04]  /*12fd0*/  SHF.L.U32 R2, R24, 0x1f, RZ ;  /* 0x0000001f18027819 */ /* 0x000fc800000006ff */
[----:B------:R-:W0:Y:S02]  /*12fe0*/  SYNCS.PHASECHK.TRANS64.TRYWAIT P0, [R3+URZ+0x2d860], R2 ;  /* 0x02d86002030075a7 */ /* 0x000e24000800017f */
[----:B0-----:R-:W-:Y:S05]  /*12ff0*/  @!P0 BRA `(.L_x_998) ;  /* 0x0000001800448947 */ /* 0x001fea0003800000 */
.L_x_1042:
        /* <DEDUP_REMOVED lines=9> */
.L_x_999:
        /* <DEDUP_REMOVED lines=28> */
.L_x_997:
[----:B------:R-:W-:Y:S05]  /*13250*/  BSYNC B0 ;  /* 0x0000000000007941 */ /* 0x000fea0003800000 */
.L_x_996:
[----:B------:R-:W-:-:S05]  /*13260*/  VIADD R22, R22, 0x1 ;  /* 0x0000000116167836 */ /* 0x000fca0000000000 */
[----:B------:R-:W-:-:S04]  /*13270*/  ISETP.NE.AND P0, PT, R22, 0x2, PT ;  /* 0x000000021600780c */ /* 0x000fc80003f05270 */
[----:B01----:R-:W-:Y:S02]  /*13280*/  SEL R3, RZ, 0x1, P0 ;  /* 0x00000001ff037807 */ /* 0x003fe40000000000 */
[----:B------:R-:W-:Y:S02]  /*13290*/  SEL R22, R22, RZ, P0 ;  /* 0x000000ff16167207 */ /* 0x000fe40000000000 */
[----:B------:R-:W-:-:S07]  /*132a0*/  LOP3.LUT R24, R24, R3, RZ, 0x3c, !PT ;  /* 0x0000000318187212 */ /* 0x000fce00078e3cff */
.L_x_953:
[----:B------:R-:W-:Y:S05]  /*132b0*/  BSYNC B6 ;  /* 0x0000000000067941 */ /* 0x000fea0003800000 */
.L_x_951:
[----:B------:R-:W-:-:S03]  /*132c0*/  UMOV UR4, 0xffffffff ;  /* 0xffffffff00047882 */ /* 0x000fc60000000000 */
[----:B------:R-:W-:Y:S05]  /*132d0*/  BRA.DIV UR4, `(.L_x_1000) ;  /* 0x0000001604a07947 */ /* 0x000fea000b800000 */
[----:B------:R0:W1:Y:S04]  /*132e0*/  SHFL.IDX PT, R5, R16, RZ, 0x1f ;  /* 0x00001fff10057589 */ /* 0x00006800000e0000 */
[----:B------:R0:W2:Y:S02]  /*132f0*/  SHFL.IDX PT, R4, R16, 0x1, 0x1f ;  /* 0x00201f0010047f89 */ /* 0x0000a400000e0000 */
.L_x_1046:
        /* <DEDUP_REMOVED lines=8> */
[----:B------:R-:W3:Y:S02]  /*13380*/  LDC.64 R2, c[0x0][0xc58] ;  /* 0x00031600ff027b82 */ /* 0x000ee40000000a00 */
[----:B---3--:R-:W-:-:S06]  /*13390*/  IMAD.WIDE R2, R7, 0x4, R2 ;  /* 0x0000000407027825 */ /* 0x008fcc00078e0202 */
[----:B------:R3:W5:Y:S02]  /*133a0*/  LDG.E R2, desc[UR48][R2.64] ;  /* 0x0000003002027981 */ /* 0x000764000c1e1900 */
.L_x_1002:
[----:B------:R-:W-:Y:S05]  /*133b0*/  BSYNC B0 ;  /* 0x0000000000007941 */ /* 0x000fea0003800000 */
.L_x_1001:
[----:B------:R-:W-:-:S03]  /*133c0*/  UMOV UR4, 0xffffffff ;  /* 0xffffffff00047882 */ /* 0x000fc60000000000 */
[----:B------:R-:W-:Y:S05]  /*133d0*/  BRA.DIV UR4, `(.L_x_1003) ;  /* 0x0000001604ac7947 */ /* 0x000fea000b800000 */
[----:B-----5:R-:W4:Y:S01]  /*133e0*/  SHFL.UP PT, R14, R2, 0x1, RZ ;  /* 0x04200000020e7989 */ /* 0x020f2200000e00ff */
[C---:B------:R-:W-:Y:S02]  /*133f0*/  ISETP.NE.AND P0, PT, R27.reuse, RZ, PT ;  /* 0x000000ff1b00720c */ /* 0x040fe40003f05270 */
[C---:B------:R-:W-:Y:S02]  /*13400*/  ISETP.GE.U32.AND P1, PT, R27.reuse, 0x2, PT ;  /* 0x000000021b00780c */ /* 0x040fe40003f26070 */
[----:B----4-:R-:W-:Y:S02]  /*13410*/  SEL R13, R14, RZ, P0 ;  /* 0x000000ff0e0d7207 */ /* 0x010fe40000000000 */
[----:B------:R-:W-:-:S03]  /*13420*/  ISETP.GE.U32.AND P0, PT, R27, 0x4, PT ;  /* 0x000000041b00780c */ /* 0x000fc60003f06070 */
[----:B------:R-:W-:-:S05]  /*13430*/  IMAD.IADD R13, R2, 0x1, R13 ;  /* 0x00000001020d7824 */ /* 0x000fca00078e020d */
[----:B------:R-:W4:Y:S02]  /*13440*/  SHFL.UP PT, R14, R13, 0x2, RZ ;  /* 0x044000000d0e7989 */ /* 0x000f2400000e00ff */
[----:B----4-:R-:W-:Y:S02]  /*13450*/  SEL R14, R14, RZ, P1 ;  /* 0x000000ff0e0e7207 */ /* 0x010fe40000800000 */
[----:B------:R-:W-:-:S03]  /*13460*/  ISETP.GE.U32.AND P1, PT, R27, 0x8, PT ;  /* 0x000000081b00780c */ /* 0x000fc60003f26070 */
[----:B---3--:R-:W-:-:S05]  /*13470*/  IMAD.IADD R3, R13, 0x1, R14 ;  /* 0x000000010d037824 */ /* 0x008fca00078e020e */
[----:B------:R-:W3:Y:S02]  /*13480*/  SHFL.UP PT, R14, R3, 0x4, RZ ;  /* 0x04800000030e7989 */ /* 0x000ee400000e00ff */
[----:B---3--:R-:W-:Y:S02]  /*13490*/  SEL R6, R14, RZ, P0 ;  /* 0x000000ff0e067207 */ /* 0x008fe40000000000 */
[----:B------:R-:W-:-:S03]  /*134a0*/  ISETP.GE.U32.AND P0, PT, R27, 0x10, PT ;  /* 0x000000101b00780c */ /* 0x000fc60003f06070 */
[----:B------:R-:W-:-:S05]  /*134b0*/  IMAD.IADD R6, R3, 0x1, R6 ;  /* 0x0000000103067824 */ /* 0x000fca00078e0206 */
[----:B------:R-:W3:Y:S02]  /*134c0*/  SHFL.UP PT, R14, R6, 0x8, RZ ;  /* 0x05000000060e7989 */ /* 0x000ee400000e00ff */
[----:B---3--:R-:W-:-:S05]  /*134d0*/  SEL R7, R14, RZ, P1 ;  /* 0x000000ff0e077207 */ /* 0x008fca0000800000 */
[----:B------:R-:W-:-:S05]  /*134e0*/  IMAD.IADD R7, R6, 0x1, R7 ;  /* 0x0000000106077824 */ /* 0x000fca00078e0207 */
[----:B------:R-:W3:Y:S02]  /*134f0*/  SHFL.UP PT, R14, R7, 0x10, RZ ;  /* 0x06000000070e7989 */ /* 0x000ee400000e00ff */
[----:B---3--:R-:W-:-:S05]  /*13500*/  SEL R8, R14, RZ, P0 ;  /* 0x000000ff0e087207 */ /* 0x008fca0000000000 */
[----:B------:R-:W-:-:S05]  /*13510*/  IMAD.IADD R8, R7, 0x1, R8 ;  /* 0x0000000107087824 */ /* 0x000fca00078e0208 */
[----:B------:R3:W4:Y:S02]  /*13520*/  SHFL.IDX PT, R14, R8, 0x1f, 0x1f ;  /* 0x03e01f00080e7f89 */ /* 0x00072400000e0000 */
.L_x_1054:
[----:B------:R-:W-:Y:S02]  /*13530*/  ULDC UR4, c[0x0][0xc10] ;  /* 0x0003040000047ab9 */ /* 0x000fe40000000800 */
[----:B------:R-:W-:-:S04]  /*13540*/  IMAD.U32 R6, RZ, RZ, UR4 ;  /* 0x00000004ff067e24 */ /* 0x000fc8000f8e00ff */
[----:B----4-:R-:W-:-:S04]  /*13550*/  IMAD R7, R14, R6, RZ ;  /* 0x000000060e077224 */ /* 0x010fc800078e02ff */
[----:B--2---:R-:W-:-:S05]  /*13560*/  IMAD.IADD R4, R4, 0x1, R7 ;  /* 0x0000000104047824 */ /* 0x004fca00078e0207 */
[----:B-1----:R-:W-:-:S13]  /*13570*/  ISETP.GT.AND P0, PT, R4, R5, PT ;  /* 0x000000050400720c */ /* 0x002fda0003f04270 */
[----:B------:R-:W-:Y:S05]  /*13580*/  @P0 BRA `(.L_x_1004) ;  /* 0x0000000000ac0947 */ /* 0x000fea0003800000 */
[----:B------:R-:W1:Y:S02]  /*13590*/  LDC R0, c[0x0][0xc14] ;  /* 0x00030500ff007b82 */ /* 0x000e640000000800 */
.L_x_1009:
[----:B------:R-:W-:-:S05]  /*135a0*/  VIADD R19, R19, 0x1f ;  /* 0x0000001f13137836 */ /* 0x000fca0000000000 */
[----:B-1----:R-:W-:-:S13]  /*135b0*/  ISETP.GE.AND P0, PT, R19, R0, PT ;  /* 0x000000001300720c */ /* 0x002fda0003f06270 */
[----:B------:R-:W-:Y:S05]  /*135c0*/  @P0 BRA `(.L_x_1005) ;  /* 0x0000000400e00947 */ /* 0x000fea0003800000 */
[C---:B------:R-:W-:Y:S01]  /*135d0*/  IMAD.IADD R7, R27.reuse, 0x1, R19 ;  /* 0x000000011b077824 */ /* 0x040fe200078e0213 */
[----:B------:R-:W-:Y:S01]  /*135e0*/  ISETP.NE.AND P1, PT, R27, 0x1f, PT ;  /* 0x0000001f1b00780c */ /* 0x000fe20003f25270 */
[----:B------:R-:W-:Y:S01]  /*135f0*/  BSSY B0, `(.L_x_1006) ;  /* 0x0000007000007945 */ /* 0x000fe20003800000 */
[----:B------:R-:W-:Y:S02]  /*13600*/  IMAD.MOV.U32 R2, RZ, RZ, RZ ;  /* 0x000000ffff027224 */ /* 0x000fe400078e00ff */
[----:B------:R-:W-:-:S13]  /*13610*/  ISETP.GE.OR P0, PT, R7, R0, !P1 ;  /* 0x000000000700720c */ /* 0x000fda0004f06670 */
[----:B------:R-:W-:Y:S05]  /*13620*/  @P0 BRA `(.L_x_1007) ;  /* 0x00000000000c0947 */ /* 0x000fea0003800000 */
[----:B------:R-:W1:Y:S02]  /*13630*/  LDC.64 R2, c[0x0][0xc58] ;  /* 0x00031600ff027b82 */ /* 0x000e640000000a00 */
[----:B-1----:R-:W-:-:S06]  /*13640*/  IMAD.WIDE R2, R7, 0x4, R2 ;  /* 0x0000000407027825 */ /* 0x002fcc00078e0202 */
[----:B------:R1:W5:Y:S02]  /*13650*/  LDG.E R2, desc[UR48][R2.64] ;  /* 0x0000003002027981 */ /* 0x000364000c1e1900 */
.L_x_1007:
[----:B------:R-:W-:Y:S05]  /*13660*/  BSYNC B0 ;  /* 0x0000000000007941 */ /* 0x000fea0003800000 */
.L_x_1006:
[----:B------:R-:W-:-:S03]  /*13670*/  UMOV UR4, 0xffffffff ;  /* 0xffffffff00047882 */ /* 0x000fc60000000000 */
[----:B------:R-:W-:Y:S05]  /*13680*/  BRA.DIV UR4, `(.L_x_1008) ;  /* 0x0000001604d07947 */ /* 0x000fea000b800000 */
[----:B-----5:R-:W2:Y:S01]  /*13690*/  SHFL.UP PT, R14, R2, 0x1, RZ ;  /* 0x04200000020e7989 */ /* 0x020ea200000e00ff */
[C---:B------:R-:W-:Y:S02]  /*136a0*/  ISETP.NE.AND P0, PT, R27.reuse, RZ, PT ;  /* 0x000000ff1b00720c */ /* 0x040fe40003f05270 */
[C---:B------:R-:W-:Y:S02]  /*136b0*/  ISETP.GE.U32.AND P1, PT, R27.reuse, 0x2, PT ;  /* 0x000000021b00780c */ /* 0x040fe40003f26070 */
[----:B--2---:R-:W-:Y:S02]  /*136c0*/  SEL R13, R14, RZ, P0 ;  /* 0x000000ff0e0d7207 */ /* 0x004fe40000000000 */
[----:B------:R-:W-:-:S03]  /*136d0*/  ISETP.GE.U32.AND P0, PT, R27, 0x4, PT ;  /* 0x000000041b00780c */ /* 0x000fc60003f06070 */
[----:B------:R-:W-:-:S05]  /*136e0*/  IMAD.IADD R13, R2, 0x1, R13 ;  /* 0x00000001020d7824 */ /* 0x000fca00078e020d */
[----:B------:R-:W2:Y:S02]  /*136f0*/  SHFL.UP PT, R14, R13, 0x2, RZ ;  /* 0x044000000d0e7989 */ /* 0x000ea400000e00ff */
[----:B--2---:R-:W-:Y:S02]  /*13700*/  SEL R14, R14, RZ, P1 ;  /* 0x000000ff0e0e7207 */ /* 0x004fe40000800000 */
[----:B------:R-:W-:-:S03]  /*13710*/  ISETP.GE.U32.AND P1, PT, R27, 0x8, PT ;  /* 0x000000081b00780c */ /* 0x000fc60003f26070 */
[----:B-1----:R-:W-:-:S05]  /*13720*/  IMAD.IADD R3, R13, 0x1, R14 ;  /* 0x000000010d037824 */ /* 0x002fca00078e020e */
[----:B------:R-:W1:Y:S02]  /*13730*/  SHFL.UP PT, R14, R3, 0x4, RZ ;  /* 0x04800000030e7989 */ /* 0x000e6400000e00ff */
[----:B-1----:R-:W-:Y:S02]  /*13740*/  SEL R6, R14, RZ, P0 ;  /* 0x000000ff0e067207 */ /* 0x002fe40000000000 */
[----:B------:R-:W-:-:S03]  /*13750*/  ISETP.GE.U32.AND P0, PT, R27, 0x10, PT ;  /* 0x000000101b00780c */ /* 0x000fc60003f06070 */
[----:B------:R-:W-:-:S05]  /*13760*/  IMAD.IADD R6, R3, 0x1, R6 ;  /* 0x0000000103067824 */ /* 0x000fca00078e0206 */
[----:B------:R-:W1:Y:S02]  /*13770*/  SHFL.UP PT, R14, R6, 0x8, RZ ;  /* 0x05000000060e7989 */ /* 0x000e6400000e00ff */
[----:B-1----:R-:W-:-:S05]  /*13780*/  SEL R7, R14, RZ, P1 ;  /* 0x000000ff0e077207 */ /* 0x002fca0000800000 */
[----:B------:R-:W-:-:S05]  /*13790*/  IMAD.IADD R7, R6, 0x1, R7 ;  /* 0x0000000106077824 */ /* 0x000fca00078e0207 */
[----:B------:R-:W3:Y:S02]  /*137a0*/  SHFL.UP PT, R14, R7, 0x10, RZ ;  /* 0x06000000070e7989 */ /* 0x000ee400000e00ff */
[----:B---3--:R-:W-:-:S05]  /*137b0*/  SEL R8, R14, RZ, P0 ;  /* 0x000000ff0e087207 */ /* 0x008fca0000000000 */
[----:B------:R-:W-:-:S05]  /*137c0*/  IMAD.IADD R8, R7, 0x1, R8 ;  /* 0x0000000107087824 */ /* 0x000fca00078e0208 */
[----:B------:R1:W2:Y:S02]  /*137d0*/  SHFL.IDX PT, R14, R8, 0x1f, 0x1f ;  /* 0x03e01f00080e7f89 */ /* 0x0002a400000e0000 */
.L_x_1062:
[----:B------:R-:W-:Y:S02]  /*137e0*/  ULDC UR4, c[0x0][0xc10] ;  /* 0x0003040000047ab9 */ /* 0x000fe40000000800 */
[----:B------:R-:W-:-:S04]  /*137f0*/  IMAD.U32 R6, RZ, RZ, UR4 ;  /* 0x00000004ff067e24 */ /* 0x000fc8000f8e00ff */
[----:B--2---:R-:W-:-:S04]  /*13800*/  IMAD R7, R14, R6, RZ ;  /* 0x000000060e077224 */ /* 0x004fc800078e02ff */
[----:B------:R-:W-:-:S05]  /*13810*/  IMAD.IADD R4, R7, 0x1, R4 ;  /* 0x0000000107047824 */ /* 0x000fca00078e0204 */
[----:B------:R-:W-:-:S13]  /*13820*/  ISETP.GT.AND P0, PT, R4, R5, PT ;  /* 0x000000050400720c */ /* 0x000fda0003f04270 */
[----:B------:R-:W-:Y:S05]  /*13830*/  @!P0 BRA `(.L_x_1009) ;  /* 0xfffffffc00588947 */ /* 0x000fea000383ffff */
.L_x_1004:
[----:B------:R-:W-:Y:S01]  /*13840*/  IMAD.IADD R7, R4, 0x1, -R7 ;  /* 0x0000000104077824 */ /* 0x000fe200078e0a07 */
[----:B------:R-:W-:-:S03]  /*13850*/  UMOV UR4, 0xffffffff ;  /* 0xffffffff00047882 */ /* 0x000fc60000000000 */
[----:B------:R-:W-:-:S05]  /*13860*/  IMAD R4, R8, R6, R7 ;  /* 0x0000000608047224 */ /* 0x000fca00078e0207 */
[----:B------:R-:W-:Y:S01]  /*13870*/  ISETP.GT.AND P6, PT, R4, R5, PT ;  /* 0x000000050400720c */ /* 0x000fe20003fc4270 */
[----:B------:R-:W-:-:S12]  /*13880*/  BRA.DIV UR4, `(.L_x_1010) ;  /* 0x0000001a04207947 */ /* 0x000fd8000b800000 */
[----:B------:R-:W-:-:S04]  /*13890*/  VOTE.ANY R3, PT, !P6 ;  /* 0x0000000000037806 */ /* 0x000fc800070e0100 */
[----:B------:R-:W2:Y:S02]  /*138a0*/  POPC R4, R3 ;  /* 0x0000000300047309 */ /* 0x000ea40000000000 */
[----:B--2---:R2:W4:Y:S02]  /*138b0*/  SHFL.IDX PT, R17, R2, R4, 0x1f ;  /* 0x00001f0402117589 */ /* 0x00452400000e0000 */
.L_x_1066:
[----:B------:R-:W-:Y:S01]  /*138c0*/  ISETP.NE.AND P0, PT, R3, RZ, PT ;  /* 0x000000ff0300720c */ /* 0x000fe20003f05270 */
[----:B------:R-:W-:-:S12]  /*138d0*/  IMAD.MOV.U32 R14, RZ, RZ, RZ ;  /* 0x000000ffff0e7224 */ /* 0x000fd800078e00ff */
[----:B------:R-:W-:Y:S05]  /*138e0*/  @!P0 BRA `(.L_x_1011) ;  /* 0x0000000000108947 */ /* 0x000fea0003800000 */
[----:B------:R-:W-:Y:S01]  /*138f0*/  UMOV UR4, 0xffffffff ;  /* 0xffffffff00047882 */ /* 0x000fe20000000000 */
[----:B------:R-:W-:Y:S02]  /*13900*/  VIADD R12, R4, 0xffffffff ;  /* 0xffffffff040c7836 */ /* 0x000fe40000000000 */
[----:B------:R-:W-:Y:S05]  /*13910*/  BRA.DIV UR4, `(.L_x_1012) ;  /* 0x0000001a04447947 */ /* 0x000fea000b800000 */
[----:B------:R0:W0:Y:S02]  /*13920*/  SHFL.IDX PT, R14, R8, R12, 0x1f ;  /* 0x00001f0c080e7589 */ /* 0x00002400000e0000 */
.L_x_1011:
[----:B--2---:R-:W2:Y:S01]  /*13930*/  LDC.64 R2, c[0x0][0xc68] ;  /* 0x00031a00ff027b82 */ /* 0x004ea20000000a00 */
[----:B------:R-:W-:-:S04]  /*13940*/  IMAD.IADD R19, R4, 0x1, R19 ;  /* 0x0000000104137824 */ /* 0x000fc800078e0213 */
[----:B--2---:R-:W-:-:S05]  /*13950*/  IMAD.WIDE R2, R19, 0x4, R2 ;  /* 0x0000000413027825 */ /* 0x004fca00078e0202 */
[----:B01-3--:R0:W4:Y:S01]  /*13960*/  LDG.E R8, desc[UR48][R2.64] ;  /* 0x0000003002087981 */ /* 0x00b122000c1e1900 */
[----:B------:R-:W-:-:S04]  /*13970*/  IMAD R16, R14, R6, R7 ;  /* 0x000000060e107224 */ /* 0x000fc800078e0207 */
[----:B------:R-:W-:Y:S02]  /*13980*/  IMAD.IADD R5, R5, 0x1, -R16 ;  /* 0x0000000105057824 */ /* 0x000fe400078e0a10 */
[----:B0-----:R-:W-:Y:S02]  /*13990*/  IMAD.MOV.U32 R2, RZ, RZ, RZ ;  /* 0x000000ffff027224 */ /* 0x001fe400078e00ff */
[----:B----4-:R-:W-:-:S05]  /*139a0*/  IMAD R4, R17, R8, RZ ;  /* 0x0000000811047224 */ /* 0x010fca00078e02ff */
[----:B------:R-:W-:-:S04]  /*139b0*/  IABS R9, R4 ;  /* 0x0000000400097213 */ /* 0x000fc80000000000 */
[----:B------:R-:W0:Y:S08]  /*139c0*/  I2F.RP R10, R9 ;  /* 0x00000009000a7306 */ /* 0x000e300000209400 */
[----:B0-----:R-:W0:Y:S02]  /*139d0*/  MUFU.RCP R10, R10 ;  /* 0x0000000a000a7308 */ /* 0x001e240000001000 */
[----:B0-----:R-:W-:-:S06]  /*139e0*/  VIADD R11, R10, 0xffffffe ;  /* 0x0ffffffe0a0b7836 */ /* 0x001fcc0000000000 */
[----:B------:R-:W0:Y:S02]  /*139f0*/  F2I.FTZ.U32.TRUNC.NTZ R3, R11 ;  /* 0x0000000b00037305 */ /* 0x000e24000021f000 */
[----:B0-----:R-:W-:-:S04]  /*13a00*/  IMAD.MOV R12, RZ, RZ, -R3 ;  /* 0x000000ffff0c7224 */ /* 0x001fc800078e0a03 */
[----:B------:R-:W-:-:S04]  /*13a10*/  IMAD R7, R12, R9, RZ ;  /* 0x000000090c077224 */ /* 0x000fc800078e02ff */
[----:B------:R-:W-:Y:S01]  /*13a20*/  IMAD.HI.U32 R2, R3, R7, R2 ;  /* 0x0000000703027227 */ /* 0x000fe200078e0002 */
[----:B------:R-:W-:Y:S02]  /*13a30*/  IABS R3, R5 ;  /* 0x0000000500037213 */ /* 0x000fe40000000000 */
[----:B------:R-:W-:-:S03]  /*13a40*/  IABS R7, R4 ;  /* 0x0000000400077213 */ /* 0x000fc60000000000 */
[----:B------:R-:W-:-:S04]  /*13a50*/  IMAD.HI.U32 R2, R2, R3, RZ ;  /* 0x0000000302027227 */ /* 0x000fc800078e00ff */
[----:B------:R-:W-:-:S04]  /*13a60*/  IMAD.MOV R10, RZ, RZ, -R7 ;  /* 0x000000ffff0a7224 */ /* 0x000fc800078e0a07 */
        /* <DEDUP_REMOVED lines=16> */
[----:B------:R-:W-:Y:S01]  /*13b70*/  VIADDMNMX R6, R3, R6, R8, PT ;  /* 0x0000000603067246 */ /* 0x000fe20003800108 */
[----:B------:R-:W-:-:S03]  /*13b80*/  IMAD.IADD R7, R4, 0x1, R7 ;  /* 0x0000000104077824 */ /* 0x000fc600078e0207 */
[----:B------:R-:W-:-:S04]  /*13b90*/  IABS R8, R6 ;  /* 0x0000000600087213 */ /* 0x000fc80000000000 */
[----:B------:R-:W0:Y:S08]  /*13ba0*/  I2F.RP R9, R8 ;  /* 0x0000000800097306 */ /* 0x000e300000209400 */
[----:B0-----:R-:W0:Y:S02]  /*13bb0*/  MUFU.RCP R9, R9 ;  /* 0x0000000900097308 */ /* 0x001e240000001000 */
[----:B0-----:R-:W-:Y:S01]  /*13bc0*/  VIADD R3, R9, 0xffffffe ;  /* 0x0ffffffe09037836 */ /* 0x001fe20000000000 */
[----:B------:R-:W-:-:S05]  /*13bd0*/  IABS R9, R6 ;  /* 0x0000000600097213 */ /* 0x000fca0000000000 */
[----:B------:R-:W0:Y:S02]  /*13be0*/  F2I.FTZ.U32.TRUNC.NTZ R3, R3 ;  /* 0x0000000300037305 */ /* 0x000e24000021f000 */
[----:B0-----:R-:W-:-:S04]  /*13bf0*/  IMAD.MOV R11, RZ, RZ, -R3 ;  /* 0x000000ffff0b7224 */ /* 0x001fc800078e0a03 */
[----:B------:R-:W-:-:S04]  /*13c00*/  IMAD R5, R11, R8, RZ ;  /* 0x000000080b057224 */ /* 0x000fc800078e02ff */
[----:B------:R-:W-:Y:S01]  /*13c10*/  IMAD.HI.U32 R2, R3, R5, R2 ;  /* 0x0000000503027227 */ /* 0x000fe200078e0002 */
[----:B------:R-:W-:-:S03]  /*13c20*/  IABS R5, R4 ;  /* 0x0000000400057213 */ /* 0x000fc60000000000 */
        /* <DEDUP_REMOVED lines=18> */
.L_x_1005:
[----:B------:R-:W-:Y:S01]  /*13d50*/  UMOV UR4, URZ ;  /* 0x0000003f00047c82 */ /* 0x000fe20008000000 */
[----:B------:R-:W-:Y:S01]  /*13d60*/  UMOV UR5, URZ ;  /* 0x0000003f00057c82 */ /* 0x000fe20008000000 */
[----:B------:R-:W-:Y:S01]  /*13d70*/  ULDC UR6, c[0x0][0xc14] ;  /* 0x0003050000067ab9 */ /* 0x000fe20000000800 */
[----:B0-----:R-:W-:Y:S02]  /*13d80*/  IMAD.MOV.U32 R16, RZ, RZ, R5 ;  /* 0x000000ffff107224 */ /* 0x001fe400078e0005 */
[----:B------:R-:W-:Y:S02]  /*13d90*/  IMAD.U32 R17, RZ, RZ, UR4 ;  /* 0x00000004ff117e24 */ /* 0x000fe4000f8e00ff */
[----:B------:R-:W-:Y:S02]  /*13da0*/  IMAD.U32 R18, RZ, RZ, UR5 ;  /* 0x00000005ff127e24 */ /* 0x000fe4000f8e00ff */
[----:B------:R-:W-:-:S07]  /*13db0*/  IMAD.U32 R19, RZ, RZ, UR6 ;  /* 0x00000006ff137e24 */ /* 0x000fce000f8e00ff */
.L_x_1013:
[----:B------:R-:W-:Y:S01]  /*13dc0*/  ISETP.NE.AND P0, PT, R27, RZ, PT ;  /* 0x000000ff1b00720c */ /* 0x000fe20003f05270 */
[----:B------:R-:W-:Y:S05]  /*13dd0*/  WARPSYNC.ALL ;  /* 0x0000000000007948 */ /* 0x000fea0003800000 */
[----:B------:R-:W-:Y:S07]  /*13de0*/  BAR.SYNC.DEFER_BLOCKING 0x4, 0x1a0 ;  /* 0x0106800000007b1d */ /* 0x000fee0000010000 */
[----:B------:R-:W-:Y:S01]  /*13df0*/  @!P0 MOV R2, 0x400 ;  /* 0x0000040000028802 */ /* 0x000fe20000000f00 */
[----:B------:R-:W0:Y:S03]  /*13e00*/  @!P0 S2R R3, SR_CgaCtaId ;  /* 0x0000000000038919 */ /* 0x000e260000008800 */
[----:B0-----:R-:W-:-:S05]  /*13e10*/  @!P0 LEA R2, R3, R2, 0x18 ;  /* 0x0000000203028211 */ /* 0x001fca00078ec0ff */
[----:B------:R1:W-:Y:S01]  /*13e20*/  @!P0 STS.128 [R2+0x2d8d0], R16 ;  /* 0x02d8d01002008388 */ /* 0x0003e20000000c00 */
[----:B------:R-:W-:Y:S06]  /*13e30*/  BAR.ARV 0x5, 0x1a0 ;  /* 0x0146800000007b1d */ /* 0x000fec0000002000 */
[----:B------:R-:W-:-:S13]  /*13e40*/  ISETP.GE.AND P0, PT, R19, R0, PT ;  /* 0x000000001300720c */ /* 0x000fda0003f06270 */
[----:B------:R-:W-:Y:S05]  /*13e50*/  @!P0 BRA `(.L_x_1014) ;  /* 0xffffffc000988947 */ /* 0x000fea000383ffff */
.L_x_939:
[----:B------:R-:W2:Y:S01]  /*13e60*/  S2R R3, SR_CgaCtaId ;  /* 0x0000000000037919 */ /* 0x000ea20000008800 */
[----:B------:R-:W-:Y:S01]  /*13e70*/  VIADD R29, R29, 0x1 ;  /* 0x000000011d1d7836 */ /* 0x000fe20000000000 */
[----:B-1----:R-:W-:Y:S01]  /*13e80*/  MOV R2, 0x400 ;  /* 0x0000040000027802 */ /* 0x002fe20000000f00 */
[----:B------:R-:W-:Y:S03]  /*13e90*/  BSSY B0, `(.L_x_1015) ;  /* 0x0000008000007945 */ /* 0x000fe60003800000 */
[----:B0-----:R-:W-:-:S04]  /*13ea0*/  LEA.HI R0, R29, R29, RZ, 0x1 ;  /* 0x0000001d1d007211 */ /* 0x001fc800078f08ff */
[----:B------:R-:W-:-:S05]  /*13eb0*/  LOP3.LUT R0, R0, 0xfffffffe, RZ, 0xc0, !PT ;  /* 0xfffffffe00007812 */ /* 0x000fca00078ec0ff */
[----:B------:R-:W-:-:S05]  /*13ec0*/  IMAD.IADD R0, R29, 0x1, -R0 ;  /* 0x000000011d007824 */ /* 0x000fca00078e0a00 */
[----:B------:R-:W-:Y:S02]  /*13ed0*/  SHF.L.U32 R0, R0, 0x1f, RZ ;  /* 0x0000001f00007819 */ /* 0x000fe400000006ff */
[----:B--2---:R-:W-:-:S04]  /*13ee0*/  LEA R9, R3, R2, 0x18 ;  /* 0x0000000203097211 */ /* 0x004fc800078ec0ff */
[----:B------:R-:W0:Y:S02]  /*13ef0*/  SYNCS.PHASECHK.TRANS64.TRYWAIT P0, [R9+URZ+0x2d820], R0 ;  /* 0x02d82000090075a7 */ /* 0x000e24000800017f */
[----:B0-----:R-:W-:Y:S05]  /*13f00*/  @!P0 BRA `(.L_x_1016) ;  /* 0x0000001000ec8947 */ /* 0x001fea0003800000 */
.L_x_1069:
[----:B------:R-:W-:Y:S05]  /*13f10*/  BSYNC B0 ;  /* 0x0000000000007941 */ /* 0x000fea0003800000 */
.L_x_1015:
[----:B------:R-:W-:-:S03]  /*13f20*/  UMOV UR4, 0xffffffff ;  /* 0xffffffff00047882 */ /* 0x000fc60000000000 */
[----:B------:R-:W-:Y:S05]  /*13f30*/  BRA.DIV UR4, `(.L_x_1017) ;  /* 0x0000001204f47947 */ /* 0x000fea000b800000 */
[----:B0-----:R-:W0:Y:S02]  /*13f40*/  S2R R0, SR_TID.X ;  /* 0x0000000000007919 */ /* 0x001e240000002100 */
[----:B0-----:R-:W-:-:S04]  /*13f50*/  SHF.R.U32.HI R0, RZ, 0x5, R0 ;  /* 0x00000005ff007819 */ /* 0x001fc80000011600 */
[----:B------:R-:W-:-:S05]  /*13f60*/  LOP3.LUT R0, R0, 0x3, RZ, 0xc0, !PT ;  /* 0x0000000300007812 */ /* 0x000fca00078ec0ff */
[----:B------:R0:W1:Y:S02]  /*13f70*/  SHFL.IDX PT, R14, R0, RZ, 0x1f ;  /* 0x00001fff000e7589 */ /* 0x00006400000e0000 */
.L_x_1072:
[----:B-1----:R-:W-:Y:S01]  /*13f80*/  ISETP.NE.AND P0, PT, R14, RZ, PT ;  /* 0x000000ff0e00720c */ /* 0x002fe20003f05270 */
[----:B------:R-:W-:-:S12]  /*13f90*/  BSSY B0, `(.L_x_1018) ;  /* 0x0000024000007945 */ /* 0x000fd80003800000 */
[----:B------:R-:W-:Y:S05]  /*13fa0*/  @P0 BRA `(.L_x_1019) ;  /* 0x0000000000880947 */ /* 0x000fea0003800000 */
[----:B------:R-:W-:-:S03]  /*13fb0*/  UMOV UR4, 0xffffffff ;  /* 0xffffffff00047882 */ /* 0x000fc60000000000 */
[----:B------:R-:W-:Y:S05]  /*13fc0*/  BRA.DIV UR4, `(.L_x_1020) ;  /* 0x0000001604047947 */ /* 0x000fea000b800000 */
[----:B------:R-:W-:-:S13]  /*13fd0*/  ELECT P6, URZ, PT ;  /* 0x00000000003f782f */ /* 0x000fda00038c0000 */
.L_x_1075:
[----:B------:R-:W-:Y:S05]  /*13fe0*/  @!P6 BRA `(.L_x_1019) ;  /* 0x000000000078e947 */ /* 0x000fea0003800000 */
[----:B------:R-:W-:-:S06]  /*13ff0*/  ULOP3.LUT UR4, UR36, 0x2, URZ, 0xfc, !UPT ;  /* 0x0000000224047892 */ /* 0x000fcc000f8efc3f */
[----:B0-----:R-:W-:-:S05]  /*14000*/  IMAD.U32 R0, RZ, RZ, UR4 ;  /* 0x00000004ff007e24 */ /* 0x001fca000f8e00ff */
[----:B------:R-:W-:-:S13]  /*14010*/  ISETP.NE.AND P2, PT, R0, 0x3, PT ;  /* 0x000000030000780c */ /* 0x000fda0003f45270 */
[----:B------:R-:W-:Y:S05]  /*14020*/  @!P2 BRA `(.L_x_1021) ;  /* 0x000000000004a947 */ /* 0x000fea0003800000 */
[----:B------:R-:W-:Y:S01]  /*14030*/  BPT.TRAP 0x1 ;  /* 0x000000040000795c */ /* 0x000fe20000300000 */
.L_x_1021:
        /* <DEDUP_REMOVED lines=12> */
.L_x_1076:
[----:B------:R-:W1:Y:S02]  /*14100*/  SYNCS.PHASECHK.TRANS64.TRYWAIT P0, [R3+URZ], R0 ;  /* 0x00000000030075a7 */ /* 0x000e64000800017f */
[----:B-1----:R-:W-:Y:S05]  /*14110*/  @!P0 BRA `(.L_x_1023) ;  /* 0x0000001000e48947 */ /* 0x002fea0003800000 */
.L_x_1077:
[----:B------:R-:W-:Y:S05]  /*14120*/  @!P2 BRA `(.L_x_1024) ;  /* 0x000000000004a947 */ /* 0x000fea0003800000 */
[----:B------:R-:W-:Y:S01]  /*14130*/  BPT.TRAP 0x1 ;  /* 0x000000040000795c */ /* 0x000fe20000300000 */
.L_x_1024:
[----:B-1----:R-:W-:-:S04]  /*14140*/  VIADD R3, R9, 0x2d860 ;  /* 0x0002d86009037836 */ /* 0x002fc80000000000 */
[----:B------:R-:W-:-:S04]  /*14150*/  IMAD R5, R22, 0x8, R3 ;  /* 0x0000000816057824 */ /* 0x000fc800078e0203 */
[----:B------:R-:W1:Y:S02]  /*14160*/  SYNCS.PHASECHK.TRANS64.TRYWAIT P0, [R5+URZ], R2 ;  /* 0x00000002050075a7 */ /* 0x000e64000800017f */
[----:B-1----:R-:W-:Y:S05]  /*14170*/  @!P0 BRA `(.L_x_1025) ;  /* 0x0000001000e08947 */ /* 0x002fea0003800000 */
.L_x_1078:
[----:B------:R-:W-:-:S07]  /*14180*/  IMAD R3, R4, 0x8, R3 ;  /* 0x0000000804037824 */ /* 0x000fce00078e0203 */
.L_x_1026:
[----:B--2---:R2:W4:Y:S02]  /*14190*/  SYNCS.PHASECHK.TRANS64.TRYWAIT P0, [R3+URZ], R0 ;  /* 0x00000000030075a7 */ /* 0x004524000800017f */
[----:B----4-:R-:W-:Y:S05]  /*141a0*/  @!P0 NANOSLEEP.SYNCS 0x989680 ;  /* 0x009896800000895d */ /* 0x010fea0003900000 */
[----:B------:R-:W4:Y:S02]  /*141b0*/  @!P0 SYNCS.PHASECHK.TRANS64 P0, [R3+URZ], R0 ;  /* 0x00000000030085a7 */ /* 0x000f24000800007f */
[----:B----4-:R-:W-:Y:S05]  /*141c0*/  @!P0 BRA `(.L_x_1026) ;  /* 0xfffffffc00f08947 */ /* 0x010fea000383ffff */
.L_x_1019:
[----:B------:R-:W-:Y:S05]  /*141d0*/  BSYNC B0 ;  /* 0x0000000000007941 */ /* 0x000fea0003800000 */
.L_x_1018:
[----:B------:R-:W-:Y:S05]  /*141e0*/  EXIT ;  /* 0x000000000000794d */ /* 0x000fea0003800000 */
.L_x_851:
[----:B0-----:R-:W-:-:S04]  /*141f0*/  IMAD.U32 R3, RZ, RZ, UR42 ;  /* 0x0000002aff037e24 */ /* 0x001fc8000f8e00ff */
[----:B------:R0:W1:Y:S03]  /*14200*/  SYNCS.PHASECHK.TRANS64.TRYWAIT P1, [R3+URZ+0x2d800], R0 ;  /* 0x02d80000030075a7 */ /* 0x000066000802017f */
[----:B-1----:R-:W-:Y:S05]  /*14210*/  @!P1 NANOSLEEP.SYNCS 0x989680 ;  /* 0x009896800000995d */ /* 0x002fea0003900000 */
[----:B------:R-:W1:Y:S02]  /*14220*/  @!P1 SYNCS.PHASECHK.TRANS64 P1, [R3+URZ+0x2d800], R0 ;  /* 0x02d80000030095a7 */ /* 0x000e64000802007f */
[----:B-1----:R-:W-:Y:S05]  /*14230*/  @!P1 BRA `(.L_x_851) ;  /* 0xfffffffc00ec9947 */ /* 0x002fea000383ffff */
[----:B------:R-:W-:Y:S05]  /*14240*/  BRA `(.L_x_1027) ;  /* 0xfffffed8003c7947 */ /* 0x000fea000383ffff */
.L_x_855:
[----:B-1----:R1:W2:Y:S02]  /*14250*/  SYNCS.PHASECHK.TRANS64.TRYWAIT P2, [R5+URZ+0x2d830], R0 ;  /* 0x02d83000050075a7 */ /* 0x0022a4000804017f */
[----:B--2---:R-:W-:Y:S05]  /*14260*/  @!P2 NANOSLEEP.SYNCS 0x989680 ;  /* 0x009896800000a95d */ /* 0x004fea0003900000 */
[----:B------:R-:W2:Y:S02]  /*14270*/  @!P2 SYNCS.PHASECHK.TRANS64 P2, [R5+URZ+0x2d830], R0 ;  /* 0x02d830000500a5a7 */ /* 0x000ea4000804007f */
[----:B--2---:R-:W-:Y:S05]  /*14280*/  @!P2 BRA `(.L_x_855) ;  /* 0xfffffffc00f0a947 */ /* 0x004fea000383ffff */
[----:B------:R-:W-:Y:S05]  /*14290*/  BRA `(.L_x_854) ;  /* 0xfffffed800607947 */ /* 0x000fea000383ffff */
.L_x_871:
[----:B-1----:R-:W-:-:S04]  /*142a0*/  IMAD.U32 R13, RZ, RZ, UR6 ;  /* 0x00000006ff0d7e24 */ /* 0x002fc8000f8e00ff */
[----:B------:R1:W2:Y:S03]  /*142b0*/  SYNCS.PHASECHK.TRANS64.TRYWAIT P2, [R13+URZ+0x2d830], R12 ;  /* 0x02d8300c0d0075a7 */ /* 0x0002a6000804017f */
[----:B--2---:R-:W-:Y:S05]  /*142c0*/  @!P2 NANOSLEEP.SYNCS 0x989680 ;  /* 0x009896800000a95d */ /* 0x004fea0003900000 */
[----:B------:R-:W2:Y:S02]  /*142d0*/  @!P2 SYNCS.PHASECHK.TRANS64 P2, [R13+URZ+0x2d830], R12 ;  /* 0x02d8300c0d00a5a7 */ /* 0x000ea4000804007f */
[----:B--2---:R-:W-:Y:S05]  /*142e0*/  @!P2 BRA `(.L_x_871) ;  /* 0xfffffffc00eca947 */ /* 0x004fea000383ffff */
[----:B------:R-:W-:Y:S05]  /*142f0*/  BRA `(.L_x_868) ;  /* 0xffffff0c001c7947 */ /* 0x000fea000383ffff */
.L_x_875:
[----:B-1----:R-:W-:-:S04]  /*14300*/  IMAD.U32 R13, RZ, RZ, UR6 ;  /* 0x00000006ff0d7e24 */ /* 0x002fc8000f8e00ff */
[----:B------:R1:W2:Y:S03]  /*14310*/  SYNCS.PHASECHK.TRANS64.TRYWAIT P2, [R13+URZ+0x2d850], R12 ;  /* 0x02d8500c0d0075a7 */ /* 0x0002a6000804017f */
[----:B--2---:R-:W-:Y:S05]  /*14320*/  @!P2 NANOSLEEP.SYNCS 0x989680 ;  /* 0x009896800000a95d */ /* 0x004fea0003900000 */
[----:B------:R-:W2:Y:S02]  /*14330*/  @!P2 SYNCS.PHASECHK.TRANS64 P2, [R13+URZ+0x2d850], R12 ;  /* 0x02d8500c0d00a5a7 */ /* 0x000ea4000804007f */
[----:B--2---:R-:W-:Y:S05]  /*14340*/  @!P2 BRA `(.L_x_875) ;  /* 0xfffffffc00eca947 */ /* 0x004fea000383ffff */
[----:B------:R-:W-:Y:S05]  /*14350*/  BRA `(.L_x_872) ;  /* 0xffffff0c00bc7947 */ /* 0x000fea000383ffff */
.L_x_892:
[----:B-1----:R-:W-:-:S04]  /*14360*/  IMAD.U32 R7, RZ, RZ, UR6 ;  /* 0x00000006ff077e24 */ /* 0x002fc8000f8e00ff */
[----:B------:R1:W3:Y:S03]  /*14370*/  SYNCS.PHASECHK.TRANS64.TRYWAIT P2, [R7+URZ+0x2d830], R0 ;  /* 0x02d83000070075a7 */ /* 0x0002e6000804017f */
[----:B---3--:R-:W-:Y:S05]  /*14380*/  @!P2 NANOSLEEP.SYNCS 0x989680 ;  /* 0x009896800000a95d */ /* 0x008fea0003900000 */
[----:B------:R-:W3:Y:S02]  /*14390*/  @!P2 SYNCS.PHASECHK.TRANS64 P2, [R7+URZ+0x2d830], R0 ;  /* 0x02d830000700a5a7 */ /* 0x000ee4000804007f */
[----:B---3--:R-:W-:Y:S05]  /*143a0*/  @!P2 BRA `(.L_x_892) ;  /* 0xfffffffc00eca947 */ /* 0x008fea000383ffff */
[----:B------:R-:W-:Y:S05]  /*143b0*/  BRA `(.L_x_889) ;  /* 0xffffff3c009c7947 */ /* 0x000fea000383ffff */
.L_x_896:
[----:B-1----:R-:W-:-:S04]  /*143c0*/  IMAD.U32 R7, RZ, RZ, UR6 ;  /* 0x00000006ff077e24 */ /* 0x002fc8000f8e00ff */
[----:B------:R1:W2:Y:S03]  /*143d0*/  SYNCS.PHASECHK.TRANS64.TRYWAIT P2, [R7+URZ+0x2d850], R0 ;  /* 0x02d85000070075a7 */ /* 0x0002a6000804017f */
[----:B--2---:R-:W-:Y:S05]  /*143e0*/  @!P2 NANOSLEEP.SYNCS 0x989680 ;  /* 0x009896800000a95d */ /* 0x004fea0003900000 */
[----:B------:R-:W2:Y:S02]  /*143f0*/  @!P2 SYNCS.PHASECHK.TRANS64 P2, [R7+URZ+0x2d850], R0 ;  /* 0x02d850000700a5a7 */ /* 0x000ea4000804007f */
[----:B--2---:R-:W-:Y:S05]  /*14400*/  @!P2 BRA `(.L_x_896) ;  /* 0xfffffffc00eca947 */ /* 0x004fea000383ffff */
[----:B------:R-:W-:Y:S05]  /*14410*/  BRA `(.L_x_893) ;  /* 0xffffff40003c7947 */ /* 0x000fea000383ffff */
.L_x_902:
[----:B-1----:R-:W-:-:S04]  /*14420*/  IMAD.U32 R7, RZ, RZ, UR6 ;  /* 0x00000006ff077e24 */ /* 0x002fc8000f8e00ff */
[----:B------:R1:W3:Y:S03]  /*14430*/  SYNCS.PHASECHK.TRANS64.TRYWAIT P2, [R7+URZ+0x2d830], R0 ;  /* 0x02d83000070075a7 */ /* 0x0002e6000804017f */
[----:B---3--:R-:W-:Y:S05]  /*14440*/  @!P2 NANOSLEEP.SYNCS 0x989680 ;  /* 0x009896800000a95d */ /* 0x008fea0003900000 */
[----:B------:R-:W3:Y:S02]  /*14450*/  @!P2 SYNCS.PHASECHK.TRANS64 P2, [R7+URZ+0x2d830], R0 ;  /* 0x02d830000700a5a7 */ /* 0x000ee4000804007f */
[----:B---3--:R-:W-:Y:S05]  /*14460*/  @!P2 BRA `(.L_x_902) ;  /* 0xfffffffc00eca947 */ /* 0x008fea000383ffff */
[----:B------:R-:W-:Y:S05]  /*14470*/  BRA `(.L_x_899) ;  /* 0xffffff5c00b87947 */ /* 0x000fea000383ffff */
.L_x_906:
[----:B-1----:R-:W-:-:S04]  /*14480*/  IMAD.U32 R7, RZ, RZ, UR6 ;  /* 0x00000006ff077e24 */ /* 0x002fc8000f8e00ff */
[----:B------:R1:W2:Y:S03]  /*14490*/  SYNCS.PHASECHK.TRANS64.TRYWAIT P2, [R7+URZ+0x2d850], R0 ;  /* 0x02d85000070075a7 */ /* 0x0002a6000804017f */
[----:B--2---:R-:W-:Y:S05]  /*144a0*/  @!P2 NANOSLEEP.SYNCS 0x989680 ;  /* 0x009896800000a95d */ /* 0x004fea0003900000 */
[----:B------:R-:W2:Y:S02]  /*144b0*/  @!P2 SYNCS.PHASECHK.TRANS64 P2, [R7+URZ+0x2d850], R0 ;  /* 0x02d850000700a5a7 */ /* 0x000ea4000804007f */
[----:B--2---:R-:W-:Y:S05]  /*144c0*/  @!P2 BRA `(.L_x_906) ;  /* 0xfffffffc00eca947 */ /* 0x004fea000383ffff */
[----:B------:R-:W-:Y:S05]  /*144d0*/  BRA `(.L_x_903) ;  /* 0xffffff6000587947 */ /* 0x000fea000383ffff */
.L_x_919:
[----:B---3--:R-:W-:-:S04]  /*144e0*/  IMAD.U32 R5, RZ, RZ, UR9 ;  /* 0x00000009ff057e24 */ /* 0x008fc8000f8e00ff */
[----:B------:R3:W0:Y:S03]  /*144f0*/  SYNCS.PHASECHK.TRANS64.TRYWAIT P0, [R5+URZ+0x2d850], R2 ;  /* 0x02d85002050075a7 */ /* 0x000626000800017f */
[----:B0-----:R-:W-:Y:S05]  /*14500*/  @!P0 NANOSLEEP.SYNCS 0x989680 ;  /* 0x009896800000895d */ /* 0x001fea0003900000 */
[----:B------:R-:W0:Y:S02]  /*14510*/  @!P0 SYNCS.PHASECHK.TRANS64 P0, [R5+URZ+0x2d850], R2 ;  /* 0x02d85002050085a7 */ /* 0x000e24000800007f */
[----:B0-----:R-:W-:Y:S05]  /*14520*/  @!P0 BRA `(.L_x_919) ;  /* 0xfffffffc00ec8947 */ /* 0x001fea000383ffff */
[----:B------:R-:W-:Y:S05]  /*14530*/  BRA `(.L_x_918) ;  /* 0xffffff8c00707947 */ /* 0x000fea000383ffff */
.L_x_960:
        /* <DEDUP_REMOVED lines=8> */
[----:B------:R-:W-:Y:S05]  /*145c0*/  WARPSYNC.COLLECTIVE R15, `(.L_x_1029) ;  /* 0x000000000f087348 */ /* 0x000fea0003c00000 */
[----:B------:R0:W1:Y:S02]  /*145d0*/  SHFL.IDX P6, R14, R13, R12, R11 ;  /* 0x0000000c0d0e7389 */ /* 0x00006400000c000b */
[----:B01----:R-:W-:Y:S01]  /*145e0*/  ENDCOLLECTIVE ;  /* 0x000000000000791b */ /* 0x003fe20003800000 */
.L_x_1029:
[----:B------:R-:W-:Y:S05]  /*145f0*/  BSYNC B0 ;  /* 0x0000000000007941 */ /* 0x000fea0003800000 */
.L_x_1028:
[----:B------:R-:W-:Y:S05]  /*14600*/  BRA `(.L_x_1030) ;  /* 0xffffffc800c87947 */ /* 0x000fea000383ffff */
.L_x_961:
[----:B------:R-:W-:Y:S01]  /*14610*/  BSSY B0, `(.L_x_1031) ;  /* 0x0000006000007945 */ /* 0x000fe20003800000 */
[----:B------:R-:W-:-:S07]  /*14620*/  IMAD.MOV.U32 R15, RZ, RZ, -0x1 ;  /* 0xffffffffff0f7424 */ /* 0x000fce00078e00ff */
[----:B------:R-:W-:Y:S05]  /*14630*/  WARPSYNC.COLLECTIVE R15, `(.L_x_1032) ;  /* 0x000000000f0c7348 */ /* 0x000fea0003c00000 */
[----:B------:R-:W-:Y:S02]  /*14640*/  ELECT P6, UR62, PT ;  /* 0x00000000003e782f */ /* 0x000fe400038c0000 */
[----:B------:R-:W-:Y:S01]  /*14650*/  MOV R14, UR62 ;  /* 0x0000003e000e7c02 */ /* 0x000fe20008000f00 */
[----:B------:R-:W-:Y:S10]  /*14660*/  ENDCOLLECTIVE ;  /* 0x000000000000791b */ /* 0x000ff40003800000 */
.L_x_1032:
[----:B------:R-:W-:Y:S05]  /*14670*/  BSYNC B0 ;  /* 0x0000000000007941 */ /* 0x000fea0003800000 */
.L_x_1031:
[----:B------:R-:W-:Y:S05]  /*14680*/  BRA `(.L_x_1033) ;  /* 0xffffffc800b87947 */ /* 0x000fea000383ffff */
.L_x_964:
[----:B-1----:R1:W2:Y:S02]  /*14690*/  SYNCS.PHASECHK.TRANS64.TRYWAIT P0, [R5+URZ+0x2d840], R4 ;  /* 0x02d84004050075a7 */ /* 0x0022a4000800017f */
[----:B--2---:R-:W-:Y:S05]  /*146a0*/  @!P0 NANOSLEEP.SYNCS 0x989680 ;  /* 0x009896800000895d */ /* 0x004fea0003900000 */
[----:B------:R-:W2:Y:S02]  /*146b0*/  @!P0 SYNCS.PHASECHK.TRANS64 P0, [R5+URZ+0x2d840], R4 ;  /* 0x02d84004050085a7 */ /* 0x000ea4000800007f */
[----:B--2---:R-:W-:Y:S05]  /*146c0*/  @!P0 BRA `(.L_x_964) ;  /* 0xfffffffc00f08947 */ /* 0x004fea000383ffff */
[----:B------:R-:W-:Y:S05]  /*146d0*/  BRA `(.L_x_1034) ;  /* 0xffffffcc000c7947 */ /* 0x000fea000383ffff */
.L_x_967:
[----:B-1----:R1:W2:Y:S02]  /*146e0*/  SYNCS.PHASECHK.TRANS64.TRYWAIT P0, [R25+URZ+0x2d820], R4 ;  /* 0x02d82004190075a7 */ /* 0x0022a4000800017f */
[----:B--2---:R-:W-:Y:S05]  /*146f0*/  @!P0 NANOSLEEP.SYNCS 0x989680 ;  /* 0x009896800000895d */ /* 0x004fea0003900000 */
[----:B------:R-:W2:Y:S02]  /*14700*/  @!P0 SYNCS.PHASECHK.TRANS64 P0, [R25+URZ+0x2d820], R4 ;  /* 0x02d82004190085a7 */ /* 0x000ea4000800007f */
[----:B--2---:R-:W-:Y:S05]  /*14710*/  @!P0 BRA `(.L_x_967) ;  /* 0xfffffffc00f08947 */ /* 0x004fea000383ffff */
[----:B------:R-:W-:Y:S05]  /*14720*/  BRA `(.L_x_1035) ;  /* 0xffffffd000347947 */ /* 0x000fea000383ffff */
.L_x_975:
[----:B0-----:R0:W1:Y:S02]  /*14730*/  SYNCS.PHASECHK.TRANS64.TRYWAIT P0, [R3+URZ+0x2d840], R2 ;  /* 0x02d84002030075a7 */ /* 0x001064000800017f */
[----:B-1----:R-:W-:Y:S05]  /*14740*/  @!P0 NANOSLEEP.SYNCS 0x989680 ;  /* 0x009896800000895d */ /* 0x002fea0003900000 */
[----:B------:R-:W1:Y:S02]  /*14750*/  @!P0 SYNCS.PHASECHK.TRANS64 P0, [R3+URZ+0x2d840], R2 ;  /* 0x02d84002030085a7 */ /* 0x000e64000800007f */
[----:B-1----:R-:W-:Y:S05]  /*14760*/  @!P0 BRA `(.L_x_975) ;  /* 0xfffffffc00f08947 */ /* 0x002fea000383ffff */
[----:B------:R-:W-:Y:S05]  /*14770*/  BRA `(.L_x_1036) ;  /* 0xffffffd000d87947 */ /* 0x000fea000383ffff */
.L_x_977:
[----:B0-----:R0:W1:Y:S02]  /*14780*/  SYNCS.PHASECHK.TRANS64.TRYWAIT P0, [R2+URZ+0x60], R5 ;  /* 0x00006005020075a7 */ /* 0x001064000800017f */
[----:B-1----:R-:W-:Y:S05]  /*14790*/  @!P0 NANOSLEEP.SYNCS 0x989680 ;  /* 0x009896800000895d */ /* 0x002fea0003900000 */
[----:B------:R-:W1:Y:S02]  /*147a0*/  @!P0 SYNCS.PHASECHK.TRANS64 P0, [R2+URZ+0x60], R5 ;  /* 0x00006005020085a7 */ /* 0x000e64000800007f */
[----:B-1----:R-:W-:Y:S05]  /*147b0*/  @!P0 BRA `(.L_x_977) ;  /* 0xfffffffc00f08947 */ /* 0x002fea000383ffff */
[----:B------:R-:W-:Y:S05]  /*147c0*/  BRA `(.L_x_1037) ;  /* 0xffffffd400647947 */ /* 0x000fea000383ffff */
.L_x_982:
[----:B-1----:R1:W2:Y:S02]  /*147d0*/  SYNCS.PHASECHK.TRANS64.TRYWAIT P0, [R3+URZ+0x2d840], R2 ;  /* 0x02d84002030075a7 */ /* 0x0022a4000800017f */
[----:B--2---:R-:W-:Y:S05]  /*147e0*/  @!P0 NANOSLEEP.SYNCS 0x989680 ;  /* 0x009896800000895d */ /* 0x004fea0003900000 */
[----:B------:R-:W2:Y:S02]  /*147f0*/  @!P0 SYNCS.PHASECHK.TRANS64 P0, [R3+URZ+0x2d840], R2 ;  /* 0x02d84002030085a7 */ /* 0x000ea4000800007f */
[----:B--2---:R-:W-:Y:S05]  /*14800*/  @!P0 BRA `(.L_x_982) ;  /* 0xfffffffc00f08947 */ /* 0x004fea000383ffff */
[----:B------:R-:W-:Y:S05]  /*14810*/  BRA `(.L_x_1038) ;  /* 0xffffffd800987947 */ /* 0x000fea000383ffff */
.L_x_984:
[----:B0-----:R0:W1:Y:S02]  /*14820*/  SYNCS.PHASECHK.TRANS64.TRYWAIT P1, [R3+URZ+0x60], R24 ;  /* 0x00006018030075a7 */ /* 0x001064000802017f */
[----:B-1----:R-:W-:Y:S05]  /*14830*/  @!P1 NANOSLEEP.SYNCS 0x989680 ;  /* 0x009896800000995d */ /* 0x002fea0003900000 */
[----:B------:R-:W1:Y:S02]  /*14840*/  @!P1 SYNCS.PHASECHK.TRANS64 P1, [R3+URZ+0x60], R24 ;  /* 0x00006018030095a7 */ /* 0x000e64000802007f */
[----:B-1----:R-:W-:Y:S05]  /*14850*/  @!P1 BRA `(.L_x_984) ;  /* 0xfffffffc00f09947 */ /* 0x002fea000383ffff */
[----:B------:R-:W-:Y:S05]  /*14860*/  BRA `(.L_x_1039) ;  /* 0xffffffdc00247947 */ /* 0x000fea000383ffff */
.L_x_989:
[----:B-1----:R1:W2:Y:S02]  /*14870*/  SYNCS.PHASECHK.TRANS64.TRYWAIT P0, [R2+URZ+0x2d840], R3 ;  /* 0x02d84003020075a7 */ /* 0x0022a4000800017f */
[----:B--2---:R-:W-:Y:S05]  /*14880*/  @!P0 NANOSLEEP.SYNCS 0x989680 ;  /* 0x009896800000895d */ /* 0x004fea0003900000 */
[----:B------:R-:W2:Y:S02]  /*14890*/  @!P0 SYNCS.PHASECHK.TRANS64 P0, [R2+URZ+0x2d840], R3 ;  /* 0x02d84003020085a7 */ /* 0x000ea4000800007f */
[----:B--2---:R-:W-:Y:S05]  /*148a0*/  @!P0 BRA `(.L_x_989) ;  /* 0xfffffffc00f08947 */ /* 0x004fea000383ffff */
[----:B------:R-:W-:Y:S05]  /*148b0*/  BRA `(.L_x_1040) ;  /* 0xffffffe000307947 */ /* 0x000fea000383ffff */
.L_x_991:
[----:B0-----:R0:W1:Y:S02]  /*148c0*/  SYNCS.PHASECHK.TRANS64.TRYWAIT P1, [R2+URZ+0x60], R3 ;  /* 0x00006003020075a7 */ /* 0x001064000802017f */
[----:B-1----:R-:W-:Y:S05]  /*148d0*/  @!P1 NANOSLEEP.SYNCS 0x989680 ;  /* 0x009896800000995d */ /* 0x002fea0003900000 */
[----:B------:R-:W1:Y:S02]  /*148e0*/  @!P1 SYNCS.PHASECHK.TRANS64 P1, [R2+URZ+0x60], R3 ;  /* 0x00006003020095a7 */ /* 0x000e64000802007f */
[----:B-1----:R-:W-:Y:S05]  /*148f0*/  @!P1 BRA `(.L_x_991) ;  /* 0xfffffffc00f09947 */ /* 0x002fea000383ffff */
[----:B------:R-:W-:Y:S05]  /*14900*/  BRA `(.L_x_1041) ;  /* 0xffffffe000c47947 */ /* 0x000fea000383ffff */
.L_x_998:
[----:B0-----:R0:W1:Y:S02]  /*14910*/  SYNCS.PHASECHK.TRANS64.TRYWAIT P0, [R3+URZ+0x2d860], R2 ;  /* 0x02d86002030075a7 */ /* 0x001064000800017f */
[----:B-1----:R-:W-:Y:S05]  /*14920*/  @!P0 NANOSLEEP.SYNCS 0x989680 ;  /* 0x009896800000895d */ /* 0x002fea0003900000 */
[----:B------:R-:W1:Y:S02]  /*14930*/  @!P0 SYNCS.PHASECHK.TRANS64 P0, [R3+URZ+0x2d860], R2 ;  /* 0x02d86002030085a7 */ /* 0x000e64000800007f */
[----:B-1----:R-:W-:Y:S05]  /*14940*/  @!P0 BRA `(.L_x_998) ;  /* 0xfffffffc00f08947 */ /* 0x002fea000383ffff */
[----:B------:R-:W-:Y:S05]  /*14950*/  BRA `(.L_x_1042) ;  /* 0xffffffe400a87947 */ /* 0x000fea000383ffff */
.L_x_1000:
[----:B------:R-:W-:Y:S01]  /*14960*/  BSSY B0, `(.L_x_1043) ;  /* 0x0000008000007945 */ /* 0x000fe20003800000 */
[----:B------:R-:W-:Y:S02]  /*14970*/  IMAD.MOV.U32 R13, RZ, RZ, R16 ;  /* 0x000000ffff0d7224 */ /* 0x000fe400078e0010 */
[----:B------:R-:W-:Y:S02]  /*14980*/  IMAD.MOV.U32 R12, RZ, RZ, RZ ;  /* 0x000000ffff0c7224 */ /* 0x000fe400078e00ff */
[----:B------:R-:W-:Y:S02]  /*14990*/  IMAD.MOV.U32 R11, RZ, RZ, 0x1f ;  /* 0x0000001fff0b7424 */ /* 0x000fe400078e00ff */
[----:B------:R-:W-:-:S07]  /*149a0*/  IMAD.MOV.U32 R15, RZ, RZ, -0x1 ;  /* 0xffffffffff0f7424 */ /* 0x000fce00078e00ff */
[----:B------:R-:W-:Y:S05]  /*149b0*/  WARPSYNC.COLLECTIVE R15, `(.L_x_1044) ;  /* 0x000000000f087348 */ /* 0x000fea0003c00000 */
[----:B------:R0:W1:Y:S02]  /*149c0*/  SHFL.IDX P6, R14, R13, R12, R11 ;  /* 0x0000000c0d0e7389 */ /* 0x00006400000c000b */
[----:B01----:R-:W-:Y:S01]  /*149d0*/  ENDCOLLECTIVE ;  /* 0x000000000000791b */ /* 0x003fe20003800000 */
.L_x_1044:
[----:B------:R-:W-:Y:S05]  /*149e0*/  BSYNC B0 ;  /* 0x0000000000007941 */ /* 0x000fea0003800000 */
.L_x_1043:
        /* <DEDUP_REMOVED lines=8> */
.L_x_1045:
[----:B------:R-:W-:Y:S01]  /*14a70*/  IMAD.MOV.U32 R4, RZ, RZ, R14 ;  /* 0x000000ffff047224 */ /* 0x000fe200078e000e */
[----:B------:R-:W-:Y:S06]  /*14a80*/  BRA `(.L_x_1046) ;  /* 0xffffffe8001c7947 */ /* 0x000fec000383ffff */
.L_x_1003:
[----:B------:R-:W-:Y:S01]  /*14a90*/  BSSY B0, `(.L_x_1047) ;  /* 0x0000008000007945 */ /* 0x000fe20003800000 */
[----:B-----5:R-:W-:Y:S02]  /*14aa0*/  IMAD.MOV.U32 R13, RZ, RZ, R2 ;  /* 0x000000ffff0d7224 */ /* 0x020fe400078e0002 */
[----:B------:R-:W-:Y:S02]  /*14ab0*/  IMAD.MOV.U32 R12, RZ, RZ, 0x1 ;  /* 0x00000001ff0c7424 */ /* 0x000fe400078e00ff */
[----:B------:R-:W-:Y:S02]  /*14ac0*/  IMAD.MOV.U32 R11, RZ, RZ, RZ ;  /* 0x000000ffff0b7224 */ /* 0x000fe400078e00ff */
[----:B------:R-:W-:-:S07]  /*14ad0*/  IMAD.MOV.U32 R15, RZ, RZ, -0x1 ;  /* 0xffffffffff0f7424 */ /* 0x000fce00078e00ff */
[----:B0123--:R-:W-:Y:S05]  /*14ae0*/  WARPSYNC.COLLECTIVE R15, `(.L_x_1048) ;  /* 0x000000000f087348 */ /* 0x00ffea0003c00000 */
[----:B------:R4:W0:Y:S02]  /*14af0*/  SHFL.UP P6, R14, R13, R12, R11 ;  /* 0x0400000c0d0e7389 */ /* 0x00082400000c000b */
[----:B01234-:R-:W-:Y:S01]  /*14b00*/  ENDCOLLECTIVE ;  /* 0x000000000000791b */ /* 0x01ffe20003800000 */
.L_x_1048:
[----:B------:R-:W-:Y:S05]  /*14b10*/  BSYNC B0 ;  /* 0x0000000000007941 */ /* 0x000fea0003800000 */
.L_x_1047:
        /* <DEDUP_REMOVED lines=10> */
.L_x_1049:
        /* <DEDUP_REMOVED lines=8> */
.L_x_1050:
        /* <DEDUP_REMOVED lines=8> */
.L_x_1051:
        /* <DEDUP_REMOVED lines=8> */
.L_x_1052:
        /* <DEDUP_REMOVED lines=8> */
.L_x_1053:
[----:B------:R-:W-:Y:S05]  /*14dc0*/  BRA `(.L_x_1054) ;  /* 0xffffffe400d87947 */ /* 0x000fea000383ffff */
.L_x_1008:
[----:B------:R-:W-:Y:S01]  /*14dd0*/  BSSY B0, `(.L_x_1055) ;  /* 0x0000008000007945 */ /* 0x000fe20003800000 */
[----:B-----5:R-:W-:Y:S02]  /*14de0*/  IMAD.MOV.U32 R13, RZ, RZ, R2 ;  /* 0x000000ffff0d7224 */ /* 0x020fe400078e0002 */
[----:B------:R-:W-:Y:S02]  /*14df0*/  IMAD.MOV.U32 R12, RZ, RZ, 0x1 ;  /* 0x00000001ff0c7424 */ /* 0x000fe400078e00ff */
[----:B------:R-:W-:Y:S02]  /*14e00*/  IMAD.MOV.U32 R11, RZ, RZ, RZ ;  /* 0x000000ffff0b7224 */ /* 0x000fe400078e00ff */
[----:B------:R-:W-:-:S07]  /*14e10*/  IMAD.MOV.U32 R15, RZ, RZ, -0x1 ;  /* 0xffffffffff0f7424 */ /* 0x000fce00078e00ff */
[----:B01-3--:R-:W-:Y:S05]  /*14e20*/  WARPSYNC.COLLECTIVE R15, `(.L_x_1056) ;  /* 0x000000000f087348 */ /* 0x00bfea0003c00000 */
[----:B------:R2:W4:Y:S02]  /*14e30*/  SHFL.UP P6, R14, R13, R12, R11 ;  /* 0x0400000c0d0e7389 */ /* 0x00052400000c000b */
[----:B01234-:R-:W-:Y:S01]  /*14e40*/  ENDCOLLECTIVE ;  /* 0x000000000000791b */ /* 0x01ffe20003800000 */
.L_x_1056:
[----:B------:R-:W-:Y:S05]  /*14e50*/  BSYNC B0 ;  /* 0x0000000000007941 */ /* 0x000fea0003800000 */
.L_x_1055:
        /* <DEDUP_REMOVED lines=10> */
.L_x_1057:
        /* <DEDUP_REMOVED lines=8> */
.L_x_1058:
        /* <DEDUP_REMOVED lines=8> */
.L_x_1059:
        /* <DEDUP_REMOVED lines=8> */
.L_x_1060:
        /* <DEDUP_REMOVED lines=8> */
.L_x_1061:
[----:B------:R-:W-:Y:S05]  /*15100*/  BRA `(.L_x_1062) ;  /* 0xffffffe400b47947 */ /* 0x000fea000383ffff */
.L_x_1010:
[----:B------:R-:W-:Y:S01]  /*15110*/  BSSY B0, `(.L_x_1063) ;  /* 0x0000006000007945 */ /* 0x000fe20003800000 */
[----:B------:R-:W-:Y:S01]  /*15120*/  PLOP3.LUT P6, PT, P6, PT, PT, 0x8, 0x0 ;  /* 0x000000000000781c */ /* 0x000fe200037ce170 */
[----:B------:R-:W-:-:S12]  /*15130*/  IMAD.MOV.U32 R15, RZ, RZ, -0x1 ;  /* 0xffffffffff0f7424 */ /* 0x000fd800078e00ff */
[----:B01-3--:R-:W-:Y:S05]  /*15140*/  WARPSYNC.COLLECTIVE R15, `(.L_x_1064) ;  /* 0x000000000f087348 */ /* 0x00bfea0003c00000 */
[----:B------:R-:W-:Y:S01]  /*15150*/  VOTE.ANY R14, PT, P6 ;  /* 0x00000000000e7806 */ /* 0x000fe200030e0100 */
[----:B01-3--:R-:W-:Y:S06]  /*15160*/  ENDCOLLECTIVE ;  /* 0x000000000000791b */ /* 0x00bfec0003800000 */
.L_x_1064:
[----:B------:R-:W-:Y:S05]  /*15170*/  BSYNC B0 ;  /* 0x0000000000007941 */ /* 0x000fea0003800000 */
.L_x_1063:
        /* <DEDUP_REMOVED lines=9> */
.L_x_1065:
[----:B------:R-:W-:Y:S01]  /*15210*/  IMAD.MOV.U32 R17, RZ, RZ, R14 ;  /* 0x000000ffff117224 */ /* 0x000fe200078e000e */
[----:B------:R-:W-:Y:S06]  /*15220*/  BRA `(.L_x_1066) ;  /* 0xffffffe400a47947 */ /* 0x000fec000383ffff */
.L_x_1012:
[----:B------:R-:W-:Y:S01]  /*15230*/  BSSY B0, `(.L_x_1067) ;  /* 0x0000007000007945 */ /* 0x000fe20003800000 */
[----:B------:R-:W-:Y:S02]  /*15240*/  IMAD.MOV.U32 R13, RZ, RZ, R8 ;  /* 0x000000ffff0d7224 */ /* 0x000fe400078e0008 */
[----:B------:R-:W-:Y:S02]  /*15250*/  IMAD.MOV.U32 R11, RZ, RZ, 0x1f ;  /* 0x0000001fff0b7424 */ /* 0x000fe400078e00ff */
[----:B------:R-:W-:-:S07]  /*15260*/  IMAD.MOV.U32 R15, RZ, RZ, -0x1 ;  /* 0xffffffffff0f7424 */ /* 0x000fce00078e00ff */
[----:B01234-:R-:W-:Y:S05]  /*15270*/  WARPSYNC.COLLECTIVE R15, `(.L_x_1068) ;  /* 0x000000000f087348 */ /* 0x01ffea0003c00000 */
[----:B------:R0:W0:Y:S02]  /*15280*/  SHFL.IDX P6, R14, R13, R12, R11 ;  /* 0x0000000c0d0e7389 */ /* 0x00002400000c000b */
[----:B01234-:R-:W-:Y:S01]  /*15290*/  ENDCOLLECTIVE ;  /* 0x000000000000791b */ /* 0x01ffe20003800000 */
.L_x_1068:
[----:B------:R-:W-:Y:S05]  /*152a0*/  BSYNC B0 ;  /* 0x0000000000007941 */ /* 0x000fea0003800000 */
.L_x_1067:
[----:B------:R-:W-:Y:S05]  /*152b0*/  BRA `(.L_x_1011) ;  /* 0xffffffe4009c7947 */ /* 0x000fea000383ffff */
.L_x_1016:
[----:B0-----:R0:W1:Y:S02]  /*152c0*/  SYNCS.PHASECHK.TRANS64.TRYWAIT P0, [R9+URZ+0x2d820], R0 ;  /* 0x02d82000090075a7 */ /* 0x001064000800017f */
[----:B-1----:R-:W-:Y:S05]  /*152d0*/  @!P0 NANOSLEEP.SYNCS 0x989680 ;  /* 0x009896800000895d */ /* 0x002fea0003900000 */
[----:B------:R-:W1:Y:S02]  /*152e0*/  @!P0 SYNCS.PHASECHK.TRANS64 P0, [R9+URZ+0x2d820], R0 ;  /* 0x02d82000090085a7 */ /* 0x000e64000800007f */
[----:B-1----:R-:W-:Y:S05]  /*152f0*/  @!P0 BRA `(.L_x_1016) ;  /* 0xfffffffc00f08947 */ /* 0x002fea000383ffff */
[----:B------:R-:W-:Y:S05]  /*15300*/  BRA `(.L_x_1069) ;  /* 0xffffffec00007947 */ /* 0x000fea000383ffff */
.L_x_1017:
        /* <DEDUP_REMOVED lines=8> */
[----:B0--3--:R-:W-:Y:S05]  /*15390*/  WARPSYNC.COLLECTIVE R15, `(.L_x_1071) ;  /* 0x000000000f087348 */ /* 0x009fea0003c00000 */
[----:B------:R1:W2:Y:S02]  /*153a0*/  SHFL.IDX P6, R14, R13, R12, R11 ;  /* 0x0000000c0d0e7389 */ /* 0x0002a400000c000b */
[----:B0123--:R-:W-:Y:S01]  /*153b0*/  ENDCOLLECTIVE ;  /* 0x000000000000791b */ /* 0x00ffe20003800000 */
.L_x_1071:
[----:B------:R-:W-:Y:S05]  /*153c0*/  BSYNC B0 ;  /* 0x0000000000007941 */ /* 0x000fea0003800000 */
.L_x_1070:
[----:B------:R-:W-:Y:S05]  /*153d0*/  BRA `(.L_x_1072) ;  /* 0xffffffe800e87947 */ /* 0x000fea000383ffff */
.L_x_1020:
[----:B------:R-:W-:Y:S01]  /*153e0*/  BSSY B1, `(.L_x_1073) ;  /* 0x0000006000017945 */ /* 0x000fe20003800000 */
[----:B------:R-:W-:-:S07]  /*153f0*/  IMAD.MOV.U32 R15, RZ, RZ, -0x1 ;  /* 0xffffffffff0f7424 */ /* 0x000fce00078e00ff */
[----:B0--3--:R-:W-:Y:S05]  /*15400*/  WARPSYNC.COLLECTIVE R15, `(.L_x_1074) ;  /* 0x000000000f0c7348 */ /* 0x009fea0003c00000 */
[----:B------:R-:W-:Y:S02]  /*15410*/  ELECT P6, UR62, PT ;  /* 0x00000000003e782f */ /* 0x000fe400038c0000 */
[----:B------:R-:W-:Y:S01]  /*15420*/  MOV R14, UR62 ;  /* 0x0000003e000e7c02 */ /* 0x000fe20008000f00 */
[----:B0--3--:R-:W-:Y:S10]  /*15430*/  ENDCOLLECTIVE ;  /* 0x000000000000791b */ /* 0x009ff40003800000 */
.L_x_1074:
[----:B------:R-:W-:Y:S05]  /*15440*/  BSYNC B1 ;  /* 0x0000000000017941 */ /* 0x000fea0003800000 */
.L_x_1073:
[----:B------:R-:W-:Y:S05]  /*15450*/  BRA `(.L_x_1075) ;  /* 0xffffffe800e07947 */ /* 0x000fea000383ffff */
.L_x_1022:
[----:B0-----:R0:W1:Y:S02]  /*15460*/  SYNCS.PHASECHK.TRANS64.TRYWAIT P0, [R7+URZ], R2 ;  /* 0x00000002070075a7 */ /* 0x001064000800017f */
[----:B-1----:R-:W-:Y:S05]  /*15470*/  @!P0 NANOSLEEP.SYNCS 0x989680 ;  /* 0x009896800000895d */ /* 0x002fea0003900000 */
[----:B------:R-:W1:Y:S02]  /*15480*/  @!P0 SYNCS.PHASECHK.TRANS64 P0, [R7+URZ], R2 ;  /* 0x00000002070085a7 */ /* 0x000e64000800007f */
[----:B-1----:R-:W-:Y:S05]  /*15490*/  @!P0 BRA `(.L_x_1022) ;  /* 0xfffffffc00f08947 */ /* 0x002fea000383ffff */
[----:B------:R-:W-:Y:S05]  /*154a0*/  BRA `(.L_x_1076) ;  /* 0xffffffec00147947 */ /* 0x000fea000383ffff */
.L_x_1023:
[----:B-1----:R1:W2:Y:S02]  /*154b0*/  SYNCS.PHASECHK.TRANS64.TRYWAIT P0, [R3+URZ], R0 ;  /* 0x00000000030075a7 */ /* 0x0022a4000800017f */
[----:B--2---:R-:W-:Y:S05]  /*154c0*/  @!P0 NANOSLEEP.SYNCS 0x989680 ;  /* 0x009896800000895d */ /* 0x004fea0003900000 */
[----:B------:R-:W2:Y:S02]  /*154d0*/  @!P0 SYNCS.PHASECHK.TRANS64 P0, [R3+URZ], R0 ;  /* 0x00000000030085a7 */ /* 0x000ea4000800007f */
[----:B--2---:R-:W-:Y:S05]  /*154e0*/  @!P0 BRA `(.L_x_1023) ;  /* 0xfffffffc00f08947 */ /* 0x004fea000383ffff */
[----:B------:R-:W-:Y:S05]  /*154f0*/  BRA `(.L_x_1077) ;  /* 0xffffffec00087947 */ /* 0x000fea000383ffff */
.L_x_1025:
[----:B-1----:R1:W2:Y:S02]  /*15500*/  SYNCS.PHASECHK.TRANS64.TRYWAIT P0, [R5+URZ], R2 ;  /* 0x00000002050075a7 */ /* 0x0022a4000800017f */
[----:B--2---:R-:W-:Y:S05]  /*15510*/  @!P0 NANOSLEEP.SYNCS 0x989680 ;  /* 0x009896800000895d */ /* 0x004fea0003900000 */
[----:B------:R-:W2:Y:S02]  /*15520*/  @!P0 SYNCS.PHASECHK.TRANS64 P0, [R5+URZ], R2 ;  /* 0x00000002050085a7 */ /* 0x000ea4000800007f */
[----:B--2---:R-:W-:Y:S05]  /*15530*/  @!P0 BRA `(.L_x_1025) ;  /* 0xfffffffc00f08947 */ /* 0x004fea000383ffff */
[----:B------:R-:W-:Y:S05]  /*15540*/  BRA `(.L_x_1078) ;  /* 0xffffffec000c7947 */ /* 0x000fea000383ffff */
.L_x_1079:
        /* <DEDUP_REMOVED lines=11> */
.L_x_2211:


//--------------------- .text._ZN7cutlass13device_kernelIN5flash11enable_sm90INS1_16FlashAttnFwdSm90INS1_25CollectiveMainloopFwdSm90ILi2EN4cute5tupleIJNS5_1CILi1EEES8_S8_EEENS6_IJNS7_ILi192EEENS7_ILi128EEENS7_ILi96EEEEEELi96ENS_10bfloat16_tEfNS_4arch4Sm90ELb0ELb1ELb0ELb1ELb0ELb1ELb0ELb0ELb1ELb0ELb0ELb0EEENS1_21CollectiveEpilogueFwdINS6_IJSA_SC_SB_EEES9_SE_SG_Li384ELb1ELb0ELb0ELb0EEENS1_36VarlenDynamicPersistentTileSchedulerILi192ELi128ELi384ELi32ELb0ELb0ELb1ELb1ELb0ELb1EEEEEEEEEvNT_6ParamsE --------------------------
	.section	.text._ZN7cutlass13device_kernelIN5flash11enable_sm90INS1_16FlashAttnFwdSm90INS1_25CollectiveMainloopFwdSm90ILi2EN4cute5tupleIJNS5_1CILi1EEES8_S8_EEENS6_IJNS7_ILi192EEENS7_ILi128EEENS7_ILi96EEEEEELi96ENS_10bfloat16_tEfNS_4arch4Sm90ELb0ELb1ELb0ELb1ELb0ELb1ELb0ELb0ELb1ELb0ELb0ELb0EEENS1_21CollectiveEpilogueFwdINS6_IJSA_SC_SB_EEES9_SE_SG_Li384ELb1ELb0ELb0ELb0EEENS1_36VarlenDynamicPersistentTileSchedulerILi192ELi128ELi384ELi32ELb0ELb0ELb1ELb1ELb0ELb1EEEEEEEEEvNT_6ParamsE,"ax",@progbits
	.align	128
.text._ZN7cutlass13device_kernelIN5flash11enable_sm90INS1_16FlashAttnFwdSm90INS1_25CollectiveMainloopFwdSm90ILi2EN4cute5tupleIJNS5_1CILi1EEES8_S8_EEENS6_IJNS7_ILi192EEENS7_ILi128EEENS7_ILi96EEEEEELi96ENS_10bfloat16_tEfNS_4arch4Sm90ELb0ELb1ELb0ELb1ELb0ELb1ELb0ELb0ELb1ELb0ELb0ELb0EEENS1_21CollectiveEpilogueFwdINS6_IJSA_SC_SB_EEES9_SE_SG_Li384ELb1ELb0ELb0ELb0EEENS1_36VarlenDynamicPersistentTileSchedulerILi192ELi128ELi384ELi32ELb0ELb0ELb1ELb1ELb0ELb1EEEEEEEEEvNT_6ParamsE:
        .type           _ZN7cutlass13device_kernelIN5flash11enable_sm90INS1_16FlashAttnFwdSm90INS1_25CollectiveMainloopFwdSm90ILi2EN4cute5tupleIJNS5_1CILi1EEES8_S8_EEENS6_IJNS7_ILi192EEENS7_ILi128EEENS7_ILi96EEEEEELi96ENS_10bfloat16_tEfNS_4arch4Sm90ELb0ELb1ELb0ELb1ELb0ELb1ELb0ELb0ELb1ELb0ELb0ELb0EEENS1_21CollectiveEpilogueFwdINS6_IJSA_SC_SB_EEES9_SE_SG_Li384ELb1ELb0ELb0ELb0EEENS1_36VarlenDynamicPersistentTileSchedulerILi192ELi128ELi384ELi32ELb0ELb0ELb1ELb1ELb0ELb1EEEEEEEEEvNT_6ParamsE,@function
        .size           _ZN7cutlass13device_kernelIN5flash11enable_sm90INS1_16FlashAttnFwdSm90INS1_25CollectiveMainloopFwdSm90ILi2EN4cute5tupleIJNS5_1CILi1EEES8_S8_EEENS6_IJNS7_ILi192EEENS7_ILi128EEENS7_ILi96EEEEEELi96ENS_10bfloat16_tEfNS_4arch4Sm90ELb0ELb1ELb0ELb1ELb0ELb1ELb0ELb0ELb1ELb0ELb0ELb0EEENS1_21CollectiveEpilogueFwdINS6_IJSA_SC_SB_EEES9_SE_SG_Li384ELb1ELb0ELb0ELb0EEENS1_36VarlenDynamicPersistentTileSchedulerILi192ELi128ELi384ELi32ELb0ELb0ELb1ELb1ELb0ELb1EEEEEEEEEvNT_6ParamsE,(.L_x_2212 - _ZN7cutlass13device_kernelIN5flash11enable_sm90INS1_16FlashAttnFwdSm90INS1_25CollectiveMainloopFwdSm90ILi2EN4cute5tupleIJNS5_1CILi1EEES8_S8_EEENS6_IJNS7_ILi192EEENS7_ILi128EEENS7_ILi96EEEEEELi96ENS_10bfloat16_tEfNS_4arch4Sm90ELb0ELb1ELb0ELb1ELb0ELb1ELb0ELb0ELb1ELb0ELb0ELb0EEENS1_21CollectiveEpilogueFwdINS6_IJSA_SC_SB_EEES9_SE_SG_Li384ELb1ELb0ELb0ELb0EEENS1_36VarlenDynamicPersistentTileSchedulerILi192ELi128ELi384ELi32ELb0ELb0ELb1ELb1ELb0ELb1EEEEEEEEEvNT_6ParamsE)
        .other          _ZN7cutlass13device_kernelIN5flash11enable_sm90INS1_16FlashAttnFwdSm90INS1_25CollectiveMainloopFwdSm90ILi2EN4cute5tupleIJNS5_1CILi1EEES8_S8_EEENS6_IJNS7_ILi192EEENS7_ILi128EEENS7_ILi96EEEEEELi96ENS_10bfloat16_tEfNS_4arch4Sm90ELb0ELb1ELb0ELb1ELb0ELb1ELb0ELb0ELb1ELb0ELb0ELb0EEENS1_21CollectiveEpilogueFwdINS6_IJSA_SC_SB_EEES9_SE_SG_Li384ELb1ELb0ELb0ELb0EEENS1_36VarlenDynamicPersistentTileSchedulerILi192ELi128ELi384ELi32ELb0ELb0ELb1ELb1ELb0ELb1EEEEEEEEEvNT_6ParamsE,@"STO_CUDA_ENTRY STV_DEFAULT"
_ZN7cutlass13device_kernelIN5flash11enable_sm90INS1_16FlashAttnFwdSm90INS1_25CollectiveMainloopFwdSm90ILi2EN4cute5tupleIJNS5_1CILi1EEES8_S8_EEENS6_IJNS7_ILi192EEENS7_ILi128EEENS7_ILi96EEEEEELi96ENS_10bfloat16_tEfNS_4arch4Sm90ELb0ELb1ELb0ELb1ELb0ELb1ELb0ELb0ELb1ELb0ELb0ELb0EEENS1_21CollectiveEpilogueFwdINS6_IJSA_SC_SB_EEES9_SE_SG_Li384ELb1ELb0ELb0ELb0EEENS1_36VarlenDynamicPersistentTileSchedulerILi192ELi128ELi384ELi32ELb0ELb0ELb1ELb1ELb0ELb1EEEEEEEEEvNT_6ParamsE:
        /* <DEDUP_REMOVED lines=26> */
.L_x_1081:
[----:B------:R-:W-:Y:S05]  /*01a0*/  BSYNC B0 ;  /* 0x0000000000007941 */ /* 0x000fea0003800000 */
.L_x_1080:
        /* <DEDUP_REMOVED lines=40> */
.L_x_1082:
        /* <DEDUP_REMOVED lines=22> */
.L_x_1083:
        /* <DEDUP_REMOVED lines=18> */
.L_x_1084:
        /* <DEDUP_REMOVED lines=22> */
.L_x_1085:
        /* <DEDUP_REMOVED lines=22> */
.L_x_1086:
[----:B--2---:R-:W-:Y:S01]  /*0970*/  ISETP.NE.AND P0, PT, R2, RZ, PT ;  /* 0x000000ff0200720c */ /* 0x004fe20003f05270 */
[----:B------:R-:W-:Y:S01]  /*0980*/  IMAD.MOV.U32 R2, RZ, RZ, 0x1 ;  /* 0x00000001ff027424 */ /* 0x000fe200078e00ff */
[----:B------:R-:W-:Y:S01]  /*0990*/  NOP ;  /* 0x0000000000007918 */ /* 0x000fe20000000000 */
[----:B------:R-:W-:Y:S01]  /*09a0*/  ULDC.64 UR38, c[0x0][0x208] ;  /* 0x0000820000267ab9 */ /* 0x000fe20000000a00 */
[----:B------:R-:W-:Y:S02]  /*09b0*/  BSSY B7, `(.L_x_1087) ;  /* 0x0001fa0000077945 */ /* 0x000fe40003800000 */
[----:B------:R-:W-:-:S05]  /*09c0*/  SEL R2, R2, 0x2, !P0 ;  /* 0x0000000202027807 */ /* 0x000fca0004000000 */
[----:B------:R2:W-:Y:S01]  /*09d0*/  STL [R1+0xc], R2 ;  /* 0x00000c0201007387 */ /* 0x0005e20000100800 */
[----:B01-34-:R-:W-:Y:S06]  /*09e0*/  BAR.SYNC.DEFER_BLOCKING 0x0 ;  /* 0x0000000000007b1d */ /* 0x01bfec0000010000 */
[----:B------:R-:W-:Y:S05]  /*09f0*/  @!P0 BRA `(.L_x_1088) ;  /* 0x0000019800948947 */ /* 0x000fea0003800000 */
.L_x_1089:
[----:B------:R-:W-:-:S08]  /*0a00*/  NOP ;  /* 0x0000000000007918 */ /* 0x000fd00000000000 */
[----:B------:R-:W0:Y:S02]  /*0a10*/  USETMAXREG.TRY_ALLOC.CTAPOOL UP0, 0xa0 ;  /* 0x000000a0000079c8 */ /* 0x000e240008000600 */
[----:B0-----:R-:W-:-:S13]  /*0a20*/  PLOP3.LUT P0, PT, PT, PT, UP0, 0x80, 0x0 ;  /* 0x000000000000781c */ /* 0x001fda0003f0f008 */
[----:B------:R-:W-:Y:S05]  /*0a30*/  @!P0 BRA `(.L_x_1089) ;  /* 0xfffffffc00f08947 */ /* 0x000fea000383ffff */
[----:B------:R-:W3:Y:S01]  /*0a40*/  LDL.LU R0, [R1] ;  /* 0x0000000001007983 */ /* 0x000ee20000300800 */
[----:B--2---:R-:W0:Y:S01]  /*0a50*/  S2R R2, SR_TID.X ;  /* 0x0000000000027919 */ /* 0x004e220000002100 */
        /* <DEDUP_REMOVED lines=12> */
[----:B---3--:R-:W-:-:S04]  /*0b20*/  LOP3.LUT R0, R0, 0xdfffffff, RZ, 0xc0, !PT ;  /* 0xdfffffff00007812 */ /* 0x008fc800078ec0ff */
[----:B------:R-:W-:-:S05]  /*0b30*/  @P0 LOP3.LUT R0, R0, 0x20000000, RZ, 0xfc, !PT ;  /* 0x2000000000000812 */ /* 0x000fca00078efcff */
[----:B------:R1:W-:Y:S01]  /*0b40*/  STL [R1], R0 ;  /* 0x0000000001007387 */ /* 0x0003e20000100800 */
[----:B0-----:R-:W-:-:S13]  /*0b50*/  ISETP.GE.AND P0, PT, R15, UR4, PT ;  /* 0x000000040f007c0c */ /* 0x001fda000bf06270 */
[----:B-1----:R-:W-:Y:S05]  /*0b60*/  @P0 BRA `(.L_x_1090) ;  /* 0x000001f800100947 */ /* 0x002fea0003800000 */
[----:B------:R-:W2:Y:S01]  /*0b70*/  LDL.LU R12, [R1+0xc] ;  /* 0x00000c00010c7983 */ /* 0x000ea20000300800 */
[----:B------:R-:W0:Y:S02]  /*0b80*/  S2R R0, SR_TID.X ;  /* 0x0000000000007919 */ /* 0x000e240000002100 */
[----:B0-----:R-:W-:-:S05]  /*0b90*/  VIADD R0, R0, 0xffffff80 ;  /* 0xffffff8000007836 */ /* 0x001fca0000000000 */
[----:B------:R-:W-:-:S04]  /*0ba0*/  SHF.R.S32.HI R3, RZ, 0x1f, R0 ;  /* 0x0000001fff037819 */ /* 0x000fc80000011400 */
[----:B------:R-:W-:-:S04]  /*0bb0*/  LEA.HI R4, R3, R0, RZ, 0x4 ;  /* 0x0000000003047211 */ /* 0x000fc800078f20ff */
[----:B------:R-:W-:Y:S02]  /*0bc0*/  LOP3.LUT R5, R4, 0xfffffff0, RZ, 0xc0, !PT ;  /* 0xfffffff004057812 */ /* 0x000fe400078ec0ff */
[----:B------:R-:W-:-:S03]  /*0bd0*/  LEA.HI R6, R3, R0, RZ, 0x2 ;  /* 0x0000000003067211 */ /* 0x000fc600078f10ff */
[C---:B------:R-:W-:Y:S01]  /*0be0*/  IMAD.IADD R5, R0.reuse, 0x1, -R5 ;  /* 0x0000000100057824 */ /* 0x040fe200078e0a05 */
[CC--:B------:R-:W-:Y:S02]  /*0bf0*/  LEA.HI R7, R3.reuse, R0.reuse, RZ, 0x5 ;  /* 0x0000000003077211 */ /* 0x0c0fe400078f28ff */
[-C--:B------:R-:W-:Y:S02]  /*0c00*/  LEA.HI R10, R0, R0.reuse, RZ, 0x1 ;  /* 0x00000000000a7211 */ /* 0x080fe400078f08ff */
[----:B------:R-:W-:Y:S02]  /*0c10*/  LEA.HI R3, R3, R0, RZ, 0x7 ;  /* 0x0000000003037211 */ /* 0x000fe400078f38ff */
[--C-:B------:R-:W-:Y:S02]  /*0c20*/  SHF.R.S32.HI R8, RZ, 0x2, R6.reuse ;  /* 0x00000002ff087819 */ /* 0x100fe40000011406 */
[----:B------:R-:W-:Y:S02]  /*0c30*/  SHF.R.S32.HI R17, RZ, 0x1f, R6 ;  /* 0x0000001fff117819 */ /* 0x000fe40000011406 */
[----:B------:R-:W-:-:S02]  /*0c40*/  SHF.R.S32.HI R6, RZ, 0x1f, R5 ;  /* 0x0000001fff067819 */ /* 0x000fc40000011405 */
[----:B------:R-:W-:Y:S02]  /*0c50*/  LOP3.LUT R11, R10, 0xfffffffe, RZ, 0xc0, !PT ;  /* 0xfffffffe0a0b7812 */ /* 0x000fe400078ec0ff */
[----:B------:R-:W-:Y:S02]  /*0c60*/  LOP3.LUT R9, R3, 0xffffff80, RZ, 0xc0, !PT ;  /* 0xffffff8003097812 */ /* 0x000fe400078ec0ff */
[----:B------:R-:W-:Y:S02]  /*0c70*/  SHF.R.S32.HI R3, RZ, 0x4, R4 ;  /* 0x00000004ff037819 */ /* 0x000fe40000011404 */
[----:B------:R-:W-:Y:S01]  /*0c80*/  LEA.HI R6, R6, R5, RZ, 0x3 ;  /* 0x0000000506067211 */ /* 0x000fe200078f18ff */
[----:B------:R-:W-:Y:S01]  /*0c90*/  IMAD.IADD R11, R0, 0x1, -R11 ;  /* 0x00000001000b7824 */ /* 0x000fe200078e0a0b */
[----:B------:R-:W-:Y:S01]  /*0ca0*/  LEA.HI R4, R4, R3, RZ, 0x1 ;  /* 0x0000000304047211 */ /* 0x000fe200078f08ff */
[----:B------:R-:W-:Y:S01]  /*0cb0*/  IMAD.IADD R9, R0, 0x1, -R9 ;  /* 0x0000000100097824 */ /* 0x000fe200078e0a09 */
[----:B------:R-:W-:-:S02]  /*0cc0*/  LOP3.LUT R0, R6, 0xfffffff8, RZ, 0xc0, !PT ;  /* 0xfffffff806007812 */ /* 0x000fc400078ec0ff */
[----:B------:R-:W-:-:S03]  /*0cd0*/  LOP3.LUT R4, R4, 0x1ffffffe, RZ, 0xc0, !PT ;  /* 0x1ffffffe04047812 */ /* 0x000fc600078ec0ff */
[----:B------:R-:W-:Y:S02]  /*0ce0*/  IMAD.IADD R0, R5, 0x1, -R0 ;  /* 0x0000000105007824 */ /* 0x000fe400078e0a00 */
[----:B------:R-:W-:Y:S02]  /*0cf0*/  IMAD.IADD R4, R3, 0x1, -R4 ;  /* 0x0000000103047824 */ /* 0x000fe400078e0a04 */
[----:B------:R-:W-:Y:S01]  /*0d00*/  IMAD.SHL.U32 R5, R0, 0x40, RZ ;  /* 0x0000004000057824 */ /* 0x000fe200078e00ff */
[----:B------:R-:W-:Y:S02]  /*0d10*/  LEA.HI R17, R17, R8, RZ, 0x2 ;  /* 0x0000000811117211 */ /* 0x000fe400078f10ff */
[----:B------:R-:W-:Y:S01]  /*0d20*/  SHF.R.S32.HI R23, RZ, 0x1, R10 ;  /* 0x00000001ff177819 */ /* 0x000fe2000001140a */
[----:B------:R-:W-:Y:S01]  /*0d30*/  IMAD.SHL.U32 R4, R4, 0x8, RZ ;  /* 0x0000000804047824 */ /* 0x000fe200078e00ff */
[----:B------:R-:W-:Y:S01]  /*0d40*/  LOP3.LUT R5, R5, 0x1c0, RZ, 0xc0, !PT ;  /* 0x000001c005057812 */ /* 0x000fe200078ec0ff */
[----:B------:R-:W-:Y:S01]  /*0d50*/  IMAD.SHL.U32 R6, R6, 0x40, RZ ;  /* 0x0000004006067824 */ /* 0x000fe200078e00ff */
[----:B------:R-:W-:-:S02]  /*0d60*/  LOP3.LUT R17, R17, 0xfffffffc, RZ, 0xc0, !PT ;  /* 0xfffffffc11117812 */ /* 0x000fc400078ec0ff */
[----:B------:R-:W-:Y:S02]  /*0d70*/  LEA.HI R10, R10, R23, RZ, 0x1 ;  /* 0x000000170a0a7211 */ /* 0x000fe400078f08ff */
[----:B------:R-:W-:Y:S01]  /*0d80*/  R2P PR, R0, 0x6 ;  /* 0x0000000600007804 */ /* 0x000fe20000000000 */
[----:B------:R-:W-:Y:S01]  /*0d90*/  VIADD R0, R2, 0xc400 ;  /* 0x0000c40002007836 */ /* 0x000fe20000000000 */
[----:B------:R-:W-:Y:S01]  /*0da0*/  LOP3.LUT R4, R5, 0x8, R4, 0xf8, !PT ;  /* 0x0000000805047812 */ /* 0x000fe200078ef804 */
[----:B------:R-:W-:Y:S01]  /*0db0*/  STL [R1+0x34], R13 ;  /* 0x0000340d01007387 */ /* 0x000fe20000100800 */
[----:B------:R-:W-:Y:S01]  /*0dc0*/  SHF.R.S32.HI R7, RZ, 0x5, R7 ;  /* 0x00000005ff077819 */ /* 0x000fe20000011407 */
[----:B------:R-:W-:Y:S01]  /*0dd0*/  IMAD.IADD R17, R8, 0x1, -R17 ;  /* 0x0000000108117824 */ /* 0x000fe200078e0a11 */
[----:B------:R-:W-:Y:S01]  /*0de0*/  LOP3.LUT R10, R10, 0x7fffffe, RZ, 0xc0, !PT ;  /* 0x07fffffe0a0a7812 */ /* 0x000fe200078ec0ff */
[----:B------:R-:W-:Y:S01]  /*0df0*/  STL [R1+0x38], R14 ;  /* 0x0000380e01007387 */ /* 0x000fe20000100800 */
[----:B------:R-:W-:-:S02]  /*0e00*/  LOP3.LUT R6, R6, 0x7ffffe00, RZ, 0xc0, !PT ;  /* 0x7ffffe0006067812 */ /* 0x000fc400078ec0ff */
[----:B------:R-:W-:Y:S01]  /*0e10*/  SHF.R.U32.HI R5, RZ, 0x3, R5 ;  /* 0x00000003ff057819 */ /* 0x000fe20000011605 */
[----:B------:R-:W-:Y:S01]  /*0e20*/  STL [R1+0x3c], R15 ;  /* 0x00003c0f01007387 */ /* 0x000fe20000100800 */
[----:B------:R-:W-:Y:S02]  /*0e30*/  IMAD.IADD R10, R23, 0x1, -R10 ;  /* 0x00000001170a7824 */ /* 0x000fe400078e0a0a */
[----:B------:R-:W-:Y:S01]  /*0e40*/  LOP3.LUT R5, R4, R5, RZ, 0x3c, !PT ;  /* 0x0000000504057212 */ /* 0x000fe200078e3cff */
[----:B------:R-:W-:Y:S01]  /*0e50*/  STL [R1+0x50], RZ ;  /* 0x000050ff01007387 */ /* 0x000fe20000100800 */
[----:B------:R-:W-:-:S03]  /*0e60*/  IMAD R6, R7, 0x400, R6 ;  /* 0x0000040007067824 */ /* 0x000fc600078e0206 */
[----:B------:R0:W-:Y:S01]  /*0e70*/  STL [R1+0x58], R0 ;  /* 0x0000580001007387 */ /* 0x0001e20000100800 */
[----:B------:R-:W-:Y:S02]  /*0e80*/  IMAD R10, R3, 0x8, R10 ;  /* 0x00000008030a7824 */ /* 0x000fe400078e020a */
[----:B------:R-:W-:Y:S02]  /*0e90*/  IMAD.IADD R5, R6, 0x1, R5 ;  /* 0x0000000106057824 */ /* 0x000fe400078e0205 */
[----:B------:R-:W-:Y:S02]  /*0ea0*/  IMAD.SHL.U32 R19, R11, 0x8, RZ ;  /* 0x000000080b137824 */ /* 0x000fe400078e00ff */
[----:B0-----:R-:W-:Y:S02]  /*0eb0*/  IMAD.SHL.U32 R0, R17, 0x40, RZ ;  /* 0x0000004011007824 */ /* 0x001fe400078e00ff */
[----:B------:R-:W-:-:S03]  /*0ec0*/  IMAD R137, R5, 0x2, R2 ;  /* 0x0000000205897824 */ /* 0x000fc600078e0202 */
[----:B------:R-:W-:-:S04]  /*0ed0*/  LOP3.LUT R3, R0, 0xc0, RZ, 0xc0, !PT ;  /* 0x000000c000037812 */ /* 0x000fc800078ec0ff */
[----:B------:R-:W-:Y:S02]  /*0ee0*/  LOP3.LUT R0, R3, 0x8, R19, 0xf8, !PT ;  /* 0x0000000803007812 */ /* 0x000fe400078ef813 */
[----:B------:R-:W-:Y:S01]  /*0ef0*/  SHF.R.U32.HI R5, RZ, 0x3, R3 ;  /* 0x00000003ff057819 */ /* 0x000fe20000011603 */
[----:B------:R-:W-:Y:S01]  /*0f00*/  VIADD R139, R137, 0x21800 ;  /* 0x00021800898b7836 */ /* 0x000fe20000000000 */
[----:B------:R-:W-:Y:S01]  /*0f10*/  SHF.R.S32.HI R4, RZ, 0x1f, R23 ;  /* 0x0000001fff047819 */ /* 0x000fe20000011417 */
[----:B------:R-:W-:Y:S01]  /*0f20*/  VIADD R4, R19, 0x10 ;  /* 0x0000001013047836 */ /* 0x000fe20000000000 */
[----:B------:R-:W-:Y:S01]  /*0f30*/  LOP3.LUT R0, R0, R5, RZ, 0x3c, !PT ;  /* 0x0000000500007212 */ /* 0x000fe200078e3cff */
[----:B------:R-:W-:Y:S01]  /*0f40*/  STL [R1+0x8], RZ ;  /* 0x000008ff01007387 */ /* 0x000fe20000100800 */
[----:B------:R-:W-:-:S03]  /*0f50*/  IMAD.SHL.U32 R4, R10, 0x20, RZ ;  /* 0x000000200a047824 */ /* 0x000fc600078e00ff */
[----:B------:R0:W-:Y:S01]  /*0f60*/  STL [R1+0x18], R3 ;  /* 0x0000180301007387 */ /* 0x0001e20000100800 */
[----:B------:R-:W-:-:S03]  /*0f70*/  IMAD.IADD R0, R4, 0x1, R0 ;  /* 0x0000000104007824 */ /* 0x000fc600078e0200 */
[----:B------:R-:W-:Y:S01]  /*0f80*/  STL [R1+0x1c], R5 ;  /* 0x00001c0501007387 */ /* 0x000fe20000100800 */
[----:B0-----:R-:W-:Y:S02]  /*0f90*/  VIADD R3, R137, 0x21820 ;  /* 0x0002182089037836 */ /* 0x001fe40000000000 */
[----:B------:R-:W-:Y:S01]  /*0fa0*/  @P1 VIADD R3, R139, 0xffffffe0 ;  /* 0xffffffe08b031836 */ /* 0x000fe20000000000 */
[----:B------:R-:W-:Y:S04]  /*0fb0*/  STL [R1+0x20], R4 ;  /* 0x0000200401007387 */ /* 0x000fe80000100800 */
[----:B------:R-:W-:Y:S04]  /*0fc0*/  STL [R1+0x28], R3 ;  /* 0x0000280301007387 */ /* 0x000fe80000100800 */
[----:B------:R0:W-:Y:S02]  /*0fd0*/  STL [R1+0x44], R0 ;  /* 0x0000440001007387 */ /* 0x0001e40000100800 */
[----:B0-----:R-:W-:-:S05]  /*0fe0*/  VIADD R0, R3, 0x6000 ;  /* 0x0000600003007836 */ /* 0x001fca0000000000 */
[----:B------:R0:W-:Y:S01]  /*0ff0*/  STL [R1+0x2c], R0 ;  /* 0x00002c0001007387 */ /* 0x0001e20000100800 */
[----:B------:R-:W-:Y:S01]  /*1000*/  SHF.R.S32.HI R8, RZ, 0x1f, R9 ;  /* 0x0000001fff087819 */ /* 0x000fe20000011409 */
[----:B------:R-:W-:-:S03]  /*1010*/  IMAD.MOV.U32 R138, RZ, RZ, 0x40 ;  /* 0x00000040ff8a7424 */ /* 0x000fc600078e00ff */
[----:B------:R-:W-:Y:S02]  /*1020*/  LEA.HI R8, R8, R9, RZ, 0x2 ;  /* 0x0000000908087211 */ /* 0x000fe400078f10ff */
[----:B------:R-:W-:Y:S02]  /*1030*/  SEL R138, R138, 0xffffffc0, !P2 ;  /* 0xffffffc08a8a7807 */ /* 0x000fe40005000000 */
[----:B------:R-:W-:Y:S01]  /*1040*/  LOP3.LUT R8, R8, 0x7ffffffc, RZ, 0xc0, !PT ;  /* 0x7ffffffc08087812 */ /* 0x000fe200078ec0ff */
[----:B------:R-:W-:Y:S02]  /*1050*/  IMAD.MOV.U32 R18, RZ, RZ, RZ ;  /* 0x000000ffff127224 */ /* 0x000fe400078e00ff */
[----:B------:R-:W-:Y:S02]  /*1060*/  IMAD.IADD R139, R139, 0x1, R138 ;  /* 0x000000018b8b7824 */ /* 0x000fe400078e028a */
[----:B------:R-:W-:Y:S02]  /*1070*/  IMAD.IADD R136, R9, 0x1, -R8 ;  /* 0x0000000109887824 */ /* 0x000fe400078e0a08 */
[----:B------:R-:W-:-:S02]  /*1080*/  IMAD.MOV.U32 R22, RZ, RZ, RZ ;  /* 0x000000ffff167224 */ /* 0x000fc400078e00ff */
[----:B------:R-:W-:Y:S02]  /*1090*/  IMAD.MOV.U32 R17, RZ, RZ, RZ ;  /* 0x000000ffff117224 */ /* 0x000fe400078e00ff */
[----:B------:R-:W-:Y:S02]  /*10a0*/  IMAD.SHL.U32 R16, R11, 0x4, RZ ;  /* 0x000000040b107824 */ /* 0x000fe400078e00ff */
[----:B------:R-:W-:Y:S02]  /*10b0*/  VIADD R5, R19, 0x20 ;  /* 0x0000002013057836 */ /* 0x000fe40000000000 */
[----:B------:R-:W-:Y:S01]  /*10c0*/  IMAD.IADD R138, R138, 0x1, R3 ;  /* 0x000000018a8a7824 */ /* 0x000fe200078e0203 */
[----:B0-2---:R-:W-:-:S07]  /*10d0*/  LOP3.LUT R157, R12, 0x1, RZ, 0xfc, !PT ;  /* 0x000000010c9d7812 */ /* 0x005fce00078efcff */
.L_x_1299:
[----:B0-2--5:R-:W2:Y:S01]  /*10e0*/  LDL R30, [R1+0x3c] ;  /* 0x00003c00011e7983 */ /* 0x025ea20000100800 */
[----:B------:R-:W-:Y:S05]  /*10f0*/  YIELD ;  /* 0x0000000000007946 */ /* 0x000fea0003800000 */
[----:B------:R-:W-:Y:S01]  /*1100*/  ULDC.64 UR4, c[0x0][0xa28] ;  /* 0x00028a0000047ab9 */ /* 0x000fe20000000a00 */
[----:B-1-3--:R-:W2:Y:S01]  /*1110*/  LDC.64 R6, c[0x0][0xa08] ;  /* 0x00028200ff067b82 */ /* 0x00aea20000000a00 */
[----:B------:R-:W-:Y:S01]  /*1120*/  ISETP.NE.U32.AND P1, PT, RZ, UR4, PT ;  /* 0x00000004ff007c0c */ /* 0x000fe2000bf25070 */
[----:B------:R-:W-:Y:S02]  /*1130*/  IMAD.MOV.U32 R0, RZ, RZ, RZ ;  /* 0x000000ffff007224 */ /* 0x000fe400078e00ff */
[----:B------:R-:W-:Y:S01]  /*1140*/  IMAD.MOV.U32 R72, RZ, RZ, RZ ;  /* 0x000000ffff487224 */ /* 0x000fe200078e00ff */
[----:B------:R-:W-:Y:S01]  /*1150*/  ISETP.NE.AND.EX P1, PT, RZ, UR5, PT, P1 ;  /* 0x00000005ff007c0c */ /* 0x000fe2000bf25310 */
[----:B------:R-:W-:-:S02]  /*1160*/  ULDC.64 UR4, c[0x0][0xa18] ;  /* 0x0002860000047ab9 */ /* 0x000fc40000000a00 */
[----:B------:R-:W-:-:S04]  /*1170*/  ISETP.NE.U32.AND P2, PT, RZ, UR4, PT ;  /* 0x00000004ff007c0c */ /* 0x000fc8000bf45070 */
[----:B------:R-:W-:Y:S01]  /*1180*/  ISETP.NE.AND.EX P2, PT, RZ, UR5, PT, P2 ;  /* 0x00000005ff007c0c */ /* 0x000fe2000bf45320 */
[----:B------:R-:W-:Y:S02]  /*1190*/  ULDC.64 UR4, c[0x0][0xa08] ;  /* 0x0002820000047ab9 */ /* 0x000fe40000000a00 */
[----:B------:R-:W-:-:S03]  /*11a0*/  ISETP.NE.U32.AND P0, PT, RZ, UR4, PT ;  /* 0x00000004ff007c0c */ /* 0x000fc6000bf05070 */
[----:B------:R-:W0:Y:S08]  /*11b0*/  @P1 LDC.64 R4, c[0x0][0xa28] ;  /* 0x00028a00ff041b82 */ /* 0x000e300000000a00 */
[----:B------:R-:W1:Y:S01]  /*11c0*/  @P2 LDC.64 R8, c[0x0][0xa18] ;  /* 0x00028600ff082b82 */ /* 0x000e620000000a00 */
[----:B------:R-:W-:Y:S01]  /*11d0*/  ULDC UR4, c[0x0][0x288] ;  /* 0x0000a20000047ab9 */ /* 0x000fe20000000800 */
[----:B------:R-:W-:Y:S01]  /*11e0*/  ISETP.NE.AND.EX P0, PT, RZ, UR5, PT, P0 ;  /* 0x00000005ff007c0c */ /* 0x000fe2000bf05300 */
[----:B------:R-:W-:Y:S01]  /*11f0*/  IMAD.U32 R3, RZ, RZ, UR4 ;  /* 0x00000004ff037e24 */ /* 0x000fe2000f8e00ff */
[----:B------:R-:W-:Y:S01]  /*1200*/  ULDC.64 UR4, c[0x0][0x3f8] ;  /* 0x0000fe0000047ab9 */ /* 0x000fe20000000a00 */
[----:B--2---:R-:W-:-:S04]  /*1210*/  IMAD.WIDE R10, R30, 0x4, R6 ;  /* 0x000000041e0a7825 */ /* 0x004fc800078e0206 */
[----:B-1----:R-:W-:-:S06]  /*1220*/  @P2 IMAD.WIDE R6, R30, 0x4, R8 ;  /* 0x000000041e062825 */ /* 0x002fcc00078e0208 */
[----:B------:R1:W5:Y:S01]  /*1230*/  @P0 LDG.E R72, desc[UR38][R10.64] ;  /* 0x000000260a480981 */ /* 0x000362000c1e1900 */
[----:B0-----:R-:W-:-:S03]  /*1240*/  @P1 IMAD.WIDE R4, R30, 0x4, R4 ;  /* 0x000000041e041825 */ /* 0x001fc600078e0204 */
[----:B------:R-:W2:Y:S04]  /*1250*/  @P2 LDG.E R3, desc[UR38][R6.64] ;  /* 0x0000002606032981 */ /* 0x000ea8000c1e1900 */
        /* <DEDUP_REMOVED lines=9> */
[----:B------:R-:W-:Y:S01]  /*12f0*/  IMAD.U32 R27, RZ, RZ, UR4 ;  /* 0x00000004ff1b7e24 */ /* 0x000fe2000f8e00ff */
[----:B--2---:R1:W-:Y:S01]  /*1300*/  STL [R1+0x40], R3 ;  /* 0x0000400301007387 */ /* 0x0043e20000100800 */
[----:B------:R-:W-:Y:S01]  /*1310*/  IMAD.MOV.U32 R14, RZ, RZ, R3 ;  /* 0x000000ffff0e7224 */ /* 0x000fe200078e0003 */
[----:B------:R-:W-:Y:S06]  /*1320*/  @P2 BRA `(.L_x_1091) ;  /* 0x0000000000282947 */ /* 0x000fec0003800000 */
[----:B------:R-:W-:Y:S02]  /*1330*/  ULDC.64 UR4, c[0x0][0xa00] ;  /* 0x0002800000047ab9 */ /* 0x000fe40000000a00 */
[----:B------:R-:W-:-:S04]  /*1340*/  ISETP.NE.U32.AND P1, PT, RZ, UR4, PT ;  /* 0x00000004ff007c0c */ /* 0x000fc8000bf25070 */
[----:B------:R-:W-:-:S13]  /*1350*/  ISETP.NE.AND.EX P1, PT, RZ, UR5, PT, P1 ;  /* 0x00000005ff007c0c */ /* 0x000fda000bf25310 */
[----:B------:R-:W-:Y:S05]  /*1360*/  @!P1 BRA `(.L_x_1091) ;  /* 0x0000000000189947 */ /* 0x000fea0003800000 */
[----:B-1----:R-:W0:Y:S02]  /*1370*/  LDC.64 R4, c[0x0][0xa00] ;  /* 0x00028000ff047b82 */ /* 0x002e240000000a00 */
[----:B0-----:R-:W-:-:S05]  /*1380*/  IMAD.WIDE R4, R30, 0x4, R4 ;  /* 0x000000041e047825 */ /* 0x001fca00078e0204 */
[----:B------:R-:W2:Y:S04]  /*1390*/  LDG.E R3, desc[UR38][R4.64] ;  /* 0x0000002604037981 */ /* 0x000ea8000c1e1900 */
[----:B------:R-:W2:Y:S02]  /*13a0*/  LDG.E R6, desc[UR38][R4.64+0x4] ;  /* 0x0000042604067981 */ /* 0x000ea4000c1e1900 */
[----:B--2---:R-:W-:-:S05]  /*13b0*/  IMAD.IADD R14, R6, 0x1, -R3 ;  /* 0x00000001060e7824 */ /* 0x004fca00078e0a03 */
[----:B------:R0:W-:Y:S02]  /*13c0*/  STL [R1+0x40], R14 ;  /* 0x0000400e01007387 */ /* 0x0001e40000100800 */
.L_x_1091:
[----:B------:R-:W2:Y:S01]  /*13d0*/  LDL R13, [R1+0x34] ;  /* 0x00003400010d7983 */ /* 0x000ea20000100800 */
[----:B------:R-:W-:-:S03]  /*13e0*/  ULDC.64 UR4, c[0x0][0xa20] ;  /* 0x0002880000047ab9 */ /* 0x000fc60000000a00 */
[----:B------:R-:W3:Y:S01]  /*13f0*/  LDL R29, [R1+0x38] ;  /* 0x00003800011d7983 */ /* 0x000ee20000100800 */
[----:B------:R-:W-:-:S04]  /*1400*/  ISETP.NE.U32.AND P1, PT, RZ, UR4, PT ;  /* 0x00000004ff007c0c */ /* 0x000fc8000bf25070 */
[----:B------:R-:W-:Y:S01]  /*1410*/  ISETP.NE.AND.EX P1, PT, RZ, UR5, PT, P1 ;  /* 0x00000005ff007c0c */ /* 0x000fe2000bf25310 */
[----:B--2---:R2:W-:Y:S04]  /*1420*/  STL [R1+0x54], R13 ;  /* 0x0000540d01007387 */ /* 0x0045e80000100800 */
[----:B---3--:R2:W-:Y:S04]  /*1430*/  STL [R1+0x48], R29 ;  /* 0x0000481d01007387 */ /* 0x0085e80000100800 */
[----:B------:R2:W-:Y:S04]  /*1440*/  STL [R1+0x4c], R30 ;  /* 0x00004c1e01007387 */ /* 0x0005e80000100800 */
[----:B------:R-:W-:Y:S05]  /*1450*/  @!P1 BRA `(.L_x_1092) ;  /* 0x0000000000109947 */ /* 0x000fea0003800000 */
[----:B-1----:R-:W1:Y:S02]  /*1460*/  LDC.64 R4, c[0x0][0xa20] ;  /* 0x00028800ff047b82 */ /* 0x002e640000000a00 */
[----:B-1----:R-:W-:-:S05]  /*1470*/  IMAD.WIDE R4, R30, 0x4, R4 ;  /* 0x000000041e047825 */ /* 0x002fca00078e0204 */
[----:B------:R3:W5:Y:S01]  /*1480*/  LDG.E R27, desc[UR38][R4.64] ;  /* 0x00000026041b7981 */ /* 0x000762000c1e1900 */
[----:B------:R-:W-:Y:S05]  /*1490*/  BRA `(.L_x_1093) ;  /* 0x0000000000107947 */ /* 0x000fea0003800000 */
.L_x_1092:
[----:B------:R-:W-:Y:S05]  /*14a0*/  @!P0 BRA `(.L_x_1093) ;  /* 0x00000000000c8947 */ /* 0x000fea0003800000 */
[----:B-1----:R-:W3:Y:S04]  /*14b0*/  LDG.E R4, desc[UR38][R10.64] ;  /* 0x000000260a047981 */ /* 0x002ee8000c1e1900 */
[----:B------:R-:W3:Y:S02]  /*14c0*/  LDG.E R27, desc[UR38][R10.64+0x4] ;  /* 0x000004260a1b7981 */ /* 0x000ee4000c1e1900 */
[----:B---3--:R-:W-:-:S07]  /*14d0*/  IMAD.IADD R27, R27, 0x1, -R4 ;  /* 0x000000011b1b7824 */ /* 0x008fce00078e0a04 */
.L_x_1093:
[----:B------:R-:W-:Y:S01]  /*14e0*/  ULDC.64 UR4, c[0x0][0xa10] ;  /* 0x0002840000047ab9 */ /* 0x000fe20000000a00 */
[----:B-1----:R-:W1:Y:S01]  /*14f0*/  LDC.64 R10, c[0x0][0x9e0] ;  /* 0x00027800ff0a7b82 */ /* 0x002e620000000a00 */
[----:B------:R-:W-:-:S04]  /*1500*/  ISETP.NE.U32.AND P0, PT, RZ, UR4, PT ;  /* 0x00000004ff007c0c */ /* 0x000fc8000bf05070 */
[----:B------:R-:W-:Y:S01]  /*1510*/  ISETP.NE.AND.EX P0, PT, RZ, UR5, PT, P0 ;  /* 0x00000005ff007c0c */ /* 0x000fe2000bf05300 */
[----:B------:R-:W-:Y:S02]  /*1520*/  ULDC.64 UR4, c[0x0][0xa30] ;  /* 0x00028c0000047ab9 */ /* 0x000fe40000000a00 */
[----:B------:R-:W-:-:S04]  /*1530*/  ISETP.NE.U32.AND P1, PT, RZ, UR4, PT ;  /* 0x00000004ff007c0c */ /* 0x000fc8000bf25070 */
[----:B------:R-:W-:-:S06]  /*1540*/  ISETP.NE.AND.EX P1, PT, RZ, UR5, PT, P1 ;  /* 0x00000005ff007c0c */ /* 0x000fcc000bf25310 */
[----:B---3--:R-:W3:Y:S08]  /*1550*/  @P0 LDC.64 R4, c[0x0][0xa10] ;  /* 0x00028400ff040b82 */ /* 0x008ef00000000a00 */
[----:B------:R-:W4:Y:S01]  /*1560*/  @P1 LDC.64 R6, c[0x0][0xa30] ;  /* 0x00028c00ff061b82 */ /* 0x000f220000000a00 */
[----:B---3--:R-:W-:-:S05]  /*1570*/  @P0 IMAD.WIDE R4, R30, 0x4, R4 ;  /* 0x000000041e040825 */ /* 0x008fca00078e0204 */
[----:B------:R-:W3:Y:S04]  /*1580*/  @P0 LDG.E R3, desc[UR38][R4.64] ;  /* 0x0000002604030981 */ /* 0x000ee8000c1e1900 */
[----:B------:R-:W3:Y:S01]  /*1590*/  @P0 LDG.E R8, desc[UR38][R4.64+0x4] ;  /* 0x0000042604080981 */ /* 0x000ee2000c1e1900 */
[----:B-----5:R-:W-:Y:S02]  /*15a0*/  IMAD.IADD R9, R27, 0x1, -R0 ;  /* 0x000000011b097824 */ /* 0x020fe400078e0a00 */
[----:B------:R-:W-:Y:S02]  /*15b0*/  IMAD.MOV.U32 R105, RZ, RZ, R27 ;  /* 0x000000ffff697224 */ /* 0x000fe400078e001b */
[----:B----4-:R-:W-:-:S05]  /*15c0*/  @P1 IMAD.WIDE R6, R30, 0x4, R6 ;  /* 0x000000041e061825 */ /* 0x010fca00078e0206 */
[----:B------:R4:W5:Y:S01]  /*15d0*/  @P1 LDG.E R105, desc[UR38][R6.64] ;  /* 0x0000002606691981 */ /* 0x000962000c1e1900 */
[----:B-1----:R-:W-:Y:S01]  /*15e0*/  ISETP.GE.AND P1, PT, R11, 0x1, PT ;  /* 0x000000010b00780c */ /* 0x002fe20003f26270 */
[----:B------:R-:W-:-:S04]  /*15f0*/  IMAD.MOV.U32 R108, RZ, RZ, 0xc0 ;  /* 0x000000c0ff6c7424 */ /* 0x000fc800078e00ff */
[----:B------:R-:W-:Y:S02]  /*1600*/  IMAD R108, R13, R108, 0xc0 ;  /* 0x000000c00d6c7424 */ /* 0x000fe400078e026c */
[----:B---3--:R-:W-:-:S04]  /*1610*/  @P0 IMAD.IADD R24, R8, 0x1, -R3 ;  /* 0x0000000108180824 */ /* 0x008fc800078e0a03 */
[----:B------:R-:W-:-:S04]  /*1620*/  IMAD.IADD R12, R9, 0x1, R24 ;  /* 0x00000001090c7824 */ /* 0x000fc800078e0218 */
[C---:B------:R-:W-:Y:S01]  /*1630*/  VIADD R0, R12.reuse, 0x7f ;  /* 0x0000007f0c007836 */ /* 0x040fe20000000000 */
[----:B------:R4:W-:Y:S01]  /*1640*/  STL [R1+0x30], R12 ;  /* 0x0000300c01007387 */ /* 0x0009e20000100800 */
[----:B------:R-:W-:-:S03]  /*1650*/  IADD3 R108, R12, R108, -R14 ;  /* 0x0000006c0c6c7210 */ /* 0x000fc60007ffe80e */
[----:B------:R-:W-:-:S04]  /*1660*/  SHF.R.S32.HI R3, RZ, 0x1f, R0 ;  /* 0x0000001fff037819 */ /* 0x000fc80000011400 */
[----:B------:R-:W-:Y:S01]  /*1670*/  LEA.HI R3, R3, R0, RZ, 0x7 ;  /* 0x0000000003037211 */ /* 0x000fe200078f38ff */
[----:B------:R-:W-:-:S03]  /*1680*/  IMAD.IADD R0, R108, 0x1, R10 ;  /* 0x000000016c007824 */ /* 0x000fc600078e020a */
[----:B------:R-:W-:Y:S01]  /*1690*/  SHF.R.S32.HI R111, RZ, 0x7, R3 ;  /* 0x00000007ff6f7819 */ /* 0x000fe20000011403 */
[----:B----4-:R-:W-:Y:S06]  /*16a0*/  @!P1 BRA `(.L_x_1094) ;  /* 0x0000000000489947 */ /* 0x010fec0003800000 */
[C---:B------:R-:W-:Y:S01]  /*16b0*/  ISETP.GT.AND P0, PT, R108.reuse, RZ, PT ;  /* 0x000000ff6c00720c */ /* 0x040fe20003f04270 */
[----:B------:R-:W-:Y:S01]  /*16c0*/  BSSY B0, `(.L_x_1095) ;  /* 0x000000e000007945 */ /* 0x000fe20003800000 */
[----:B------:R-:W-:-:S11]  /*16d0*/  VIADD R3, R108, 0xffffffff ;  /* 0xffffffff6c037836 */ /* 0x000fd60000000000 */
[----:B------:R-:W-:Y:S05]  /*16e0*/  @P0 BRA `(.L_x_1096) ;  /* 0x00000000001c0947 */ /* 0x000fea0003800000 */
[----:B------:R-:W-:Y:S01]  /*16f0*/  ISETP.NE.AND P0, PT, R11, 0x1, PT ;  /* 0x000000010b00780c */ /* 0x000fe20003f05270 */
[----:B------:R-:W-:-:S12]  /*1700*/  IMAD.MOV R3, RZ, RZ, -R108 ;  /* 0x000000ffff037224 */ /* 0x000fd800078e0a6c */
[----:B------:R-:W1:Y:S02]  /*1710*/  @P0 LDC.64 R4, c[0x0][0x9e8] ;  /* 0x00027a00ff040b82 */ /* 0x000e640000000a00 */
[----:B-1----:R-:W-:-:S05]  /*1720*/  @P0 IMAD.HI.U32 R4, R3, R4, RZ ;  /* 0x0000000403040227 */ /* 0x002fca00078e00ff */
[----:B------:R-:W-:-:S04]  /*1730*/  @P0 SHF.R.U32.HI R3, RZ, R5, R4 ;  /* 0x00000005ff030219 */ /* 0x000fc80000011604 */
[----:B------:R-:W-:Y:S01]  /*1740*/  LOP3.LUT R3, RZ, R3, RZ, 0x33, !PT ;  /* 0x00000003ff037212 */ /* 0x000fe200078e33ff */
[----:B------:R-:W-:Y:S06]  /*1750*/  BRA `(.L_x_1097) ;  /* 0x0000000000107947 */ /* 0x000fec0003800000 */
.L_x_1096:
[----:B------:R-:W-:-:S13]  /*1760*/  ISETP.NE.AND P0, PT, R11, 0x1, PT ;  /* 0x000000010b00780c */ /* 0x000fda0003f05270 */
[----:B------:R-:W1:Y:S02]  /*1770*/  @P0 LDC.64 R4, c[0x0][0x9e8] ;  /* 0x00027a00ff040b82 */ /* 0x000e640000000a00 */
[----:B-1----:R-:W-:-:S05]  /*1780*/  @P0 IMAD.HI.U32 R4, R3, R4, RZ ;  /* 0x0000000403040227 */ /* 0x002fca00078e00ff */
[----:B------:R-:W-:-:S07]  /*1790*/  @P0 SHF.R.U32.HI R3, RZ, R5, R4 ;  /* 0x00000005ff030219 */ /* 0x000fce0000011604 */
.L_x_1097:
[----:B------:R-:W-:Y:S05]  /*17a0*/  BSYNC B0 ;  /* 0x0000000000007941 */ /* 0x000fea0003800000 */
.L_x_1095:
[----:B------:R-:W-:-:S05]  /*17b0*/  IMAD R3, R3, R11, R11 ;  /* 0x0000000b03037224 */ /* 0x000fca00078e020b */
[----:B------:R-:W-:-:S07]  /*17c0*/  VIMNMX R0, R0, R3, PT ;  /* 0x0000000300007248 */ /* 0x000fce0003fe0100 */
.L_x_1094:
[----:B------:R-:W-:Y:S01]  /*17d0*/  IMAD R106, R13, 0xc0, -R14 ;  /* 0x000000c00d6a7824 */ /* 0x000fe200078e0a0e */
[----:B------:R-:W-:-:S03]  /*17e0*/  ULDC UR4, c[0x0][0x9dc] ;  /* 0x0002770000047ab9 */ /* 0x000fc60000000800 */
[----:B------:R-:W-:-:S04]  /*17f0*/  IMAD.IADD R106, R12, 0x1, R106 ;  /* 0x000000010c6a7824 */ /* 0x000fc800078e026a */
[----:B------:R-:W-:Y:S01]  /*1800*/  VIADD R3, R106, -UR4 ;  /* 0x800000046a037c36 */ /* 0x000fe20008000000 */
[----:B------:R-:W-:Y:S06]  /*1810*/  @!P1 BRA `(.L_x_1098) ;  /* 0x0000000000489947 */ /* 0x000fec0003800000 */
[----:B------:R-:W-:Y:S01]  /*1820*/  ISETP.GT.AND P0, PT, R106, -0x1, PT ;  /* 0xffffffff6a00780c */ /* 0x000fe20003f04270 */
[----:B------:R-:W-:-:S12]  /*1830*/  BSSY B0, `(.L_x_1099) ;  /* 0x000000e000007945 */ /* 0x000fd80003800000 */
[----:B------:R-:W-:Y:S05]  /*1840*/  @P0 BRA `(.L_x_1100) ;  /* 0x00000000001c0947 */ /* 0x000fea0003800000 */
[----:B------:R-:W-:Y:S02]  /*1850*/  ISETP.NE.AND P0, PT, R11, 0x1, PT ;  /* 0x000000010b00780c */ /* 0x000fe40003f05270 */
[----:B------:R-:W-:-:S11]  /*1860*/  LOP3.LUT R5, RZ, R106, RZ, 0x33, !PT ;  /* 0x0000006aff057212 */ /* 0x000fd600078e33ff */
[----:B------:R-:W1:Y:S02]  /*1870*/  @P0 LDC.64 R6, c[0x0][0x9e8] ;  /* 0x00027a00ff060b82 */ /* 0x000e640000000a00 */
[----:B-1----:R-:W-:-:S05]  /*1880*/  @P0 IMAD.HI.U32 R4, R5, R6, RZ ;  /* 0x0000000605040227 */ /* 0x002fca00078e00ff */
[----:B------:R-:W-:-:S04]  /*1890*/  @P0 SHF.R.U32.HI R5, RZ, R7, R4 ;  /* 0x00000007ff050219 */ /* 0x000fc80000011604 */
[----:B------:R-:W-:Y:S01]  /*18a0*/  LOP3.LUT R4, RZ, R5, RZ, 0x33, !PT ;  /* 0x00000005ff047212 */ /* 0x000fe200078e33ff */
[----:B------:R-:W-:Y:S06]  /*18b0*/  BRA `(.L_x_1101) ;  /* 0x0000000000147947 */ /* 0x000fec0003800000 */
.L_x_1100:
[----:B------:R-:W-:Y:S01]  /*18c0*/  ISETP.NE.AND P0, PT, R11, 0x1, PT ;  /* 0x000000010b00780c */ /* 0x000fe20003f05270 */
[----:B------:R-:W-:-:S12]  /*18d0*/  IMAD.MOV.U32 R4, RZ, RZ, R106 ;  /* 0x000000ffff047224 */ /* 0x000fd800078e006a */
[----:B------:R-:W1:Y:S02]  /*18e0*/  @P0 LDC.64 R6, c[0x0][0x9e8] ;  /* 0x00027a00ff060b82 */ /* 0x000e640000000a00 */
[----:B-1----:R-:W-:-:S05]  /*18f0*/  @P0 IMAD.HI.U32 R6, R106, R6, RZ ;  /* 0x000000066a060227 */ /* 0x002fca00078e00ff */
[----:B------:R-:W-:-:S07]  /*1900*/  @P0 SHF.R.U32.HI R4, RZ, R7, R6 ;  /* 0x00000007ff040219 */ /* 0x000fce0000011606 */
.L_x_1101:
[----:B------:R-:W-:Y:S05]  /*1910*/  BSYNC B0 ;  /* 0x0000000000007941 */ /* 0x000fea0003800000 */
.L_x_1099:
[----:B------:R-:W-:-:S05]  /*1920*/  IMAD R4, R4, R11, RZ ;  /* 0x0000000b04047224 */ /* 0x000fca00078e02ff */
[----:B------:R-:W-:-:S07]  /*1930*/  VIMNMX R3, R3, R4, !PT ;  /* 0x0000000403037248 */ /* 0x000fce0007fe0100 */
.L_x_1098:
[----:B------:R-:W-:Y:S01]  /*1940*/  VIADD R0, R0, 0x7f ;  /* 0x0000007f00007836 */ /* 0x000fe20000000000 */
[----:B------:R-:W-:-:S04]  /*1950*/  SHF.R.S32.HI R4, RZ, 0x1f, R3 ;  /* 0x0000001fff047819 */ /* 0x000fc80000011403 */
[----:B------:R-:W-:Y:S02]  /*1960*/  SHF.R.S32.HI R5, RZ, 0x1f, R0 ;  /* 0x0000001fff057819 */ /* 0x000fe40000011400 */
[----:B------:R-:W-:Y:S02]  /*1970*/  LEA.HI R4, R4, R3, RZ, 0x7 ;  /* 0x0000000304047211 */ /* 0x000fe400078f38ff */
[----:B------:R-:W-:Y:S02]  /*1980*/  LEA.HI R5, R5, R0, RZ, 0x7 ;  /* 0x0000000005057211 */ /* 0x000fe400078f38ff */
[----:B------:R-:W-:Y:S02]  /*1990*/  SHF.R.S32.HI R4, RZ, 0x7, R4 ;  /* 0x00000007ff047819 */ /* 0x000fe40000011404 */
[----:B------:R-:W-:Y:S02]  /*19a0*/  SHF.R.S32.HI R0, RZ, 0x7, R5 ;  /* 0x00000007ff007819 */ /* 0x000fe40000011405 */
[----:B------:R-:W-:-:S02]  /*19b0*/  VIMNMX R4, RZ, R4, !PT ;  /* 0x00000004ff047248 */ /* 0x000fc40007fe0100 */
[----:B------:R-:W-:-:S03]  /*19c0*/  VIMNMX R0, R111, R0, PT ;  /* 0x000000006f007248 */ /* 0x000fc60003fe0100 */
[--C-:B------:R-:W-:Y:S02]  /*19d0*/  IMAD R4, R4, 0x80, -R9.reuse ;  /* 0x0000008004047824 */ /* 0x100fe400078e0a09 */
[----:B------:R-:W-:-:S03]  /*19e0*/  IMAD R3, R0, 0x80, -R9 ;  /* 0x0000008000037824 */ /* 0x000fc600078e0a09 */
[----:B------:R-:W-:Y:S02]  /*19f0*/  VIMNMX R4, RZ, R4, !PT ;  /* 0x00000004ff047248 */ /* 0x000fe40007fe0100 */
[----:B------:R-:W-:Y:S02]  /*1a00*/  VIMNMX R3, R3, R24, PT ;  /* 0x0000001803037248 */ /* 0x000fe40003fe0100 */
[----:B------:R-:W-:Y:S02]  /*1a10*/  SHF.R.U32.HI R76, RZ, 0x7, R4 ;  /* 0x00000007ff4c7819 */ /* 0x000fe40000011604 */
[----:B------:R-:W-:-:S03]  /*1a20*/  ISETP.GT.AND P0, PT, R3, R4, PT ;  /* 0x000000040300720c */ /* 0x000fc60003f04270 */
[----:B------:R-:W-:-:S10]  /*1a30*/  IMAD.MOV.U32 R25, RZ, RZ, R76 ;  /* 0x000000ffff197224 */ /* 0x000fd400078e004c */
[----:B------:R-:W-:-:S05]  /*1a40*/  @P0 VIADD R0, R3, 0x7f ;  /* 0x0000007f03000836 */ /* 0x000fca0000000000 */
[----:B------:R-:W-:-:S04]  /*1a50*/  @P0 SHF.R.S32.HI R3, RZ, 0x1f, R0 ;  /* 0x0000001fff030819 */ /* 0x000fc80000011400 */
[----:B------:R-:W-:-:S04]  /*1a60*/  @P0 LEA.HI R3, R3, R0, RZ, 0x7 ;  /* 0x0000000003030211 */ /* 0x000fc800078f38ff */
[----:B------:R-:W-:Y:S02]  /*1a70*/  @P0 SHF.R.S32.HI R25, RZ, 0x7, R3 ;  /* 0x00000007ff190819 */ /* 0x000fe40000011403 */
[----:B------:R-:W-:Y:S02]  /*1a80*/  PLOP3.LUT P0, PT, PT, PT, PT, 0x80, 0x0 ;  /* 0x000000000000781c */ /* 0x000fe40003f0f070 */
[----:B------:R-:W-:-:S13]  /*1a90*/  ISETP.GT.AND P1, PT, R25, R76, PT ;  /* 0x0000004c1900720c */ /* 0x000fda0003f24270 */
[----:B------:R-:W-:Y:S05]  /*1aa0*/  @!P1 BRA `(.L_x_1102) ;  /* 0x0000005400449947 */ /* 0x000fea0003800000 */
        /* <DEDUP_REMOVED lines=8> */
[----:B0-----:R0:W1:Y:S01]  /*1b30*/  LDC.64 R14, c[0x4][R0] ;  /* 0x01000000000e7b82 */ /* 0x0010620000000a00 */
        /* <DEDUP_REMOVED lines=8> */
[----:B0-2---:R-:W-:-:S07]  /*1bc0*/  IMAD.MOV.U32 R13, RZ, RZ, RZ ;  /* 0x000000ffff0d7224 */ /* 0x005fce00078e00ff */
[----:B------:R-:W-:-:S07]  /*1bd0*/  LEPC R20, `(.L_x_1104) ;  /* 0x000000001014794e */ /* 0x000fce0000000000 */
[----:B-1---5:R-:W-:Y:S05]  /*1be0*/  CALL.ABS.NOINC R14 ;  /* 0x000000000e007343 */ /* 0x022fea0003c00000 */
.L_x_1104:
[----:B------:R-:W-:Y:S05]  /*1bf0*/  BSYNC B6 ;  /* 0x0000000000067941 */ /* 0x000fea0003800000 */
.L_x_1103:
        /* <DEDUP_REMOVED lines=20> */
.L_x_1106:
[----:B------:R-:W-:Y:S05]  /*1d40*/  BSYNC B6 ;  /* 0x0000000000067941 */ /* 0x000fea0003800000 */
.L_x_1105:
[----:B------:R-:W-:Y:S01]  /*1d50*/  ULDC.64 UR4, c[0x0][0x9f8] ;  /* 0x00027e0000047ab9 */ /* 0x000fe20000000a00 */
[----:B------:R-:W-:Y:S01]  /*1d60*/  IMAD.MOV.U32 R3, RZ, RZ, R30 ;  /* 0x000000ffff037224 */ /* 0x000fe200078e001e */
[----:B------:R-:W-:Y:S01]  /*1d70*/  ISETP.NE.U32.AND P0, PT, RZ, UR4, PT ;  /* 0x00000004ff007c0c */ /* 0x000fe2000bf05070 */
[----:B------:R-:W3:Y:S01]  /*1d80*/  LDL.LU R38, [R1] ;  /* 0x0000000001267983 */ /* 0x000ee20000300800 */
[----:B------:R-:W1:Y:S01]  /*1d90*/  LDC R0, c[0x0][0x428] ;  /* 0x00010a00ff007b82 */ /* 0x000e620000000800 */
[----:B------:R-:W4:Y:S01]  /*1da0*/  S2R R20, SR_TID.X ;  /* 0x0000000000147919 */ /* 0x000f220000002100 */
[----:B------:R-:W-:-:S06]  /*1db0*/  ISETP.NE.AND.EX P0, PT, RZ, UR5, PT, P0 ;  /* 0x00000005ff007c0c */ /* 0x000fcc000bf05300 */
[----:B------:R-:W0:Y:S01]  /*1dc0*/  LDC.64 R6, c[0x0][0x2f0] ;  /* 0x0000bc00ff067b82 */ /* 0x000e220000000a00 */
[----:B------:R-:W-:Y:S01]  /*1dd0*/  IMAD.IADD R72, R72, 0x1, R27 ;  /* 0x0000000148487824 */ /* 0x000fe200078e021b */
[----:B------:R-:W-:Y:S01]  /*1de0*/  ULDC.64 UR6, c[0x0][0xa08] ;  /* 0x0002820000067ab9 */ /* 0x000fe20000000a00 */
[----:B------:R-:W-:Y:S01]  /*1df0*/  IMAD.MOV.U32 R15, RZ, RZ, R29 ;  /* 0x000000ffff0f7224 */ /* 0x000fe200078e001d */
[----:B------:R-:W-:Y:S01]  /*1e00*/  ULDC.64 UR4, c[0x0][0x2f8] ;  /* 0x0000be0000047ab9 */ /* 0x000fe20000000a00 */
[----:B------:R-:W-:Y:S01]  /*1e10*/  SHF.R.S32.HI R32, RZ, 0x1f, R23 ;  /* 0x0000001fff207819 */ /* 0x000fe20000011417 */
[C---:B------:R-:W-:Y:S01]  /*1e20*/  VIADD R37, R19.reuse, 0x10 ;  /* 0x0000001013257836 */ /* 0x040fe20000000000 */
[----:B------:R-:W3:Y:S01]  /*1e30*/  LDL R36, [R1+0x18] ;  /* 0x0000180001247983 */ /* 0x000ee20000100800 */
[C---:B------:R-:W-:Y:S01]  /*1e40*/  VIADD R103, R19.reuse, 0x30 ;  /* 0x0000003013677836 */ /* 0x040fe20000000000 */
[----:B------:R-:W2:Y:S01]  /*1e50*/  @P0 LDC.64 R4, c[0x0][0x9f8] ;  /* 0x00027e00ff040b82 */ /* 0x000ea20000000a00 */
[----:B------:R-:W-:Y:S01]  /*1e60*/  VIADD R31, R19, 0x20 ;  /* 0x00000020131f7836 */ /* 0x000fe20000000000 */
[----:B------:R-:W3:Y:S06]  /*1e70*/  LDL R35, [R1+0x1c] ;  /* 0x00001c0001237983 */ /* 0x000eec0000100800 */
[----:B------:R-:W3:Y:S01]  /*1e80*/  LDC R104, c[0x0][0x3d4] ;  /* 0x0000f500ff687b82 */ /* 0x000ee20000000800 */
[----:B--2---:R-:W-:-:S05]  /*1e90*/  @P0 IMAD.WIDE R4, R30, 0x4, R4 ;  /* 0x000000041e040825 */ /* 0x004fca00078e0204 */
[----:B------:R2:W3:Y:S01]  /*1ea0*/  @P0 LDG.E R3, desc[UR38][R4.64] ;  /* 0x0000002604030981 */ /* 0x0004e2000c1e1900 */
[----:B-1----:R-:W-:Y:S02]  /*1eb0*/  ISETP.NE.AND P0, PT, R0, 0x1, PT ;  /* 0x000000010000780c */ /* 0x002fe40003f05270 */
[----:B------:R-:W-:Y:S02]  /*1ec0*/  SHF.R.S32.HI R13, RZ, 0x1f, R72 ;  /* 0x0000001fff0d7819 */ /* 0x000fe40000011448 */
[----:B----4-:R-:W-:-:S03]  /*1ed0*/  SHF.R.U32.HI R34, RZ, 0x7, R20 ;  /* 0x00000007ff227819 */ /* 0x010fc60000011614 */
[-C--:B0-----:R-:W-:Y:S02]  /*1ee0*/  IMAD R8, R13, R6.reuse, RZ ;  /* 0x000000060d087224 */ /* 0x081fe400078e02ff */
[----:B--2---:R-:W-:-:S04]  /*1ef0*/  IMAD.WIDE.U32 R4, R72, R6, RZ ;  /* 0x0000000648047225 */ /* 0x004fc800078e00ff */
[----:B------:R-:W0:Y:S08]  /*1f00*/  @P0 LDC R0, c[0x0][0x42c] ;  /* 0x00010b00ff000b82 */ /* 0x000e300000000800 */
[----:B------:R-:W1:Y:S01]  /*1f10*/  @P0 LDC R9, c[0x0][0x430] ;  /* 0x00010c00ff090b82 */ /* 0x000e620000000800 */
[----:B0-----:R-:W-:-:S05]  /*1f20*/  @P0 IMAD.HI.U32 R0, R29, R0, RZ ;  /* 0x000000001d000227 */ /* 0x001fca00078e00ff */
[----:B-1----:R-:W-:Y:S01]  /*1f30*/  @P0 SHF.R.U32.HI R15, RZ, R9, R0 ;  /* 0x00000009ff0f0219 */ /* 0x002fe20000011600 */
[----:B------:R-:W-:Y:S01]  /*1f40*/  VIADD R0, R20, 0xffffff80 ;  /* 0xffffff8014007836 */ /* 0x000fe20000000000 */
[----:B------:R-:W-:Y:S01]  /*1f50*/  ISETP.NE.U32.AND P0, PT, RZ, UR6, PT ;  /* 0x00000006ff007c0c */ /* 0x000fe2000bf05070 */
[----:B------:R-:W-:Y:S01]  /*1f60*/  IMAD R9, R72, R7, R8 ;  /* 0x0000000748097224 */ /* 0x000fe200078e0208 */
[----:B------:R-:W-:Y:S02]  /*1f70*/  SHF.R.S32.HI R10, RZ, 0x1f, R15 ;  /* 0x0000001fff0a7819 */ /* 0x000fe4000001140f */
[----:B------:R-:W-:Y:S01]  /*1f80*/  SHF.R.S32.HI R11, RZ, 0x1f, R0 ;  /* 0x0000001fff0b7819 */ /* 0x000fe20000011400 */
[----:B------:R-:W-:Y:S01]  /*1f90*/  IMAD.IADD R5, R5, 0x1, R9 ;  /* 0x0000000105057824 */ /* 0x000fe200078e0209 */
[----:B------:R-:W-:Y:S01]  /*1fa0*/  ISETP.NE.AND.EX P0, PT, RZ, UR7, PT, P0 ;  /* 0x00000007ff007c0c */ /* 0x000fe2000bf05300 */
[----:B------:R-:W-:Y:S01]  /*1fb0*/  IMAD R8, R10, UR4, RZ ;  /* 0x000000040a087c24 */ /* 0x000fe2000f8e02ff */
[----:B------:R-:W-:Y:S01]  /*1fc0*/  LEA.HI R11, R11, R0, RZ, 0x2 ;  /* 0x000000000b0b7211 */ /* 0x000fe200078f10ff */
[----:B------:R-:W-:Y:S01]  /*1fd0*/  IMAD.WIDE.U32 R4, R15, UR4, R4 ;  /* 0x000000040f047c25 */ /* 0x000fe2000f8e0004 */
[----:B------:R-:W-:-:S02]  /*1fe0*/  ISETP.NE.AND P6, PT, R34, 0x1, PT ;  /* 0x000000012200780c */ /* 0x000fc40003fc5270 */
[--C-:B------:R-:W-:Y:S01]  /*1ff0*/  SHF.R.S32.HI R21, RZ, 0x2, R11.reuse ;  /* 0x00000002ff157819 */ /* 0x100fe2000001140b */
[----:B------:R-:W-:Y:S01]  /*2000*/  IMAD R9, R15, UR5, R8 ;  /* 0x000000050f097c24 */ /* 0x000fe2000f8e0208 */
[----:B------:R-:W-:Y:S01]  /*2010*/  ULDC.64 UR4, c[0x0][0x300] ;  /* 0x0000c00000047ab9 */ /* 0x000fe20000000a00 */
[----:B------:R-:W-:Y:S02]  /*2020*/  SHF.R.S32.HI R8, RZ, 0x1f, R11 ;  /* 0x0000001fff087819 */ /* 0x000fe4000001140b */
[----:B------:R-:W-:Y:S02]  /*2030*/  IMAD.IADD R5, R5, 0x1, R9 ;  /* 0x0000000105057824 */ /* 0x000fe400078e0209 */
[----:B------:R-:W-:-:S04]  /*2040*/  LEA.HI R8, R8, R21, RZ, 0x2 ;  /* 0x0000001508087211 */ /* 0x000fc800078f10ff */
[----:B------:R-:W-:-:S05]  /*2050*/  LOP3.LUT R8, R8, 0xfffffffc, RZ, 0xc0, !PT ;  /* 0xfffffffc08087812 */ /* 0x000fca00078ec0ff */
[----:B------:R-:W-:Y:S01]  /*2060*/  IMAD.IADD R21, R21, 0x1, -R8 ;  /* 0x0000000115157824 */ /* 0x000fe200078e0a08 */
[----:B---3--:R-:W-:Y:S02]  /*2070*/  LOP3.LUT R38, R38, 0xfffffffd, RZ, 0xc0, !PT ;  /* 0xfffffffd26267812 */ /* 0x008fe400078ec0ff */
[----:B------:R-:W-:Y:S02]  /*2080*/  SHF.R.S32.HI R0, RZ, 0x1f, R3 ;  /* 0x0000001fff007819 */ /* 0x000fe40000011403 */
[----:B------:R-:W-:Y:S02]  /*2090*/  SEL R63, R3, RZ, !P0 ;  /* 0x000000ff033f7207 */ /* 0x000fe40004000000 */
[----:B------:R-:W-:-:S05]  /*20a0*/  SEL R30, R0, RZ, !P0 ;  /* 0x000000ff001e7207 */ /* 0x000fca0004000000 */
[----:B------:R-:W-:Y:S02]  /*20b0*/  IMAD R0, R30, UR4, RZ ;  /* 0x000000041e007c24 */ /* 0x000fe4000f8e02ff */
[----:B------:R-:W-:-:S04]  /*20c0*/  IMAD.WIDE.U32 R60, R63, UR4, R4 ;  /* 0x000000043f3c7c25 */ /* 0x000fc8000f8e0004 */
[----:B------:R-:W-:Y:S01]  /*20d0*/  IMAD R3, R63, UR5, R0 ;  /* 0x000000053f037c24 */ /* 0x000fe2000f8e0200 */
[----:B------:R-:W-:Y:S05]  /*20e0*/  @!P6 WARPSYNC.ALL ;  /* 0x000000000000e948 */ /* 0x000fea0003800000 */
[----:B------:R-:W-:Y:S01]  /*20f0*/  ULDC.64 UR4, c[0x0][0x320] ;  /* 0x0000c80000047ab9 */ /* 0x000fe20000000a00 */
[--C-:B------:R-:W-:Y:S01]  /*2100*/  SHF.R.S32.HI R5, RZ, 0x1f, R19.reuse ;  /* 0x0000001fff057819 */ /* 0x100fe20000011413 */
[----:B------:R-:W-:Y:S01]  /*2110*/  IMAD R0, R10, UR4, RZ ;  /* 0x000000040a007c24 */ /* 0x000fe2000f8e02ff */
[----:B------:R-:W-:Y:S01]  /*2120*/  ULDC.64 UR6, c[0x0][0x328] ;  /* 0x0000ca0000067ab9 */ /* 0x000fe20000000a00 */
[----:B------:R-:W-:Y:S01]  /*2130*/  IMAD.MOV.U32 R4, RZ, RZ, R19 ;  /* 0x000000ffff047224 */ /* 0x000fe200078e0013 */
[----:B------:R-:W0:Y:S01]  /*2140*/  LDC.64 R10, c[0x0][0x3e8] ;  /* 0x0000fa00ff0a7b82 */ /* 0x000e220000000a00 */
[----:B------:R-:W-:-:S02]  /*2150*/  IMAD R27, R15, UR5, R0 ;  /* 0x000000050f1b7c24 */ /* 0x000fc4000f8e0200 */
[----:B------:R-:W-:Y:S01]  /*2160*/  IMAD.WIDE.U32 R14, R15, UR4, R4 ;  /* 0x000000040f0e7c25 */ /* 0x000fe2000f8e0004 */
[----:B------:R-:W-:-:S03]  /*2170*/  ULDC UR4, c[0x0][0x2e4] ;  /* 0x0000b90000047ab9 */ /* 0x000fc60000000800 */
[-C--:B------:R-:W-:Y:S01]  /*2180*/  IMAD R0, R32, R6.reuse, RZ ;  /* 0x0000000620007224 */ /* 0x080fe200078e02ff */
[----:B------:R-:W-:Y:S02]  /*2190*/  ISETP.GE.AND P0, PT, R19, UR4, PT ;  /* 0x0000000413007c0c */ /* 0x000fe4000bf06270 */
[----:B------:R-:W-:Y:S01]  /*21a0*/  ISETP.GE.AND P1, PT, R37, UR4, PT ;  /* 0x0000000425007c0c */ /* 0x000fe2000bf26270 */
[----:B------:R-:W-:Y:S02]  /*21b0*/  IMAD R83, R23, R7, R0 ;  /* 0x0000000717537224 */ /* 0x000fe400078e0200 */
[----:B------:R-:W-:Y:S01]  /*21c0*/  IMAD.IADD R0, R61, 0x1, R3 ;  /* 0x000000013d007824 */ /* 0x000fe200078e0203 */
[----:B------:R-:W-:Y:S02]  /*21d0*/  SEL R3, RZ, 0x1, P0 ;  /* 0x00000001ff037807 */ /* 0x000fe40000000000 */
[----:B------:R-:W-:Y:S02]  /*21e0*/  LOP3.LUT P0, RZ, R21, 0x2, RZ, 0xc0, !PT ;  /* 0x0000000215ff7812 */ /* 0x000fe4000780c0ff */
[----:B------:R-:W-:Y:S01]  /*21f0*/  SEL R12, RZ, 0xffffffff, P1 ;  /* 0xffffffffff0c7807 */ /* 0x000fe20000800000 */
[----:B------:R-:W-:-:S04]  /*2200*/  IMAD.WIDE.U32 R8, R23, R6, R4 ;  /* 0x0000000617087225 */ /* 0x000fc800078e0004 */
[----:B------:R-:W-:Y:S01]  /*2210*/  IMAD.SHL.U32 R12, R12, 0x2, RZ ;  /* 0x000000020c0c7824 */ /* 0x000fe200078e00ff */
[----:B------:R-:W-:-:S04]  /*2220*/  IADD3 R84, P1, R60, R8, RZ ;  /* 0x000000083c547210 */ /* 0x000fc80007f3e0ff */
[----:B------:R-:W-:Y:S01]  /*2230*/  LOP3.LUT R3, R12, 0x2, R3, 0xe2, !PT ;  /* 0x000000020c037812 */ /* 0x000fe200078ee203 */
[----:B0-----:R-:W-:Y:S01]  /*2240*/  IMAD R12, R32, R10, RZ ;  /* 0x0000000a200c7224 */ /* 0x001fe200078e02ff */
[----:B------:R-:W-:Y:S02]  /*2250*/  IADD3.X R83, R0, R9, R83, P1, !PT ;  /* 0x0000000900537210 */ /* 0x000fe40000ffe453 */
[----:B------:R-:W-:Y:S01]  /*2260*/  @P0 LOP3.LUT R38, R38, 0x2, RZ, 0xfc, !PT ;  /* 0x0000000226260812 */ /* 0x000fe200078efcff */
[----:B------:R-:W-:Y:S01]  /*2270*/  IMAD.IADD R15, R15, 0x1, R27 ;  /* 0x000000010f0f7824 */ /* 0x000fe200078e021b */
[----:B------:R-:W-:Y:S01]  /*2280*/  ISETP.GE.AND P0, PT, R31, UR4, PT ;  /* 0x000000041f007c0c */ /* 0x000fe2000bf06270 */
[----:B------:R-:W0:Y:S01]  /*2290*/  LDC.64 R8, c[0x0][0x3d8] ;  /* 0x0000f600ff087b82 */ /* 0x000e220000000a00 */
[----:B------:R-:W-:Y:S01]  /*22a0*/  ISETP.GE.AND P1, PT, R103, UR4, PT ;  /* 0x0000000467007c0c */ /* 0x000fe2000bf26270 */
[----:B------:R-:W-:Y:S01]  /*22b0*/  IMAD R27, R23, R11, R12 ;  /* 0x0000000b171b7224 */ /* 0x000fe200078e020c */
[----:B------:R-:W-:-:S02]  /*22c0*/  SEL R12, RZ, 0x4, P0 ;  /* 0x00000004ff0c7807 */ /* 0x000fc40000000000 */
[----:B------:R-:W-:-:S04]  /*22d0*/  SEL R20, RZ, 0x8, P1 ;  /* 0x00000008ff147807 */ /* 0x000fc80000800000 */
[----:B------:R-:W-:Y:S01]  /*22e0*/  LOP3.LUT R3, R20, R3, R12, 0xfe, !PT ;  /* 0x0000000314037212 */ /* 0x000fe200078efe0c */
[----:B------:R-:W-:Y:S02]  /*22f0*/  IMAD R20, R30, UR6, RZ ;  /* 0x000000061e147c24 */ /* 0x000fe4000f8e02ff */
[----:B------:R-:W2:Y:S01]  /*2300*/  LDL R30, [R1+0x20] ;  /* 0x00002000011e7983 */ /* 0x000ea20000100800 */
[----:B------:R-:W-:-:S05]  /*2310*/  VIADD R102, R19, 0x40 ;  /* 0x0000004013667836 */ /* 0x000fca0000000000 */
[----:B------:R-:W-:Y:S01]  /*2320*/  ISETP.GE.AND P0, PT, R102, UR4, PT ;  /* 0x0000000466007c0c */ /* 0x000fe2000bf06270 */
[----:B------:R-:W-:-:S03]  /*2330*/  IMAD R33, R63, UR7, R20 ;  /* 0x000000073f217c24 */ /* 0x000fc6000f8e0214 */
[----:B------:R-:W-:Y:S02]  /*2340*/  SEL R12, RZ, 0x10, P0 ;  /* 0x00000010ff0c7807 */ /* 0x000fe40000000000 */
[-C--:B------:R-:W-:Y:S01]  /*2350*/  ISETP.GE.AND P0, PT, R19, R104.reuse, PT ;  /* 0x000000681300720c */ /* 0x080fe20003f06270 */
[----:B------:R-:W-:Y:S01]  /*2360*/  IMAD.WIDE.U32 R62, R63, UR6, R14 ;  /* 0x000000063f3e7c25 */ /* 0x000fe2000f8e000e */
[--C-:B------:R-:W-:Y:S02]  /*2370*/  SHF.R.S32.HI R29, RZ, 0x1f, R16.reuse ;  /* 0x0000001fff1d7819 */ /* 0x100fe40000011410 */
[-C--:B------:R-:W-:Y:S01]  /*2380*/  ISETP.GE.AND P1, PT, R37, R104.reuse, PT ;  /* 0x000000682500720c */ /* 0x080fe20003f26270 */
[----:B------:R-:W-:Y:S01]  /*2390*/  IMAD.MOV.U32 R28, RZ, RZ, R16 ;  /* 0x000000ffff1c7224 */ /* 0x000fe200078e0010 */
[----:B------:R-:W-:Y:S01]  /*23a0*/  ISETP.GE.AND P2, PT, R31, R104, PT ;  /* 0x000000681f00720c */ /* 0x000fe20003f46270 */
[----:B------:R-:W-:Y:S01]  /*23b0*/  IMAD.WIDE.U32 R64, R23, R10, R4 ;  /* 0x0000000a17407225 */ /* 0x000fe200078e0004 */
[----:B------:R-:W-:-:S03]  /*23c0*/  LOP3.LUT R12, R3, R12, RZ, 0xfc, !PT ;  /* 0x0000000c030c7212 */ /* 0x000fc600078efcff */
[-C--:B0-----:R-:W-:Y:S02]  /*23d0*/  IMAD R14, R32, R8.reuse, RZ ;  /* 0x00000008200e7224 */ /* 0x081fe400078e02ff */
[CC--:B------:R-:W-:Y:S01]  /*23e0*/  IMAD.WIDE.U32 R68, R23.reuse, R8.reuse, R4 ;  /* 0x0000000817447225 */ /* 0x0c0fe200078e0004 */
[C---:B------:R-:W-:Y:S02]  /*23f0*/  SEL R4, R104.reuse, RZ, P0 ;  /* 0x000000ff68047207 */ /* 0x040fe40000000000 */
[C---:B------:R-:W-:Y:S01]  /*2400*/  SEL R3, R104.reuse, RZ, P1 ;  /* 0x000000ff68037207 */ /* 0x040fe20000800000 */
[C---:B------:R-:W-:Y:S01]  /*2410*/  IMAD R15, R23.reuse, R9, R14 ;  /* 0x00000009170f7224 */ /* 0x040fe200078e020e */
[----:B------:R-:W-:Y:S01]  /*2420*/  SEL R5, R104, RZ, P2 ;  /* 0x000000ff68057207 */ /* 0x000fe20001000000 */
[----:B------:R-:W-:-:S04]  /*2430*/  IMAD.WIDE.U32 R70, R23, R8, R28 ;  /* 0x0000000817467225 */ /* 0x000fc800078e001c */
[----:B------:R-:W-:-:S04]  /*2440*/  IMAD.WIDE.U32 R66, R23, R10, R28 ;  /* 0x0000000a17427225 */ /* 0x000fc800078e001c */
[----:B------:R-:W-:Y:S02]  /*2450*/  IMAD.IADD R4, R19, 0x1, R4 ;  /* 0x0000000113047824 */ /* 0x000fe400078e0204 */
[----:B------:R-:W-:Y:S02]  /*2460*/  IMAD.IADD R69, R69, 0x1, R15 ;  /* 0x0000000145457824 */ /* 0x000fe400078e020f */
[----:B------:R-:W-:Y:S02]  /*2470*/  IMAD.IADD R71, R15, 0x1, R71 ;  /* 0x000000010f477824 */ /* 0x000fe400078e0247 */
[----:B------:R-:W-:Y:S02]  /*2480*/  IMAD.IADD R65, R65, 0x1, R27 ;  /* 0x0000000141417824 */ /* 0x000fe400078e021b */
[----:B------:R-:W-:Y:S02]  /*2490*/  IMAD.IADD R67, R27, 0x1, R67 ;  /* 0x000000011b437824 */ /* 0x000fe400078e0243 */
[----:B------:R-:W-:-:S02]  /*24a0*/  IMAD.IADD R15, R37, 0x1, R3 ;  /* 0x00000001250f7824 */ /* 0x000fc400078e0203 */
[----:B------:R-:W-:Y:S01]  /*24b0*/  IMAD.IADD R27, R31, 0x1, R5 ;  /* 0x000000011f1b7824 */ /* 0x000fe200078e0205 */
[----:B------:R-:W-:Y:S02]  /*24c0*/  SHF.R.S32.HI R5, RZ, 0x1f, R4 ;  /* 0x0000001fff057819 */ /* 0x000fe40000011404 */
[----:B------:R-:W-:Y:S02]  /*24d0*/  SHF.R.S32.HI R20, RZ, 0x1f, R15 ;  /* 0x0000001fff147819 */ /* 0x000fe4000001140f */
[CC--:B------:R-:W-:Y:S02]  /*24e0*/  LEA.HI R14, R5.reuse, R4.reuse, RZ, 0x5 ;  /* 0x00000004050e7211 */ /* 0x0c0fe400078f28ff */
[----:B------:R-:W-:Y:S02]  /*24f0*/  LEA.HI R3, R5, R4, RZ, 0x3 ;  /* 0x0000000405037211 */ /* 0x000fe400078f18ff */
[CC--:B------:R-:W-:Y:S02]  /*2500*/  LEA.HI R4, R20.reuse, R15.reuse, RZ, 0x3 ;  /* 0x0000000f14047211 */ /* 0x0c0fe400078f18ff */
[----:B------:R-:W-:Y:S01]  /*2510*/  LEA.HI R20, R20, R15, RZ, 0x5 ;  /* 0x0000000f14147211 */ /* 0x000fe200078f28ff */
[----:B------:R-:W-:Y:S01]  /*2520*/  IMAD.SHL.U32 R15, R14, 0x80, RZ ;  /* 0x000000800e0f7824 */ /* 0x000fe200078e00ff */
[----:B------:R-:W-:-:S02]  /*2530*/  LOP3.LUT R38, R38, 0xfffffffe, RZ, 0xc0, !PT ;  /* 0xfffffffe26267812 */ /* 0x000fc400078ec0ff */
[----:B------:R-:W-:Y:S02]  /*2540*/  LOP3.LUT R14, R36, 0x18, R3, 0xf8, !PT ;  /* 0x00000018240e7812 */ /* 0x000fe400078ef803 */
[----:B------:R-:W-:Y:S02]  /*2550*/  @P2 LOP3.LUT R38, R38, 0x1, RZ, 0xfc, !PT ;  /* 0x0000000126262812 */ /* 0x000fe400078efcff */
[----:B-----5:R-:W-:Y:S02]  /*2560*/  SHF.R.S32.HI R31, RZ, 0x1f, R105 ;  /* 0x0000001fff1f7819 */ /* 0x020fe40000011469 */
[----:B------:R-:W-:Y:S02]  /*2570*/  LOP3.LUT R15, R15, 0xfffff000, RZ, 0xc0, !PT ;  /* 0xfffff0000f0f7812 */ /* 0x000fe400078ec0ff */
[----:B------:R-:W-:Y:S01]  /*2580*/  LOP3.LUT R14, R14, R35, RZ, 0x3c, !PT ;  /* 0x000000230e0e7212 */ /* 0x000fe200078e3cff */
[----:B------:R0:W-:Y:S01]  /*2590*/  STL [R1], R38 ;  /* 0x0000002601007387 */ /* 0x0001e20000100800 */
[----:B------:R-:W-:Y:S01]  /*25a0*/  SHF.R.S32.HI R28, RZ, 0x1f, R27 ;  /* 0x0000001fff1c7819 */ /* 0x000fe2000001141b */
[----:B------:R-:W-:Y:S01]  /*25b0*/  VIADD R101, R19, 0x50 ;  /* 0x0000005013657836 */ /* 0x000fe20000000000 */
[----:B------:R-:W-:-:S02]  /*25c0*/  IADD3 R72, P2, R23, R72, RZ ;  /* 0x0000004817487210 */ /* 0x000fc40007f5e0ff */
[CC--:B------:R-:W-:Y:S02]  /*25d0*/  LEA.HI R5, R28.reuse, R27.reuse, RZ, 0x3 ;  /* 0x0000001b1c057211 */ /* 0x0c0fe400078f18ff */
[----:B------:R-:W-:Y:S01]  /*25e0*/  LEA.HI R28, R28, R27, RZ, 0x5 ;  /* 0x0000001b1c1c7211 */ /* 0x000fe200078f28ff */
[----:B------:R-:W-:Y:S01]  /*25f0*/  IMAD.SHL.U32 R27, R20, 0x80, RZ ;  /* 0x00000080141b7824 */ /* 0x000fe200078e00ff */
[----:B------:R-:W-:Y:S01]  /*2600*/  LOP3.LUT R20, R36, 0x18, R4, 0xf8, !PT ;  /* 0x0000001824147812 */ /* 0x000fe200078ef804 */
[----:B------:R-:W-:Y:S01]  /*2610*/  IMAD.X R73, R32, 0x1, R13, P2 ;  /* 0x0000000120497824 */ /* 0x000fe200010e060d */
[----:B------:R-:W-:Y:S01]  /*2620*/  ISETP.GE.AND P2, PT, R101, UR4, PT ;  /* 0x0000000465007c0c */ /* 0x000fe2000bf46270 */
[----:B------:R-:W-:Y:S01]  /*2630*/  IMAD.SHL.U32 R29, R28, 0x80, RZ ;  /* 0x000000801c1d7824 */ /* 0x000fe200078e00ff */
[----:B------:R-:W-:Y:S02]  /*2640*/  SHF.L.U64.HI R93, R8, 0x7, R9 ;  /* 0x00000007085d7819 */ /* 0x000fe40000010209 */
[----:B------:R-:W-:-:S02]  /*2650*/  LOP3.LUT R27, R27, 0xfffff000, RZ, 0xc0, !PT ;  /* 0xfffff0001b1b7812 */ /* 0x000fc400078ec0ff */
[-C--:B------:R-:W-:Y:S02]  /*2660*/  LOP3.LUT R20, R20, R35.reuse, RZ, 0x3c, !PT ;  /* 0x0000002314147212 */ /* 0x080fe400078e3cff */
[----:B------:R-:W-:Y:S01]  /*2670*/  LOP3.LUT R28, R36, 0x18, R5, 0xf8, !PT ;  /* 0x00000018241c7812 */ /* 0x000fe200078ef805 */
[----:B------:R-:W-:Y:S01]  /*2680*/  IMAD.WIDE.U32 R68, R105, R8, R68 ;  /* 0x0000000869447225 */ /* 0x000fe200078e0044 */
[----:B------:R-:W-:Y:S02]  /*2690*/  LOP3.LUT R29, R29, 0xfffff000, RZ, 0xc0, !PT ;  /* 0xfffff0001d1d7812 */ /* 0x000fe400078ec0ff */
[----:B------:R-:W-:Y:S01]  /*26a0*/  LOP3.LUT R28, R28, R35, RZ, 0x3c, !PT ;  /* 0x000000231c1c7212 */ /* 0x000fe200078e3cff */
[-C--:B------:R-:W-:Y:S01]  /*26b0*/  IMAD.WIDE.U32 R64, R105, R10.reuse, R64 ;  /* 0x0000000a69407225 */ /* 0x080fe200078e0040 */
[----:B------:R-:W-:Y:S02]  /*26c0*/  LOP3.LUT R75, R3, 0xfffffff8, RZ, 0xc0, !PT ;  /* 0xfffffff8034b7812 */ /* 0x000fe400078ec0ff */
[----:B------:R-:W-:Y:S01]  /*26d0*/  LOP3.LUT R74, R4, 0xfffffff8, RZ, 0xc0, !PT ;  /* 0xfffffff8044a7812 */ /* 0x000fe200078ec0ff */
[----:B------:R-:W-:Y:S01]  /*26e0*/  IMAD.WIDE.U32 R66, R105, R10, R66 ;  /* 0x0000000a69427225 */ /* 0x000fe200078e0042 */
[----:B------:R-:W-:-:S03]  /*26f0*/  SHF.L.U64.HI R87, R6, 0x7, R7 ;  /* 0x0000000706577819 */ /* 0x000fc60000010207 */
[----:B------:R-:W-:Y:S01]  /*2700*/  IMAD.WIDE.U32 R70, R105, R8, R70 ;  /* 0x0000000869467225 */ /* 0x000fe200078e0046 */
[----:B------:R-:W-:-:S03]  /*2710*/  SHF.L.U64.HI R92, R10, 0x7, R11 ;  /* 0x000000070a5c7819 */ /* 0x000fc6000001020b */
[----:B------:R-:W-:Y:S01]  /*2720*/  IMAD.SHL.U32 R7, R10, 0x80, RZ ;  /* 0x000000800a077824 */ /* 0x000fe200078e00ff */
[----:B------:R-:W-:Y:S01]  /*2730*/  SHF.R.S32.HI R96, RZ, 0x1f, R75 ;  /* 0x0000001fff607819 */ /* 0x000fe2000001144b */
[----:B------:R-:W-:Y:S01]  /*2740*/  IMAD.SHL.U32 R6, R6, 0x80, RZ ;  /* 0x0000008006067824 */ /* 0x000fe200078e00ff */
[----:B------:R-:W-:Y:S01]  /*2750*/  SHF.R.S32.HI R95, RZ, 0x1f, R74 ;  /* 0x0000001fff5f7819 */ /* 0x000fe2000001144a */
[----:B------:R-:W-:Y:S02]  /*2760*/  VIADD R109, R34, 0x8 ;  /* 0x00000008226d7836 */ /* 0x000fe40000000000 */
[----:B------:R-:W-:Y:S02]  /*2770*/  IMAD.SHL.U32 R107, R104, 0x2, RZ ;  /* 0x00000002686b7824 */ /* 0x000fe400078e00ff */
[----:B------:R-:W-:Y:S01]  /*2780*/  IMAD.IADD R82, R63, 0x1, R33 ;  /* 0x000000013f527824 */ /* 0x000fe200078e0221 */
[----:B--2---:R-:W-:Y:S01]  /*2790*/  IADD3 R100, R14, R15, R30 ;  /* 0x0000000f0e647210 */ /* 0x004fe20007ffe01e */
[----:B------:R-:W-:-:S04]  /*27a0*/  IMAD R14, R31, R10, RZ ;  /* 0x0000000a1f0e7224 */ /* 0x000fc800078e02ff */
[----:B------:R-:W-:Y:S02]  /*27b0*/  IMAD R15, R105, R11, R14 ;  /* 0x0000000b690f7224 */ /* 0x000fe400078e020e */
[----:B------:R-:W-:-:S04]  /*27c0*/  IMAD R14, R31, R8, RZ ;  /* 0x000000081f0e7224 */ /* 0x000fc800078e02ff */
[----:B------:R-:W-:Y:S01]  /*27d0*/  IMAD R77, R105, R9, R14 ;  /* 0x00000009694d7224 */ /* 0x000fe200078e020e */
[----:B------:R-:W-:Y:S02]  /*27e0*/  SEL R9, RZ, 0x20, P2 ;  /* 0x00000020ff097807 */ /* 0x000fe40001000000 */
[----:B------:R-:W-:Y:S02]  /*27f0*/  IADD3 R98, R20, R27, R30 ;  /* 0x0000001b14627210 */ /* 0x000fe40007ffe01e */
[C---:B------:R-:W-:Y:S02]  /*2800*/  LOP3.LUT R14, R12.reuse, R9, RZ, 0xfc, !PT ;  /* 0x000000090c0e7212 */ /* 0x040fe400078efcff */
[----:B------:R-:W-:Y:S01]  /*2810*/  LOP3.LUT R27, R5, 0xfffffff8, RZ, 0xc0, !PT ;  /* 0xfffffff8051b7812 */ /* 0x000fe200078ec0ff */
[----:B------:R-:W-:Y:S01]  /*2820*/  IMAD.IADD R79, R69, 0x1, R77 ;  /* 0x00000001454f7824 */ /* 0x000fe200078e024d */
[----:B------:R-:W-:Y:S01]  /*2830*/  LOP3.LUT R9, R12, 0x1, RZ, 0xc0, !PT ;  /* 0x000000010c097812 */ /* 0x000fe200078ec0ff */
[----:B------:R-:W-:Y:S01]  /*2840*/  IMAD.SHL.U32 R8, R8, 0x80, RZ ;  /* 0x0000008008087824 */ /* 0x000fe200078e00ff */
[C---:B------:R-:W-:Y:S01]  /*2850*/  LOP3.LUT R10, R14.reuse, 0x2, RZ, 0xc0, !PT ;  /* 0x000000020e0a7812 */ /* 0x040fe200078ec0ff */
[----:B------:R-:W-:Y:S01]  /*2860*/  IMAD.IADD R81, R65, 0x1, R15 ;  /* 0x0000000141517824 */ /* 0x000fe200078e020f */
[C---:B------:R-:W-:Y:S01]  /*2870*/  LOP3.LUT R11, R14.reuse, 0x4, RZ, 0xc0, !PT ;  /* 0x000000040e0b7812 */ /* 0x040fe200078ec0ff */
[----:B------:R-:W-:Y:S01]  /*2880*/  IMAD.IADD R78, R15, 0x1, R67 ;  /* 0x000000010f4e7824 */ /* 0x000fe200078e0243 */
[C---:B------:R-:W-:Y:S01]  /*2890*/  LOP3.LUT R12, R14.reuse, 0x8, RZ, 0xc0, !PT ;  /* 0x000000080e0c7812 */ /* 0x040fe200078ec0ff */
[----:B------:R-:W-:Y:S01]  /*28a0*/  IMAD.IADD R77, R77, 0x1, R71 ;  /* 0x000000014d4d7824 */ /* 0x000fe200078e0247 */
[----:B------:R-:W-:-:S02]  /*28b0*/  LOP3.LUT R13, R14, 0x10, RZ, 0xc0, !PT ;  /* 0x000000100e0d7812 */ /* 0x000fc400078ec0ff */
[----:B------:R-:W-:Y:S02]  /*28c0*/  IADD3 R97, R28, R29, R30 ;  /* 0x0000001d1c617210 */ /* 0x000fe40007ffe01e */
[----:B------:R-:W-:Y:S02]  /*28d0*/  SHF.R.S32.HI R94, RZ, 0x1f, R27 ;  /* 0x0000001fff5e7819 */ /* 0x000fe4000001141b */
[----:B------:R-:W-:Y:S01]  /*28e0*/  LOP3.LUT R14, R14, 0x20, RZ, 0xc0, !PT ;  /* 0x000000200e0e7812 */ /* 0x000fe200078ec0ff */
[----:B0-----:R-:W-:Y:S06]  /*28f0*/  @!P6 BAR.SYNC.DEFER_BLOCKING 0x9, 0x100 ;  /* 0x024400000000eb1d */ /* 0x001fec0000010000 */
.L_x_1162:
[----:B-1-3--:R-:W2:Y:S01]  /*2900*/  LDL R28, [R1+0x44] ;  /* 0x00004400011c7983 */ /* 0x00aea20000100800 */
[----:B0-----:R-:W0:Y:S01]  /*2910*/  LDC.64 R88, c[0x0][0x2d8] ;  /* 0x0000b600ff587b82 */ /* 0x001e220000000a00 */
[----:B------:R-:W-:Y:S01]  /*2920*/  VIADD R31, R25, 0xffffffff ;  /* 0xffffffff191f7836 */ /* 0x000fe20000000000 */
[----:B------:R-:W-:Y:S01]  /*2930*/  LOP3.LUT P4, RZ, R21, 0x2, RZ, 0xc0, !PT ;  /* 0x0000000215ff7812 */ /* 0x000fe2000788c0ff */
[----:B------:R-:W-:Y:S05]  /*2940*/  YIELD ;  /* 0x0000000000007946 */ /* 0x000fea0003800000 */
[----:B------:R-:W1:Y:S01]  /*2950*/  LDC R99, c[0x0][0x3d4] ;  /* 0x0000f500ff637b82 */ /* 0x000e620000000800 */
[----:B------:R-:W-:Y:S01]  /*2960*/  SHF.R.S32.HI R30, RZ, 0x1f, R31 ;  /* 0x0000001fff1e7819 */ /* 0x000fe2000001141f */
[-C--:B------:R-:W-:Y:S01]  /*2970*/  IMAD R15, R87, R31.reuse, RZ ;  /* 0x0000001f570f7224 */ /* 0x080fe200078e02ff */
[----:B------:R-:W-:Y:S01]  /*2980*/  BSSY B0, `(.L_x_1107) ;  /* 0x0000412000007945 */ /* 0x000fe20003800000 */
[----:B------:R-:W-:-:S04]  /*2990*/  IMAD.WIDE.U32 R56, R6, R31, RZ ;  /* 0x0000001f06387225 */ /* 0x000fc800078e00ff */
[----:B------:R-:W-:Y:S01]  /*29a0*/  IMAD R15, R30, R6, R15 ;  /* 0x000000061e0f7224 */ /* 0x000fe200078e020f */
[----:B------:R-:W-:-:S03]  /*29b0*/  IADD3 R20, P2, R84, R56, RZ ;  /* 0x0000003854147210 */ /* 0x000fc60007f5e0ff */
[----:B------:R-:W-:-:S04]  /*29c0*/  IMAD.IADD R91, R57, 0x1, R15 ;  /* 0x00000001395b7824 */ /* 0x000fc800078e020f */
[----:B------:R-:W-:Y:S01]  /*29d0*/  IMAD.X R25, R91, 0x1, R83, P2 ;  /* 0x000000015b197824 */ /* 0x000fe200010e0653 */
[C---:B0-----:R-:W-:Y:S02]  /*29e0*/  LEA R32, P3, R20.reuse, R88, 0x1 ;  /* 0x0000005814207211 */ /* 0x041fe400078608ff */
[----:B------:R-:W-:Y:S02]  /*29f0*/  ISETP.GT.AND P2, PT, R31, R76, PT ;  /* 0x0000004c1f00720c */ /* 0x000fe40003f44270 */
[----:B------:R-:W-:Y:S01]  /*2a00*/  LEA.HI.X R33, R20, R89, R25, 0x1, P3 ;  /* 0x0000005914217211 */ /* 0x000fe200018f0c19 */
[----:B------:R-:W-:Y:S01]  /*2a10*/  IMAD.MOV.U32 R25, RZ, RZ, R31 ;  /* 0x000000ffff197224 */ /* 0x000fe200078e001f */
[----:B-1----:R-:W-:Y:S01]  /*2a20*/  ISETP.GE.AND P3, PT, R99, 0x1, PT ;  /* 0x000000016300780c */ /* 0x002fe20003f66270 */
[----:B--2---:R-:W-:-:S04]  /*2a30*/  IMAD R15, R18, 0x3000, R28 ;  /* 0x00003000120f7824 */ /* 0x004fc800078e021c */
[C---:B------:R-:W-:Y:S02]  /*2a40*/  VIADD R29, R15.reuse, 0x10 ;  /* 0x000000100f1d7836 */ /* 0x040fe40000000000 */
[C---:B------:R-:W-:Y:S02]  /*2a50*/  @P4 VIADD R29, R15.reuse, 0xfffffff0 ;  /* 0xfffffff00f1d4836 */ /* 0x040fe40000000000 */
[--C-:B------:R-:W-:Y:S02]  /*2a60*/  IMAD R80, R15, 0x2, R26.reuse ;  /* 0x000000020f507824 */ /* 0x100fe400078e021a */
[----:B------:R-:W-:Y:S02]  /*2a70*/  IMAD R20, R29, 0x2, R26 ;  /* 0x000000021d147824 */ /* 0x000fe400078e021a */
[----:B------:R-:W-:Y:S05]  /*2a80*/  @!P3 BRA `(.L_x_1108) ;  /* 0x0000003c0084b947 */ /* 0x000fea0003800000 */
[----:B------:R-:W-:Y:S01]  /*2a90*/  ULDC.U8 UR4, c[0x0][0x3f0] ;  /* 0x0000fc0000047ab9 */ /* 0x000fe20000000000 */
[-C--:B------:R-:W-:Y:S01]  /*2aa0*/  IMAD R15, R93, R31.reuse, RZ ;  /* 0x0000001f5d0f7224 */ /* 0x080fe200078e02ff */
[----:B------:R-:W-:Y:S01]  /*2ab0*/  ISETP.NE.AND P3, PT, RZ, UR4, PT ;  /* 0x00000004ff007c0c */ /* 0x000fe2000bf65270 */
[----:B------:R-:W-:Y:S02]  /*2ac0*/  IMAD R28, R92, R31, RZ ;  /* 0x0000001f5c1c7224 */ /* 0x000fe400078e02ff */
        /* <DEDUP_REMOVED lines=69> */
.L_x_1111:
[----:B------:R-:W-:Y:S05]  /*2f20*/  BSYNC B1 ;  /* 0x0000000000017941 */ /* 0x000fea0003800000 */
.L_x_1110:
[----:B-----5:R-:W-:Y:S01]  /*2f30*/  IMAD.MOV.U32 R15, RZ, RZ, R34 ;  /* 0x000000ffff0f7224 */ /* 0x020fe200078e0022 */
[----:B------:R-:W-:Y:S01]  /*2f40*/  ISETP.NE.AND P3, PT, R157, 0x3, PT ;  /* 0x000000039d00780c */ /* 0x000fe20003f65270 */
[----:B0-----:R-:W-:Y:S02]  /*2f50*/  IMAD.MOV.U32 R28, RZ, RZ, R35 ;  /* 0x000000ffff1c7224 */ /* 0x001fe400078e0023 */
        /* <DEDUP_REMOVED lines=45> */
[----:B------:R-:W-:Y:S01]  /*3230*/  PRMT R91, R91, 0x5410, R30 ;  /* 0x000054105b5b7816 */ /* 0x000fe2000000001e */
[----:B------:R-:W-:Y:S06]  /*3240*/  @!P3 BRA `(.L_x_1112) ;  /* 0x000000000004b947 */ /* 0x000fec0003800000 */
[----:B------:R-:W-:Y:S01]  /*3250*/  BPT.TRAP 0x1 ;  /* 0x000000040000795c */ /* 0x000fe20000300000 */
.L_x_1112:
[----:B------:R-:W2:Y:S01]  /*3260*/  LDL R28, [R1+0x8] ;  /* 0x00000800011c7983 */ /* 0x000ea20000100800 */
[----:B------:R-:W-:Y:S01]  /*3270*/  IMAD R15, R18, 0x8, R2 ;  /* 0x00000008120f7824 */ /* 0x000fe200078e0202 */
[----:B------:R-:W-:Y:S01]  /*3280*/  BSSY B1, `(.L_x_1113) ;  /* 0x0000004000017945 */ /* 0x000fe20003800000 */
[----:B--2---:R-:W-:-:S04]  /*3290*/  SHF.L.U32 R86, R28, 0x1f, RZ ;  /* 0x0000001f1c567819 */ /* 0x004fc800000006ff */
[----:B------:R-:W0:Y:S02]  /*32a0*/  SYNCS.PHASECHK.TRANS64.TRYWAIT P5, [R15+URZ+0x2d890], R86 ;  /* 0x02d890560f0075a7 */ /* 0x000e2400080a017f */
[----:B0-----:R-:W-:Y:S05]  /*32b0*/  @!P5 BRA `(.L_x_1114) ;  /* 0x000001d00044d947 */ /* 0x001fea0003800000 */
.L_x_1420:
[----:B------:R-:W-:Y:S05]  /*32c0*/  BSYNC B1 ;  /* 0x0000000000017941 */ /* 0x000fea0003800000 */
.L_x_1113:
        /* <DEDUP_REMOVED lines=12> */
[----:B--2---:R-:W-:Y:S02]  /*3390*/  LOP3.LUT R88, R29, 0xffff0000, RZ, 0xc0, !PT ;  /* 0xffff00001d587812 */ /* 0x004fe400078ec0ff */
[C---:B------:R-:W-:Y:S01]  /*33a0*/  LOP3.LUT R54, R52.reuse, 0xffff0000, RZ, 0xc0, !PT ;  /* 0xffff000034367812 */ /* 0x040fe200078ec0ff */
[----:B------:R-:W-:Y:S01]  /*33b0*/  IMAD.U32 R52, R52, 0x10000, RZ ;  /* 0x0001000034347824 */ /* 0x000fe200078e00ff */
[C---:B------:R-:W-:Y:S01]  /*33c0*/  LOP3.LUT R55, R53.reuse, 0xffff0000, RZ, 0xc0, !PT ;  /* 0xffff000035377812 */ /* 0x040fe200078ec0ff */
[----:B------:R-:W-:Y:S01]  /*33d0*/  IMAD.U32 R53, R53, 0x10000, RZ ;  /* 0x0001000035357824 */ /* 0x000fe200078e00ff */
[----:B------:R-:W-:Y:S01]  /*33e0*/  SHF.R.U32.HI R58, RZ, 0x10, R59 ;  /* 0x00000010ff3a7819 */ /* 0x000fe2000001163b */
[----:B------:R-:W-:-:S02]  /*33f0*/  IMAD.U32 R59, R29, 0x10000, RZ ;  /* 0x000100001d3b7824 */ /* 0x000fc400078e00ff */
[CC--:B------:R-:W-:Y:S01]  /*3400*/  FMUL.FTZ R122, R88.reuse, R54.reuse ;  /* 0x00000036587a7220 */ /* 0x0c0fe20000410000 */
[-C--:B------:R-:W-:Y:S01]  /*3410*/  FMUL.FTZ R121, R88, R55.reuse ;  /* 0x0000003758797220 */ /* 0x080fe20000410000 */
[----:B------:R-:W-:Y:S02]  /*3420*/  SHF.R.U32.HI R88, RZ, 0x10, R89 ;  /* 0x00000010ff587819 */ /* 0x000fe40000011659 */
[C---:B------:R-:W-:Y:S01]  /*3430*/  FFMA.FTZ R29, R59.reuse, R55, -R122 ;  /* 0x000000373b1d7223 */ /* 0x040fe2000001087a */
[----:B------:R-:W-:Y:S01]  /*3440*/  FFMA.FTZ R54, R59, R54, R121 ;  /* 0x000000363b367223 */ /* 0x000fe20000010079 */
[----:B------:R-:W-:Y:S01]  /*3450*/  PRMT R121, R91, 0x5432, R88 ;  /* 0x000054325b797816 */ /* 0x000fe20000000058 */
[----:B------:R-:W-:Y:S01]  /*3460*/  IMAD.U32 R55, R30, 0x10000, RZ ;  /* 0x000100001e377824 */ /* 0x000fe200078e00ff */
[----:B------:R-:W-:Y:S01]  /*3470*/  PRMT R122, R90, 0x5432, R58 ;  /* 0x000054325a7a7816 */ /* 0x000fe2000000003a */
[----:B------:R-:W-:Y:S01]  /*3480*/  IMAD.U32 R59, R28, 0x10000, RZ ;  /* 0x000100001c3b7824 */ /* 0x000fe200078e00ff */
[----:B------:R-:W-:Y:S01]  /*3490*/  LOP3.LUT R89, R30, 0xffff0000, RZ, 0xc0, !PT ;  /* 0xffff00001e597812 */ /* 0x000fe200078ec0ff */
[----:B------:R-:W-:Y:S01]  /*34a0*/  IMAD.U32 R88, R121, 0x10000, RZ ;  /* 0x0001000079587824 */ /* 0x000fe200078e00ff */
[----:B------:R-:W-:Y:S01]  /*34b0*/  LOP3.LUT R30, R31, 0xffff0000, RZ, 0xc0, !PT ;  /* 0xffff00001f1e7812 */ /* 0x000fe200078ec0ff */
[C---:B------:R-:W-:Y:S01]  /*34c0*/  IMAD.U32 R128, R122.reuse, 0x10000, RZ ;  /* 0x000100007a807824 */ /* 0x040fe200078e00ff */
[----:B------:R-:W-:Y:S01]  /*34d0*/  LOP3.LUT R121, R121, 0xffff0000, RZ, 0xc0, !PT ;  /* 0xffff000079797812 */ /* 0x000fe200078ec0ff */
[C---:B------:R-:W-:Y:S01]  /*34e0*/  FMUL.FTZ R130, R89.reuse, R88 ;  /* 0x0000005859827220 */ /* 0x040fe20000410000 */
[----:B------:R-:W-:Y:S01]  /*34f0*/  LOP3.LUT R122, R122, 0xffff0000, RZ, 0xc0, !PT ;  /* 0xffff00007a7a7812 */ /* 0x000fe200078ec0ff */
[-C--:B------:R-:W-:Y:S01]  /*3500*/  FMUL.FTZ R58, R89, R128.reuse ;  /* 0x00000080593a7220 */ /* 0x080fe20000410000 */
[----:B------:R-:W-:Y:S01]  /*3510*/  LOP3.LUT R28, R28, 0xffff0000, RZ, 0xc0, !PT ;  /* 0xffff00001c1c7812 */ /* 0x000fe200078ec0ff */
[----:B------:R-:W-:Y:S01]  /*3520*/  FFMA.FTZ R89, R55, R128, -R130 ;  /* 0x0000008037597223 */ /* 0x000fe20000010882 */
[----:B------:R-:W-:-:S02]  /*3530*/  IMAD.U32 R31, R31, 0x10000, RZ ;  /* 0x000100001f1f7824 */ /* 0x000fc400078e00ff */
        /* <DEDUP_REMOVED lines=9> */
[----:B------:R-:W-:Y:S02]  /*35d0*/  F2FP.BF16.F32.PACK_AB R58, R58, R89 ;  /* 0x000000593a3a723e */ /* 0x000fe400000010ff */
[----:B------:R-:W-:-:S02]  /*35e0*/  F2FP.BF16.F32.PACK_AB R29, R54, R29 ;  /* 0x0000001d361d723e */ /* 0x000fc400000010ff */
[----:B------:R-:W-:Y:S01]  /*35f0*/  F2FP.BF16.F32.PACK_AB R28, R55, R30 ;  /* 0x0000001e371c723e */ /* 0x000fe200000010ff */
[----:B------:R-:W-:Y:S01]  /*3600*/  IMAD.MOV.U32 R30, RZ, RZ, R58 ;  /* 0x000000ffff1e7224 */ /* 0x000fe200078e003a */
[----:B------:R-:W-:-:S07]  /*3610*/  F2FP.BF16.F32.PACK_AB R31, R31, R88 ;  /* 0x000000581f1f723e */ /* 0x000fce00000010ff */
.L_x_1119:
[----:B------:R-:W-:Y:S05]  /*3620*/  BSYNC B2 ;  /* 0x0000000000027941 */ /* 0x000fea0003800000 */
.L_x_1118:
[----:B--2---:R1:W-:Y:S02]  /*3630*/  STG.E.128 desc[UR38][R32.64], R28 ;  /* 0x0000001c20007986 */ /* 0x0043e4000c101d26 */
.L_x_1117:
[----:B------:R-:W-:Y:S05]  /*3640*/  BSYNC B1 ;  /* 0x0000000000017941 */ /* 0x000fea0003800000 */
.L_x_1116:
        /* <DEDUP_REMOVED lines=14> */
[----:B------:R-:W-:Y:S01]  /*3730*/  PRMT R129, R129, 0x5410, R54 ;  /* 0x0000541081817816 */ /* 0x000fe20000000036 */
[----:B------:R-:W-:Y:S01]  /*3740*/  IMAD.U32 R54, R29, 0x10000, RZ ;  /* 0x000100001d367824 */ /* 0x000fe200078e00ff */
[----:B------:R-:W-:Y:S01]  /*3750*/  PRMT R131, R131, 0x5410, R52 ;  /* 0x0000541083837816 */ /* 0x000fe20000000034 */
[----:B------:R-:W-:Y:S01]  /*3760*/  IMAD.U32 R52, R132, 0x10000, RZ ;  /* 0x0001000084347824 */ /* 0x000fe200078e00ff */
[----:B------:R-:W-:Y:S01]  /*3770*/  LOP3.LUT R51, R30, 0xffff0000, RZ, 0xc0, !PT ;  /* 0xffff00001e337812 */ /* 0x000fe200078ec0ff */
[----:B------:R-:W-:Y:S01]  /*3780*/  IMAD.U32 R55, R129, 0x10000, RZ ;  /* 0x0001000081377824 */ /* 0x000fe200078e00ff */
[----:B------:R-:W-:-:S02]  /*3790*/  PRMT R127, R127, 0x5410, R58 ;  /* 0x000054107f7f7816 */ /* 0x000fc4000000003a */
[----:B------:R-:W-:Y:S01]  /*37a0*/  LOP3.LUT R53, R29, 0xffff0000, RZ, 0xc0, !PT ;  /* 0xffff00001d357812 */ /* 0x000fe200078ec0ff */
[----:B------:R-:W-:Y:S01]  /*37b0*/  FMUL.FTZ R89, R51, R52 ;  /* 0x0000003433597220 */ /* 0x000fe20000410000 */
[----:B------:R-:W-:Y:S01]  /*37c0*/  LOP3.LUT R57, R131, 0xffff0000, RZ, 0xc0, !PT ;  /* 0xffff000083397812 */ /* 0x000fe200078ec0ff */
[----:B------:R-:W-:Y:S01]  /*37d0*/  IMAD.U32 R29, R28, 0x10000, RZ ;  /* 0x000100001c1d7824 */ /* 0x000fe200078e00ff */
[----:B------:R-:W-:Y:S01]  /*37e0*/  LOP3.LUT R56, R127, 0xffff0000, RZ, 0xc0, !PT ;  /* 0xffff00007f387812 */ /* 0x000fe200078ec0ff */
[----:B------:R-:W-:Y:S01]  /*37f0*/  FMUL.FTZ R51, R51, R55 ;  /* 0x0000003733337220 */ /* 0x000fe20000410000 */
[----:B------:R-:W-:Y:S01]  /*3800*/  LOP3.LUT R30, R31, 0xffff0000, RZ, 0xc0, !PT ;  /* 0xffff00001f1e7812 */ /* 0x000fe200078ec0ff */
[----:B------:R-:W-:Y:S01]  /*3810*/  FMUL.FTZ R59, R53, R57 ;  /* 0x00000039353b7220 */ /* 0x000fe20000410000 */
[----:B------:R-:W-:Y:S01]  /*3820*/  LOP3.LUT R132, R132, 0xffff0000, RZ, 0xc0, !PT ;  /* 0xffff000084847812 */ /* 0x000fe200078ec0ff */
[----:B------:R-:W-:Y:S01]  /*3830*/  IMAD.U32 R131, R131, 0x10000, RZ ;  /* 0x0001000083837824 */ /* 0x000fe200078e00ff */
[----:B------:R-:W-:Y:S01]  /*3840*/  LOP3.LUT R129, R129, 0xffff0000, RZ, 0xc0, !PT ;  /* 0xffff000081817812 */ /* 0x000fe200078ec0ff */
[----:B------:R-:W-:Y:S01]  /*3850*/  FMUL.FTZ R58, R53, R56 ;  /* 0x00000038353a7220 */ /* 0x000fe20000410000 */
[----:B------:R-:W-:Y:S01]  /*3860*/  LOP3.LUT R28, R28, 0xffff0000, RZ, 0xc0, !PT ;  /* 0xffff00001c1c7812 */ /* 0x000fe200078ec0ff */
[----:B------:R-:W-:Y:S01]  /*3870*/  FFMA.FTZ R55, R50, R55, -R89 ;  /* 0x0000003732377223 */ /* 0x000fe20000010859 */
[----:B------:R-:W-:-:S02]  /*3880*/  IMAD.U32 R127, R127, 0x10000, RZ ;  /* 0x000100007f7f7824 */ /* 0x000fc400078e00ff */
[----:B------:R-:W-:Y:S01]  /*3890*/  FFMA.FTZ R50, R50, R52, R51 ;  /* 0x0000003432327223 */ /* 0x000fe20000010033 */
[C---:B------:R-:W-:Y:S01]  /*38a0*/  FMUL.FTZ R52, R30.reuse, R132 ;  /* 0x000000841e347220 */ /* 0x040fe20000410000 */
[----:B------:R-:W-:Y:S01]  /*38b0*/  FMUL.FTZ R51, R30, R129 ;  /* 0x000000811e337220 */ /* 0x000fe20000410000 */
[----:B------:R-:W-:Y:S01]  /*38c0*/  FFMA.FTZ R53, R54, R56, -R59 ;  /* 0x0000003836357223 */ /* 0x000fe2000001083b */
[----:B------:R-:W-:Y:S01]  /*38d0*/  FMUL.FTZ R30, R28, R131 ;  /* 0x000000831c1e7220 */ /* 0x000fe20000410000 */
[----:B------:R-:W-:Y:S01]  /*38e0*/  FFMA.FTZ R54, R54, R57, R58 ;  /* 0x0000003936367223 */ /* 0x000fe2000001003a */
[-C--:B------:R-:W-:Y:S01]  /*38f0*/  FMUL.FTZ R28, R28, R127.reuse ;  /* 0x0000007f1c1c7220 */ /* 0x080fe20000410000 */
[----:B------:R-:W-:Y:S02]  /*3900*/  IMAD.U32 R31, R31, 0x10000, RZ ;  /* 0x000100001f1f7824 */ /* 0x000fe400078e00ff */
[C---:B------:R-:W-:Y:S01]  /*3910*/  FFMA.FTZ R30, R29.reuse, R127, -R30 ;  /* 0x0000007f1d1e7223 */ /* 0x040fe2000001081e */
[----:B------:R-:W-:Y:S01]  /*3920*/  F2FP.BF16.F32.PACK_AB R50, R50, R55 ;  /* 0x000000373232723e */ /* 0x000fe200000010ff */
[----:B------:R-:W-:Y:S01]  /*3930*/  FFMA.FTZ R29, R29, R131, R28 ;  /* 0x000000831d1d7223 */ /* 0x000fe2000001001c */
[C---:B------:R-:W-:Y:S01]  /*3940*/  FFMA.FTZ R52, R31.reuse, R129, -R52 ;  /* 0x000000811f347223 */ /* 0x040fe20000010834 */
[----:B------:R-:W-:Y:S01]  /*3950*/  FFMA.FTZ R51, R31, R132, R51 ;  /* 0x000000841f337223 */ /* 0x000fe20000010033 */
[----:B------:R-:W-:-:S02]  /*3960*/  F2FP.BF16.F32.PACK_AB R53, R54, R53 ;  /* 0x000000353635723e */ /* 0x000fc400000010ff */
[----:B------:R-:W-:Y:S01]  /*3970*/  F2FP.BF16.F32.PACK_AB R28, R29, R30 ;  /* 0x0000001e1d1c723e */ /* 0x000fe200000010ff */
[----:B------:R-:W-:Y:S01]  /*3980*/  IMAD.MOV.U32 R30, RZ, RZ, R50 ;  /* 0x000000ffff1e7224 */ /* 0x000fe200078e0032 */
[----:B------:R-:W-:Y:S01]  /*3990*/  F2FP.BF16.F32.PACK_AB R31, R51, R52 ;  /* 0x00000034331f723e */ /* 0x000fe200000010ff */
[----:B------:R-:W-:-:S07]  /*39a0*/  IMAD.MOV.U32 R29, RZ, RZ, R53 ;  /* 0x000000ffff1d7224 */ /* 0x000fce00078e0035 */
.L_x_1123:
[----:B------:R-:W-:Y:S05]  /*39b0*/  BSYNC B2 ;  /* 0x0000000000027941 */ /* 0x000fea0003800000 */
.L_x_1122:
[----:B--2---:R2:W-:Y:S02]  /*39c0*/  STG.E.128 desc[UR38][R32.64+0x20], R28 ;  /* 0x0000201c20007986 */ /* 0x0045e4000c101d26 */
.L_x_1121:
[----:B------:R-:W-:Y:S05]  /*39d0*/  BSYNC B1 ;  /* 0x0000000000017941 */ /* 0x000fea0003800000 */
.L_x_1120:
        /* <DEDUP_REMOVED lines=8> */
[----:B------:R-:W-:Y:S02]  /*3a60*/  SHF.R.U64 R51, R48, 0x10, R49 ;  /* 0x0000001030337819 */ /* 0x000fe40000001231 */
[----:B------:R-:W-:Y:S01]  /*3a70*/  SHF.R.U64 R53, R46, 0x10, R47 ;  /* 0x000000102e357819 */ /* 0x000fe2000000122f */
[----:B--2---:R-:W-:Y:S01]  /*3a80*/  IMAD.U32 R46, R30, 0x10000, RZ ;  /* 0x000100001e2e7824 */ /* 0x004fe200078e00ff */
[----:B------:R-:W-:Y:S01]  /*3a90*/  SHF.R.U32.HI R48, RZ, 0x10, R49 ;  /* 0x00000010ff307819 */ /* 0x000fe20000011631 */
[----:B------:R-:W-:Y:S01]  /*3aa0*/  IMAD.U32 R49, R29, 0x10000, RZ ;  /* 0x000100001d317824 */ /* 0x000fe200078e00ff */
[----:B------:R-:W-:Y:S02]  /*3ab0*/  SHF.R.U32.HI R50, RZ, 0x10, R47 ;  /* 0x00000010ff327819 */ /* 0x000fe4000001162f */
        /* <DEDUP_REMOVED lines=9> */
[C---:B------:R-:W-:Y:S01]  /*3b50*/  FMUL.FTZ R57, R47.reuse, R53 ;  /* 0x000000352f397220 */ /* 0x040fe20000410000 */
[----:B------:R-:W-:Y:S01]  /*3b60*/  LOP3.LUT R50, R126, 0xffff0000, RZ, 0xc0, !PT ;  /* 0xffff00007e327812 */ /* 0x000fe200078ec0ff */
[----:B------:R-:W-:Y:S01]  /*3b70*/  FMUL.FTZ R47, R47, R51 ;  /* 0x000000332f2f7220 */ /* 0x000fe20000410000 */
[----:B------:R-:W-:Y:S01]  /*3b80*/  LOP3.LUT R30, R31, 0xffff0000, RZ, 0xc0, !PT ;  /* 0xffff00001f1e7812 */ /* 0x000fe200078ec0ff */
[C---:B------:R-:W-:Y:S01]  /*3b90*/  FMUL.FTZ R54, R48.reuse, R52 ;  /* 0x0000003430367220 */ /* 0x040fe20000410000 */
[----:B------:R-:W-:Y:S01]  /*3ba0*/  LOP3.LUT R123, R123, 0xffff0000, RZ, 0xc0, !PT ;  /* 0xffff00007b7b7812 */ /* 0x000fe200078ec0ff */
[----:B------:R-:W-:Y:S01]  /*3bb0*/  FMUL.FTZ R55, R48, R50 ;  /* 0x0000003230377220 */ /* 0x000fe20000410000 */
[----:B------:R-:W-:Y:S01]  /*3bc0*/  LOP3.LUT R125, R125, 0xffff0000, RZ, 0xc0, !PT ;  /* 0xffff00007d7d7812 */ /* 0x000fe200078ec0ff */
[----:B------:R-:W-:Y:S01]  /*3bd0*/  IMAD.U32 R124, R124, 0x10000, RZ ;  /* 0x000100007c7c7824 */ /* 0x000fe200078e00ff */
[----:B------:R-:W-:Y:S01]  /*3be0*/  LOP3.LUT R48, R28, 0xffff0000, RZ, 0xc0, !PT ;  /* 0xffff00001c307812 */ /* 0x000fe200078ec0ff */
[----:B------:R-:W-:-:S02]  /*3bf0*/  IMAD.U32 R126, R126, 0x10000, RZ ;  /* 0x000100007e7e7824 */ /* 0x000fc400078e00ff */
[C---:B------:R-:W-:Y:S01]  /*3c00*/  FFMA.FTZ R55, R49.reuse, R52, R55 ;  /* 0x0000003431377223 */ /* 0x040fe20000010037 */
[----:B------:R-:W-:Y:S02]  /*3c10*/  IMAD.U32 R29, R28, 0x10000, RZ ;  /* 0x000100001c1d7824 */ /* 0x000fe400078e00ff */
[----:B------:R-:W-:Y:S01]  /*3c20*/  FFMA.FTZ R28, R49, R50, -R54 ;  /* 0x00000032311c7223 */ /* 0x000fe20000010836 */
[C---:B------:R-:W-:Y:S01]  /*3c30*/  FFMA.FTZ R57, R46.reuse, R51, -R57 ;  /* 0x000000332e397223 */ /* 0x040fe20000010839 */
[----:B------:R-:W-:Y:S01]  /*3c40*/  FFMA.FTZ R46, R46, R53, R47 ;  /* 0x000000352e2e7223 */ /* 0x000fe2000001002f */
[C---:B------:R-:W-:Y:S01]  /*3c50*/  FMUL.FTZ R50, R30.reuse, R123 ;  /* 0x0000007b1e327220 */ /* 0x040fe20000410000 */
[----:B------:R-:W-:Y:S01]  /*3c60*/  FMUL.FTZ R52, R30, R125 ;  /* 0x0000007d1e347220 */ /* 0x000fe20000410000 */
[----:B------:R-:W-:Y:S02]  /*3c70*/  IMAD.U32 R31, R31, 0x10000, RZ ;  /* 0x000100001f1f7824 */ /* 0x000fe400078e00ff */
[C---:B------:R-:W-:Y:S01]  /*3c80*/  FMUL.FTZ R30, R48.reuse, R124 ;  /* 0x0000007c301e7220 */ /* 0x040fe20000410000 */
[-C--:B------:R-:W-:Y:S01]  /*3c90*/  FMUL.FTZ R47, R48, R126.reuse ;  /* 0x0000007e302f7220 */ /* 0x080fe20000410000 */
[----:B------:R-:W-:Y:S01]  /*3ca0*/  F2FP.BF16.F32.PACK_AB R46, R46, R57 ;  /* 0x000000392e2e723e */ /* 0x000fe200000010ff */
[----:B------:R-:W-:Y:S01]  /*3cb0*/  FFMA.FTZ R50, R31, R125, -R50 ;  /* 0x0000007d1f327223 */ /* 0x000fe20000010832 */
[C---:B------:R-:W-:Y:S01]  /*3cc0*/  FFMA.FTZ R30, R29.reuse, R126, -R30 ;  /* 0x0000007e1d1e7223 */ /* 0x040fe2000001081e */
[----:B------:R-:W-:Y:S01]  /*3cd0*/  FFMA.FTZ R47, R29, R124, R47 ;  /* 0x0000007c1d2f7223 */ /* 0x000fe2000001002f */
[----:B------:R-:W-:Y:S01]  /*3ce0*/  FFMA.FTZ R31, R31, R123, R52 ;  /* 0x0000007b1f1f7223 */ /* 0x000fe20000010034 */
[----:B------:R-:W-:-:S03]  /*3cf0*/  F2FP.BF16.F32.PACK_AB R29, R55, R28 ;  /* 0x0000001c371d723e */ /* 0x000fc600000010ff */
[----:B------:R-:W-:Y:S01]  /*3d00*/  F2FP.BF16.F32.PACK_AB R28, R47, R30 ;  /* 0x0000001e2f1c723e */ /* 0x000fe200000010ff */
[----:B------:R-:W-:Y:S01]  /*3d10*/  IMAD.MOV.U32 R30, RZ, RZ, R46 ;  /* 0x000000ffff1e7224 */ /* 0x000fe200078e002e */
[----:B------:R-:W-:-:S07]  /*3d20*/  F2FP.BF16.F32.PACK_AB R31, R31, R50 ;  /* 0x000000321f1f723e */ /* 0x000fce00000010ff */
.L_x_1127:
[----:B------:R-:W-:Y:S05]  /*3d30*/  BSYNC B2 ;  /* 0x0000000000027941 */ /* 0x000fea0003800000 */
.L_x_1126:
[----:B--2---:R3:W-:Y:S02]  /*3d40*/  STG.E.128 desc[UR38][R32.64+0x40], R28 ;  /* 0x0000401c20007986 */ /* 0x0047e4000c101d26 */
.L_x_1125:
[----:B------:R-:W-:Y:S05]  /*3d50*/  BSYNC B1 ;  /* 0x0000000000017941 */ /* 0x000fea0003800000 */
.L_x_1124:
        /* <DEDUP_REMOVED lines=9> */
[----:B------:R-:W-:Y:S02]  /*3df0*/  SHF.R.U64 R46, R42, 0x10, R43 ;  /* 0x000000102a2e7819 */ /* 0x000fe4000000122b */
[----:B------:R-:W-:Y:S02]  /*3e00*/  SHF.R.U32.HI R47, RZ, 0x10, R45 ;  /* 0x00000010ff2f7819 */ /* 0x000fe4000001162d */
[----:B------:R-:W-:Y:S02]  /*3e10*/  PRMT R119, R119, 0x5410, R44 ;  /* 0x0000541077777816 */ /* 0x000fe4000000002c */
[----:B------:R-:W-:Y:S02]  /*3e20*/  PRMT R117, R117, 0x5410, R46 ;  /* 0x0000541075757816 */ /* 0x000fe4000000002e */
[----:B------:R-:W-:Y:S01]  /*3e30*/  SHF.R.U32.HI R49, RZ, 0x10, R43 ;  /* 0x00000010ff317819 */ /* 0x000fe2000001162b */
[----:B--2---:R-:W-:Y:S01]  /*3e40*/  IMAD.U32 R43, R30, 0x10000, RZ ;  /* 0x000100001e2b7824 */ /* 0x004fe200078e00ff */
[----:B------:R-:W-:-:S02]  /*3e50*/  PRMT R120, R120, 0x5410, R47 ;  /* 0x0000541078787816 */ /* 0x000fc4000000002f */
[----:B------:R-:W-:Y:S02]  /*3e60*/  LOP3.LUT R44, R29, 0xffff0000, RZ, 0xc0, !PT ;  /* 0xffff00001d2c7812 */ /* 0x000fe400078ec0ff */
[----:B------:R-:W-:Y:S01]  /*3e70*/  LOP3.LUT R47, R119, 0xffff0000, RZ, 0xc0, !PT ;  /* 0xffff0000772f7812 */ /* 0x000fe200078ec0ff */
[----:B------:R-:W-:Y:S01]  /*3e80*/  IMAD.U32 R50, R120, 0x10000, RZ ;  /* 0x0001000078327824 */ /* 0x000fe200078e00ff */
[----:B------:R-:W-:Y:S01]  /*3e90*/  LOP3.LUT R46, R117, 0xffff0000, RZ, 0xc0, !PT ;  /* 0xffff0000752e7812 */ /* 0x000fe200078ec0ff */
[----:B------:R-:W-:Y:S01]  /*3ea0*/  IMAD.U32 R119, R119, 0x10000, RZ ;  /* 0x0001000077777824 */ /* 0x000fe200078e00ff */
[----:B------:R-:W-:Y:S01]  /*3eb0*/  PRMT R118, R118, 0x5410, R49 ;  /* 0x0000541076767816 */ /* 0x000fe20000000031 */
[----:B------:R-:W-:Y:S01]  /*3ec0*/  FMUL.FTZ R52, R44, R47 ;  /* 0x0000002f2c347220 */ /* 0x000fe20000410000 */
[----:B------:R-:W-:Y:S01]  /*3ed0*/  LOP3.LUT R45, R30, 0xffff0000, RZ, 0xc0, !PT ;  /* 0xffff00001e2d7812 */ /* 0x000fe200078ec0ff */
[C---:B------:R-:W-:Y:S01]  /*3ee0*/  IMAD.U32 R30, R31.reuse, 0x10000, RZ ;  /* 0x000100001f1e7824 */ /* 0x040fe200078e00ff */
[----:B------:R-:W-:Y:S01]  /*3ef0*/  LOP3.LUT R42, R31, 0xffff0000, RZ, 0xc0, !PT ;  /* 0xffff00001f2a7812 */ /* 0x000fe200078ec0ff */
[----:B------:R-:W-:-:S02]  /*3f00*/  IMAD.U32 R31, R29, 0x10000, RZ ;  /* 0x000100001d1f7824 */ /* 0x000fc400078e00ff */
[----:B------:R-:W-:Y:S01]  /*3f10*/  FMUL.FTZ R44, R44, R46 ;  /* 0x0000002e2c2c7220 */ /* 0x000fe20000410000 */
[----:B------:R-:W-:Y:S02]  /*3f20*/  IMAD.U32 R48, R118, 0x10000, RZ ;  /* 0x0001000076307824 */ /* 0x000fe400078e00ff */
[----:B------:R-:W-:Y:S01]  /*3f30*/  FMUL.FTZ R54, R45, R50 ;  /* 0x000000322d367220 */ /* 0x000fe20000410000 */
[C---:B------:R-:W-:Y:S01]  /*3f40*/  FFMA.FTZ R52, R31.reuse, R46, -R52 ;  /* 0x0000002e1f347223 */ /* 0x040fe20000010834 */
[----:B------:R-:W-:Y:S01]  /*3f50*/  FFMA.FTZ R47, R31, R47, R44 ;  /* 0x0000002f1f2f7223 */ /* 0x000fe2000001002c */
[-C--:B------:R-:W-:Y:S01]  /*3f60*/  FMUL.FTZ R44, R45, R48.reuse ;  /* 0x000000302d2c7220 */ /* 0x080fe20000410000 */
[----:B------:R-:W-:Y:S01]  /*3f70*/  IMAD.U32 R29, R28, 0x10000, RZ ;  /* 0x000100001c1d7824 */ /* 0x000fe200078e00ff */
[----:B------:R-:W-:Y:S01]  /*3f80*/  LOP3.LUT R45, R120, 0xffff0000, RZ, 0xc0, !PT ;  /* 0xffff0000782d7812 */ /* 0x000fe200078ec0ff */
[----:B------:R-:W-:Y:S01]  /*3f90*/  FFMA.FTZ R54, R43, R48, -R54 ;  /* 0x000000302b367223 */ /* 0x000fe20000010836 */
[----:B------:R-:W-:Y:S01]  /*3fa0*/  LOP3.LUT R31, R118, 0xffff0000, RZ, 0xc0, !PT ;  /* 0xffff0000761f7812 */ /* 0x000fe200078ec0ff */
[----:B------:R-:W-:Y:S01]  /*3fb0*/  IMAD.U32 R117, R117, 0x10000, RZ ;  /* 0x0001000075757824 */ /* 0x000fe200078e00ff */
[----:B------:R-:W-:Y:S01]  /*3fc0*/  LOP3.LUT R28, R28, 0xffff0000, RZ, 0xc0, !PT ;  /* 0xffff00001c1c7812 */ /* 0x000fe200078ec0ff */
[----:B------:R-:W-:Y:S01]  /*3fd0*/  FFMA.FTZ R43, R43, R50, R44 ;  /* 0x000000322b2b7223 */ /* 0x000fe2000001002c */
[C---:B------:R-:W-:Y:S01]  /*3fe0*/  FMUL.FTZ R49, R42.reuse, R45 ;  /* 0x0000002d2a317220 */ /* 0x040fe20000410000 */
[----:B------:R-:W-:Y:S01]  /*3ff0*/  FMUL.FTZ R44, R42, R31 ;  /* 0x0000001f2a2c7220 */ /* 0x000fe20000410000 */
[----:B------:R-:W-:Y:S01]  /*4000*/  F2FP.BF16.F32.PACK_AB R47, R47, R52 ;  /* 0x000000342f2f723e */ /* 0x000fe200000010ff */
        /* <DEDUP_REMOVED lines=8> */
[----:B------:R-:W-:Y:S01]  /*4090*/  F2FP.BF16.F32.PACK_AB R28, R29, R42 ;  /* 0x0000002a1d1c723e */ /* 0x000fe200000010ff */
[----:B------:R-:W-:-:S07]  /*40a0*/  IMAD.MOV.U32 R29, RZ, RZ, R47 ;  /* 0x000000ffff1d7224 */ /* 0x000fce00078e002f */
.L_x_1131:
[----:B------:R-:W-:Y:S05]  /*40b0*/  BSYNC B2 ;  /* 0x0000000000027941 */ /* 0x000fea0003800000 */
.L_x_1130:
[----:B--2---:R4:W-:Y:S02]  /*40c0*/  STG.E.128 desc[UR38][R32.64+0x60], R28 ;  /* 0x0000601c20007986 */ /* 0x0049e4000c101d26 */
.L_x_1129:
[----:B------:R-:W-:Y:S05]  /*40d0*/  BSYNC B1 ;  /* 0x0000000000017941 */ /* 0x000fea0003800000 */
.L_x_1128:
        /* <DEDUP_REMOVED lines=8> */
[----:B------:R-:W-:Y:S01]  /*4160*/  SHF.R.U64 R42, R40, 0x10, R41 ;  /* 0x00000010282a7819 */ /* 0x000fe20000001229 */
[----:B--2---:R-:W-:Y:S01]  /*4170*/  IMAD.U32 R40, R31, 0x10000, RZ ;  /* 0x000100001f287824 */ /* 0x004fe200078e00ff */
[----:B------:R-:W-:Y:S01]  /*4180*/  SHF.R.U64 R44, R38, 0x10, R39 ;  /* 0x00000010262c7819 */ /* 0x000fe20000001227 */
[----:B------:R-:W-:Y:S01]  /*4190*/  IMAD.U32 R38, R30, 0x10000, RZ ;  /* 0x000100001e267824 */ /* 0x000fe200078e00ff */
[----:B------:R-:W-:Y:S02]  /*41a0*/  SHF.R.U32.HI R43, RZ, 0x10, R41 ;  /* 0x00000010ff2b7819 */ /* 0x000fe40000011629 */
[----:B------:R-:W-:Y:S02]  /*41b0*/  SHF.R.U32.HI R45, RZ, 0x10, R39 ;  /* 0x00000010ff2d7819 */ /* 0x000fe40000011627 */
[----:B------:R-:W-:Y:S02]  /*41c0*/  PRMT R115, R115, 0x5410, R42 ;  /* 0x0000541073737816 */ /* 0x000fe4000000002a */
[----:B------:R-:W-:-:S02]  /*41d0*/  PRMT R113, R113, 0x5410, R44 ;  /* 0x0000541071717816 */ /* 0x000fc4000000002c */
[----:B------:R-:W-:Y:S02]  /*41e0*/  PRMT R116, R116, 0x5410, R43 ;  /* 0x0000541074747816 */ /* 0x000fe4000000002b */
[----:B------:R-:W-:Y:S02]  /*41f0*/  LOP3.LUT R41, R31, 0xffff0000, RZ, 0xc0, !PT ;  /* 0xffff00001f297812 */ /* 0x000fe400078ec0ff */
[----:B------:R-:W-:Y:S01]  /*4200*/  PRMT R114, R114, 0x5410, R45 ;  /* 0x0000541072727816 */ /* 0x000fe2000000002d */
[----:B------:R-:W-:Y:S01]  /*4210*/  IMAD.U32 R45, R116, 0x10000, RZ ;  /* 0x00010000742d7824 */ /* 0x000fe200078e00ff */
[----:B------:R-:W-:Y:S02]  /*4220*/  LOP3.LUT R31, R29, 0xffff0000, RZ, 0xc0, !PT ;  /* 0xffff00001d1f7812 */ /* 0x000fe400078ec0ff */
[----:B------:R-:W-:Y:S01]  /*4230*/  LOP3.LUT R44, R115, 0xffff0000, RZ, 0xc0, !PT ;  /* 0xffff0000732c7812 */ /* 0x000fe200078ec0ff */
[----:B------:R-:W-:Y:S01]  /*4240*/  IMAD.U32 R43, R114, 0x10000, RZ ;  /* 0x00010000722b7824 */ /* 0x000fe200078e00ff */
[----:B------:R-:W-:Y:S01]  /*4250*/  LOP3.LUT R42, R113, 0xffff0000, RZ, 0xc0, !PT ;  /* 0xffff0000712a7812 */ /* 0x000fe200078ec0ff */
[----:B------:R-:W-:Y:S01]  /*4260*/  IMAD.U32 R115, R115, 0x10000, RZ ;  /* 0x0001000073737824 */ /* 0x000fe200078e00ff */
[----:B------:R-:W-:Y:S01]  /*4270*/  LOP3.LUT R39, R30, 0xffff0000, RZ, 0xc0, !PT ;  /* 0xffff00001e277812 */ /* 0x000fe200078ec0ff */
[----:B------:R-:W-:-:S02]  /*4280*/  IMAD.U32 R30, R29, 0x10000, RZ ;  /* 0x000100001d1e7824 */ /* 0x000fc400078e00ff */
[C---:B------:R-:W-:Y:S01]  /*4290*/  FMUL.FTZ R47, R31.reuse, R44 ;  /* 0x0000002c1f2f7220 */ /* 0x040fe20000410000 */
[C---:B------:R-:W-:Y:S02]  /*42a0*/  IMAD.U32 R29, R28.reuse, 0x10000, RZ ;  /* 0x000100001c1d7824 */ /* 0x040fe400078e00ff */
[-C--:B------:R-:W-:Y:S01]  /*42b0*/  FMUL.FTZ R31, R31, R42.reuse ;  /* 0x0000002a1f1f7220 */ /* 0x080fe20000410000 */
[----:B------:R-:W-:Y:S01]  /*42c0*/  LOP3.LUT R28, R28, 0xffff0000, RZ, 0xc0, !PT ;  /* 0xffff00001c1c7812 */ /* 0x000fe200078ec0ff */
[C---:B------:R-:W-:Y:S01]  /*42d0*/  FMUL.FTZ R49, R39.reuse, R45 ;  /* 0x0000002d27317220 */ /* 0x040fe20000410000 */
[----:B------:R-:W-:Y:S01]  /*42e0*/  LOP3.LUT R116, R116, 0xffff0000, RZ, 0xc0, !PT ;  /* 0xffff000074747812 */ /* 0x000fe200078ec0ff */
[-C--:B------:R-:W-:Y:S01]  /*42f0*/  FMUL.FTZ R39, R39, R43.reuse ;  /* 0x0000002b27277220 */ /* 0x080fe20000410000 */
[----:B------:R-:W-:Y:S01]  /*4300*/  LOP3.LUT R114, R114, 0xffff0000, RZ, 0xc0, !PT ;  /* 0xffff000072727812 */ /* 0x000fe200078ec0ff */
[----:B------:R-:W-:Y:S02]  /*4310*/  IMAD.U32 R113, R113, 0x10000, RZ ;  /* 0x0001000071717824 */ /* 0x000fe400078e00ff */
[C---:B------:R-:W-:Y:S01]  /*4320*/  FFMA.FTZ R47, R30.reuse, R42, -R47 ;  /* 0x0000002a1e2f7223 */ /* 0x040fe2000001082f */
[----:B------:R-:W-:Y:S01]  /*4330*/  FFMA.FTZ R44, R30, R44, R31 ;  /* 0x0000002c1e2c7223 */ /* 0x000fe2000001001f */
[----:B------:R-:W-:Y:S01]  /*4340*/  FFMA.FTZ R49, R38, R43, -R49 ;  /* 0x0000002b26317223 */ /* 0x000fe20000010831 */
[----:B------:R-:W-:Y:S01]  /*4350*/  FMUL.FTZ R30, R28, R115 ;  /* 0x000000731c1e7220 */ /* 0x000fe20000410000 */
[----:B------:R-:W-:Y:S01]  /*4360*/  FFMA.FTZ R38, R38, R45, R39 ;  /* 0x0000002d26267223 */ /* 0x000fe20000010027 */
[C---:B------:R-:W-:Y:S01]  /*4370*/  FMUL.FTZ R31, R41.reuse, R116 ;  /* 0x00000074291f7220 */ /* 0x040fe20000410000 */
[-C--:B------:R-:W-:Y:S01]  /*4380*/  FMUL.FTZ R28, R28, R113.reuse ;  /* 0x000000711c1c7220 */ /* 0x080fe20000410000 */
[-C--:B------:R-:W-:Y:S01]  /*4390*/  FMUL.FTZ R41, R41, R114.reuse ;  /* 0x0000007229297220 */ /* 0x080fe20000410000 */
[C---:B------:R-:W-:Y:S01]  /*43a0*/  FFMA.FTZ R30, R29.reuse, R113, -R30 ;  /* 0x000000711d1e7223 */ /* 0x040fe2000001081e */
[C---:B------:R-:W-:Y:S01]  /*43b0*/  FFMA.FTZ R31, R40.reuse, R114, -R31 ;  /* 0x00000072281f7223 */ /* 0x040fe2000001081f */
[----:B------:R-:W-:Y:S01]  /*43c0*/  FFMA.FTZ R29, R29, R115, R28 ;  /* 0x000000731d1d7223 */ /* 0x000fe2000001001c */
[----:B------:R-:W-:Y:S01]  /*43d0*/  FFMA.FTZ R40, R40, R116, R41 ;  /* 0x0000007428287223 */ /* 0x000fe20000010029 */
[----:B------:R-:W-:-:S02]  /*43e0*/  F2FP.BF16.F32.PACK_AB R44, R44, R47 ;  /* 0x0000002f2c2c723e */ /* 0x000fc400000010ff */
[----:B------:R-:W-:Y:S02]  /*43f0*/  F2FP.BF16.F32.PACK_AB R38, R38, R49 ;  /* 0x000000312626723e */ /* 0x000fe400000010ff */
[----:B------:R-:W-:Y:S01]  /*4400*/  F2FP.BF16.F32.PACK_AB R28, R29, R30 ;  /* 0x0000001e1d1c723e */ /* 0x000fe200000010ff */
[----:B------:R-:W-:Y:S01]  /*4410*/  IMAD.MOV.U32 R29, RZ, RZ, R44 ;  /* 0x000000ffff1d7224 */ /* 0x000fe200078e002c */
[----:B------:R-:W-:Y:S01]  /*4420*/  F2FP.BF16.F32.PACK_AB R31, R40, R31 ;  /* 0x0000001f281f723e */ /* 0x000fe200000010ff */
[----:B------:R-:W-:-:S07]  /*4430*/  IMAD.MOV.U32 R30, RZ, RZ, R38 ;  /* 0x000000ffff1e7224 */ /* 0x000fce00078e0026 */
.L_x_1135:
[----:B------:R-:W-:Y:S05]  /*4440*/  BSYNC B2 ;  /* 0x0000000000027941 */ /* 0x000fea0003800000 */
.L_x_1134:
[----:B--2---:R1:W-:Y:S02]  /*4450*/  STG.E.128 desc[UR38][R32.64+0x80], R28 ;  /* 0x0000801c20007986 */ /* 0x0043e4000c101d26 */
.L_x_1133:
[----:B------:R-:W-:Y:S05]  /*4460*/  BSYNC B1 ;  /* 0x0000000000017941 */ /* 0x000fea0003800000 */
.L_x_1132:
        /* <DEDUP_REMOVED lines=11> */
[----:B------:R-:W-:Y:S02]  /*4520*/  PRMT R112, R112, 0x5410, R39 ;  /* 0x0000541070707816 */ /* 0x000fe40000000027 */
[----:B------:R-:W-:Y:S02]  /*4530*/  PRMT R90, R90, 0x5410, R43 ;  /* 0x000054105a5a7816 */ /* 0x000fe4000000002b */
[----:B------:R-:W-:Y:S01]  /*4540*/  SHF.R.U64 R38, R34, 0x10, R35 ;  /* 0x0000001022267819 */ /* 0x000fe20000001223 */
[C---:B------:R-:W-:Y:S01]  /*4550*/  IMAD.U32 R34, R30.reuse, 0x10000, RZ ;  /* 0x000100001e227824 */ /* 0x040fe200078e00ff */
[----:B------:R-:W-:Y:S01]  /*4560*/  LOP3.LUT R35, R30, 0xffff0000, RZ, 0xc0, !PT ;  /* 0xffff00001e237812 */ /* 0x000fe200078ec0ff */
[----:B------:R-:W-:Y:S01]  /*4570*/  IMAD.U32 R39, R90, 0x10000, RZ ;  /* 0x000100005a277824 */ /* 0x000fe200078e00ff */
[----:B------:R-:W-:Y:S01]  /*4580*/  PRMT R110, R110, 0x5410, R41 ;  /* 0x000054106e6e7816 */ /* 0x000fe20000000029 */
[----:B------:R-:W-:Y:S01]  /*4590*/  IMAD.U32 R41, R112, 0x10000, RZ ;  /* 0x0001000070297824 */ /* 0x000fe200078e00ff */
[----:B------:R-:W-:Y:S01]  /*45a0*/  PRMT R91, R91, 0x5410, R38 ;  /* 0x000054105b5b7816 */ /* 0x000fe20000000026 */
[----:B------:R-:W-:Y:S01]  /*45b0*/  IMAD.U32 R30, R29, 0x10000, RZ ;  /* 0x000100001d1e7824 */ /* 0x000fe200078e00ff */
[----:B------:R-:W-:Y:S01]  /*45c0*/  LOP3.LUT R37, R31, 0xffff0000, RZ, 0xc0, !PT ;  /* 0xffff00001f257812 */ /* 0x000fe200078ec0ff */
[----:B------:R-:W-:Y:S01]  /*45d0*/  FMUL.FTZ R45, R35, R41 ;  /* 0x00000029232d7220 */ /* 0x000fe20000410000 */
[----:B------:R-:W-:Y:S01]  /*45e0*/  LOP3.LUT R31, R29, 0xffff0000, RZ, 0xc0, !PT ;  /* 0xffff00001d1f7812 */ /* 0x000fe200078ec0ff */
[-C--:B------:R-:W-:Y:S01]  /*45f0*/  FMUL.FTZ R35, R35, R39.reuse ;  /* 0x0000002723237220 */ /* 0x080fe20000410000 */
[----:B------:R-:W-:Y:S01]  /*4600*/  LOP3.LUT R40, R110, 0xffff0000, RZ, 0xc0, !PT ;  /* 0xffff00006e287812 */ /* 0x000fe200078ec0ff */
[----:B------:R-:W-:Y:S01]  /*4610*/  FFMA.FTZ R45, R34, R39, -R45 ;  /* 0x00000027222d7223 */ /* 0x000fe2000001082d */
[----:B------:R-:W-:Y:S01]  /*4620*/  LOP3.LUT R38, R91, 0xffff0000, RZ, 0xc0, !PT ;  /* 0xffff00005b267812 */ /* 0x000fe200078ec0ff */
[----:B------:R-:W-:Y:S01]  /*4630*/  IMAD.U32 R29, R28, 0x10000, RZ ;  /* 0x000100001c1d7824 */ /* 0x000fe200078e00ff */
[----:B------:R-:W-:Y:S01]  /*4640*/  LOP3.LUT R112, R112, 0xffff0000, RZ, 0xc0, !PT ;  /* 0xffff000070707812 */ /* 0x000fe200078ec0ff */
[C---:B------:R-:W-:Y:S01]  /*4650*/  FMUL.FTZ R43, R31.reuse, R40 ;  /* 0x000000281f2b7220 */ /* 0x040fe20000410000 */
[----:B------:R-:W-:Y:S01]  /*4660*/  LOP3.LUT R90, R90, 0xffff0000, RZ, 0xc0, !PT ;  /* 0xffff00005a5a7812 */ /* 0x000fe200078ec0ff */
[----:B------:R-:W-:Y:S01]  /*4670*/  FFMA.FTZ R34, R34, R41, R35 ;  /* 0x0000002922227223 */ /* 0x000fe20000010023 */
[----:B------:R-:W-:Y:S01]  /*4680*/  FMUL.FTZ R31, R31, R38 ;  /* 0x000000261f1f7220 */ /* 0x000fe20000410000 */
[----:B------:R-:W-:Y:S01]  /*4690*/  LOP3.LUT R28, R28, 0xffff0000, RZ, 0xc0, !PT ;  /* 0xffff00001c1c7812 */ /* 0x000fe200078ec0ff */
[----:B------:R-:W-:Y:S01]  /*46a0*/  FMUL.FTZ R35, R37, R112 ;  /* 0x0000007025237220 */ /* 0x000fe20000410000 */
[----:B------:R-:W-:-:S02]  /*46b0*/  IMAD.U32 R110, R110, 0x10000, RZ ;  /* 0x000100006e6e7824 */ /* 0x000fc400078e00ff */
[----:B------:R-:W-:Y:S01]  /*46c0*/  FMUL.FTZ R37, R37, R90 ;  /* 0x0000005a25257220 */ /* 0x000fe20000410000 */
[----:B------:R-:W-:Y:S02]  /*46d0*/  IMAD.U32 R91, R91, 0x10000, RZ ;  /* 0x000100005b5b7824 */ /* 0x000fe400078e00ff */
[C---:B------:R-:W-:Y:S01]  /*46e0*/  FFMA.FTZ R43, R30.reuse, R38, -R43 ;  /* 0x000000261e2b7223 */ /* 0x040fe2000001082b */
[----:B------:R-:W-:Y:S01]  /*46f0*/  FFMA.FTZ R40, R30, R40, R31 ;  /* 0x000000281e287223 */ /* 0x000fe2000001001f */
[----:B------:R-:W-:Y:S01]  /*4700*/  FFMA.FTZ R35, R36, R90, -R35 ;  /* 0x0000005a24237223 */ /* 0x000fe20000010823 */
[C---:B------:R-:W-:Y:S01]  /*4710*/  FMUL.FTZ R30, R28.reuse, R110 ;  /* 0x0000006e1c1e7220 */ /* 0x040fe20000410000 */
[----:B------:R-:W-:Y:S01]  /*4720*/  FMUL.FTZ R31, R28, R91 ;  /* 0x0000005b1c1f7220 */ /* 0x000fe20000410000 */
[----:B------:R-:W-:Y:S01]  /*4730*/  FFMA.FTZ R36, R36, R112, R37 ;  /* 0x0000007024247223 */ /* 0x000fe20000010025 */
[----:B------:R-:W-:Y:S01]  /*4740*/  F2FP.BF16.F32.PACK_AB R34, R34, R45 ;  /* 0x0000002d2222723e */ /* 0x000fe200000010ff */
[C---:B------:R-:W-:Y:S01]  /*4750*/  FFMA.FTZ R30, R29.reuse, R91, -R30 ;  /* 0x0000005b1d1e7223 */ /* 0x040fe2000001081e */
[----:B------:R-:W-:Y:S01]  /*4760*/  FFMA.FTZ R31, R29, R110, R31 ;  /* 0x0000006e1d1f7223 */ /* 0x000fe2000001001f */
[----:B------:R-:W-:-:S02]  /*4770*/  F2FP.BF16.F32.PACK_AB R29, R40, R43 ;  /* 0x0000002b281d723e */ /* 0x000fc400000010ff */
[----:B------:R-:W-:Y:S02]  /*4780*/  F2FP.BF16.F32.PACK_AB R35, R36, R35 ;  /* 0x000000232423723e */ /* 0x000fe400000010ff */
[----:B------:R-:W-:Y:S01]  /*4790*/  F2FP.BF16.F32.PACK_AB R28, R31, R30 ;  /* 0x0000001e1f1c723e */ /* 0x000fe200000010ff */
[----:B------:R-:W-:Y:S02]  /*47a0*/  IMAD.MOV.U32 R30, RZ, RZ, R34 ;  /* 0x000000ffff1e7224 */ /* 0x000fe400078e0022 */
[----:B------:R-:W-:-:S07]  /*47b0*/  IMAD.MOV.U32 R31, RZ, RZ, R35 ;  /* 0x000000ffff1f7224 */ /* 0x000fce00078e0023 */
.L_x_1137:
[----:B------:R-:W-:Y:S05]  /*47c0*/  BSYNC B1 ;  /* 0x0000000000017941 */ /* 0x000fea0003800000 */
.L_x_1136:
[----:B--2---:R1:W-:Y:S01]  /*47d0*/  STG.E.128 desc[UR38][R32.64+0xa0], R28 ;  /* 0x0000a01c20007986 */ /* 0x0043e2000c101d26 */
[----:B------:R-:W-:Y:S05]  /*47e0*/  BRA `(.L_x_1115) ;  /* 0x0000002000ac7947 */ /* 0x000fea0003800000 */
.L_x_1109:
        /* <DEDUP_REMOVED lines=18> */
[----:B------:R-:W-:Y:S02]  /*4910*/  CS2R R36, SRZ ;  /* 0x0000000000247805 */ /* 0x000fe4000001ff00 */
[----:B------:R-:W-:Y:S01]  /*4920*/  CS2R R50, SRZ ;  /* 0x0000000000327805 */ /* 0x000fe2000001ff00 */
[----:B------:R-:W-:Y:S01]  /*4930*/  IMAD.X R29, R15, 0x1, R79, P3 ;  /* 0x000000010f1d7824 */ /* 0x000fe200018e064f */
[----:B------:R-:W-:Y:S02]  /*4940*/  IADD3 R15, P3, R64, R52, RZ ;  /* 0x00000034400f7210 */ /* 0x000fe40007f7e0ff */
[----:B------:R-:W-:-:S03]  /*4950*/  CS2R R48, SRZ ;  /* 0x0000000000307805 */ /* 0x000fc6000001ff00 */
        /* <DEDUP_REMOVED lines=9> */
[----:B------:R-:W-:Y:S02]  /*49f0*/  CS2R R32, SRZ ;  /* 0x0000000000207805 */ /* 0x000fe4000001ff00 */
[----:B------:R-:W-:Y:S02]  /*4a00*/  CS2R R46, SRZ ;  /* 0x00000000002e7805 */ /* 0x000fe4000001ff00 */
[----:B------:R-:W-:-:S05]  /*4a10*/  CS2R R44, SRZ ;  /* 0x00000000002c7805 */ /* 0x000fca000001ff00 */
[----:B------:R0:W5:Y:S04]  /*4a20*/  @!P3 LDG.E.128 R36, desc[UR38][R52.64] ;  /* 0x000000263424b981 */ /* 0x000168000c1e1d00 */
[----:B------:R0:W5:Y:S01]  /*4a30*/  @!P3 LDG.E.128 R48, desc[UR38][R54.64] ;  /* 0x000000263630b981 */ /* 0x000162000c1e1d00 */
[----:B------:R-:W-:Y:S01]  /*4a40*/  ISETP.GE.AND P3, PT, R58, R99, PT ;  /* 0x000000633a00720c */ /* 0x000fe20003f66270 */
[----:B------:R-:W-:Y:S01]  /*4a50*/  VIADD R58, R19, 0x20 ;  /* 0x00000020133a7836 */ /* 0x000fe20000000000 */
[----:B------:R-:W-:Y:S02]  /*4a60*/  CS2R R30, SRZ ;  /* 0x00000000001e7805 */ /* 0x000fe4000001ff00 */
[----:B------:R-:W-:Y:S02]  /*4a70*/  CS2R R28, SRZ ;  /* 0x00000000001c7805 */ /* 0x000fe4000001ff00 */
[----:B------:R-:W-:-:S02]  /*4a80*/  CS2R R42, SRZ ;  /* 0x00000000002a7805 */ /* 0x000fc4000001ff00 */
[----:B------:R-:W-:-:S05]  /*4a90*/  CS2R R40, SRZ ;  /* 0x0000000000287805 */ /* 0x000fca000001ff00 */
[----:B------:R0:W5:Y:S04]  /*4aa0*/  @!P3 LDG.E.128 R32, desc[UR38][R52.64+0x20] ;  /* 0x000020263420b981 */ /* 0x000168000c1e1d00 */
[----:B------:R0:W5:Y:S01]  /*4ab0*/  @!P3 LDG.E.128 R44, desc[UR38][R54.64+0x20] ;  /* 0x00002026362cb981 */ /* 0x000162000c1e1d00 */
[----:B------:R-:W-:-:S13]  /*4ac0*/  ISETP.GE.AND P3, PT, R58, R99, PT ;  /* 0x000000633a00720c */ /* 0x000fda0003f66270 */
[----:B------:R0:W5:Y:S04]  /*4ad0*/  @!P3 LDG.E.128 R28, desc[UR38][R52.64+0x40] ;  /* 0x00004026341cb981 */ /* 0x000168000c1e1d00 */
[----:B------:R0:W5:Y:S02]  /*4ae0*/  @!P3 LDG.E.128 R40, desc[UR38][R54.64+0x40] ;  /* 0x000040263628b981 */ /* 0x000164000c1e1d00 */
.L_x_1139:
[----:B------:R-:W-:Y:S05]  /*4af0*/  BSYNC B1 ;  /* 0x0000000000017941 */ /* 0x000fea0003800000 */
.L_x_1138:
        /* <DEDUP_REMOVED lines=51> */
.L_x_1140:
[----:B------:R-:W2:Y:S01]  /*4e30*/  LDL R52, [R1+0x8] ;  /* 0x0000080001347983 */ /* 0x000ea20000100800 */
[----:B------:R-:W-:Y:S01]  /*4e40*/  IMAD R15, R18, 0x8, R2 ;  /* 0x00000008120f7824 */ /* 0x000fe200078e0202 */
[----:B------:R-:W-:Y:S01]  /*4e50*/  BSSY B1, `(.L_x_1141) ;  /* 0x0000004000017945 */ /* 0x000fe20003800000 */
[----:B--2---:R-:W-:-:S04]  /*4e60*/  SHF.L.U32 R86, R52, 0x1f, RZ ;  /* 0x0000001f34567819 */ /* 0x004fc800000006ff */
[----:B------:R-:W0:Y:S02]  /*4e70*/  SYNCS.PHASECHK.TRANS64.TRYWAIT P5, [R15+URZ+0x2d890], R86 ;  /* 0x02d890560f0075a7 */ /* 0x000e2400080a017f */
[----:B0-----:R-:W-:Y:S05]  /*4e80*/  @!P5 BRA `(.L_x_1142) ;  /* 0x000001b40064d947 */ /* 0x001fea0003800000 */
.L_x_1421:
[----:B------:R-:W-:Y:S05]  /*4e90*/  BSYNC B1 ;  /* 0x0000000000017941 */ /* 0x000fea0003800000 */
.L_x_1141:
[----:B------:R-:W-:Y:S05]  /*4ea0*/  @P4 BRA `(.L_x_1115) ;  /* 0x0000001800fc4947 */ /* 0x000fea0003800000 */
[----:B------:R-:W1:Y:S01]  /*4eb0*/  LDC R110, c[0x0][0x2e4] ;  /* 0x0000b900ff6e7b82 */ /* 0x000e620000000800 */
[----:B------:R-:W-:Y:S01]  /*4ec0*/  ISETP.NE.AND P4, PT, R9, RZ, PT ;  /* 0x000000ff0900720c */ /* 0x000fe20003f85270 */
[----:B------:R-:W-:Y:S01]  /*4ed0*/  ULDC.64 UR4, c[0x0][0x2f0] ;  /* 0x0000bc0000047ab9 */ /* 0x000fe20000000a00 */
[----:B------:R-:W-:Y:S01]  /*4ee0*/  SHF.R.S32.HI R52, RZ, 0x1f, R23 ;  /* 0x0000001fff347819 */ /* 0x000fe20000011417 */
[----:B------:R-:W-:Y:S01]  /*4ef0*/  IMAD.MOV.U32 R90, RZ, RZ, R56 ;  /* 0x000000ffff5a7224 */ /* 0x000fe200078e0038 */
[----:B------:R-:W-:Y:S03]  /*4f00*/  BSSY B1, `(.L_x_1143) ;  /* 0x0000089000017945 */ /* 0x000fe60003800000 */
        /* <DEDUP_REMOVED lines=9> */
[----:B------:R-:W-:Y:S01]  /*4fa0*/  SEL R52, R107, R113, !P0 ;  /* 0x000000716b347207 */ /* 0x000fe20004000000 */
[----:B------:R-:W-:Y:S01]  /*4fb0*/  BSSY B2, `(.L_x_1145) ;  /* 0x0000071000027945 */ /* 0x000fe20003800000 */
[----:B------:R-:W-:-:S02]  /*4fc0*/  ISETP.GE.AND P4, PT, R19, R99, PT ;  /* 0x000000631300720c */ /* 0x000fc40003f86270 */
[----:B------:R-:W-:-:S04]  /*4fd0*/  SHF.R.S32.HI R53, RZ, 0x1f, R52 ;  /* 0x0000001fff357819 */ /* 0x000fc80000011434 */
[----:B------:R-:W-:-:S04]  /*4fe0*/  LEA.HI R53, R53, R52, RZ, 0x4 ;  /* 0x0000003435357211 */ /* 0x000fc800078f20ff */
[----:B------:R-:W-:-:S04]  /*4ff0*/  SHF.R.S32.HI R52, RZ, 0x4, R53 ;  /* 0x00000004ff347819 */ /* 0x000fc80000011435 */
[----:B------:R-:W-:-:S04]  /*5000*/  LEA.HI.SX32 R52, R3, R52, 0x1d ;  /* 0x0000003403347211 */ /* 0x000fc800078feaff */
[----:B------:R-:W-:Y:S01]  /*5010*/  SHF.R.S32.HI R53, RZ, 0x1f, R52 ;  /* 0x0000001fff357819 */ /* 0x000fe20000011434 */
[----:B------:R-:W-:-:S03]  /*5020*/  IMAD.SHL.U32 R121, R52, 0x8, RZ ;  /* 0x0000000834797824 */ /* 0x000fc600078e00ff */
[----:B------:R-:W-:-:S05]  /*5030*/  LEA.HI R52, R53, R52, RZ, 0x2 ;  /* 0x0000003435347211 */ /* 0x000fca00078f10ff */
[----:B------:R-:W-:-:S05]  /*5040*/  IMAD.SHL.U32 R52, R52, 0x400, RZ ;  /* 0x0000040034347824 */ /* 0x000fca00078e00ff */
[----:B------:R-:W-:Y:S02]  /*5050*/  LOP3.LUT R52, R52, 0x7ffff000, RZ, 0xc0, !PT ;  /* 0x7ffff00034347812 */ /* 0x000fe400078ec0ff */
[----:B--2---:R-:W-:-:S04]  /*5060*/  LOP3.LUT R53, R58, 0x18, R121, 0xf8, !PT ;  /* 0x000000183a357812 */ /* 0x004fc800078ef879 */
[----:B---3--:R-:W-:Y:S01]  /*5070*/  LOP3.LUT R53, R53, R55, RZ, 0x3c, !PT ;  /* 0x0000003735357212 */ /* 0x008fe200078e3cff */
[----:B------:R-:W-:-:S03]  /*5080*/  IMAD R55, R18, 0x3000, R100 ;  /* 0x0000300012377824 */ /* 0x000fc600078e0264 */
[----:B----4-:R-:W-:Y:S01]  /*5090*/  IADD3 R53, R53, R52, R54 ;  /* 0x0000003435357210 */ /* 0x010fe20007ffe036 */
[----:B------:R-:W-:-:S04]  /*50a0*/  IMAD R52, R55, 0x2, R2 ;  /* 0x0000000237347824 */ /* 0x000fc800078e0202 */
[----:B------:R-:W-:-:S04]  /*50b0*/  IMAD R53, R18, 0x3000, R53 ;  /* 0x0000300012357824 */ /* 0x000fc800078e0235 */
[----:B------:R-:W-:Y:S02]  /*50c0*/  IMAD R56, R53, 0x2, R2 ;  /* 0x0000000235387824 */ /* 0x000fe400078e0202 */
[----:B------:R-:W1:Y:S04]  /*50d0*/  LDS.128 R52, [R52+0x15400] ;  /* 0x0154000034347984 */ /* 0x000e680000000c00 */
[----:B------:R-:W2:Y:S01]  /*50e0*/  LDS.128 R56, [R56+0x15400] ;  /* 0x0154000038387984 */ /* 0x000ea20000000c00 */
[----:B------:R-:W-:Y:S05]  /*50f0*/  @P4 BRA `(.L_x_1146) ;  /* 0x0000000400704947 */ /* 0x000fea0003800000 */
[----:B------:R-:W-:Y:S01]  /*5100*/  SHF.R.U64 R122, R36, 0x10, R37 ;  /* 0x00000010247a7819 */ /* 0x000fe20000001225 */
[----:B--2---:R-:W-:Y:S01]  /*5110*/  IMAD.U32 R133, R57, 0x10000, RZ ;  /* 0x0001000039857824 */ /* 0x004fe200078e00ff */
[----:B------:R-:W-:Y:S02]  /*5120*/  SHF.R.U32.HI R124, RZ, 0x10, R49 ;  /* 0x00000010ff7c7819 */ /* 0x000fe40000011631 */
[----:B------:R-:W-:Y:S02]  /*5130*/  SHF.R.U32.HI R123, RZ, 0x10, R37 ;  /* 0x00000010ff7b7819 */ /* 0x000fe40000011625 */
[--C-:B------:R-:W-:Y:S02]  /*5140*/  SHF.R.U64 R36, R38, 0x10, R39.reuse ;  /* 0x0000001026247819 */ /* 0x100fe40000001227 */
[----:B------:R-:W-:Y:S02]  /*5150*/  SHF.R.U32.HI R38, RZ, 0x10, R39 ;  /* 0x00000010ff267819 */ /* 0x000fe40000011627 */
[----:B------:R-:W-:-:S02]  /*5160*/  SHF.R.U64 R39, R48, 0x10, R49 ;  /* 0x0000001030277819 */ /* 0x000fc40000001231 */
[----:B------:R-:W-:Y:S02]  /*5170*/  PRMT R48, R117, 0x5432, R124 ;  /* 0x0000543275307816 */ /* 0x000fe4000000007c */
[----:B------:R-:W-:Y:S01]  /*5180*/  PRMT R49, R125, 0x5410, R123 ;  /* 0x000054107d317816 */ /* 0x000fe2000000007b */
[----:B-1----:R-:W-:Y:S01]  /*5190*/  IMAD.U32 R123, R53, 0x10000, RZ ;  /* 0x00010000357b7824 */ /* 0x002fe200078e00ff */
[--C-:B------:R-:W-:Y:S01]  /*51a0*/  SHF.R.U64 R37, R50, 0x10, R51.reuse ;  /* 0x0000001032257819 */ /* 0x100fe20000001233 */
[----:B------:R-:W-:Y:S01]  /*51b0*/  IMAD.U32 R50, R48, 0x10000, RZ ;  /* 0x0001000030327824 */ /* 0x000fe200078e00ff */
[----:B------:R-:W-:Y:S01]  /*51c0*/  SHF.R.U32.HI R51, RZ, 0x10, R51 ;  /* 0x00000010ff337819 */ /* 0x000fe20000011633 */
[----:B------:R-:W-:Y:S01]  /*51d0*/  IMAD.U32 R124, R49, 0x10000, RZ ;  /* 0x00010000317c7824 */ /* 0x000fe200078e00ff */
[----:B------:R-:W-:Y:S01]  /*51e0*/  PRMT R39, R143, 0x5410, R39 ;  /* 0x000054108f277816 */ /* 0x000fe20000000027 */
[C---:B------:R-:W-:Y:S01]  /*51f0*/  FMUL.FTZ R126, R133.reuse, R50 ;  /* 0x00000032857e7220 */ /* 0x040fe20000410000 */
[----:B------:R-:W-:Y:S01]  /*5200*/  PRMT R37, R142, 0x5410, R37 ;  /* 0x000054108e257816 */ /* 0x000fe20000000025 */
[-C--:B------:R-:W-:Y:S01]  /*5210*/  FMUL.FTZ R133, R133, R124.reuse ;  /* 0x0000007c85857220 */ /* 0x080fe20000410000 */
[----:B------:R-:W-:Y:S01]  /*5220*/  PRMT R36, R114, 0x5432, R36 ;  /* 0x0000543272247816 */ /* 0x000fe20000000024 */
[----:B------:R-:W-:Y:S01]  /*5230*/  FFMA.FTZ R125, R123, R124, -R126 ;  /* 0x0000007c7b7d7223 */ /* 0x000fe2000001087e */
[----:B------:R-:W-:Y:S01]  /*5240*/  LOP3.LUT R124, R57, 0xffff0000, RZ, 0xc0, !PT ;  /* 0xffff0000397c7812 */ /* 0x000fe200078ec0ff */
[----:B------:R-:W-:Y:S01]  /*5250*/  FFMA.FTZ R123, R123, R50, R133 ;  /* 0x000000327b7b7223 */ /* 0x000fe20000010085 */
[----:B------:R-:W-:Y:S01]  /*5260*/  LOP3.LUT R133, R49, 0xffff0000, RZ, 0xc0, !PT ;  /* 0xffff000031857812 */ /* 0x000fe200078ec0ff */
[----:B------:R-:W-:Y:S01]  /*5270*/  IMAD.U32 R57, R59, 0x10000, RZ ;  /* 0x000100003b397824 */ /* 0x000fe200078e00ff */
[----:B------:R-:W-:-:S02]  /*5280*/  LOP3.LUT R49, R48, 0xffff0000, RZ, 0xc0, !PT ;  /* 0xffff000030317812 */ /* 0x000fc400078ec0ff */
[----:B------:R-:W-:-:S03]  /*5290*/  LOP3.LUT R48, R53, 0xffff0000, RZ, 0xc0, !PT ;  /* 0xffff000035307812 */ /* 0x000fc600078ec0ff */
[C---:B------:R-:W-:Y:S01]  /*52a0*/  FMUL.FTZ R53, R124.reuse, R49 ;  /* 0x000000317c357220 */ /* 0x040fe20000410000 */
[----:B------:R-:W-:-:S03]  /*52b0*/  FMUL.FTZ R124, R124, R133 ;  /* 0x000000857c7c7220 */ /* 0x000fc60000410000 */
[C---:B------:R-:W-:Y:S01]  /*52c0*/  FFMA.FTZ R50, R48.reuse, R133, -R53 ;  /* 0x0000008530327223 */ /* 0x040fe20000010835 */
[----:B------:R-:W-:Y:S01]  /*52d0*/  FFMA.FTZ R48, R48, R49, R124 ;  /* 0x0000003130307223 */ /* 0x000fe2000001007c */
[----:B------:R-:W-:Y:S02]  /*52e0*/  PRMT R49, R115, 0x5432, R38 ;  /* 0x0000543273317816 */ /* 0x000fe40000000026 */
[----:B------:R-:W-:Y:S01]  /*52f0*/  PRMT R38, R128, 0x5410, R51 ;  /* 0x0000541080267816 */ /* 0x000fe20000000033 */
[----:B------:R-:W-:Y:S01]  /*5300*/  IMAD.U32 R51, R55, 0x10000, RZ ;  /* 0x0001000037337824 */ /* 0x000fe200078e00ff */
[----:B------:R-:W-:Y:S01]  /*5310*/  PRMT R53, R116, 0x5432, R122 ;  /* 0x0000543274357816 */ /* 0x000fe2000000007a */
[C---:B------:R-:W-:Y:S01]  /*5320*/  IMAD.U32 R122, R49.reuse, 0x10000, RZ ;  /* 0x00010000317a7824 */ /* 0x040fe200078e00ff */
[----:B------:R-:W-:Y:S01]  /*5330*/  LOP3.LUT R49, R49, 0xffff0000, RZ, 0xc0, !PT ;  /* 0xffff000031317812 */ /* 0x000fe200078ec0ff */
[----:B------:R-:W-:Y:S01]  /*5340*/  IMAD.U32 R124, R38, 0x10000, RZ ;  /* 0x00010000267c7824 */ /* 0x000fe200078e00ff */
[----:B------:R-:W-:-:S03]  /*5350*/  F2FP.BF16.F32.PACK_AB R48, R48, R123 ;  /* 0x0000007b3030723e */ /* 0x000fc600000010ff */
[C---:B------:R-:W-:Y:S01]  /*5360*/  FMUL.FTZ R126, R57.reuse, R124 ;  /* 0x0000007c397e7220 */ /* 0x040fe20000410000 */
[----:B------:R-:W-:-:S03]  /*5370*/  FMUL.FTZ R57, R57, R122 ;  /* 0x0000007a39397220 */ /* 0x000fc60000410000 */
[C---:B------:R-:W-:Y:S01]  /*5380*/  FFMA.FTZ R122, R51.reuse, R122, -R126 ;  /* 0x0000007a337a7223 */ /* 0x040fe2000001087e */
[----:B------:R-:W-:Y:S01]  /*5390*/  FFMA.FTZ R51, R51, R124, R57 ;  /* 0x0000007c33337223 */ /* 0x000fe20000010039 */
[----:B------:R-:W-:Y:S01]  /*53a0*/  LOP3.LUT R57, R38, 0xffff0000, RZ, 0xc0, !PT ;  /* 0xffff000026397812 */ /* 0x000fe200078ec0ff */
[----:B------:R-:W-:Y:S01]  /*53b0*/  IMAD.U32 R126, R53, 0x10000, RZ ;  /* 0x00010000357e7824 */ /* 0x000fe200078e00ff */
[----:B------:R-:W-:Y:S02]  /*53c0*/  LOP3.LUT R124, R59, 0xffff0000, RZ, 0xc0, !PT ;  /* 0xffff00003b7c7812 */ /* 0x000fe400078ec0ff */
[----:B------:R-:W-:-:S03]  /*53d0*/  LOP3.LUT R38, R55, 0xffff0000, RZ, 0xc0, !PT ;  /* 0xffff000037267812 */ /* 0x000fc600078ec0ff */
[C---:B------:R-:W-:Y:S01]  /*53e0*/  FMUL.FTZ R55, R124.reuse, R57 ;  /* 0x000000397c377220 */ /* 0x040fe20000410000 */
[----:B------:R-:W-:-:S03]  /*53f0*/  FMUL.FTZ R124, R124, R49 ;  /* 0x000000317c7c7220 */ /* 0x000fc60000410000 */
[C---:B------:R-:W-:Y:S01]  /*5400*/  FFMA.FTZ R49, R38.reuse, R49, -R55 ;  /* 0x0000003126317223 */ /* 0x040fe20000010837 */
[----:B------:R-:W-:Y:S01]  /*5410*/  FFMA.FTZ R38, R38, R57, R124 ;  /* 0x0000003926267223 */ /* 0x000fe2000001007c */
[C---:B------:R-:W-:Y:S01]  /*5420*/  IMAD.U32 R57, R56.reuse, 0x10000, RZ ;  /* 0x0001000038397824 */ /* 0x040fe200078e00ff */
[----:B------:R-:W-:Y:S01]  /*5430*/  LOP3.LUT R56, R56, 0xffff0000, RZ, 0xc0, !PT ;  /* 0xffff000038387812 */ /* 0x000fe200078ec0ff */
[----:B------:R-:W-:Y:S01]  /*5440*/  IMAD.U32 R124, R39, 0x10000, RZ ;  /* 0x00010000277c7824 */ /* 0x000fe200078e00ff */
[----:B------:R-:W-:Y:S01]  /*5450*/  F2FP.BF16.F32.PACK_AB R49, R49, R122 ;  /* 0x0000007a3131723e */ /* 0x000fe200000010ff */
[C---:B------:R-:W-:Y:S01]  /*5460*/  IMAD.U32 R55, R52.reuse, 0x10000, RZ ;  /* 0x0001000034377824 */ /* 0x040fe200078e00ff */
[----:B------:R-:W-:Y:S01]  /*5470*/  LOP3.LUT R52, R52, 0xffff0000, RZ, 0xc0, !PT ;  /* 0xffff000034347812 */ /* 0x000fe200078ec0ff */
        /* <DEDUP_REMOVED lines=8> */
[C---:B------:R-:W-:Y:S02]  /*5500*/  FMUL.FTZ R53, R56.reuse, R55 ;  /* 0x0000003738357220 */ /* 0x040fe40000410000 */
[-C--:B------:R-:W-:Y:S02]  /*5510*/  FMUL.FTZ R56, R56, R39.reuse ;  /* 0x0000002738387220 */ /* 0x080fe40000410000 */
[----:B------:R-:W-:Y:S01]  /*5520*/  FFMA.FTZ R39, R52, R39, -R53 ;  /* 0x0000002734277223 */ /* 0x000fe20000010835 */
[----:B------:R-:W-:Y:S02]  /*5530*/  IMAD.U32 R53, R54, 0x10000, RZ ;  /* 0x0001000036357824 */ /* 0x000fe400078e00ff */
[----:B------:R-:W-:Y:S01]  /*5540*/  FFMA.FTZ R52, R52, R55, R56 ;  /* 0x0000003734347223 */ /* 0x000fe20000010038 */
[C---:B------:R-:W-:Y:S01]  /*5550*/  IMAD.U32 R55, R58.reuse, 0x10000, RZ ;  /* 0x000100003a377824 */ /* 0x040fe200078e00ff */
[----:B------:R-:W-:Y:S01]  /*5560*/  LOP3.LUT R58, R58, 0xffff0000, RZ, 0xc0, !PT ;  /* 0xffff00003a3a7812 */ /* 0x000fe200078ec0ff */
[C---:B------:R-:W-:Y:S01]  /*5570*/  IMAD.U32 R56, R37.reuse, 0x10000, RZ ;  /* 0x0001000025387824 */ /* 0x040fe200078e00ff */
[----:B------:R-:W-:-:S02]  /*5580*/  LOP3.LUT R37, R37, 0xffff0000, RZ, 0xc0, !PT ;  /* 0xffff000025257812 */ /* 0x000fc400078ec0ff */
[----:B------:R-:W-:Y:S01]  /*5590*/  LOP3.LUT R54, R54, 0xffff0000, RZ, 0xc0, !PT ;  /* 0xffff000036367812 */ /* 0x000fe200078ec0ff */
[C---:B------:R-:W-:Y:S01]  /*55a0*/  FMUL.FTZ R126, R55.reuse, R56 ;  /* 0x00000038377e7220 */ /* 0x040fe20000410000 */
[----:B------:R-:W-:Y:S01]  /*55b0*/  FMUL.FTZ R55, R55, R124 ;  /* 0x0000007c37377220 */ /* 0x000fe20000410000 */
[----:B------:R-:W-:Y:S01]  /*55c0*/  FMUL.FTZ R59, R58, R37 ;  /* 0x000000253a3b7220 */ /* 0x000fe20000410000 */
[----:B------:R-:W-:Y:S01]  /*55d0*/  F2FP.BF16.F32.PACK_AB R128, R39, R128 ;  /* 0x000000802780723e */ /* 0x000fe200000010ff */
[C---:B------:R-:W-:Y:S01]  /*55e0*/  FFMA.FTZ R126, R53.reuse, R124, -R126 ;  /* 0x0000007c357e7223 */ /* 0x040fe2000001087e */
[----:B------:R-:W-:Y:S01]  /*55f0*/  FFMA.FTZ R55, R53, R56, R55 ;  /* 0x0000003835377223 */ /* 0x000fe20000010037 */
[----:B------:R-:W-:Y:S02]  /*5600*/  LOP3.LUT R53, R36, 0xffff0000, RZ, 0xc0, !PT ;  /* 0xffff000024357812 */ /* 0x000fe400078ec0ff */
[----:B------:R-:W-:Y:S01]  /*5610*/  F2FP.BF16.F32.PACK_AB R56, R52, R57 ;  /* 0x000000393438723e */ /* 0x000fe200000010ff */
[----:B------:R-:W-:-:S02]  /*5620*/  IMAD.MOV.U32 R52, RZ, RZ, R128 ;  /* 0x000000ffff347224 */ /* 0x000fc400078e0080 */
[-C--:B------:R-:W-:Y:S01]  /*5630*/  FMUL.FTZ R58, R58, R53.reuse ;  /* 0x000000353a3a7220 */ /* 0x080fe20000410000 */
[----:B------:R-:W-:Y:S01]  /*5640*/  FFMA.FTZ R59, R54, R53, -R59 ;  /* 0x00000035363b7223 */ /* 0x000fe2000001083b */
[----:B------:R-:W-:Y:S01]  /*5650*/  F2FP.BF16.F32.PACK_AB R53, R50, R125 ;  /* 0x0000007d3235723e */ /* 0x000fe200000010ff */
[----:B------:R-:W-:Y:S02]  /*5660*/  IMAD.MOV.U32 R57, RZ, RZ, R48 ;  /* 0x000000ffff397224 */ /* 0x000fe400078e0030 */
[----:B------:R-:W-:Y:S01]  /*5670*/  FFMA.FTZ R58, R54, R37, R58 ;  /* 0x00000025363a7223 */ /* 0x000fe2000001003a */
[----:B------:R-:W-:Y:S01]  /*5680*/  F2FP.BF16.F32.PACK_AB R54, R59, R126 ;  /* 0x0000007e3b36723e */ /* 0x000fe200000010ff */
[----:B------:R-:W-:-:S03]  /*5690*/  IMAD.MOV.U32 R59, RZ, RZ, R38 ;  /* 0x000000ffff3b7224 */ /* 0x000fc600078e0026 */
[----:B------:R-:W-:Y:S01]  /*56a0*/  F2FP.BF16.F32.PACK_AB R58, R58, R55 ;  /* 0x000000373a3a723e */ /* 0x000fe200000010ff */
[----:B------:R-:W-:-:S07]  /*56b0*/  IMAD.MOV.U32 R55, RZ, RZ, R49 ;  /* 0x000000ffff377224 */ /* 0x000fce00078e0031 */
.L_x_1146:
[----:B------:R-:W-:Y:S05]  /*56c0*/  BSYNC B2 ;  /* 0x0000000000027941 */ /* 0x000fea0003800000 */
.L_x_1145:
[----:B------:R-:W-:-:S04]  /*56d0*/  IADD3 R38, P4, P5, R60, R90, R75 ;  /* 0x0000005a3c267210 */ /* 0x000fc80007d9e04b */
[----:B------:R-:W-:Y:S02]  /*56e0*/  IADD3.X R39, R0, R112, R96, P4, P5 ;  /* 0x0000007000277210 */ /* 0x000fe400027ea460 */
        /* <DEDUP_REMOVED lines=10> */
.L_x_1144:
[----:B------:R-:W-:Y:S05]  /*5790*/  BSYNC B1 ;  /* 0x0000000000017941 */ /* 0x000fea0003800000 */
.L_x_1143:
[----:B------:R-:W-:Y:S01]  /*57a0*/  ISETP.NE.AND P4, PT, R10, RZ, PT ;  /* 0x000000ff0a00720c */ /* 0x000fe20003f85270 */
[----:B------:R-:W-:-:S12]  /*57b0*/  BSSY B1, `(.L_x_1147) ;  /* 0x0000086000017945 */ /* 0x000fd80003800000 */
[----:B------:R-:W-:Y:S05]  /*57c0*/  @!P4 BRA `(.L_x_1148) ;  /* 0x000000080010c947 */ /* 0x000fea0003800000 */
[----:B------:R-:W2:Y:S04]  /*57d0*/  LDL R48, [R1+0x18] ;  /* 0x0000180001307983 */ /* 0x000ea80000100800 */
[----:B-1----:R-:W3:Y:S04]  /*57e0*/  LDL R39, [R1+0x1c] ;  /* 0x00001c0001277983 */ /* 0x002ee80000100800 */
[----:B------:R-:W4:Y:S01]  /*57f0*/  LDL R38, [R1+0x20] ;  /* 0x0000200001267983 */ /* 0x000f220000100800 */
[----:B------:R-:W-:Y:S01]  /*5800*/  SEL R36, R107, R113, !P1 ;  /* 0x000000716b247207 */ /* 0x000fe20004800000 */
[----:B------:R-:W-:Y:S01]  /*5810*/  VIADD R54, R19, 0x10 ;  /* 0x0000001013367836 */ /* 0x000fe20000000000 */
[----:B------:R-:W-:Y:S01]  /*5820*/  IADD3 R52, P4, P5, R60, R90, R74 ;  /* 0x0000005a3c347210 */ /* 0x000fe20007d9e04a */
[----:B------:R-:W-:Y:S01]  /*5830*/  BSSY B2, `(.L_x_1149) ;  /* 0x0000073000027945 */ /* 0x000fe20003800000 */
[----:B------:R-:W-:-:S02]  /*5840*/  SHF.R.S32.HI R37, RZ, 0x1f, R36 ;  /* 0x0000001fff257819 */ /* 0x000fc40000011424 */
[----:B------:R-:W-:Y:S02]  /*5850*/  IADD3.X R53, R0, R112, R95, P4, P5 ;  /* 0x0000007000357210 */ /* 0x000fe400027ea45f */
[----:B------:R-:W-:Y:S02]  /*5860*/  LEA.HI R37, R37, R36, RZ, 0x4 ;  /* 0x0000002425257211 */ /* 0x000fe400078f20ff */
[----:B------:R-:W-:Y:S02]  /*5870*/  ISETP.GE.AND P4, PT, R54, R99, PT ;  /* 0x000000633600720c */ /* 0x000fe40003f86270 */
        /* <DEDUP_REMOVED lines=8> */
[----:B---3--:R-:W-:-:S04]  /*5900*/  LOP3.LUT R36, R36, R39, RZ, 0x3c, !PT ;  /* 0x0000002724247212 */ /* 0x008fc800078e3cff */
[----:B----4-:R-:W-:Y:S01]  /*5910*/  IADD3 R39, R36, R37, R38 ;  /* 0x0000002524277210 */ /* 0x010fe20007ffe026 */
[----:B------:R-:W-:-:S04]  /*5920*/  IMAD R37, R18, 0x3000, R98 ;  /* 0x0000300012257824 */ /* 0x000fc800078e0262 */
[----:B------:R-:W-:Y:S02]  /*5930*/  IMAD R39, R18, 0x3000, R39 ;  /* 0x0000300012277824 */ /* 0x000fe400078e0227 */
[--C-:B------:R-:W-:Y:S02]  /*5940*/  IMAD R37, R37, 0x2, R2.reuse ;  /* 0x0000000225257824 */ /* 0x100fe400078e0202 */
[----:B------:R-:W-:-:S04]  /*5950*/  IMAD R48, R39, 0x2, R2 ;  /* 0x0000000227307824 */ /* 0x000fc800078e0202 */
[----:B------:R-:W1:Y:S04]  /*5960*/  LDS.128 R36, [R37+0x15400] ;  /* 0x0154000025247984 */ /* 0x000e680000000c00 */
[----:B------:R-:W2:Y:S01]  /*5970*/  LDS.128 R48, [R48+0x15400] ;  /* 0x0154000030307984 */ /* 0x000ea20000000c00 */
[----:B------:R-:W-:Y:S05]  /*5980*/  @P4 BRA `(.L_x_1150) ;  /* 0x0000000400744947 */ /* 0x000fea0003800000 */
[----:B------:R-:W-:Y:S01]  /*5990*/  SHF.R.U32.HI R57, RZ, 0x10, R45 ;  /* 0x00000010ff397819 */ /* 0x000fe2000001162d */
[----:B--2---:R-:W-:Y:S01]  /*59a0*/  IMAD.U32 R59, R49, 0x10000, RZ ;  /* 0x00010000313b7824 */ /* 0x004fe200078e00ff */
[----:B------:R-:W-:Y:S02]  /*59b0*/  SHF.R.U32.HI R54, RZ, 0x10, R33 ;  /* 0x00000010ff367819 */ /* 0x000fe40000011621 */
[----:B------:R-:W-:Y:S02]  /*59c0*/  PRMT R140, R140, 0x5410, R57 ;  /* 0x000054108c8c7816 */ /* 0x000fe40000000039 */
[----:B------:R-:W-:Y:S02]  /*59d0*/  PRMT R141, R141, 0x5410, R54 ;  /* 0x000054108d8d7816 */ /* 0x000fe40000000036 */
[----:B------:R-:W-:Y:S01]  /*59e0*/  SHF.R.U64 R44, R44, 0x10, R45 ;  /* 0x000000102c2c7819 */ /* 0x000fe2000000122d */
[----:B------:R-:W-:Y:S01]  /*59f0*/  IMAD.U32 R54, R140, 0x10000, RZ ;  /* 0x000100008c367824 */ /* 0x000fe200078e00ff */
[--C-:B------:R-:W-:Y:S01]  /*5a00*/  SHF.R.U64 R57, R34, 0x10, R35.reuse ;  /* 0x0000001022397819 */ /* 0x100fe20000001223 */
[----:B------:R-:W-:Y:S01]  /*5a10*/  IMAD.U32 R56, R141, 0x10000, RZ ;  /* 0x000100008d387824 */ /* 0x000fe200078e00ff */
[----:B------:R-:W-:Y:S01]  /*5a20*/  SHF.R.U32.HI R34, RZ, 0x10, R35 ;  /* 0x00000010ff227819 */ /* 0x000fe20000011623 */
[----:B-1----:R-:W-:-:S02]  /*5a30*/  IMAD.U32 R45, R37, 0x10000, RZ ;  /* 0x00010000252d7824 */ /* 0x002fc400078e00ff */
[C---:B------:R-:W-:Y:S01]  /*5a40*/  FMUL.FTZ R58, R59.reuse, R54 ;  /* 0x000000363b3a7220 */ /* 0x040fe20000410000 */
[-C--:B------:R-:W-:Y:S01]  /*5a50*/  FMUL.FTZ R59, R59, R56.reuse ;  /* 0x000000383b3b7220 */ /* 0x080fe20000410000 */
[----:B------:R-:W-:Y:S02]  /*5a60*/  SHF.R.U64 R33, R32, 0x10, R33 ;  /* 0x0000001020217819 */ /* 0x000fe40000001221 */
[C---:B------:R-:W-:Y:S01]  /*5a70*/  FFMA.FTZ R35, R45.reuse, R56, -R58 ;  /* 0x000000382d237223 */ /* 0x040fe2000001083a */
[----:B------:R-:W-:Y:S01]  /*5a80*/  FFMA.FTZ R45, R45, R54, R59 ;  /* 0x000000362d2d7223 */ /* 0x000fe2000001003b */
[----:B------:R-:W-:Y:S01]  /*5a90*/  SHF.R.U64 R32, R46, 0x10, R47 ;  /* 0x000000102e207819 */ /* 0x000fe2000000122f */
[----:B------:R-:W-:Y:S01]  /*5aa0*/  IMAD.U32 R56, R39, 0x10000, RZ ;  /* 0x0001000027387824 */ /* 0x000fe200078e00ff */
[----:B------:R-:W-:Y:S02]  /*5ab0*/  LOP3.LUT R59, R49, 0xffff0000, RZ, 0xc0, !PT ;  /* 0xffff0000313b7812 */ /* 0x000fe400078ec0ff */
[----:B------:R-:W-:-:S02]  /*5ac0*/  LOP3.LUT R140, R140, 0xffff0000, RZ, 0xc0, !PT ;  /* 0xffff00008c8c7812 */ /* 0x000fc400078ec0ff */
[----:B------:R-:W-:Y:S02]  /*5ad0*/  LOP3.LUT R46, R141, 0xffff0000, RZ, 0xc0, !PT ;  /* 0xffff00008d2e7812 */ /* 0x000fe400078ec0ff */
[----:B------:R-:W-:Y:S01]  /*5ae0*/  SHF.R.U32.HI R47, RZ, 0x10, R47 ;  /* 0x00000010ff2f7819 */ /* 0x000fe2000001162f */
[----:B------:R-:W-:Y:S01]  /*5af0*/  FMUL.FTZ R54, R59, R140 ;  /* 0x0000008c3b367220 */ /* 0x000fe20000410000 */
[----:B------:R-:W-:Y:S01]  /*5b00*/  LOP3.LUT R49, R37, 0xffff0000, RZ, 0xc0, !PT ;  /* 0xffff000025317812 */ /* 0x000fe200078ec0ff */
[-C--:B------:R-:W-:Y:S01]  /*5b10*/  FMUL.FTZ R59, R59, R46.reuse ;  /* 0x0000002e3b3b7220 */ /* 0x080fe20000410000 */
[----:B------:R-:W-:Y:S01]  /*5b20*/  PRMT R135, R135, 0x5410, R34 ;  /* 0x0000541087877816 */ /* 0x000fe20000000022 */
[----:B------:R-:W-:Y:S01]  /*5b30*/  IMAD.U32 R37, R36, 0x10000, RZ ;  /* 0x0001000024257824 */ /* 0x000fe200078e00ff */
[----:B------:R-:W-:Y:S01]  /*5b40*/  PRMT R134, R134, 0x5410, R47 ;  /* 0x0000541086867816 */ /* 0x000fe2000000002f */
[C---:B------:R-:W-:Y:S01]  /*5b50*/  FFMA.FTZ R46, R49.reuse, R46, -R54 ;  /* 0x0000002e312e7223 */ /* 0x040fe20000010836 */
[----:B------:R-:W-:Y:S01]  /*5b60*/  FFMA.FTZ R34, R49, R140, R59 ;  /* 0x0000008c31227223 */ /* 0x000fe2000001003b */
[----:B------:R-:W-:Y:S01]  /*5b70*/  IMAD.U32 R54, R51, 0x10000, RZ ;  /* 0x0001000033367824 */ /* 0x000fe200078e00ff */
[----:B------:R-:W-:Y:S01]  /*5b80*/  PRMT R131, R131, 0x5410, R44 ;  /* 0x0000541083837816 */ /* 0x000fe2000000002c */
[----:B------:R-:W-:Y:S01]  /*5b90*/  IMAD.U32 R49, R134, 0x10000, RZ ;  /* 0x0001000086317824 */ /* 0x000fe200078e00ff */
[----:B------:R-:W-:Y:S01]  /*5ba0*/  PRMT R132, R132, 0x5410, R33 ;  /* 0x0000541084847816 */ /* 0x000fe20000000021 */
[C---:B------:R-:W-:Y:S01]  /*5bb0*/  IMAD.U32 R59, R135.reuse, 0x10000, RZ ;  /* 0x00010000873b7824 */ /* 0x040fe200078e00ff */
[----:B------:R-:W-:Y:S01]  /*5bc0*/  LOP3.LUT R135, R135, 0xffff0000, RZ, 0xc0, !PT ;  /* 0xffff000087877812 */ /* 0x000fe200078ec0ff */
[----:B------:R-:W-:Y:S01]  /*5bd0*/  FMUL.FTZ R121, R54, R49 ;  /* 0x0000003136797220 */ /* 0x000fe20000410000 */
[----:B------:R-:W-:-:S02]  /*5be0*/  IMAD.U32 R47, R48, 0x10000, RZ ;  /* 0x00010000302f7824 */ /* 0x000fc400078e00ff */
[-C--:B------:R-:W-:Y:S01]  /*5bf0*/  FMUL.FTZ R58, R54, R59.reuse ;  /* 0x0000003b363a7220 */ /* 0x080fe20000410000 */
[----:B------:R-:W-:Y:S02]  /*5c00*/  IMAD.U32 R44, R131, 0x10000, RZ ;  /* 0x00010000832c7824 */ /* 0x000fe400078e00ff */
[----:B------:R-:W-:Y:S01]  /*5c10*/  FFMA.FTZ R54, R56, R59, -R121 ;  /* 0x0000003b38367223 */ /* 0x000fe20000010879 */
[----:B------:R-:W-:Y:S01]  /*5c20*/  LOP3.LUT R59, R134, 0xffff0000, RZ, 0xc0, !PT ;  /* 0xffff0000863b7812 */ /* 0x000fe200078ec0ff */
[----:B------:R-:W-:Y:S01]  /*5c30*/  FFMA.FTZ R49, R56, R49, R58 ;  /* 0x0000003138317223 */ /* 0x000fe2000001003a */
[----:B------:R-:W-:Y:S01]  /*5c40*/  LOP3.LUT R58, R51, 0xffff0000, RZ, 0xc0, !PT ;  /* 0xffff0000333a7812 */ /* 0x000fe200078ec0ff */
[----:B------:R-:W-:Y:S01]  /*5c50*/  FMUL.FTZ R122, R47, R44 ;  /* 0x0000002c2f7a7220 */ /* 0x000fe20000410000 */
[----:B------:R-:W-:Y:S01]  /*5c60*/  LOP3.LUT R56, R39, 0xffff0000, RZ, 0xc0, !PT ;  /* 0xffff000027387812 */ /* 0x000fe200078ec0ff */
[----:B------:R-:W-:Y:S01]  /*5c70*/  IMAD.U32 R51, R50, 0x10000, RZ ;  /* 0x0001000032337824 */ /* 0x000fe200078e00ff */
[----:B------:R-:W-:Y:S01]  /*5c80*/  PRMT R130, R130, 0x5410, R57 ;  /* 0x0000541082827816 */ /* 0x000fe20000000039 */
[C---:B------:R-:W-:Y:S01]  /*5c90*/  FMUL.FTZ R121, R58.reuse, R59 ;  /* 0x0000003b3a797220 */ /* 0x040fe20000410000 */
[----:B------:R-:W-:Y:S01]  /*5ca0*/  FMUL.FTZ R58, R58, R135 ;  /* 0x000000873a3a7220 */ /* 0x000fe20000410000 */
[----:B------:R-:W-:Y:S01]  /*5cb0*/  LOP3.LUT R48, R48, 0xffff0000, RZ, 0xc0, !PT ;  /* 0xffff000030307812 */ /* 0x000fe200078ec0ff */
[----:B------:R-:W-:-:S02]  /*5cc0*/  IMAD.U32 R39, R38, 0x10000, RZ ;  /* 0x0001000026277824 */ /* 0x000fc400078e00ff */
[C---:B------:R-:W-:Y:S01]  /*5cd0*/  FFMA.FTZ R33, R56.reuse, R135, -R121 ;  /* 0x0000008738217223 */ /* 0x040fe20000010879 */
[----:B------:R-:W-:Y:S01]  /*5ce0*/  FFMA.FTZ R56, R56, R59, R58 ;  /* 0x0000003b38387223 */ /* 0x000fe2000001003a */
[----:B------:R-:W-:Y:S01]  /*5cf0*/  IMAD.U32 R58, R132, 0x10000, RZ ;  /* 0x00010000843a7824 */ /* 0x000fe200078e00ff */
[----:B------:R-:W-:Y:S02]  /*5d00*/  LOP3.LUT R57, R131, 0xffff0000, RZ, 0xc0, !PT ;  /* 0xffff000083397812 */ /* 0x000fe400078ec0ff */
[----:B------:R-:W-:Y:S01]  /*5d10*/  LOP3.LUT R36, R36, 0xffff0000, RZ, 0xc0, !PT ;  /* 0xffff000024247812 */ /* 0x000fe200078ec0ff */
[-C--:B------:R-:W-:Y:S01]  /*5d20*/  FMUL.FTZ R47, R47, R58.reuse ;  /* 0x0000003a2f2f7220 */ /* 0x080fe20000410000 */
[----:B------:R-:W-:Y:S01]  /*5d30*/  LOP3.LUT R59, R132, 0xffff0000, RZ, 0xc0, !PT ;  /* 0xffff0000843b7812 */ /* 0x000fe200078ec0ff */
[C---:B------:R-:W-:Y:S01]  /*5d40*/  FMUL.FTZ R121, R48.reuse, R57 ;  /* 0x0000003930797220 */ /* 0x040fe20000410000 */
[----:B------:R-:W-:Y:S01]  /*5d50*/  PRMT R129, R129, 0x5410, R32 ;  /* 0x0000541081817816 */ /* 0x000fe20000000020 */
[C---:B------:R-:W-:Y:S01]  /*5d60*/  FFMA.FTZ R58, R37.reuse, R58, -R122 ;  /* 0x0000003a253a7223 */ /* 0x040fe2000001087a */
[----:B------:R-:W-:Y:S01]  /*5d70*/  FFMA.FTZ R37, R37, R44, R47 ;  /* 0x0000002c25257223 */ /* 0x000fe2000001002f */
[-C--:B------:R-:W-:Y:S01]  /*5d80*/  FMUL.FTZ R123, R48, R59.reuse ;  /* 0x0000003b307b7220 */ /* 0x080fe20000410000 */
[----:B------:R-:W-:Y:S01]  /*5d90*/  FFMA.FTZ R47, R36, R59, -R121 ;  /* 0x0000003b242f7223 */ /* 0x000fe20000010879 */
[----:B------:R-:W-:Y:S01]  /*5da0*/  LOP3.LUT R50, R50, 0xffff0000, RZ, 0xc0, !PT ;  /* 0xffff000032327812 */ /* 0x000fe200078ec0ff */
[C---:B------:R-:W-:Y:S01]  /*5db0*/  IMAD.U32 R44, R129.reuse, 0x10000, RZ ;  /* 0x00010000812c7824 */ /* 0x040fe200078e00ff */
[----:B------:R-:W-:Y:S01]  /*5dc0*/  LOP3.LUT R59, R129, 0xffff0000, RZ, 0xc0, !PT ;  /* 0xffff0000813b7812 */ /* 0x000fe200078ec0ff */
[C---:B------:R-:W-:Y:S01]  /*5dd0*/  IMAD.U32 R32, R130.reuse, 0x10000, RZ ;  /* 0x0001000082207824 */ /* 0x040fe200078e00ff */
[----:B------:R-:W-:Y:S01]  /*5de0*/  LOP3.LUT R121, R130, 0xffff0000, RZ, 0xc0, !PT ;  /* 0xffff000082797812 */ /* 0x000fe200078ec0ff */
[----:B------:R-:W-:Y:S01]  /*5df0*/  FFMA.FTZ R36, R36, R57, R123 ;  /* 0x0000003924247223 */ /* 0x000fe2000001007b */
[----:B------:R-:W-:Y:S01]  /*5e00*/  LOP3.LUT R38, R38, 0xffff0000, RZ, 0xc0, !PT ;  /* 0xffff000026267812 */ /* 0x000fe200078ec0ff */
[C---:B------:R-:W-:Y:S01]  /*5e10*/  FMUL.FTZ R48, R51.reuse, R44 ;  /* 0x0000002c33307220 */ /* 0x040fe20000410000 */
        /* <DEDUP_REMOVED lines=19> */
[----:B------:R-:W-:-:S07]  /*5f50*/  IMAD.MOV.U32 R51, RZ, RZ, R56 ;  /* 0x000000ffff337224 */ /* 0x000fce00078e0038 */
.L_x_1150:
[----:B------:R-:W-:Y:S05]  /*5f60*/  BSYNC B2 ;  /* 0x0000000000027941 */ /* 0x000fea0003800000 */
.L_x_1149:
        /* <DEDUP_REMOVED lines=10> */
.L_x_1148:
[----:B------:R-:W-:Y:S05]  /*6010*/  BSYNC B1 ;  /* 0x0000000000017941 */ /* 0x000fea0003800000 */
.L_x_1147:
[----:B------:R-:W-:-:S13]  /*6020*/  ISETP.NE.AND P4, PT, R11, RZ, PT ;  /* 0x000000ff0b00720c */ /* 0x000fda0003f85270 */
[----:B------:R-:W-:Y:S05]  /*6030*/  @!P4 BRA `(.L_x_1115) ;  /* 0x000000080098c947 */ /* 0x000fea0003800000 */
[----:B-1-3--:R-:W2:Y:S04]  /*6040*/  LDL R36, [R1+0x18] ;  /* 0x0000180001247983 */ /* 0x00aea80000100800 */
[----:B------:R-:W3:Y:S04]  /*6050*/  LDL R35, [R1+0x1c] ;  /* 0x00001c0001237983 */ /* 0x000ee80000100800 */
[----:B------:R-:W4:Y:S01]  /*6060*/  LDL R34, [R1+0x20] ;  /* 0x0000200001227983 */ /* 0x000f220000100800 */
[----:B------:R-:W-:Y:S01]  /*6070*/  VIADD R46, R19, 0x20 ;  /* 0x00000020132e7836 */ /* 0x000fe20000000000 */
[----:B------:R-:W-:Y:S01]  /*6080*/  IADD3 R32, P4, P5, R60, R90, R27 ;  /* 0x0000005a3c207210 */ /* 0x000fe20007d9e01b */
[----:B------:R-:W-:Y:S03]  /*6090*/  BSSY B1, `(.L_x_1151) ;  /* 0x0000076000017945 */ /* 0x000fe60003800000 */
[----:B------:R-:W-:-:S02]  /*60a0*/  ISETP.GE.AND P6, PT, R46, R104, PT ;  /* 0x000000682e00720c */ /* 0x000fc40003fc6270 */
[----:B------:R-:W-:Y:S02]  /*60b0*/  IADD3.X R33, R0, R112, R94, P4, P5 ;  /* 0x0000007000217210 */ /* 0x000fe400027ea45e */
[C---:B------:R-:W-:Y:S02]  /*60c0*/  LEA R44, P4, R32.reuse, R88, 0x1 ;  /* 0x00000058202c7211 */ /* 0x040fe400078808ff */
[----:B------:R-:W-:Y:S02]  /*60d0*/  SEL R113, R107, R113, !P6 ;  /* 0x000000716b717207 */ /* 0x000fe40007000000 */
[----:B------:R-:W-:Y:S02]  /*60e0*/  LEA.HI.X R45, R32, R89, R33, 0x1, P4 ;  /* 0x00000059202d7211 */ /* 0x000fe400020f0c21 */
[----:B------:R-:W-:Y:S02]  /*60f0*/  SHF.R.S32.HI R32, RZ, 0x1f, R113 ;  /* 0x0000001fff207819 */ /* 0x000fe40000011471 */
[----:B------:R-:W-:-:S02]  /*6100*/  ISETP.GE.AND P4, PT, R46, R99, PT ;  /* 0x000000632e00720c */ /* 0x000fc40003f86270 */
        /* <DEDUP_REMOVED lines=23> */
[----:B------:R-:W-:Y:S01]  /*6280*/  SHF.R.U32.HI R50, RZ, 0x10, R31 ;  /* 0x00000010ff327819 */ /* 0x000fe2000001161f */
[----:B------:R-:W-:Y:S01]  /*6290*/  IMAD.U32 R52, R127, 0x10000, RZ ;  /* 0x000100007f347824 */ /* 0x000fe200078e00ff */
[----:B------:R-:W-:Y:S01]  /*62a0*/  SHF.R.U64 R49, R40, 0x10, R41 ;  /* 0x0000001028317819 */ /* 0x000fe20000001229 */
[----:B-1----:R-:W-:Y:S01]  /*62b0*/  IMAD.U32 R41, R33, 0x10000, RZ ;  /* 0x0001000021297824 */ /* 0x002fe200078e00ff */
[----:B------:R-:W-:-:S02]  /*62c0*/  SHF.R.U64 R51, R42, 0x10, R43 ;  /* 0x000000102a337819 */ /* 0x000fc4000000122b */
[----:B------:R-:W-:Y:S01]  /*62d0*/  SHF.R.U32.HI R46, RZ, 0x10, R43 ;  /* 0x00000010ff2e7819 */ /* 0x000fe2000001162b */
[----:B------:R-:W-:Y:S01]  /*62e0*/  IMAD.U32 R43, R39, 0x10000, RZ ;  /* 0x00010000272b7824 */ /* 0x000fe200078e00ff */
[----:B------:R-:W-:Y:S02]  /*62f0*/  LOP3.LUT R40, R33, 0xffff0000, RZ, 0xc0, !PT ;  /* 0xffff000021287812 */ /* 0x000fe400078ec0ff */
[----:B------:R-:W-:Y:S01]  /*6300*/  LOP3.LUT R42, R37, 0xffff0000, RZ, 0xc0, !PT ;  /* 0xffff0000252a7812 */ /* 0x000fe200078ec0ff */
[C---:B------:R-:W-:Y:S01]  /*6310*/  IMAD.U32 R37, R35.reuse, 0x10000, RZ ;  /* 0x0001000023257824 */ /* 0x040fe200078e00ff */
[----:B------:R-:W-:Y:S02]  /*6320*/  LOP3.LUT R33, R35, 0xffff0000, RZ, 0xc0, !PT ;  /* 0xffff000023217812 */ /* 0x000fe400078ec0ff */
[----:B------:R-:W-:Y:S01]  /*6330*/  LOP3.LUT R35, R39, 0xffff0000, RZ, 0xc0, !PT ;  /* 0xffff000027237812 */ /* 0x000fe200078ec0ff */
[----:B------:R-:W-:Y:S01]  /*6340*/  IMAD.U32 R39, R117, 0x10000, RZ ;  /* 0x0001000075277824 */ /* 0x000fe200078e00ff */
[----:B------:R-:W-:Y:S01]  /*6350*/  PRMT R115, R115, 0x5410, R50 ;  /* 0x0000541073737816 */ /* 0x000fe20000000032 */
[CC--:B------:R-:W-:Y:S01]  /*6360*/  FMUL.FTZ R50, R48.reuse, R52.reuse ;  /* 0x0000003430327220 */ /* 0x0c0fe20000410000 */
[----:B------:R-:W-:Y:S01]  /*6370*/  PRMT R119, R119, 0x5410, R46 ;  /* 0x0000541077777816 */ /* 0x000fe2000000002e */
[-C--:B------:R-:W-:Y:S01]  /*6380*/  FMUL.FTZ R48, R48, R39.reuse ;  /* 0x0000002730307220 */ /* 0x080fe20000410000 */
[----:B------:R-:W-:Y:S01]  /*6390*/  LOP3.LUT R127, R127, 0xffff0000, RZ, 0xc0, !PT ;  /* 0xffff00007f7f7812 */ /* 0x000fe200078ec0ff */
[----:B------:R-:W-:Y:S01]  /*63a0*/  FFMA.FTZ R39, R41, R39, -R50 ;  /* 0x0000002729277223 */ /* 0x000fe20000010832 */
[----:B------:R-:W-:Y:S01]  /*63b0*/  LOP3.LUT R117, R117, 0xffff0000, RZ, 0xc0, !PT ;  /* 0xffff000075757812 */ /* 0x000fe200078ec0ff */
[----:B------:R-:W-:Y:S01]  /*63c0*/  IMAD.U32 R50, R119, 0x10000, RZ ;  /* 0x0001000077327824 */ /* 0x000fe200078e00ff */
[----:B------:R-:W-:Y:S01]  /*63d0*/  PRMT R120, R120, 0x5410, R49 ;  /* 0x0000541078787816 */ /* 0x000fe20000000031 */
[----:B------:R-:W-:Y:S01]  /*63e0*/  FMUL.FTZ R49, R42, R127 ;  /* 0x0000007f2a317220 */ /* 0x000fe20000410000 */
[----:B------:R-:W-:Y:S01]  /*63f0*/  IMAD.U32 R46, R115, 0x10000, RZ ;  /* 0x00010000732e7824 */ /* 0x000fe200078e00ff */
[----:B------:R-:W-:Y:S01]  /*6400*/  SHF.R.U64 R55, R28, 0x10, R29 ;  /* 0x000000101c377819 */ /* 0x000fe2000000121d */
[----:B------:R-:W-:Y:S01]  /*6410*/  FFMA.FTZ R41, R41, R52, R48 ;  /* 0x0000003429297223 */ /* 0x000fe20000010030 */
[----:B------:R-:W-:Y:S01]  /*6420*/  PRMT R118, R118, 0x5410, R51 ;  /* 0x0000541076767816 */ /* 0x000fe20000000033 */
[-C--:B------:R-:W-:Y:S01]  /*6430*/  FMUL.FTZ R51, R42, R117.reuse ;  /* 0x000000752a337220 */ /* 0x080fe20000410000 */
[----:B------:R-:W-:Y:S01]  /*6440*/  FFMA.FTZ R42, R40, R117, -R49 ;  /* 0x00000075282a7223 */ /* 0x000fe20000010831 */
[----:B------:R-:W-:Y:S01]  /*6450*/  FMUL.FTZ R48, R43, R50 ;  /* 0x000000322b307220 */ /* 0x000fe20000410000 */
[----:B------:R-:W-:Y:S01]  /*6460*/  LOP3.LUT R52, R119, 0xffff0000, RZ, 0xc0, !PT ;  /* 0xffff000077347812 */ /* 0x000fe200078ec0ff */
[-C--:B------:R-:W-:Y:S01]  /*6470*/  FMUL.FTZ R49, R43, R46.reuse ;  /* 0x0000002e2b317220 */ /* 0x080fe20000410000 */
[----:B------:R-:W-:Y:S01]  /*6480*/  PRMT R116, R116, 0x5410, R55 ;  /* 0x0000541074747816 */ /* 0x000fe20000000037 */
[----:B------:R-:W-:Y:S01]  /*6490*/  FFMA.FTZ R43, R37, R46, -R48 ;  /* 0x0000002e252b7223 */ /* 0x000fe20000010830 */
[----:B------:R-:W-:Y:S01]  /*64a0*/  LOP3.LUT R48, R115, 0xffff0000, RZ, 0xc0, !PT ;  /* 0xffff000073307812 */ /* 0x000fe200078ec0ff */
[----:B------:R-:W-:Y:S01]  /*64b0*/  FFMA.FTZ R37, R37, R50, R49 ;  /* 0x0000003225257223 */ /* 0x000fe20000010031 */
[----:B------:R-:W-:Y:S01]  /*64c0*/  FMUL.FTZ R50, R35, R52 ;  /* 0x0000003423327220 */ /* 0x000fe20000410000 */
[----:B------:R-:W-:Y:S01]  /*64d0*/  SHF.R.U64 R53, R30, 0x10, R31 ;  /* 0x000000101e357819 */ /* 0x000fe2000000121f */
[----:B------:R-:W-:-:S02]  /*64e0*/  IMAD.U32 R29, R36, 0x10000, RZ ;  /* 0x00010000241d7824 */ /* 0x000fc400078e00ff */
[----:B------:R-:W-:Y:S01]  /*64f0*/  FFMA.FTZ R40, R40, R127, R51 ;  /* 0x0000007f28287223 */ /* 0x000fe20000010033 */
[----:B------:R-:W-:Y:S01]  /*6500*/  IMAD.U32 R46, R116, 0x10000, RZ ;  /* 0x00010000742e7824 */ /* 0x000fe200078e00ff */
[----:B------:R-:W-:Y:S01]  /*6510*/  LOP3.LUT R36, R36, 0xffff0000, RZ, 0xc0, !PT ;  /* 0xffff000024247812 */ /* 0x000fe200078ec0ff */
[C---:B------:R-:W-:Y:S01]  /*6520*/  IMAD.U32 R49, R120.reuse, 0x10000, RZ ;  /* 0x0001000078317824 */ /* 0x040fe200078e00ff */
[----:B------:R-:W-:Y:S01]  /*6530*/  LOP3.LUT R51, R120, 0xffff0000, RZ, 0xc0, !PT ;  /* 0xffff000078337812 */ /* 0x000fe200078ec0ff */
[-C--:B------:R-:W-:Y:S01]  /*6540*/  FMUL.FTZ R54, R35, R48.reuse ;  /* 0x0000003023367220 */ /* 0x080fe20000410000 */
[----:B------:R-:W-:Y:S01]  /*6550*/  FFMA.FTZ R50, R33, R48, -R50 ;  /* 0x0000003021327223 */ /* 0x000fe20000010832 */
[----:B------:R-:W-:Y:S01]  /*6560*/  IMAD.U32 R28, R32, 0x10000, RZ ;  /* 0x00010000201c7824 */ /* 0x000fe200078e00ff */
[----:B------:R-:W-:Y:S01]  /*6570*/  PRMT R114, R114, 0x5410, R53 ;  /* 0x0000541072727816 */ /* 0x000fe20000000035 */
[C---:B------:R-:W-:Y:S01]  /*6580*/  FMUL.FTZ R48, R29.reuse, R46 ;  /* 0x0000002e1d307220 */ /* 0x040fe20000410000 */
[----:B------:R-:W-:Y:S01]  /*6590*/  LOP3.LUT R35, R116, 0xffff0000, RZ, 0xc0, !PT ;  /* 0xffff000074237812 */ /* 0x000fe200078ec0ff */
[----:B------:R-:W-:Y:S01]  /*65a0*/  FMUL.FTZ R53, R29, R49 ;  /* 0x000000311d357220 */ /* 0x000fe20000410000 */
[----:B------:R-:W-:Y:S01]  /*65b0*/  LOP3.LUT R32, R32, 0xffff0000, RZ, 0xc0, !PT ;  /* 0xffff000020207812 */ /* 0x000fe200078ec0ff */
[----:B------:R-:W-:Y:S01]  /*65c0*/  FMUL.FTZ R29, R36, R51 ;  /* 0x00000033241d7220 */ /* 0x000fe20000410000 */
[----:B------:R-:W-:Y:S01]  /*65d0*/  FFMA.FTZ R48, R28, R49, R48 ;  /* 0x000000311c307223 */ /* 0x000fe20000010030 */
[----:B------:R-:W-:Y:S01]  /*65e0*/  FMUL.FTZ R49, R36, R35 ;  /* 0x0000002324317220 */ /* 0x000fe20000410000 */
[----:B------:R-:W-:-:S02]  /*65f0*/  IMAD.U32 R31, R38, 0x10000, RZ ;  /* 0x00010000261f7824 */ /* 0x000fc400078e00ff */
[----:B------:R-:W-:Y:S01]  /*6600*/  FFMA.FTZ R54, R33, R52, R54 ;  /* 0x0000003421367223 */ /* 0x000fe20000010036 */
[----:B------:R-:W-:Y:S01]  /*6610*/  FFMA.FTZ R53, R28, R46, -R53 ;  /* 0x0000002e1c357223 */ /* 0x000fe20000010835 */
[----:B------:R-:W-:Y:S01]  /*6620*/  FFMA.FTZ R36, R32, R35, -R29 ;  /* 0x0000002320247223 */ /* 0x000fe2000001081d */
[----:B------:R-:W-:Y:S01]  /*6630*/  LOP3.LUT R38, R38, 0xffff0000, RZ, 0xc0, !PT ;  /* 0xffff000026267812 */ /* 0x000fe200078ec0ff */
[C---:B------:R-:W-:Y:S01]  /*6640*/  IMAD.U32 R33, R118.reuse, 0x10000, RZ ;  /* 0x0001000076217824 */ /* 0x040fe200078e00ff */
[----:B------:R-:W-:Y:S01]  /*6650*/  LOP3.LUT R35, R118, 0xffff0000, RZ, 0xc0, !PT ;  /* 0xffff000076237812 */ /* 0x000fe200078ec0ff */
[C---:B------:R-:W-:Y:S01]  /*6660*/  IMAD.U32 R28, R114.reuse, 0x10000, RZ ;  /* 0x00010000721c7824 */ /* 0x040fe200078e00ff */
[----:B------:R-:W-:Y:S01]  /*6670*/  LOP3.LUT R29, R114, 0xffff0000, RZ, 0xc0, !PT ;  /* 0xffff0000721d7812 */ /* 0x000fe200078ec0ff */
[----:B------:R-:W-:Y:S01]  /*6680*/  FFMA.FTZ R49, R32, R51, R49 ;  /* 0x0000003320317223 */ /* 0x000fe20000010031 */
[C---:B------:R-:W-:Y:S02]  /*6690*/  IMAD.U32 R30, R34.reuse, 0x10000, RZ ;  /* 0x00010000221e7824 */ /* 0x040fe400078e00ff */
[C---:B------:R-:W-:Y:S01]  /*66a0*/  FMUL.FTZ R51, R31.reuse, R33 ;  /* 0x000000211f337220 */ /* 0x040fe20000410000 */
[-C--:B------:R-:W-:Y:S01]  /*66b0*/  FMUL.FTZ R32, R31, R28.reuse ;  /* 0x0000001c1f207220 */ /* 0x080fe20000410000 */
[----:B------:R-:W-:Y:S01]  /*66c0*/  LOP3.LUT R34, R34, 0xffff0000, RZ, 0xc0, !PT ;  /* 0xffff000022227812 */ /* 0x000fe200078ec0ff */
[C---:B------:R-:W-:Y:S01]  /*66d0*/  FMUL.FTZ R31, R38.reuse, R35 ;  /* 0x00000023261f7220 */ /* 0x040fe20000410000 */
[----:B------:R-:W-:Y:S01]  /*66e0*/  FMUL.FTZ R38, R38, R29 ;  /* 0x0000001d26267220 */ /* 0x000fe20000410000 */
[C---:B------:R-:W-:Y:S01]  /*66f0*/  FFMA.FTZ R32, R30.reuse, R33, R32 ;  /* 0x000000211e207223 */ /* 0x040fe20000010020 */
[----:B------:R-:W-:Y:S01]  /*6700*/  FFMA.FTZ R51, R30, R28, -R51 ;  /* 0x0000001c1e337223 */ /* 0x000fe20000010833 */
[----:B------:R-:W-:Y:S01]  /*6710*/  F2FP.BF16.F32.PACK_AB R36, R36, R53 ;  /* 0x000000352424723e */ /* 0x000fe200000010ff */
[C---:B------:R-:W-:Y:S01]  /*6720*/  FFMA.FTZ R35, R34.reuse, R35, R38 ;  /* 0x0000002322237223 */ /* 0x040fe20000010026 */
[----:B------:R-:W-:Y:S01]  /*6730*/  FFMA.FTZ R28, R34, R29, -R31 ;  /* 0x0000001d221c7223 */ /* 0x000fe2000001081f */
        /* <DEDUP_REMOVED lines=9> */
[----:B------:R-:W-:-:S02]  /*67d0*/  IMAD.MOV.U32 R37, RZ, RZ, R40 ;  /* 0x000000ffff257224 */ /* 0x000fc400078e0028 */
[----:B------:R-:W-:-:S07]  /*67e0*/  IMAD.MOV.U32 R35, RZ, RZ, R43 ;  /* 0x000000ffff237224 */ /* 0x000fce00078e002b */
.L_x_1152:
[----:B------:R-:W-:Y:S05]  /*67f0*/  BSYNC B1 ;  /* 0x0000000000017941 */ /* 0x000fea0003800000 */
.L_x_1151:
        /* <DEDUP_REMOVED lines=10> */
.L_x_1108:
[----:B------:R-:W-:-:S13]  /*68a0*/  ISETP.NE.AND P3, PT, R157, 0x3, PT ;  /* 0x000000039d00780c */ /* 0x000fda0003f65270 */
[----:B------:R-:W-:Y:S05]  /*68b0*/  @!P3 BRA `(.L_x_1153) ;  /* 0x000000000004b947 */ /* 0x000fea0003800000 */
[----:B------:R-:W-:Y:S01]  /*68c0*/  BPT.TRAP 0x1 ;  /* 0x000000040000795c */ /* 0x000fe20000300000 */
.L_x_1153:
[----:B------:R-:W2:Y:S01]  /*68d0*/  LDL R28, [R1+0x8] ;  /* 0x00000800011c7983 */ /* 0x000ea20000100800 */
[----:B------:R-:W-:Y:S01]  /*68e0*/  IMAD R15, R18, 0x8, R2 ;  /* 0x00000008120f7824 */ /* 0x000fe200078e0202 */
[----:B------:R-:W-:Y:S01]  /*68f0*/  BSSY B1, `(.L_x_1154) ;  /* 0x0000006000017945 */ /* 0x000fe20003800000 */
[----:B------:R-:W-:-:S05]  /*6900*/  IMAD R85, R25, -0x80, R24 ;  /* 0xffffff8019557824 */ /* 0x000fca00078e0218 */
[----:B------:R-:W-:Y:S02]  /*6910*/  VIMNMX R85, R85, 0x80, PT ;  /* 0x0000008055557848 */ /* 0x000fe40003fe0100 */
[----:B--2---:R-:W-:-:S04]  /*6920*/  SHF.L.U32 R86, R28, 0x1f, RZ ;  /* 0x0000001f1c567819 */ /* 0x004fc800000006ff */
[----:B------:R-:W0:Y:S02]  /*6930*/  SYNCS.PHASECHK.TRANS64.TRYWAIT P4, [R15+URZ+0x2d890], R86 ;  /* 0x02d890560f0075a7 */ /* 0x000e24000808017f */
[----:B0-----:R-:W-:Y:S05]  /*6940*/  @!P4 BRA `(.L_x_1155) ;  /* 0x0000019800c8c947 */ /* 0x001fea0003800000 */
.L_x_1422:
[----:B------:R-:W-:Y:S05]  /*6950*/  BSYNC B1 ;  /* 0x0000000000017941 */ /* 0x000fea0003800000 */
.L_x_1154:
        /* <DEDUP_REMOVED lines=20> */
.L_x_1115:
[----:B------:R-:W-:Y:S05]  /*6aa0*/  BSYNC B0 ;  /* 0x0000000000007941 */ /* 0x000fea0003800000 */
.L_x_1107:
        /* <DEDUP_REMOVED lines=17> */
.L_x_1157:
[----:B------:R-:W-:Y:S05]  /*6bc0*/  BSYNC B0 ;  /* 0x0000000000007941 */ /* 0x000fea0003800000 */
.L_x_1156:
[----:B------:R-:W2:Y:S01]  /*6bd0*/  SYNCS.PHASECHK.TRANS64.TRYWAIT P3, [R15+URZ+0x2d8b0], R86 ;  /* 0x02d8b0560f0075a7 */ /* 0x000ea2000806017f */
[----:B------:R-:W-:Y:S04]  /*6be0*/  BSSY B0, `(.L_x_1158) ;  /* 0x0000002000007945 */ /* 0x000fe80003800000 */
[----:B--2---:R-:W-:Y:S05]  /*6bf0*/  @!P3 BRA `(.L_x_1159) ;  /* 0x000001980030b947 */ /* 0x004fea0003800000 */
.L_x_1423:
[----:B------:R-:W-:Y:S05]  /*6c00*/  BSYNC B0 ;  /* 0x0000000000007941 */ /* 0x000fea0003800000 */
.L_x_1158:
[----:B------:R-:W-:Y:S01]  /*6c10*/  ISETP.GE.AND P3, PT, R23, R85, PT ;  /* 0x000000551700720c */ /* 0x000fe20003f66270 */
[----:B------:R-:W-:-:S12]  /*6c20*/  BSSY B0, `(.L_x_1160) ;  /* 0x0000022000007945 */ /* 0x000fd80003800000 */
[----:B------:R-:W-:Y:S05]  /*6c30*/  @P3 BRA `(.L_x_1161) ;  /* 0x0000000000803947 */ /* 0x000fea0003800000 */
        /* <DEDUP_REMOVED lines=9> */
[C---:B------:R-:W-:Y:S01]  /*6cd0*/  LEA R32, P3, R28.reuse, UR4, 0x1 ;  /* 0x000000041c207c11 */ /* 0x040fe2000f8608ff */
[----:B------:R-:W-:Y:S01]  /*6ce0*/  ULDC UR4, c[0x0][0x2e4] ;  /* 0x0000b90000047ab9 */ /* 0x000fe20000000800 */
[C---:B------:R-:W-:Y:S02]  /*6cf0*/  VIADD R34, R19.reuse, 0x20 ;  /* 0x0000002013227836 */ /* 0x040fe40000000000 */
[----:B------:R-:W-:Y:S02]  /*6d00*/  LEA.HI.X R33, R28, UR5, R29, 0x1, P3 ;  /* 0x000000051c217c11 */ /* 0x000fe400098f0c1d */
[----:B------:R-:W-:-:S13]  /*6d10*/  ISETP.GE.AND P3, PT, R19, UR4, PT ;  /* 0x0000000413007c0c */ /* 0x000fda000bf66270 */
[----:B------:R-:W1:Y:S04]  /*6d20*/  @!P3 LDS.128 R28, [R80] ;  /* 0x00000000501cb984 */ /* 0x000e680000000c00 */
[----:B-1----:R-:W-:Y:S01]  /*6d30*/  @!P3 STG.E.128 desc[UR38][R32.64], R28 ;  /* 0x0000001c2000b986 */ /* 0x002fe2000c101d26 */
[----:B------:R-:W-:Y:S01]  /*6d40*/  ISETP.GE.AND P3, PT, R34, UR4, PT ;  /* 0x0000000422007c0c */ /* 0x000fe2000bf66270 */
[----:B------:R-:W-:-:S12]  /*6d50*/  VIADD R34, R19, 0x10 ;  /* 0x0000001013227836 */ /* 0x000fd80000000000 */
[----:B------:R-:W1:Y:S04]  /*6d60*/  @!P3 LDS.128 R28, [R80+0x2000] ;  /* 0x00200000501cb984 */ /* 0x000e680000000c00 */
[----:B-1----:R-:W-:Y:S01]  /*6d70*/  @!P3 STG.E.128 desc[UR38][R32.64+0x40], R28 ;  /* 0x0000401c2000b986 */ /* 0x002fe2000c101d26 */
[----:B------:R-:W-:-:S13]  /*6d80*/  ISETP.GE.AND P3, PT, R102, UR4, PT ;  /* 0x0000000466007c0c */ /* 0x000fda000bf66270 */
[----:B------:R-:W1:Y:S04]  /*6d90*/  @!P3 LDS.128 R28, [R80+0x4000] ;  /* 0x00400000501cb984 */ /* 0x000e680000000c00 */
[----:B-1----:R-:W-:Y:S01]  /*6da0*/  @!P3 STG.E.128 desc[UR38][R32.64+0x80], R28 ;  /* 0x0000801c2000b986 */ /* 0x002fe2000c101d26 */
[----:B------:R-:W-:-:S13]  /*6db0*/  ISETP.GE.AND P3, PT, R34, UR4, PT ;  /* 0x0000000422007c0c */ /* 0x000fda000bf66270 */
        /* <DEDUP_REMOVED lines=8> */
.L_x_1161:
[----:B------:R-:W-:Y:S05]  /*6e40*/  BSYNC B0 ;  /* 0x0000000000007941 */ /* 0x000fea0003800000 */
.L_x_1160:
[----:B------:R-:W4:Y:S01]  /*6e50*/  LDL.LU R20, [R1+0x8] ;  /* 0x0000080001147983 */ /* 0x000f220000300800 */
[----:B0-2---:R-:W-:Y:S02]  /*6e60*/  @!P4 VIADD R15, R15, 0x2d8c0 ;  /* 0x0002d8c00f0fc836 */ /* 0x005fe40000000000 */
[----:B------:R-:W-:Y:S01]  /*6e70*/  VIADD R18, R18, 0x1 ;  /* 0x0000000112127836 */ /* 0x000fe20000000000 */
[----:B------:R-:W-:Y:S01]  /*6e80*/  @!PT LDS RZ, [RZ] ;  /* 0x00000000fffff984 */ /* 0x000fe20000000800 */
[----:B------:R-:W-:Y:S01]  /*6e90*/  @!PT LDS RZ, [RZ] ;  /* 0x00000000fffff984 */ /* 0x000fe20000000800 */
[----:B------:R-:W-:Y:S01]  /*6ea0*/  @!PT LDS RZ, [RZ] ;  /* 0x00000000fffff984 */ /* 0x000fe20000000800 */
[----:B------:R-:W-:Y:S01]  /*6eb0*/  @!PT LDS RZ, [RZ] ;  /* 0x00000000fffff984 */ /* 0x000fe20000000800 */
[----:B------:R0:W-:Y:S06]  /*6ec0*/  MEMBAR.ALL.CTA ;  /* 0x0000000000007992 */ /* 0x0001ec0000008000 */
[----:B0-----:R-:W0:Y:S01]  /*6ed0*/  FENCE.VIEW.ASYNC.S ;  /* 0x00000000000073c6 */ /* 0x001e220000000000 */
[----:B------:R-:W-:Y:S01]  /*6ee0*/  @!P4 PRMT R15, RZ, 0x654, R15 ;  /* 0x00000654ff0fc816 */ /* 0x000fe2000000000f */
[----:B0-----:R0:W-:Y:S01]  /*6ef0*/  BAR.SYNC.DEFER_BLOCKING R109, 0x80 ;  /* 0x0002006d0000751d */ /* 0x0011e20000010000 */
[----:B------:R-:W-:-:S04]  /*6f00*/  ISETP.NE.AND P3, PT, R18, 0x2, PT ;  /* 0x000000021200780c */ /* 0x000fc80003f65270 */
[----:B------:R-:W-:Y:S01]  /*6f10*/  SEL R18, R18, RZ, P3 ;  /* 0x000000ff12127207 */ /* 0x000fe20001800000 */
[----:B------:R2:W-:Y:S02]  /*6f20*/  @!P4 SYNCS.ARRIVE.TRANS64.RED.A1T0 RZ, [R15+URZ], RZ ;  /* 0x000000ff0fffc9a7 */ /* 0x0005e4000810043f */
[----:B--2---:R-:W-:-:S04]  /*6f30*/  SEL R15, RZ, 0x1, P3 ;  /* 0x00000001ff0f7807 */ /* 0x004fc80001800000 */
[----:B----4-:R-:W-:-:S05]  /*6f40*/  LOP3.LUT R20, R20, R15, RZ, 0x3c, !PT ;  /* 0x0000000f14147212 */ /* 0x010fca00078e3cff */
[----:B------:R0:W-:Y:S01]  /*6f50*/  STL [R1+0x8], R20 ;  /* 0x0000081401007387 */ /* 0x0001e20000100800 */
[----:B------:R-:W-:Y:S05]  /*6f60*/  @P2 BRA `(.L_x_1162) ;  /* 0xffffffb800642947 */ /* 0x000fea000383ffff */
[----:B0-----:R-:W0:Y:S01]  /*6f70*/  S2R R20, SR_TID.X ;  /* 0x0000000000147919 */ /* 0x001e220000002100 */
[----:B------:R-:W-:Y:S02]  /*6f80*/  PLOP3.LUT P0, PT, PT, PT, PT, 0x8, 0x0 ;  /* 0x000000000000781c */ /* 0x000fe40003f0e170 */
[----:B0-----:R-:W-:-:S04]  /*6f90*/  SHF.R.U32.HI R20, RZ, 0x7, R20 ;  /* 0x00000007ff147819 */ /* 0x001fc80000011614 */
[----:B------:R-:W-:-:S13]  /*6fa0*/  ISETP.NE.AND P5, PT, R20, 0x1, PT ;  /* 0x000000011400780c */ /* 0x000fda0003fa5270 */
[----:B------:R-:W-:Y:S06]  /*6fb0*/  @!P5 BAR.ARV 0x9, 0x100 ;  /* 0x024400000000db1d */ /* 0x000fec0000002000 */
.L_x_1102:
[----:B------:R-:W4:Y:S02]  /*6fc0*/  LDC.64 R4, c[0x0][0x9e0] ;  /* 0x00027800ff047b82 */ /* 0x000f240000000a00 */
[----:B----4-:R-:W-:Y:S01]  /*6fd0*/  ISETP.GE.AND P1, PT, R5, 0x1, PT ;  /* 0x000000010500780c */ /* 0x010fe20003f26270 */
[----:B------:R-:W-:-:S12]  /*6fe0*/  @P0 BRA `(.L_x_1163) ;  /* 0x00000000000c0947 */ /* 0x000fd80003800000 */
[----:B------:R-:W4:Y:S01]  /*6ff0*/  FENCE.VIEW.ASYNC.G ;  /* 0x00000000000073c6 */ /* 0x000f220000000100 */
[----:B------:R-:W-:Y:S05]  /*7000*/  WARPSYNC.ALL ;  /* 0x0000000000007948 */ /* 0x000fea0003800000 */
[----:B----4-:R-:W-:Y:S06]  /*7010*/  BAR.ARV 0xc, 0x1a0 ;  /* 0x0306800000007b1d */ /* 0x010fec0000002000 */
.L_x_1163:
[----:B------:R-:W-:Y:S01]  /*7020*/  IMAD.IADD R0, R108, 0x1, R4 ;  /* 0x000000016c007824 */ /* 0x000fe200078e0204 */
[----:B------:R-:W-:Y:S06]  /*7030*/  @!P1 BRA `(.L_x_1164) ;  /* 0x0000000000489947 */ /* 0x000fec0003800000 */
[C---:B------:R-:W-:Y:S01]  /*7040*/  ISETP.GT.AND P0, PT, R108.reuse, RZ, PT ;  /* 0x000000ff6c00720c */ /* 0x040fe20003f04270 */
[----:B------:R-:W-:Y:S01]  /*7050*/  BSSY B0, `(.L_x_1165) ;  /* 0x000000e000007945 */ /* 0x000fe20003800000 */
[----:B------:R-:W-:-:S11]  /*7060*/  VIADD R3, R108, 0xffffffff ;  /* 0xffffffff6c037836 */ /* 0x000fd60000000000 */
[----:B------:R-:W-:Y:S05]  /*7070*/  @P0 BRA `(.L_x_1166) ;  /* 0x00000000001c0947 */ /* 0x000fea0003800000 */
[----:B------:R-:W-:Y:S01]  /*7080*/  ISETP.NE.AND P0, PT, R5, 0x1, PT ;  /* 0x000000010500780c */ /* 0x000fe20003f05270 */
[----:B------:R-:W-:-:S12]  /*7090*/  IMAD.MOV R3, RZ, RZ, -R108 ;  /* 0x000000ffff037224 */ /* 0x000fd800078e0a6c */
[----:B------:R-:W4:Y:S02]  /*70a0*/  @P0 LDC.64 R6, c[0x0][0x9e8] ;  /* 0x00027a00ff060b82 */ /* 0x000f240000000a00 */
[----:B----4-:R-:W-:-:S05]  /*70b0*/  @P0 IMAD.HI.U32 R4, R3, R6, RZ ;  /* 0x0000000603040227 */ /* 0x010fca00078e00ff */
[----:B------:R-:W-:-:S04]  /*70c0*/  @P0 SHF.R.U32.HI R3, RZ, R7, R4 ;  /* 0x00000007ff030219 */ /* 0x000fc80000011604 */
[----:B------:R-:W-:Y:S01]  /*70d0*/  LOP3.LUT R3, RZ, R3, RZ, 0x33, !PT ;  /* 0x00000003ff037212 */ /* 0x000fe200078e33ff */
[----:B------:R-:W-:Y:S06]  /*70e0*/  BRA `(.L_x_1167) ;  /* 0x0000000000107947 */ /* 0x000fec0003800000 */
.L_x_1166:
[----:B------:R-:W-:-:S13]  /*70f0*/  ISETP.NE.AND P0, PT, R5, 0x1, PT ;  /* 0x000000010500780c */ /* 0x000fda0003f05270 */
[----:B------:R-:W4:Y:S02]  /*7100*/  @P0 LDC.64 R6, c[0x0][0x9e8] ;  /* 0x00027a00ff060b82 */ /* 0x000f240000000a00 */
[----:B----4-:R-:W-:-:S05]  /*7110*/  @P0 IMAD.HI.U32 R4, R3, R6, RZ ;  /* 0x0000000603040227 */ /* 0x010fca00078e00ff */
[----:B------:R-:W-:-:S07]  /*7120*/  @P0 SHF.R.U32.HI R3, RZ, R7, R4 ;  /* 0x00000007ff030219 */ /* 0x000fce0000011604 */
.L_x_1167:
[----:B------:R-:W-:Y:S05]  /*7130*/  BSYNC B0 ;  /* 0x0000000000007941 */ /* 0x000fea0003800000 */
.L_x_1165:
[----:B------:R-:W-:-:S05]  /*7140*/  IMAD R3, R3, R5, R5 ;  /* 0x0000000503037224 */ /* 0x000fca00078e0205 */
[----:B------:R-:W-:-:S07]  /*7150*/  VIMNMX R0, R0, R3, PT ;  /* 0x0000000300007248 */ /* 0x000fce0003fe0100 */
.L_x_1164:
[----:B------:R-:W-:Y:S01]  /*7160*/  VIADD R0, R0, 0x7f ;  /* 0x0000007f00007836 */ /* 0x000fe20000000000 */
[----:B------:R-:W-:-:S04]  /*7170*/  ULDC UR4, c[0x0][0x9dc] ;  /* 0x0002770000047ab9 */ /* 0x000fc80000000800 */
[----:B------:R-:W-:-:S04]  /*7180*/  SHF.R.S32.HI R3, RZ, 0x1f, R0 ;  /* 0x0000001fff037819 */ /* 0x000fc80000011400 */
[----:B------:R-:W-:Y:S01]  /*7190*/  LEA.HI R3, R3, R0, RZ, 0x7 ;  /* 0x0000000003037211 */ /* 0x000fe200078f38ff */
[----:B------:R-:W-:-:S03]  /*71a0*/  VIADD R0, R106, -UR4 ;  /* 0x800000046a007c36 */ /* 0x000fc60008000000 */
        /* <DEDUP_REMOVED lines=8> */
[----:B------:R-:W4:Y:S02]  /*7230*/  @P0 LDC.64 R6, c[0x0][0x9e8] ;  /* 0x00027a00ff060b82 */ /* 0x000f240000000a00 */
[----:B----4-:R-:W-:-:S05]  /*7240*/  @P0 IMAD.HI.U32 R4, R3, R6, RZ ;  /* 0x0000000603040227 */ /* 0x010fca00078e00ff */
[----:B------:R-:W-:-:S04]  /*7250*/  @P0 SHF.R.U32.HI R3, RZ, R7, R4 ;  /* 0x00000007ff030219 */ /* 0x000fc80000011604 */
[----:B------:R-:W-:Y:S01]  /*7260*/  LOP3.LUT R106, RZ, R3, RZ, 0x33, !PT ;  /* 0x00000003ff6a7212 */ /* 0x000fe200078e33ff */
[----:B------:R-:W-:Y:S06]  /*7270*/  BRA `(.L_x_1171) ;  /* 0x0000000000107947 */ /* 0x000fec0003800000 */
.L_x_1170:
[----:B------:R-:W-:-:S13]  /*7280*/  ISETP.NE.AND P0, PT, R5, 0x1, PT ;  /* 0x000000010500780c */ /* 0x000fda0003f05270 */
[----:B------:R-:W4:Y:S02]  /*7290*/  @P0 LDC.64 R6, c[0x0][0x9e8] ;  /* 0x00027a00ff060b82 */ /* 0x000f240000000a00 */
[----:B----4-:R-:W-:-:S05]  /*72a0*/  @P0 IMAD.HI.U32 R6, R106, R6, RZ ;  /* 0x000000066a060227 */ /* 0x010fca00078e00ff */
[----:B------:R-:W-:-:S07]  /*72b0*/  @P0 SHF.R.U32.HI R106, RZ, R7, R6 ;  /* 0x00000007ff6a0219 */ /* 0x000fce0000011606 */
.L_x_1171:
[----:B------:R-:W-:Y:S05]  /*72c0*/  BSYNC B0 ;  /* 0x0000000000007941 */ /* 0x000fea0003800000 */
.L_x_1169:
[----:B------:R-:W-:-:S05]  /*72d0*/  IMAD R3, R106, R5, RZ ;  /* 0x000000056a037224 */ /* 0x000fca00078e02ff */
[----:B------:R-:W-:-:S07]  /*72e0*/  VIMNMX R0, R0, R3, !PT ;  /* 0x0000000300007248 */ /* 0x000fce0007fe0100 */
.L_x_1168:
[----:B------:R-:W-:Y:S01]  /*72f0*/  SHF.R.S32.HI R3, RZ, 0x1f, R0 ;  /* 0x0000001fff037819 */ /* 0x000fe20000011400 */
[----:B------:R-:W-:Y:S01]  /*7300*/  IMAD.MOV.U32 R36, RZ, RZ, RZ ;  /* 0x000000ffff247224 */ /* 0x000fe200078e00ff */
[----:B------:R-:W-:Y:S01]  /*7310*/  PLOP3.LUT P0, PT, PT, PT, PT, 0x80, 0x0 ;  /* 0x000000000000781c */ /* 0x000fe20003f0f070 */
[----:B------:R-:W-:Y:S01]  /*7320*/  IMAD.MOV.U32 R21, RZ, RZ, RZ ;  /* 0x000000ffff157224 */ /* 0x000fe200078e00ff */
[----:B------:R-:W-:Y:S02]  /*7330*/  LEA.HI R3, R3, R0, RZ, 0x7 ;  /* 0x0000000003037211 */ /* 0x000fe400078f38ff */
[----:B------:R-:W-:Y:S02]  /*7340*/  CS2R R134, SRZ ;  /* 0x0000000000867805 */ /* 0x000fe4000001ff00 */
[----:B------:R-:W-:Y:S02]  /*7350*/  CS2R R132, SRZ ;  /* 0x0000000000847805 */ /* 0x000fe4000001ff00 */
[----:B------:R-:W-:-:S02]  /*7360*/  CS2R R130, SRZ ;  /* 0x0000000000827805 */ /* 0x000fc4000001ff00 */
[----:B------:R-:W-:Y:S02]  /*7370*/  SHF.R.S32.HI R3, RZ, 0x7, R3 ;  /* 0x00000007ff037819 */ /* 0x000fe40000011403 */
[----:B------:R-:W-:Y:S02]  /*7380*/  CS2R R128, SRZ ;  /* 0x0000000000807805 */ /* 0x000fe4000001ff00 */
[----:B------:R-:W-:Y:S02]  /*7390*/  CS2R R126, SRZ ;  /* 0x00000000007e7805 */ /* 0x000fe4000001ff00 */
[----:B------:R-:W-:Y:S02]  /*73a0*/  CS2R R124, SRZ ;  /* 0x00000000007c7805 */ /* 0x000fe4000001ff00 */
[----:B------:R-:W-:Y:S02]  /*73b0*/  VIMNMX R4, RZ, R3, !PT ;  /* 0x00000003ff047248 */ /* 0x000fe40007fe0100 */
[----:B------:R-:W-:-:S02]  /*73c0*/  CS2R R122, SRZ ;  /* 0x00000000007a7805 */ /* 0x000fc4000001ff00 */
[----:B------:R-:W-:Y:S02]  /*73d0*/  CS2R R120, SRZ ;  /* 0x0000000000787805 */ /* 0x000fe4000001ff00 */
[----:B------:R-:W-:Y:S02]  /*73e0*/  CS2R R118, SRZ ;  /* 0x0000000000767805 */ /* 0x000fe4000001ff00 */
[----:B------:R-:W-:Y:S01]  /*73f0*/  ISETP.GT.AND P1, PT, R88, R4, PT ;  /* 0x000000045800720c */ /* 0x000fe20003f24270 */
[----:B------:R4:W-:Y:S01]  /*7400*/  STL [R1+0x38], R4 ;  /* 0x0000380401007387 */ /* 0x0009e20000100800 */
[----:B------:R-:W-:Y:S02]  /*7410*/  CS2R R116, SRZ ;  /* 0x0000000000747805 */ /* 0x000fe4000001ff00 */
[----:B------:R-:W-:Y:S02]  /*7420*/  CS2R R114, SRZ ;  /* 0x0000000000727805 */ /* 0x000fe4000001ff00 */
[----:B------:R-:W-:-:S02]  /*7430*/  CS2R R112, SRZ ;  /* 0x0000000000707805 */ /* 0x000fc4000001ff00 */
[----:B------:R-:W-:Y:S01]  /*7440*/  CS2R R110, SRZ ;  /* 0x00000000006e7805 */ /* 0x000fe2000001ff00 */
[----:B-1----:R-:W-:Y:S01]  /*7450*/  IMAD.MOV.U32 R109, RZ, RZ, RZ ;  /* 0x000000ffff6d7224 */ /* 0x002fe200078e00ff */
[----:B------:R-:W-:Y:S02]  /*7460*/  CS2R R26, SRZ ;  /* 0x00000000001a7805 */ /* 0x000fe4000001ff00 */
[----:B------:R-:W-:Y:S01]  /*7470*/  CS2R R106, SRZ ;  /* 0x00000000006a7805 */ /* 0x000fe2000001ff00 */
[----:B------:R-:W-:Y:S01]  /*7480*/  IMAD.MOV.U32 R104, RZ, RZ, RZ ;  /* 0x000000ffff687224 */ /* 0x000fe200078e00ff */
[----:B------:R-:W-:Y:S02]  /*7490*/  CS2R R102, SRZ ;  /* 0x0000000000667805 */ /* 0x000fe4000001ff00 */
[----:B------:R-:W-:Y:S02]  /*74a0*/  CS2R R100, SRZ ;  /* 0x0000000000647805 */ /* 0x000fe4000001ff00 */
[----:B------:R-:W-:-:S02]  /*74b0*/  CS2R R98, SRZ ;  /* 0x0000000000627805 */ /* 0x000fc4000001ff00 */
[----:B------:R-:W-:Y:S01]  /*74c0*/  CS2R R96, SRZ ;  /* 0x0000000000607805 */ /* 0x000fe2000001ff00 */
[----:B------:R-:W-:Y:S01]  /*74d0*/  IMAD.MOV.U32 R34, RZ, RZ, RZ ;  /* 0x000000ffff227224 */ /* 0x000fe200078e00ff */
[----:B------:R-:W-:Y:S01]  /*74e0*/  CS2R R6, SRZ ;  /* 0x0000000000067805 */ /* 0x000fe2000001ff00 */
[----:B------:R-:W-:Y:S01]  /*74f0*/  IMAD.MOV.U32 R93, RZ, RZ, RZ ;  /* 0x000000ffff5d7224 */ /* 0x000fe200078e00ff */
[----:B------:R-:W-:Y:S01]  /*7500*/  CS2R R90, SRZ ;  /* 0x00000000005a7805 */ /* 0x000fe2000001ff00 */
[----:B--23--:R-:W-:Y:S02]  /*7510*/  IMAD.MOV.U32 R30, RZ, RZ, RZ ;  /* 0x000000ffff1e7224 */ /* 0x00cfe400078e00ff */
[----:B------:R-:W-:Y:S01]  /*7520*/  IMAD.MOV.U32 R3, RZ, RZ, RZ ;  /* 0x000000ffff037224 */ /* 0x000fe200078e00ff */
[----:B----4-:R-:W-:Y:S06]  /*7530*/  @!P1 BRA `(.L_x_1172) ;  /* 0x0000011400509947 */ /* 0x010fec0003800000 */
[----:B------:R-:W1:Y:S01]  /*7540*/  S2R R4, SR_TID.X ;  /* 0x0000000000047919 */ /* 0x000e620000002100 */
[----:B------:R-:W-:Y:S01]  /*7550*/  UMOV UR4, 0xffffffff ;  /* 0xffffffff00047882 */ /* 0x000fe20000000000 */
[----:B-1----:R-:W-:-:S05]  /*7560*/  VIADD R46, R4, 0xffffff80 ;  /* 0xffffff80042e7836 */ /* 0x002fca0000000000 */
[----:B------:R-:W-:-:S04]  /*7570*/  SHF.R.S32.HI R59, RZ, 0x1f, R46 ;  /* 0x0000001fff3b7819 */ /* 0x000fc8000001142e */
[----:B------:R-:W-:-:S04]  /*7580*/  LEA.HI R47, R59, R46, RZ, 0x7 ;  /* 0x0000002e3b2f7211 */ /* 0x000fc800078f38ff */
[----:B------:R-:W-:Y:S01]  /*7590*/  SHF.R.S32.HI R44, RZ, 0x7, R47 ;  /* 0x00000007ff2c7819 */ /* 0x000fe2000001142f */
[----:B------:R-:W-:Y:S06]  /*75a0*/  BRA.DIV UR4, `(.L_x_1173) ;  /* 0x0000018e04d87947 */ /* 0x000fec000b800000 */
[----:B------:R-:W1:Y:S04]  /*75b0*/  SHFL.IDX PT, R0, R44, RZ, 0x1f ;  /* 0x00001fff2c007589 */ /* 0x000e6800000e0000 */
[----:B-1----:R1:W-:Y:S02]  /*75c0*/  STL [R1+0xc], R0 ;  /* 0x00000c0001007387 */ /* 0x0023e40000100800 */
.L_x_1426:
[----:B------:R-:W1:Y:S01]  /*75d0*/  LDL R3, [R1+0xc] ;  /* 0x00000c0001037983 */ /* 0x000e620000100800 */
[----:B------:R-:W-:Y:S01]  /*75e0*/  VIADD R4, R2, 0x21800 ;  /* 0x0002180002047836 */ /* 0x000fe20000000000 */
[----:B------:R-:W-:Y:S04]  /*75f0*/  BSSY B6, `(.L_x_1174) ;  /* 0x000001e000067945 */ /* 0x000fe80003800000 */
[----:B------:R-:W-:Y:S01]  /*7600*/  LOP3.LUT P0, RZ, R4, 0x3ff, RZ, 0xc0, !PT ;  /* 0x000003ff04ff7812 */ /* 0x000fe2000780c0ff */
[----:B-1----:R-:W-:-:S05]  /*7610*/  IMAD.HI R0, R3, 0x55555556, RZ ;  /* 0x5555555603007827 */ /* 0x002fca00078e02ff */
[----:B------:R-:W-:-:S05]  /*7620*/  LEA.HI R0, R0, R0, RZ, 0x1 ;  /* 0x0000000000007211 */ /* 0x000fca00078f08ff */
[----:B------:R-:W-:-:S04]  /*7630*/  IMAD R3, R0, -0x3, R3 ;  /* 0xfffffffd00037824 */ /* 0x000fc800078e0203 */
[C---:B------:R-:W-:Y:S02]  /*7640*/  IMAD R0, R3.reuse, 0x1000, R2 ;  /* 0x0000100003007824 */ /* 0x040fe400078e0202 */
[----:B------:R-:W-:Y:S02]  /*7650*/  IMAD R3, R3, 0x2000, R4 ;  /* 0x0000200003037824 */ /* 0x000fe400078e0204 */
[----:B------:R-:W-:-:S03]  /*7660*/  VIADD R0, R0, 0xc400 ;  /* 0x0000c40000007836 */ /* 0x000fc60000000000 */
[----:B------:R-:W-:Y:S02]  /*7670*/  SHF.R.U32.HI R3, RZ, 0x4, R3 ;  /* 0x00000004ff037819 */ /* 0x000fe40000011603 */
[----:B------:R-:W-:Y:S02]  /*7680*/  SHF.R.U32.HI R0, RZ, 0x4, R0 ;  /* 0x00000004ff007819 */ /* 0x000fe40000011600 */
[----:B------:R-:W-:Y:S02]  /*7690*/  LOP3.LUT R3, R3, 0x3fff, RZ, 0xc0, !PT ;  /* 0x00003fff03037812 */ /* 0x000fe400078ec0ff */
[----:B------:R-:W-:-:S03]  /*76a0*/  LOP3.LUT R45, R0, 0x3fff, RZ, 0xc0, !PT ;  /* 0x00003fff002d7812 */ /* 0x000fc600078ec0ff */
[----:B------:R1:W-:Y:S01]  /*76b0*/  STL [R1+0x14], R3 ;  /* 0x0000140301007387 */ /* 0x0003e20000100800 */
[----:B------:R-:W-:Y:S05]  /*76c0*/  @!P0 BRA `(.L_x_1175) ;  /* 0x0000000000408947 */ /* 0x000fea0003800000 */
[----:B------:R-:W-:Y:S01]  /*76d0*/  MOV R0, 0x0 ;  /* 0x0000000000007802 */ /* 0x000fe20000000f00 */
[----:B------:R-:W-:Y:S01]  /*76e0*/  ULDC.64 UR4, c[0x4][0xa8] ;  /* 0x01002a0000047ab9 */ /* 0x000fe20000000a00 */
[----:B------:R-:W-:Y:S01]  /*76f0*/  ULDC.64 UR6, c[0x4][0xb0] ;  /* 0x01002c0000067ab9 */ /* 0x000fe20000000a00 */
[----:B------:R-:W-:Y:S01]  /*7700*/  IMAD.U32 R4, RZ, RZ, UR4 ;  /* 0x00000004ff047e24 */ /* 0x000fe2000f8e00ff */
[----:B0-2---:R0:W2:Y:S01]  /*7710*/  LDC.64 R14, c[0x4][R0] ;  /* 0x01000000000e7b82 */ /* 0x0050a20000000a00 */
        /* <DEDUP_REMOVED lines=10> */
[----:B-12--5:R-:W-:Y:S05]  /*77c0*/  CALL.ABS.NOINC R14 ;  /* 0x000000000e007343 */ /* 0x026fea0003c00000 */
.L_x_1175:
[----:B------:R-:W-:Y:S05]  /*77d0*/  BSYNC B6 ;  /* 0x0000000000067941 */ /* 0x000fea0003800000 */
.L_x_1174:
[----:B------:R-:W-:Y:S02]  /*77e0*/  ULDC UR4, c[0x0][0x3d4] ;  /* 0x0000f50000047ab9 */ /* 0x000fe40000000800 */
[----:B------:R-:W-:-:S13]  /*77f0*/  ISETP.LT.AND P0, PT, RZ, UR4, PT ;  /* 0x00000004ff007c0c */ /* 0x000fda000bf01270 */
[----:B------:R-:W-:Y:S05]  /*7800*/  @P0 BRA `(.L_x_1176) ;  /* 0x0000000000400947 */ /* 0x000fea0003800000 */
[----:B------:R-:W3:Y:S02]  /*7810*/  LDL R20, [R1+0x50] ;  /* 0x0000500001147983 */ /* 0x000ee40000100800 */
[----:B---3--:R-:W-:-:S04]  /*7820*/  LEA.HI R0, R20, R20, RZ, 0x1 ;  /* 0x0000001414007211 */ /* 0x008fc800078f08ff */
[----:B------:R-:W-:-:S05]  /*7830*/  LOP3.LUT R0, R0, 0xfffffffe, RZ, 0xc0, !PT ;  /* 0xfffffffe00007812 */ /* 0x000fca00078ec0ff */
[----:B------:R-:W-:-:S05]  /*7840*/  IMAD.IADD R0, R20, 0x1, -R0 ;  /* 0x0000000114007824 */ /* 0x000fca00078e0a00 */
[----:B-1----:R-:W-:-:S04]  /*7850*/  SHF.L.U32 R3, R0, 0x1f, RZ ;  /* 0x0000001f00037819 */ /* 0x002fc800000006ff */
[----:B------:R1:W3:Y:S03]  /*7860*/  SYNCS.PHASECHK.TRANS64.TRYWAIT P0, [R2+URZ+0x2d800], R3 ;  /* 0x02d80003020075a7 */ /* 0x0002e6000800017f */
[----:B---3--:R-:W-:Y:S05]  /*7870*/  @!P0 NANOSLEEP.SYNCS 0x989680 ;  /* 0x009896800000895d */ /* 0x008fea0003900000 */
[----:B------:R-:W3:Y:S01]  /*7880*/  @!P0 SYNCS.PHASECHK.TRANS64 P0, [R2+URZ+0x2d800], R3 ;  /* 0x02d80003020085a7 */ /* 0x000ee2000800007f */
[----:B------:R-:W-:Y:S04]  /*7890*/  BSSY B0, `(.L_x_1177) ;  /* 0x0000006000007945 */ /* 0x000fe80003800000 */
[----:B---3--:R-:W-:Y:S05]  /*78a0*/  @P0 BRA `(.L_x_1178) ;  /* 0x0000000000100947 */ /* 0x008fea0003800000 */
.L_x_1179:
[----:B---3--:R3:W4:Y:S02]  /*78b0*/  SYNCS.PHASECHK.TRANS64.TRYWAIT P0, [R2+URZ+0x2d800], R3 ;  /* 0x02d80003020075a7 */ /* 0x008724000800017f */
[----:B----4-:R-:W-:Y:S05]  /*78c0*/  @!P0 NANOSLEEP.SYNCS 0x989680 ;  /* 0x009896800000895d */ /* 0x010fea0003900000 */
[----:B------:R-:W4:Y:S02]  /*78d0*/  @!P0 SYNCS.PHASECHK.TRANS64 P0, [R2+URZ+0x2d800], R3 ;  /* 0x02d80003020085a7 */ /* 0x000f24000800007f */
[----:B----4-:R-:W-:Y:S05]  /*78e0*/  @!P0 BRA `(.L_x_1179) ;  /* 0xfffffffc00f08947 */ /* 0x010fea000383ffff */
.L_x_1178:
[----:B------:R-:W-:Y:S05]  /*78f0*/  BSYNC B0 ;  /* 0x0000000000007941 */ /* 0x000fea0003800000 */
.L_x_1177:
[----:B------:R-:W-:Y:S05]  /*7900*/  BRA `(.L_x_1180) ;  /* 0x0000004000647947 */ /* 0x000fea0003800000 */
.L_x_1176:
[----:B-1----:R-:W3:Y:S01]  /*7910*/  LDL R3, [R1+0x58] ;  /* 0x0000580001037983 */ /* 0x002ee20000100800 */
[----:B-----5:R-:W-:Y:S01]  /*7920*/  SHF.R.S32.HI R0, RZ, 0x1f, R105 ;  /* 0x0000001fff007819 */ /* 0x020fe20000011469 */
[----:B------:R-:W-:Y:S01]  /*7930*/  ULDC.64 UR4, c[0x0][0x3d8] ;  /* 0x0000f60000047ab9 */ /* 0x000fe20000000a00 */
[----:B------:R-:W-:Y:S01]  /*7940*/  ULDC.64 UR6, c[0x0][0x3e8] ;  /* 0x0000fa0000067ab9 */ /* 0x000fe20000000a00 */
[----:B------:R-:W-:Y:S01]  /*7950*/  IMAD.WIDE.U32 R48, R105, UR4, RZ ;  /* 0x0000000469307c25 */ /* 0x000fe2000f8e00ff */
[----:B------:R-:W-:Y:S02]  /*7960*/  SHF.R.S32.HI R61, RZ, 0x1f, R16 ;  /* 0x0000001fff3d7819 */ /* 0x000fe40000011410 */
[----:B------:R-:W-:Y:S01]  /*7970*/  SHF.R.S32.HI R62, RZ, 0x1f, R19 ;  /* 0x0000001fff3e7819 */ /* 0x000fe20000011413 */
[C---:B------:R-:W-:Y:S02]  /*7980*/  IMAD R4, R0.reuse, UR4, RZ ;  /* 0x0000000400047c24 */ /* 0x040fe4000f8e02ff */
[----:B------:R-:W-:-:S02]  /*7990*/  IMAD R0, R0, UR6, RZ ;  /* 0x0000000600007c24 */ /* 0x000fc4000f8e02ff */
[C---:B------:R-:W-:Y:S02]  /*79a0*/  IMAD R57, R105.reuse, UR5, R4 ;  /* 0x0000000569397c24 */ /* 0x040fe4000f8e0204 */
[C---:B------:R-:W-:Y:S02]  /*79b0*/  IMAD R55, R105.reuse, UR7, R0 ;  /* 0x0000000769377c24 */ /* 0x040fe4000f8e0200 */
[----:B------:R-:W-:-:S04]  /*79c0*/  IMAD.WIDE.U32 R50, R105, UR6, RZ ;  /* 0x0000000669327c25 */ /* 0x000fc8000f8e00ff */
[----:B------:R-:W-:Y:S02]  /*79d0*/  IMAD.IADD R57, R57, 0x1, R49 ;  /* 0x0000000139397824 */ /* 0x000fe400078e0231 */
[----:B------:R-:W-:Y:S01]  /*79e0*/  IMAD.IADD R55, R55, 0x1, R51 ;  /* 0x0000000137377824 */ /* 0x000fe200078e0233 */
[----:B---3--:R-:W-:-:S13]  /*79f0*/  LOP3.LUT P0, RZ, R3, 0x1bf, RZ, 0xc0, !PT ;  /* 0x000001bf03ff7812 */ /* 0x008fda000780c0ff */
[----:B------:R-:W-:Y:S05]  /*7a00*/  @!P0 BRA `(.L_x_1181) ;  /* 0x0000000000408947 */ /* 0x000fea0003800000 */
[----:B------:R-:W-:Y:S01]  /*7a10*/  MOV R0, 0x0 ;  /* 0x0000000000007802 */ /* 0x000fe20000000f00 */
[----:B------:R-:W-:Y:S01]  /*7a20*/  ULDC.64 UR4, c[0x4][0xa8] ;  /* 0x01002a0000047ab9 */ /* 0x000fe20000000a00 */
[----:B------:R-:W-:Y:S01]  /*7a30*/  ULDC.64 UR6, c[0x4][0xb0] ;  /* 0x01002c0000067ab9 */ /* 0x000fe20000000a00 */
[----:B------:R-:W-:Y:S01]  /*7a40*/  IMAD.U32 R4, RZ, RZ, UR4 ;  /* 0x00000004ff047e24 */ /* 0x000fe2000f8e00ff */
[----:B0-2---:R0:W1:Y:S01]  /*7a50*/  LDC.64 R14, c[0x4][R0] ;  /* 0x01000000000e7b82 */ /* 0x0050620000000a00 */
        /* <DEDUP_REMOVED lines=11> */
.L_x_1181:
[----:B------:R-:W3:Y:S01]  /*7b10*/  LDL R56, [R1+0x34] ;  /* 0x0000340001387983 */ /* 0x000ee20000100800 */
[----:B------:R-:W1:Y:S01]  /*7b20*/  LDC.64 R12, c[0x0][0x3d8] ;  /* 0x0000f600ff0c7b82 */ /* 0x000e620000000a00 */
[----:B------:R-:W-:Y:S02]  /*7b30*/  ULDC.U8 UR4, c[0x0][0x3f0] ;  /* 0x0000fc0000047ab9 */ /* 0x000fe40000000000 */
[----:B------:R-:W4:Y:S05]  /*7b40*/  LDL R20, [R1+0x40] ;  /* 0x0000400001147983 */ /* 0x000f2a0000100800 */
[----:B------:R-:W5:Y:S01]  /*7b50*/  LDC.64 R10, c[0x0][0x3e8] ;  /* 0x0000fa00ff0a7b82 */ /* 0x000f620000000a00 */
[----:B------:R-:W-:Y:S01]  /*7b60*/  ISETP.NE.AND P0, PT, RZ, UR4, PT ;  /* 0x00000004ff007c0c */ /* 0x000fe2000bf05270 */
[----:B------:R-:W-:Y:S01]  /*7b70*/  BSSY B0, `(.L_x_1182) ;  /* 0x00003ea000007945 */ /* 0x000fe20003800000 */
[----:B---3--:R-:W-:Y:S01]  /*7b80*/  SHF.R.S32.HI R3, RZ, 0x1f, R56 ;  /* 0x0000001fff037819 */ /* 0x008fe20000011438 */
[----:B-1----:R-:W-:-:S04]  /*7b90*/  IMAD.WIDE.U32 R52, R56, R12, RZ ;  /* 0x0000000c38347225 */ /* 0x002fc800078e00ff */
[C---:B------:R-:W-:Y:S02]  /*7ba0*/  IMAD R4, R3.reuse, R12, RZ ;  /* 0x0000000c03047224 */ /* 0x040fe400078e02ff */
[-C--:B-----5:R-:W-:Y:S02]  /*7bb0*/  IMAD R6, R3, R10.reuse, RZ ;  /* 0x0000000a03067224 */ /* 0x0a0fe400078e02ff */
[C---:B----4-:R-:W-:Y:S02]  /*7bc0*/  IMAD R0, R56.reuse, -0xc0, R20 ;  /* 0xffffff4038007824 */ /* 0x050fe400078e0214 */
[----:B0-2---:R-:W-:-:S04]  /*7bd0*/  IMAD.WIDE.U32 R14, R56, R10, RZ ;  /* 0x0000000a380e7225 */ /* 0x005fc800078e00ff */
[C---:B------:R-:W-:Y:S02]  /*7be0*/  IMAD R3, R56.reuse, R13, R4 ;  /* 0x0000000d38037224 */ /* 0x040fe400078e0204 */
[----:B------:R-:W-:Y:S01]  /*7bf0*/  IMAD R5, R56, R11, R6 ;  /* 0x0000000b38057224 */ /* 0x000fe200078e0206 */
[----:B------:R-:W-:Y:S01]  /*7c00*/  VIMNMX R4, R0, 0xc0, PT ;  /* 0x000000c000047848 */ /* 0x000fe20003fe0100 */
[----:B------:R-:W-:Y:S02]  /*7c10*/  IMAD.IADD R60, R53, 0x1, R3 ;  /* 0x00000001353c7824 */ /* 0x000fe400078e0203 */
[----:B------:R-:W-:Y:S01]  /*7c20*/  IMAD.IADD R0, R15, 0x1, R5 ;  /* 0x000000010f007824 */ /* 0x000fe200078e0205 */
[----:B------:R-:W-:Y:S06]  /*7c30*/  @!P0 BRA `(.L_x_1183) ;  /* 0x0000001c008c8947 */ /* 0x000fec0003800000 */
[----:B------:R-:W0:Y:S01]  /*7c40*/  LDC R54, c[0x0][0x428] ;  /* 0x00010a00ff367b82 */ /* 0x000e220000000800 */
        /* <DEDUP_REMOVED lines=15> */
[----:B------:R-:W-:Y:S01]  /*7d40*/  SHF.R.S32.HI R58, RZ, 0x1f, R23 ;  /* 0x0000001fff3a7819 */ /* 0x000fe20000011417 */
[----:B------:R-:W-:Y:S01]  /*7d50*/  IMAD.MOV.U32 R4, RZ, RZ, R16 ;  /* 0x000000ffff047224 */ /* 0x000fe200078e0010 */
[----:B------:R-:W-:Y:S01]  /*7d60*/  ULDC UR4, c[0x0][0x3d4] ;  /* 0x0000f50000047ab9 */ /* 0x000fe20000000800 */
[----:B------:R-:W-:Y:S01]  /*7d70*/  IMAD.MOV.U32 R5, RZ, RZ, R61 ;  /* 0x000000ffff057224 */ /* 0x000fe200078e003d */
[----:B------:R-:W-:Y:S01]  /*7d80*/  ISETP.GE.AND P4, PT, R16, UR4, PT ;  /* 0x0000000410007c0c */ /* 0x000fe2000bf86270 */
[CC--:B------:R-:W-:Y:S01]  /*7d90*/  IMAD R20, R58.reuse, R12.reuse, RZ ;  /* 0x0000000c3a147224 */ /* 0x0c0fe200078e02ff */
[----:B------:R-:W-:Y:S01]  /*7da0*/  ULDC.64 UR6, c[0x0][0x3c8] ;  /* 0x0000f20000067ab9 */ /* 0x000fe20000000a00 */
[----:B------:R-:W-:Y:S01]  /*7db0*/  IMAD.WIDE.U32 R6, R23, R12, R4 ;  /* 0x0000000c17067225 */ /* 0x000fe200078e0004 */
[----:B------:R-:W-:Y:S01]  /*7dc0*/  ULDC.64 UR8, c[0x0][0x3e0] ;  /* 0x0000f80000087ab9 */ /* 0x000fe20000000a00 */
[----:B------:R-:W-:Y:S02]  /*7dd0*/  CS2R R40, SRZ ;  /* 0x0000000000287805 */ /* 0x000fe4000001ff00 */
[----:B------:R-:W-:Y:S01]  /*7de0*/  CS2R R42, SRZ ;  /* 0x00000000002a7805 */ /* 0x000fe2000001ff00 */
[----:B------:R-:W-:-:S02]  /*7df0*/  IMAD R24, R58, R10, RZ ;  /* 0x0000000a3a187224 */ /* 0x000fc400078e02ff */
[----:B------:R-:W-:Y:S01]  /*7e00*/  IMAD.WIDE.U32 R8, R23, R10, R4 ;  /* 0x0000000a17087225 */ /* 0x000fe200078e0004 */
[----:B------:R-:W-:-:S03]  /*7e10*/  IADD3 R4, P1, R6, R48, RZ ;  /* 0x0000003006047210 */ /* 0x000fc60007f3e0ff */
[C---:B------:R-:W-:Y:S01]  /*7e20*/  IMAD R20, R23.reuse, R13, R20 ;  /* 0x0000000d17147224 */ /* 0x040fe200078e0214 */
[----:B------:R-:W-:Y:S01]  /*7e30*/  IADD3 R6, P2, R8, R50, RZ ;  /* 0x0000003208067210 */ /* 0x000fe20007f5e0ff */
[----:B------:R-:W-:Y:S02]  /*7e40*/  IMAD R24, R23, R11, R24 ;  /* 0x0000000b17187224 */ /* 0x000fe400078e0218 */
[C---:B------:R-:W-:Y:S01]  /*7e50*/  VIADD R3, R16.reuse, 0x8 ;  /* 0x0000000810037836 */ /* 0x040fe20000000000 */
[----:B------:R-:W-:Y:S01]  /*7e60*/  IADD3.X R5, R57, R20, R7, P1, !PT ;  /* 0x0000001439057210 */ /* 0x000fe20000ffe407 */
[----:B------:R-:W-:Y:S01]  /*7e70*/  VIADD R8, R16, 0x10 ;  /* 0x0000001010087836 */ /* 0x000fe20000000000 */
[----:B------:R-:W-:Y:S02]  /*7e80*/  IADD3.X R7, R55, R24, R9, P2, !PT ;  /* 0x0000001837077210 */ /* 0x000fe400017fe409 */
[----:B------:R-:W-:Y:S01]  /*7e90*/  ISETP.GE.AND P1, PT, R3, UR4, PT ;  /* 0x0000000403007c0c */ /* 0x000fe2000bf26270 */
[----:B------:R-:W-:Y:S01]  /*7ea0*/  IMAD.WIDE.U32 R52, R52, 0xc0, R4 ;  /* 0x000000c034347825 */ /* 0x000fe200078e0004 */
[----:B------:R-:W-:-:S03]  /*7eb0*/  ISETP.GE.AND P3, PT, R8, UR4, PT ;  /* 0x0000000408007c0c */ /* 0x000fc6000bf66270 */
[----:B------:R-:W-:Y:S01]  /*7ec0*/  IMAD R5, R60, 0xc0, RZ ;  /* 0x000000c03c057824 */ /* 0x000fe200078e02ff */
[----:B------:R-:W-:Y:S01]  /*7ed0*/  LEA R4, P2, R52, UR6, 0x1 ;  /* 0x0000000634047c11 */ /* 0x000fe2000f8408ff */
[----:B------:R-:W-:-:S04]  /*7ee0*/  IMAD.WIDE.U32 R14, R14, 0xc0, R6 ;  /* 0x000000c00e0e7825 */ /* 0x000fc800078e0006 */
[----:B------:R-:W-:Y:S01]  /*7ef0*/  IMAD R3, R0, 0xc0, RZ ;  /* 0x000000c000037824 */ /* 0x000fe200078e02ff */
[----:B------:R-:W-:Y:S01]  /*7f00*/  LEA R6, P5, R14, UR8, 0x1 ;  /* 0x000000080e067c11 */ /* 0x000fe2000f8a08ff */
[----:B------:R-:W-:Y:S02]  /*7f10*/  IMAD.IADD R5, R53, 0x1, R5 ;  /* 0x0000000135057824 */ /* 0x000fe400078e0205 */
[----:B------:R-:W-:Y:S02]  /*7f20*/  VIADD R0, R16, 0x18 ;  /* 0x0000001810007836 */ /* 0x000fe40000000000 */
[----:B------:R-:W-:Y:S01]  /*7f30*/  IMAD.IADD R3, R15, 0x1, R3 ;  /* 0x000000010f037824 */ /* 0x000fe200078e0203 */
[----:B------:R-:W-:Y:S01]  /*7f40*/  LEA.HI.X R5, R52, UR7, R5, 0x1, P2 ;  /* 0x0000000734057c11 */ /* 0x000fe200090f0c05 */
[----:B------:R-:W-:Y:S01]  /*7f50*/  VIADD R8, R16, 0x20 ;  /* 0x0000002010087836 */ /* 0x000fe20000000000 */
[----:B------:R-:W-:Y:S01]  /*7f60*/  ISETP.GE.AND P2, PT, R0, UR4, PT ;  /* 0x0000000400007c0c */ /* 0x000fe2000bf46270 */
[----:B------:R-:W-:Y:S01]  /*7f70*/  VIADD R0, R16, 0x28 ;  /* 0x0000002810007836 */ /* 0x000fe20000000000 */
[----:B------:R-:W-:Y:S01]  /*7f80*/  LEA.HI.X R7, R14, UR9, R3, 0x1, P5 ;  /* 0x000000090e077c11 */ /* 0x000fe2000a8f0c03 */
[----:B------:R1:W5:Y:S01]  /*7f90*/  @!P4 LDG.E.64 R40, desc[UR38][R4.64] ;  /* 0x000000260428c981 */ /* 0x000362000c1e1b00 */
[----:B------:R-:W-:-:S03]  /*7fa0*/  ISETP.GE.AND P5, PT, R8, UR4, PT ;  /* 0x0000000408007c0c */ /* 0x000fc6000bfa6270 */
[----:B------:R1:W5:Y:S01]  /*7fb0*/  @!P4 LDG.E.64 R42, desc[UR38][R6.64] ;  /* 0x00000026062ac981 */ /* 0x000362000c1e1b00 */
        /* <DEDUP_REMOVED lines=21> */
.L_x_1185:
[----:B------:R-:W-:Y:S05]  /*8110*/  BSYNC B1 ;  /* 0x0000000000017941 */ /* 0x000fea0003800000 */
.L_x_1184:
[----:B------:R-:W2:Y:S01]  /*8120*/  LDL R52, [R1+0x50] ;  /* 0x0000500001347983 */ /* 0x000ea20000100800 */
[----:B0-----:R-:W-:Y:S01]  /*8130*/  ISETP.NE.AND P1, PT, R54, 0x1, PT ;  /* 0x000000013600780c */ /* 0x001fe20003f25270 */
[----:B------:R-:W-:Y:S01]  /*8140*/  IMAD R3, R56, 0xc0, R23 ;  /* 0x000000c038037824 */ /* 0x000fe200078e0217 */
[----:B------:R-:W-:Y:S01]  /*8150*/  ULDC.64 UR4, c[0x0][0x3c8] ;  /* 0x0000f20000047ab9 */ /* 0x000fe20000000a00 */
[----:B-1---5:R-:W-:Y:S01]  /*8160*/  IMAD.MOV.U32 R4, RZ, RZ, R43 ;  /* 0x000000ffff047224 */ /* 0x022fe200078e002b */
[----:B------:R-:W-:-:S09]  /*8170*/  ULDC.64 UR6, c[0x0][0x3e0] ;  /* 0x0000f80000067ab9 */ /* 0x000fd20000000a00 */
[----:B------:R-:W0:Y:S08]  /*8180*/  @P1 LDC R0, c[0x0][0x42c] ;  /* 0x00010b00ff001b82 */ /* 0x000e300000000800 */
[----:B------:R-:W1:Y:S01]  /*8190*/  @P1 LDC R5, c[0x0][0x430] ;  /* 0x00010c00ff051b82 */ /* 0x000e620000000800 */
[----:B------:R-:W-:Y:S02]  /*81a0*/  IMAD.MOV.U32 R6, RZ, RZ, R38 ;  /* 0x000000ffff067224 */ /* 0x000fe400078e0026 */
[----:B------:R-:W-:-:S02]  /*81b0*/  IMAD.MOV.U32 R7, RZ, RZ, R39 ;  /* 0x000000ffff077224 */ /* 0x000fc400078e0027 */
[----:B0-----:R-:W-:-:S05]  /*81c0*/  @P1 IMAD.HI.U32 R0, R3, R0, RZ ;  /* 0x0000000003001227 */ /* 0x001fca00078e00ff */
[----:B-1----:R-:W-:Y:S01]  /*81d0*/  @P1 SHF.R.U32.HI R3, RZ, R5, R0 ;  /* 0x00000005ff031219 */ /* 0x002fe20000011600 */
[----:B------:R-:W-:-:S03]  /*81e0*/  IMAD.MOV.U32 R0, RZ, RZ, R42 ;  /* 0x000000ffff007224 */ /* 0x000fc600078e002a */
[----:B------:R-:W-:Y:S01]  /*81f0*/  SHF.R.S32.HI R5, RZ, 0x1f, R3 ;  /* 0x0000001fff057819 */ /* 0x000fe20000011403 */
[----:B------:R-:W-:Y:S01]  /*8200*/  IMAD.MOV.U32 R56, RZ, RZ, R48 ;  /* 0x000000ffff387224 */ /* 0x000fe200078e0030 */
[----:B------:R-:W-:Y:S01]  /*8210*/  PRMT R62, R0, 0x7610, R62 ;  /* 0x00007610003e7816 */ /* 0x000fe2000000003e */
[----:B------:R-:W-:Y:S01]  /*8220*/  IMAD.MOV.U32 R54, RZ, RZ, R50 ;  /* 0x000000ffff367224 */ /* 0x000fe200078e0032 */
[----:B------:R-:W-:Y:S01]  /*8230*/  PRMT R48, R48, 0x5410, R4 ;  /* 0x0000541030307816 */ /* 0x000fe20000000004 */
[C---:B------:R-:W-:Y:S02]  /*8240*/  IMAD R0, R5.reuse, R12, RZ ;  /* 0x0000000c05007224 */ /* 0x040fe400078e02ff */
[-C--:B------:R-:W-:Y:S01]  /*8250*/  IMAD R4, R5, R10.reuse, RZ ;  /* 0x0000000a05047224 */ /* 0x080fe200078e02ff */
[----:B------:R-:W-:Y:S01]  /*8260*/  PRMT R60, R6, 0x7610, R60 ;  /* 0x00007610063c7816 */ /* 0x000fe2000000003c */
[----:B------:R-:W-:Y:S01]  /*8270*/  IMAD.WIDE.U32 R14, R3, R10, R54 ;  /* 0x0000000a030e7225 */ /* 0x000fe200078e0036 */
[----:B------:R-:W-:-:S03]  /*8280*/  PRMT R58, R7, 0x7610, R58 ;  /* 0x00007610073a7816 */ /* 0x000fc6000000003a */
[----:B------:R-:W-:-:S04]  /*8290*/  IMAD.WIDE.U32 R6, R3, R12, R56 ;  /* 0x0000000c03067225 */ /* 0x000fc800078e0038 */
[C---:B------:R-:W-:Y:S02]  /*82a0*/  IMAD R13, R3.reuse, R13, R0 ;  /* 0x0000000d030d7224 */ /* 0x040fe400078e0200 */
[----:B------:R-:W-:Y:S01]  /*82b0*/  IMAD R3, R3, R11, R4 ;  /* 0x0000000b03037224 */ /* 0x000fe200078e0204 */
[----:B------:R-:W-:Y:S01]  /*82c0*/  LEA R4, P1, R6, UR4, 0x1 ;  /* 0x0000000406047c11 */ /* 0x000fe2000f8208ff */
[----:B------:R-:W-:Y:S01]  /*82d0*/  IMAD.IADD R13, R7, 0x1, R13 ;  /* 0x00000001070d7824 */ /* 0x000fe200078e020d */
[----:B------:R-:W-:Y:S01]  /*82e0*/  LEA R0, P2, R14, UR6, 0x1 ;  /* 0x000000060e007c11 */ /* 0x000fe2000f8408ff */
[----:B------:R-:W-:Y:S01]  /*82f0*/  IMAD.IADD R3, R15, 0x1, R3 ;  /* 0x000000010f037824 */ /* 0x000fe200078e0203 */
[----:B------:R-:W-:Y:S01]  /*8300*/  UMOV UR4, 0xffffffff ;  /* 0xffffffff00047882 */ /* 0x000fe20000000000 */
[----:B------:R-:W-:Y:S02]  /*8310*/  IMAD.MOV.U32 R5, RZ, RZ, R32 ;  /* 0x000000ffff057224 */ /* 0x000fe400078e0020 */
[----:B------:R-:W-:Y:S01]  /*8320*/  IMAD.MOV.U32 R10, RZ, RZ, R33 ;  /* 0x000000ffff0a7224 */ /* 0x000fe200078e0021 */
[----:B------:R-:W-:-:S02]  /*8330*/  LEA.HI.X R13, R6, UR5, R13, 0x1, P1 ;  /* 0x00000005060d7c11 */ /* 0x000fc400088f0c0d */
[----:B------:R-:W-:Y:S02]  /*8340*/  LEA.HI.X R3, R14, UR7, R3, 0x1, P2 ;  /* 0x000000070e037c11 */ /* 0x000fe400090f0c03 */
[----:B------:R-:W-:Y:S02]  /*8350*/  PRMT R50, R5, 0x7610, R50 ;  /* 0x0000761005327816 */ /* 0x000fe40000000032 */
[----:B------:R-:W-:Y:S02]  /*8360*/  PRMT R51, R10, 0x7610, R51 ;  /* 0x000076100a337816 */ /* 0x000fe40000000033 */
[----:B--2---:R-:W-:Y:S01]  /*8370*/  LEA.HI R5, R52, R52, RZ, 0x1 ;  /* 0x0000003434057211 */ /* 0x004fe200078f08ff */
[----:B------:R-:W-:Y:S06]  /*8380*/  BRA.DIV UR4, `(.L_x_1186) ;  /* 0x00000182048c7947 */ /* 0x000fec000b800000 */
.L_x_1429:
[----:B------:R-:W-:Y:S01]  /*8390*/  UMOV UR4, 0xffffffff ;  /* 0xffffffff00047882 */ /* 0x000fe20000000000 */
[----:B------:R-:W-:Y:S02]  /*83a0*/  LOP3.LUT R5, R5, 0xfffffffe, RZ, 0xc0, !PT ;  /* 0xfffffffe05057812 */ /* 0x000fe400078ec0ff */
[----:B------:R-:W-:Y:S05]  /*83b0*/  BRA.DIV UR4, `(.L_x_1187) ;  /* 0x0000018204a47947 */ /* 0x000fea000b800000 */
.L_x_1432:
[----:B------:R-:W-:Y:S01]  /*83c0*/  UMOV UR4, 0xffffffff ;  /* 0xffffffff00047882 */ /* 0x000fe20000000000 */
[----:B------:R-:W-:Y:S02]  /*83d0*/  IMAD.IADD R5, R52, 0x1, -R5 ;  /* 0x0000000134057824 */ /* 0x000fe400078e0a05 */
[----:B------:R-:W-:Y:S05]  /*83e0*/  BRA.DIV UR4, `(.L_x_1188) ;  /* 0x0000018204c07947 */ /* 0x000fea000b800000 */
.L_x_1435:
[----:B------:R-:W-:Y:S01]  /*83f0*/  UMOV UR4, 0xffffffff ;  /* 0xffffffff00047882 */ /* 0x000fe20000000000 */
[----:B------:R-:W-:Y:S02]  /*8400*/  SHF.L.U32 R3, R5, 0x1f, RZ ;  /* 0x0000001f05037819 */ /* 0x000fe400000006ff */
[----:B------:R-:W-:Y:S05]  /*8410*/  BRA.DIV UR4, `(.L_x_1189) ;  /* 0x0000018204dc7947 */ /* 0x000fea000b800000 */
.L_x_1438:
        /* <DEDUP_REMOVED lines=37> */
.L_x_1439:
[----:B------:R-:W-:Y:S05]  /*8670*/  BSYNC B1 ;  /* 0x0000000000017941 */ /* 0x000fea0003800000 */
.L_x_1190:
[----:B------:R-:W-:Y:S02]  /*8680*/  PRMT R12, R0, 0x7610, R12 ;  /* 0x00007610000c7816 */ /* 0x000fe4000000000c */
[----:B------:R-:W-:Y:S01]  /*8690*/  PRMT R13, R4, 0x7610, R13 ;  /* 0x00007610040d7816 */ /* 0x000fe2000000000d */
[----:B------:R-:W-:Y:S06]  /*86a0*/  @P0 BRA `(.L_x_1192) ;  /* 0x0000003000d80947 */ /* 0x000fec0003800000 */
[----:B------:R-:W2:Y:S01]  /*86b0*/  LDL R6, [R1+0x44] ;  /* 0x0000440001067983 */ /* 0x000ea20000100800 */
[----:B------:R-:W1:Y:S01]  /*86c0*/  LDC R5, c[0x0][0x3d4] ;  /* 0x0000f500ff057b82 */ /* 0x000e620000000800 */
[----:B------:R-:W-:Y:S01]  /*86d0*/  LEA.HI R59, R59, R46, RZ, 0x2 ;  /* 0x0000002e3b3b7211 */ /* 0x000fe200078f10ff */
[----:B------:R-:W-:Y:S03]  /*86e0*/  BSSY B1, `(.L_x_1193) ;  /* 0x0000043000017945 */ /* 0x000fe60003800000 */
[--C-:B0-----:R-:W-:Y:S02]  /*86f0*/  SHF.R.S32.HI R3, RZ, 0x2, R59.reuse ;  /* 0x00000002ff037819 */ /* 0x101fe4000001143b */
[----:B------:R-:W-:-:S04]  /*8700*/  SHF.R.S32.HI R0, RZ, 0x1f, R59 ;  /* 0x0000001fff007819 */ /* 0x000fc8000001143b */
[----:B------:R-:W-:-:S04]  /*8710*/  LEA.HI R0, R0, R3, RZ, 0x2 ;  /* 0x0000000300007211 */ /* 0x000fc800078f10ff */
[----:B------:R-:W-:Y:S01]  /*8720*/  LOP3.LUT R4, R0, 0xfffffffc, RZ, 0xc0, !PT ;  /* 0xfffffffc00047812 */ /* 0x000fe200078ec0ff */
[----:B------:R-:W-:-:S04]  /*8730*/  VIADD R0, R16, 0x8 ;  /* 0x0000000810007836 */ /* 0x000fc80000000000 */
[----:B------:R-:W-:Y:S02]  /*8740*/  IMAD.IADD R3, R3, 0x1, -R4 ;  /* 0x0000000103037824 */ /* 0x000fe400078e0a04 */
[C---:B------:R-:W-:Y:S01]  /*8750*/  VIADD R4, R16.reuse, 0x10 ;  /* 0x0000001010047836 */ /* 0x040fe20000000000 */
[-C--:B-1----:R-:W-:Y:S02]  /*8760*/  ISETP.GE.AND P6, PT, R16, R5.reuse, PT ;  /* 0x000000051000720c */ /* 0x082fe40003fc6270 */
[-C--:B------:R-:W-:Y:S01]  /*8770*/  ISETP.GE.AND P0, PT, R0, R5.reuse, PT ;  /* 0x000000050000720c */ /* 0x080fe20003f06270 */
[----:B------:R-:W-:Y:S01]  /*8780*/  VIADD R0, R16, 0x18 ;  /* 0x0000001810007836 */ /* 0x000fe20000000000 */
[----:B------:R-:W-:Y:S02]  /*8790*/  LOP3.LUT P1, RZ, R3, 0x2, RZ, 0xc0, !PT ;  /* 0x0000000203ff7812 */ /* 0x000fe4000782c0ff */
[-C--:B------:R-:W-:Y:S01]  /*87a0*/  ISETP.GE.AND P2, PT, R4, R5.reuse, PT ;  /* 0x000000050400720c */ /* 0x080fe20003f46270 */
[----:B------:R-:W-:Y:S01]  /*87b0*/  VIADD R4, R16, 0x20 ;  /* 0x0000002010047836 */ /* 0x000fe20000000000 */
[----:B------:R-:W-:-:S04]  /*87c0*/  ISETP.GE.AND P3, PT, R0, R5, PT ;  /* 0x000000050000720c */ /* 0x000fc80003f66270 */
[----:B------:R-:W-:Y:S01]  /*87d0*/  ISETP.GE.AND P4, PT, R4, R5, PT ;  /* 0x000000050400720c */ /* 0x000fe20003f86270 */
[----:B--2---:R-:W-:Y:S02]  /*87e0*/  IMAD R3, R6, 0x2, R2 ;  /* 0x0000000206037824 */ /* 0x004fe400078e0202 */
[----:B------:R-:W-:Y:S02]  /*87f0*/  VIADD R6, R16, 0x28 ;  /* 0x0000002810067836 */ /* 0x000fe40000000000 */
[----:B------:R-:W-:-:S03]  /*8800*/  VIADD R0, R3, 0x20 ;  /* 0x0000002003007836 */ /* 0x000fc60000000000 */
[----:B------:R-:W-:Y:S01]  /*8810*/  ISETP.GE.AND P5, PT, R6, R5, PT ;  /* 0x000000050600720c */ /* 0x000fe20003fa6270 */
[----:B------:R-:W-:-:S12]  /*8820*/  @P6 BRA `(.L_x_1194) ;  /* 0x0000000000b86947 */ /* 0x000fd80003800000 */
[----:B------:R-:W0:Y:S01]  /*8830*/  LDS.128 R4, [R3+0xc400] ;  /* 0x00c4000003047984 */ /* 0x000e220000000c00 */
[----:B------:R-:W-:Y:S02]  /*8840*/  SHF.R.U32.HI R64, RZ, 0x10, R43 ;  /* 0x00000010ff407819 */ /* 0x000fe4000001162b */
[--C-:B------:R-:W-:Y:S02]  /*8850*/  SHF.R.U32.HI R61, RZ, 0x10, R41.reuse ;  /* 0x00000010ff3d7819 */ /* 0x100fe40000011629 */
[----:B------:R-:W-:Y:S02]  /*8860*/  SHF.R.U64 R59, R40, 0x10, R41 ;  /* 0x00000010283b7819 */ /* 0x000fe40000001229 */
[----:B------:R-:W-:Y:S02]  /*8870*/  PRMT R64, R48, 0x5432, R64 ;  /* 0x0000543230407816 */ /* 0x000fe40000000040 */
[----:B------:R-:W-:Y:S02]  /*8880*/  SHF.R.U64 R63, R42, 0x10, R43 ;  /* 0x000000102a3f7819 */ /* 0x000fe4000000122b */
        /* <DEDUP_REMOVED lines=13> */
[----:B------:R-:W-:Y:S01]  /*8960*/  FMUL.FTZ R41, R43, R64 ;  /* 0x000000402b297220 */ /* 0x000fe20000410000 */
[----:B------:R-:W-:Y:S02]  /*8970*/  IMAD.U32 R6, R4, 0x10000, RZ ;  /* 0x0001000004067824 */ /* 0x000fe400078e00ff */
[C---:B------:R-:W-:Y:S01]  /*8980*/  FFMA.FTZ R67, R40.reuse, R62, -R67 ;  /* 0x0000003e28437223 */ /* 0x040fe20000010843 */
[----:B------:R-:W-:Y:S02]  /*8990*/  IMAD.U32 R7, R5, 0x10000, RZ ;  /* 0x0001000005077824 */ /* 0x000fe400078e00ff */
[----:B------:R-:W-:Y:S01]  /*89a0*/  FFMA.FTZ R66, R40, R65, R66 ;  /* 0x0000004128427223 */ /* 0x000fe20000010042 */
[----:B------:R-:W-:Y:S01]  /*89b0*/  LOP3.LUT R4, R4, 0xffff0000, RZ, 0xc0, !PT ;  /* 0xffff000004047812 */ /* 0x000fe200078ec0ff */
[-C--:B------:R-:W-:Y:S01]  /*89c0*/  FMUL.FTZ R69, R43, R61.reuse ;  /* 0x0000003d2b457220 */ /* 0x080fe20000410000 */
[----:B------:R-:W-:Y:S01]  /*89d0*/  LOP3.LUT R5, R5, 0xffff0000, RZ, 0xc0, !PT ;  /* 0xffff000005057812 */ /* 0x000fe200078ec0ff */
[----:B------:R-:W-:Y:S01]  /*89e0*/  FFMA.FTZ R65, R42, R61, -R41 ;  /* 0x0000003d2a417223 */ /* 0x000fe20000010829 */
[C---:B------:R-:W-:Y:S01]  /*89f0*/  LOP3.LUT R62, R63.reuse, 0xffff0000, RZ, 0xc0, !PT ;  /* 0xffff00003f3e7812 */ /* 0x040fe200078ec0ff */
[----:B------:R-:W-:Y:S01]  /*8a00*/  IMAD.U32 R43, R63, 0x10000, RZ ;  /* 0x000100003f2b7824 */ /* 0x000fe200078e00ff */
[C---:B------:R-:W-:Y:S01]  /*8a10*/  LOP3.LUT R40, R59.reuse, 0xffff0000, RZ, 0xc0, !PT ;  /* 0xffff00003b287812 */ /* 0x040fe200078ec0ff */
[----:B------:R-:W-:-:S02]  /*8a20*/  IMAD.U32 R41, R59, 0x10000, RZ ;  /* 0x000100003b297824 */ /* 0x000fc400078e00ff */
[----:B------:R-:W-:Y:S01]  /*8a30*/  FFMA.FTZ R68, R42, R64, R69 ;  /* 0x000000402a447223 */ /* 0x000fe20000010045 */
        /* <DEDUP_REMOVED lines=8> */
[----:B------:R-:W-:Y:S02]  /*8ac0*/  F2FP.BF16.F32.PACK_AB R6, R66, R67 ;  /* 0x000000434206723e */ /* 0x000fe400000010ff */
[----:B------:R-:W-:-:S02]  /*8ad0*/  F2FP.BF16.F32.PACK_AB R7, R68, R65 ;  /* 0x000000414407723e */ /* 0x000fc400000010ff */
[----:B------:R-:W-:Y:S02]  /*8ae0*/  F2FP.BF16.F32.PACK_AB R4, R43, R4 ;  /* 0x000000042b04723e */ /* 0x000fe400000010ff */
[----:B------:R-:W-:-:S05]  /*8af0*/  F2FP.BF16.F32.PACK_AB R5, R62, R5 ;  /* 0x000000053e05723e */ /* 0x000fca00000010ff */
[----:B------:R0:W-:Y:S02]  /*8b00*/  STS.128 [R3+0xc400], R4 ;  /* 0x00c4000403007388 */ /* 0x0001e40000000c00 */
.L_x_1194:
[----:B------:R-:W-:Y:S05]  /*8b10*/  BSYNC B1 ;  /* 0x0000000000017941 */ /* 0x000fea0003800000 */
.L_x_1193:
[----:B------:R-:W-:Y:S01]  /*8b20*/  BSSY B1, `(.L_x_1195) ;  /* 0x0000031000017945 */ /* 0x000fe20003800000 */
[----:B------:R-:W-:-:S03]  /*8b30*/  @P1 VIADD R0, R3, 0xffffffe0 ;  /* 0xffffffe003001836 */ /* 0x000fc60000000000 */
[----:B------:R-:W-:Y:S05]  /*8b40*/  @P0 BRA `(.L_x_1196) ;  /* 0x0000000000b80947 */ /* 0x000fea0003800000 */
[----:B0-----:R-:W0:Y:S01]  /*8b50*/  LDS.128 R4, [R0+0xc400] ;  /* 0x00c4000000047984 */ /* 0x001e220000000c00 */
[--C-:B------:R-:W-:Y:S02]  /*8b60*/  SHF.R.U64 R40, R36, 0x10, R37.reuse ;  /* 0x0000001024287819 */ /* 0x100fe40000001225 */
[----:B------:R-:W-:Y:S02]  /*8b70*/  SHF.R.U32.HI R41, RZ, 0x10, R37 ;  /* 0x00000010ff297819 */ /* 0x000fe40000011625 */
[--C-:B------:R-:W-:Y:S02]  /*8b80*/  SHF.R.U64 R37, R38, 0x10, R39.reuse ;  /* 0x0000001026257819 */ /* 0x100fe40000001227 */
[----:B------:R-:W-:Y:S02]  /*8b90*/  SHF.R.U32.HI R39, RZ, 0x10, R39 ;  /* 0x00000010ff277819 */ /* 0x000fe40000011627 */
[----:B------:R-:W-:Y:S02]  /*8ba0*/  PRMT R41, R70, 0x5410, R41 ;  /* 0x0000541046297816 */ /* 0x000fe40000000029 */
[----:B------:R-:W-:-:S02]  /*8bb0*/  PRMT R58, R58, 0x5410, R39 ;  /* 0x000054103a3a7816 */ /* 0x000fc40000000027 */
[----:B------:R-:W-:Y:S01]  /*8bc0*/  PRMT R60, R60, 0x5410, R37 ;  /* 0x000054103c3c7816 */ /* 0x000fe20000000025 */
[C---:B------:R-:W-:Y:S01]  /*8bd0*/  IMAD.U32 R42, R41.reuse, 0x10000, RZ ;  /* 0x00010000292a7824 */ /* 0x040fe200078e00ff */
[----:B------:R-:W-:Y:S01]  /*8be0*/  LOP3.LUT R41, R41, 0xffff0000, RZ, 0xc0, !PT ;  /* 0xffff000029297812 */ /* 0x000fe200078ec0ff */
[C---:B------:R-:W-:Y:S01]  /*8bf0*/  IMAD.U32 R43, R58.reuse, 0x10000, RZ ;  /* 0x000100003a2b7824 */ /* 0x040fe200078e00ff */
[----:B------:R-:W-:Y:S02]  /*8c00*/  LOP3.LUT R58, R58, 0xffff0000, RZ, 0xc0, !PT ;  /* 0xffff00003a3a7812 */ /* 0x000fe400078ec0ff */
[----:B------:R-:W-:Y:S02]  /*8c10*/  PRMT R40, R10, 0x5432, R40 ;  /* 0x000054320a287816 */ /* 0x000fe40000000028 */
        /* <DEDUP_REMOVED lines=8> */
[C---:B------:R-:W-:Y:S01]  /*8ca0*/  FFMA.FTZ R59, R36.reuse, R42, -R59 ;  /* 0x0000002a243b7223 */ /* 0x040fe2000001083b */
[----:B------:R-:W-:Y:S01]  /*8cb0*/  FFMA.FTZ R62, R36, R43, R62 ;  /* 0x0000002b243e7223 */ /* 0x000fe2000001003e */
[-C--:B------:R-:W-:Y:S01]  /*8cc0*/  FMUL.FTZ R43, R39, R41.reuse ;  /* 0x00000029272b7220 */ /* 0x080fe20000410000 */
[----:B------:R-:W-:Y:S01]  /*8cd0*/  FFMA.FTZ R42, R38, R41, -R37 ;  /* 0x00000029262a7223 */ /* 0x000fe20000010825 */
[C---:B------:R-:W-:Y:S01]  /*8ce0*/  IMAD.U32 R7, R5.reuse, 0x10000, RZ ;  /* 0x0001000005077824 */ /* 0x040fe200078e00ff */
[----:B------:R-:W-:Y:S01]  /*8cf0*/  LOP3.LUT R4, R4, 0xffff0000, RZ, 0xc0, !PT ;  /* 0xffff000004047812 */ /* 0x000fe200078ec0ff */
[----:B------:R-:W-:Y:S01]  /*8d00*/  IMAD.U32 R39, R60, 0x10000, RZ ;  /* 0x000100003c277824 */ /* 0x000fe200078e00ff */
[----:B------:R-:W-:Y:S01]  /*8d10*/  LOP3.LUT R5, R5, 0xffff0000, RZ, 0xc0, !PT ;  /* 0xffff000005057812 */ /* 0x000fe200078ec0ff */
[----:B------:R-:W-:Y:S01]  /*8d20*/  IMAD.U32 R37, R40, 0x10000, RZ ;  /* 0x0001000028257824 */ /* 0x000fe200078e00ff */
        /* <DEDUP_REMOVED lines=16> */
.L_x_1196:
[----:B------:R-:W-:Y:S05]  /*8e30*/  BSYNC B1 ;  /* 0x0000000000017941 */ /* 0x000fea0003800000 */
.L_x_1195:
        /* <DEDUP_REMOVED lines=19> */
[C---:B------:R-:W-:Y:S01]  /*8f70*/  FMUL.FTZ R40, R33.reuse, R36 ;  /* 0x0000002421287220 */ /* 0x040fe20000410000 */
[----:B------:R-:W-:Y:S01]  /*8f80*/  FMUL.FTZ R39, R33, R37 ;  /* 0x0000002521277220 */ /* 0x000fe20000410000 */
[C---:B------:R-:W-:Y:S01]  /*8f90*/  FMUL.FTZ R33, R35.reuse, R51 ;  /* 0x0000003323217220 */ /* 0x040fe20000410000 */
[----:B------:R-:W-:Y:S02]  /*8fa0*/  IMAD.U32 R6, R4, 0x10000, RZ ;  /* 0x0001000004067824 */ /* 0x000fe400078e00ff */
[C---:B------:R-:W-:Y:S01]  /*8fb0*/  FFMA.FTZ R41, R32.reuse, R37, R40 ;  /* 0x0000002520297223 */ /* 0x040fe20000010028 */
[----:B------:R-:W-:Y:S01]  /*8fc0*/  FMUL.FTZ R37, R35, R56 ;  /* 0x0000003823257220 */ /* 0x000fe20000410000 */
        /* <DEDUP_REMOVED lines=23> */
.L_x_1198:
[----:B------:R-:W-:Y:S05]  /*9140*/  BSYNC B1 ;  /* 0x0000000000017941 */ /* 0x000fea0003800000 */
.L_x_1197:
[----:B------:R-:W-:Y:S04]  /*9150*/  BSSY B1, `(.L_x_1199) ;  /* 0x0000030000017945 */ /* 0x000fe80003800000 */
[----:B------:R-:W-:Y:S05]  /*9160*/  @P3 BRA `(.L_x_1200) ;  /* 0x0000000000b83947 */ /* 0x000fea0003800000 */
[----:B012---:R-:W0:Y:S01]  /*9170*/  LDS.128 R4, [R0+0xf400] ;  /* 0x00f4000000047984 */ /* 0x007e220000000c00 */
        /* <DEDUP_REMOVED lines=45> */
.L_x_1200:
[----:B------:R-:W-:Y:S05]  /*9450*/  BSYNC B1 ;  /* 0x0000000000017941 */ /* 0x000fea0003800000 */
.L_x_1199:
[----:B------:R-:W-:Y:S04]  /*9460*/  BSSY B1, `(.L_x_1201) ;  /* 0x0000030000017945 */ /* 0x000fe80003800000 */
[----:B------:R-:W-:Y:S05]  /*9470*/  @P4 BRA `(.L_x_1202) ;  /* 0x0000000000b84947 */ /* 0x000fea0003800000 */
[----:B0123--:R-:W0:Y:S01]  /*9480*/  LDS.128 R4, [R3+0x12400] ;  /* 0x0124000003047984 */ /* 0x00fe220000000c00 */
[--C-:B------:R-:W-:Y:S02]  /*9490*/  SHF.R.U64 R29, R26, 0x10, R27.reuse ;  /* 0x000000101a1d7819 */ /* 0x100fe4000000121b */
[----:B------:R-:W-:Y:S02]  /*94a0*/  SHF.R.U32.HI R26, RZ, 0x10, R27 ;  /* 0x00000010ff1a7819 */ /* 0x000fe4000001161b */
[--C-:B------:R-:W-:Y:S02]  /*94b0*/  SHF.R.U32.HI R28, RZ, 0x10, R25.reuse ;  /* 0x00000010ff1c7819 */ /* 0x100fe40000011619 */
[----:B------:R-:W-:Y:S02]  /*94c0*/  PRMT R49, R49, 0x5410, R26 ;  /* 0x0000541031317816 */ /* 0x000fe4000000001a */
[----:B------:R-:W-:Y:S02]  /*94d0*/  PRMT R28, R15, 0x5410, R28 ;  /* 0x000054100f1c7816 */ /* 0x000fe4000000001c */
[----:B------:R-:W-:Y:S01]  /*94e0*/  SHF.R.U64 R27, R24, 0x10, R25 ;  /* 0x00000010181b7819 */ /* 0x000fe20000001219 */
[----:B------:R-:W-:Y:S01]  /*94f0*/  IMAD.U32 R26, R49, 0x10000, RZ ;  /* 0x00010000311a7824 */ /* 0x000fe200078e00ff */
[----:B------:R-:W-:Y:S01]  /*9500*/  PRMT R48, R48, 0x5410, R29 ;  /* 0x0000541030307816 */ /* 0x000fe2000000001d */
[C---:B------:R-:W-:Y:S01]  /*9510*/  IMAD.U32 R29, R28.reuse, 0x10000, RZ ;  /* 0x000100001c1d7824 */ /* 0x040fe200078e00ff */
[----:B------:R-:W-:-:S02]  /*9520*/  LOP3.LUT R28, R28, 0xffff0000, RZ, 0xc0, !PT ;  /* 0xffff00001c1c7812 */ /* 0x000fc400078ec0ff */
[----:B------:R-:W-:Y:S02]  /*9530*/  PRMT R27, R14, 0x5410, R27 ;  /* 0x000054100e1b7816 */ /* 0x000fe4000000001b */
[----:B------:R-:W-:Y:S02]  /*9540*/  LOP3.LUT R49, R49, 0xffff0000, RZ, 0xc0, !PT ;  /* 0xffff000031317812 */ /* 0x000fe400078ec0ff */
        /* <DEDUP_REMOVED lines=8> */
[----:B------:R-:W-:Y:S01]  /*95d0*/  FFMA.FTZ R30, R14, R29, R30 ;  /* 0x0000001d0e1e7223 */ /* 0x000fe2000001001e */
[-C--:B------:R-:W-:Y:S01]  /*95e0*/  FMUL.FTZ R29, R25, R49.reuse ;  /* 0x00000031191d7220 */ /* 0x080fe20000410000 */
[----:B------:R-:W-:Y:S01]  /*95f0*/  FFMA.FTZ R49, R24, R49, -R15 ;  /* 0x0000003118317223 */ /* 0x000fe2000001080f */
[----:B------:R-:W-:Y:S02]  /*9600*/  IMAD.U32 R7, R5, 0x10000, RZ ;  /* 0x0001000005077824 */ /* 0x000fe400078e00ff */
[----:B------:R-:W-:Y:S01]  /*9610*/  FFMA.FTZ R31, R14, R26, -R31 ;  /* 0x0000001a0e1f7223 */ /* 0x000fe2000001081f */
[----:B------:R-:W-:Y:S01]  /*9620*/  IMAD.U32 R15, R48, 0x10000, RZ ;  /* 0x00010000300f7824 */ /* 0x000fe200078e00ff */
[----:B------:R-:W-:Y:S01]  /*9630*/  LOP3.LUT R4, R4, 0xffff0000, RZ, 0xc0, !PT ;  /* 0xffff000004047812 */ /* 0x000fe200078ec0ff */
[----:B------:R-:W-:Y:S01]  /*9640*/  IMAD.U32 R25, R27, 0x10000, RZ ;  /* 0x000100001b197824 */ /* 0x000fe200078e00ff */
[----:B------:R-:W-:Y:S01]  /*9650*/  LOP3.LUT R5, R5, 0xffff0000, RZ, 0xc0, !PT ;  /* 0xffff000005057812 */ /* 0x000fe200078ec0ff */
[----:B------:R-:W-:Y:S01]  /*9660*/  FFMA.FTZ R28, R24, R28, R29 ;  /* 0x0000001c181c7223 */ /* 0x000fe2000001001d */
[----:B------:R-:W-:Y:S01]  /*9670*/  LOP3.LUT R14, R27, 0xffff0000, RZ, 0xc0, !PT ;  /* 0xffff00001b0e7812 */ /* 0x000fe200078ec0ff */
[----:B------:R-:W-:Y:S01]  /*9680*/  FMUL.FTZ R27, R4, R25 ;  /* 0x00000019041b7220 */ /* 0x000fe20000410000 */
[----:B------:R-:W-:Y:S01]  /*9690*/  LOP3.LUT R48, R48, 0xffff0000, RZ, 0xc0, !PT ;  /* 0xffff000030307812 */ /* 0x000fe200078ec0ff */
[----:B------:R-:W-:-:S02]  /*96a0*/  FMUL.FTZ R24, R4, R15 ;  /* 0x0000000f04187220 */ /* 0x000fc40000410000 */
[C---:B------:R-:W-:Y:S01]  /*96b0*/  FMUL.FTZ R26, R5.reuse, R14 ;  /* 0x0000000e051a7220 */ /* 0x040fe20000410000 */
[C---:B------:R-:W-:Y:S01]  /*96c0*/  FFMA.FTZ R4, R6.reuse, R15, -R27 ;  /* 0x0000000f06047223 */ /* 0x040fe2000001081b */
[-C--:B------:R-:W-:Y:S01]  /*96d0*/  FMUL.FTZ R29, R5, R48.reuse ;  /* 0x00000030051d7220 */ /* 0x080fe20000410000 */
[----:B------:R-:W-:Y:S01]  /*96e0*/  FFMA.FTZ R25, R6, R25, R24 ;  /* 0x0000001906197223 */ /* 0x000fe20000010018 */
[C---:B------:R-:W-:Y:S01]  /*96f0*/  FFMA.FTZ R5, R7.reuse, R48, -R26 ;  /* 0x0000003007057223 */ /* 0x040fe2000001081a */
[----:B------:R-:W-:Y:S01]  /*9700*/  F2FP.BF16.F32.PACK_AB R6, R30, R31 ;  /* 0x0000001f1e06723e */ /* 0x000fe200000010ff */
[----:B------:R-:W-:Y:S01]  /*9710*/  FFMA.FTZ R14, R7, R14, R29 ;  /* 0x0000000e070e7223 */ /* 0x000fe2000001001d */
[----:B------:R-:W-:Y:S02]  /*9720*/  F2FP.BF16.F32.PACK_AB R7, R28, R49 ;  /* 0x000000311c07723e */ /* 0x000fe400000010ff */
[----:B------:R-:W-:Y:S02]  /*9730*/  F2FP.BF16.F32.PACK_AB R4, R25, R4 ;  /* 0x000000041904723e */ /* 0x000fe400000010ff */
[----:B------:R-:W-:-:S05]  /*9740*/  F2FP.BF16.F32.PACK_AB R5, R14, R5 ;  /* 0x000000050e05723e */ /* 0x000fca00000010ff */
[----:B------:R4:W-:Y:S02]  /*9750*/  STS.128 [R3+0x12400], R4 ;  /* 0x0124000403007388 */ /* 0x0009e40000000c00 */
.L_x_1202:
[----:B------:R-:W-:Y:S05]  /*9760*/  BSYNC B1 ;  /* 0x0000000000017941 */ /* 0x000fea0003800000 */
.L_x_1201:
[----:B------:R-:W-:Y:S05]  /*9770*/  @P5 BRA `(.L_x_1192) ;  /* 0x0000002000a45947 */ /* 0x000fea0003800000 */
[----:B01234-:R-:W0:Y:S01]  /*9780*/  LDS.128 R4, [R0+0x12400] ;  /* 0x0124000000047984 */ /* 0x01fe220000000c00 */
[----:B------:R-:W-:Y:S02]  /*9790*/  SHF.R.U64 R15, R20, 0x10, R21 ;  /* 0x00000010140f7819 */ /* 0x000fe40000001215 */
[--C-:B------:R-:W-:Y:S02]  /*97a0*/  SHF.R.U64 R3, R8, 0x10, R9.reuse ;  /* 0x0000001008037819 */ /* 0x100fe40000001209 */
[----:B------:R-:W-:Y:S02]  /*97b0*/  SHF.R.U32.HI R8, RZ, 0x10, R9 ;  /* 0x00000010ff087819 */ /* 0x000fe40000011609 */
[----:B------:R-:W-:Y:S02]  /*97c0*/  SHF.R.U32.HI R20, RZ, 0x10, R21 ;  /* 0x00000010ff147819 */ /* 0x000fe40000011615 */
[----:B------:R-:W-:Y:S02]  /*97d0*/  PRMT R12, R12, 0x5410, R15 ;  /* 0x000054100c0c7816 */ /* 0x000fe4000000000f */
[----:B------:R-:W-:-:S02]  /*97e0*/  PRMT R15, R11, 0x5410, R8 ;  /* 0x000054100b0f7816 */ /* 0x000fc40000000008 */
[----:B------:R-:W-:Y:S02]  /*97f0*/  PRMT R13, R13, 0x5410, R20 ;  /* 0x000054100d0d7816 */ /* 0x000fe40000000014 */
[----:B------:R-:W-:Y:S01]  /*9800*/  PRMT R14, R10, 0x5410, R3 ;  /* 0x000054100a0e7816 */ /* 0x000fe20000000003 */
[C---:B------:R-:W-:Y:S01]  /*9810*/  IMAD.U32 R20, R15.reuse, 0x10000, RZ ;  /* 0x000100000f147824 */ /* 0x040fe200078e00ff */
[----:B------:R-:W-:Y:S01]  /*9820*/  LOP3.LUT R15, R15, 0xffff0000, RZ, 0xc0, !PT ;  /* 0xffff00000f0f7812 */ /* 0x000fe200078ec0ff */
[C---:B------:R-:W-:Y:S01]  /*9830*/  IMAD.U32 R11, R13.reuse, 0x10000, RZ ;  /* 0x000100000d0b7824 */ /* 0x040fe200078e00ff */
[----:B------:R-:W-:Y:S02]  /*9840*/  LOP3.LUT R13, R13, 0xffff0000, RZ, 0xc0, !PT ;  /* 0xffff00000d0d7812 */ /* 0x000fe400078ec0ff */
[C---:B0-----:R-:W-:Y:S01]  /*9850*/  LOP3.LUT R9, R6.reuse, 0xffff0000, RZ, 0xc0, !PT ;  /* 0xffff000006097812 */ /* 0x041fe200078ec0ff */
[C---:B------:R-:W-:Y:S01]  /*9860*/  IMAD.U32 R10, R7.reuse, 0x10000, RZ ;  /* 0x00010000070a7824 */ /* 0x040fe200078e00ff */
[----:B------:R-:W-:Y:S01]  /*9870*/  LOP3.LUT R7, R7, 0xffff0000, RZ, 0xc0, !PT ;  /* 0xffff000007077812 */ /* 0x000fe200078ec0ff */
        /* <DEDUP_REMOVED lines=31> */
.L_x_1183:
[----:B------:R-:W2:Y:S01]  /*9a70*/  LDL R5, [R1+0x34] ;  /* 0x0000340001057983 */ /* 0x000ea20000100800 */
[----:B------:R-:W0:Y:S01]  /*9a80*/  LDC R3, c[0x0][0x428] ;  /* 0x00010a00ff037b82 */ /* 0x000e220000000800 */
[----:B------:R-:W-:Y:S01]  /*9a90*/  ISETP.GE.AND P0, PT, R23, R4, PT ;  /* 0x000000041700720c */ /* 0x000fe20003f06270 */
[----:B------:R-:W-:Y:S01]  /*9aa0*/  BSSY B1, `(.L_x_1203) ;  /* 0x0000046000017945 */ /* 0x000fe20003800000 */
        /* <DEDUP_REMOVED lines=13> */
[----:B0-----:R-:W-:-:S13]  /*9b80*/  ISETP.NE.AND P1, PT, R3, 0x1, PT ;  /* 0x000000010300780c */ /* 0x001fda0003f25270 */
[----:B------:R-:W0:Y:S08]  /*9b90*/  @P1 LDC R58, c[0x0][0x42c] ;  /* 0x00010b00ff3a1b82 */ /* 0x000e300000000800 */
[----:B------:R-:W1:Y:S01]  /*9ba0*/  @P1 LDC R59, c[0x0][0x430] ;  /* 0x00010c00ff3b1b82 */ /* 0x000e620000000800 */
[----:B--2---:R-:W-:Y:S01]  /*9bb0*/  IMAD R3, R5, 0xc0, R23 ;  /* 0x000000c005037824 */ /* 0x004fe200078e0217 */
[----:B------:R-:W-:-:S03]  /*9bc0*/  CS2R R4, SRZ ;  /* 0x0000000000047805 */ /* 0x000fc6000001ff00 */
[----:B0-----:R-:W-:Y:S01]  /*9bd0*/  @P1 IMAD.HI.U32 R58, R3, R58, RZ ;  /* 0x0000003a033a1227 */ /* 0x001fe200078e00ff */
[----:B-1----:R-:W-:Y:S06]  /*9be0*/  @P0 BRA `(.L_x_1204) ;  /* 0x0000000000c40947 */ /* 0x002fec0003800000 */
[----:B------:R-:W-:Y:S01]  /*9bf0*/  IMAD.MOV.U32 R4, RZ, RZ, R19 ;  /* 0x000000ffff047224 */ /* 0x000fe200078e0013 */
[----:B------:R-:W-:Y:S01]  /*9c00*/  SHF.R.S32.HI R9, RZ, 0x1f, R23 ;  /* 0x0000001fff097819 */ /* 0x000fe20000011417 */
[----:B------:R-:W-:Y:S01]  /*9c10*/  IMAD.MOV.U32 R5, RZ, RZ, R62 ;  /* 0x000000ffff057224 */ /* 0x000fe200078e003e */
[----:B------:R-:W-:Y:S01]  /*9c20*/  ULDC.64 UR4, c[0x0][0x3c8] ;  /* 0x0000f20000047ab9 */ /* 0x000fe20000000a00 */
[----:B------:R-:W-:Y:S01]  /*9c30*/  ULDC.64 UR6, c[0x0][0x3e0] ;  /* 0x0000f80000067ab9 */ /* 0x000fe20000000a00 */
[----:B------:R-:W-:Y:S01]  /*9c40*/  VIADD R63, R19, 0x10 ;  /* 0x00000010133f7836 */ /* 0x000fe20000000000 */
[----:B------:R-:W-:Y:S01]  /*9c50*/  CS2R R32, SRZ ;  /* 0x0000000000207805 */ /* 0x000fe2000001ff00 */
[----:B------:R-:W-:Y:S01]  /*9c60*/  IMAD.WIDE.U32 R6, R23, R12, R4 ;  /* 0x0000000c17067225 */ /* 0x000fe200078e0004 */
[----:B------:R-:W-:Y:S02]  /*9c70*/  CS2R R34, SRZ ;  /* 0x0000000000227805 */ /* 0x000fe4000001ff00 */
[----:B------:R-:W-:-:S02]  /*9c80*/  CS2R R36, SRZ ;  /* 0x0000000000247805 */ /* 0x000fc4000001ff00 */
[----:B------:R-:W-:Y:S01]  /*9c90*/  CS2R R38, SRZ ;  /* 0x0000000000267805 */ /* 0x000fe2000001ff00 */
[C---:B------:R-:W-:Y:S01]  /*9ca0*/  IMAD R8, R9.reuse, R12, RZ ;  /* 0x0000000c09087224 */ /* 0x040fe200078e02ff */
[----:B------:R-:W-:Y:S01]  /*9cb0*/  IADD3 R48, P2, R6, R48, RZ ;  /* 0x0000003006307210 */ /* 0x000fe20007f5e0ff */
[-C--:B------:R-:W-:Y:S01]  /*9cc0*/  IMAD R20, R9, R10.reuse, RZ ;  /* 0x0000000a09147224 */ /* 0x080fe200078e02ff */
[----:B------:R-:W-:Y:S01]  /*9cd0*/  CS2R R40, SRZ ;  /* 0x0000000000287805 */ /* 0x000fe2000001ff00 */
[C---:B------:R-:W-:Y:S01]  /*9ce0*/  IMAD.WIDE.U32 R4, R23.reuse, R10, R4 ;  /* 0x0000000a17047225 */ /* 0x040fe200078e0004 */
[----:B------:R-:W-:Y:S02]  /*9cf0*/  CS2R R42, SRZ ;  /* 0x00000000002a7805 */ /* 0x000fe4000001ff00 */
[----:B------:R-:W-:Y:S02]  /*9d00*/  CS2R R24, SRZ ;  /* 0x0000000000187805 */ /* 0x000fe4000001ff00 */
[----:B------:R-:W-:Y:S01]  /*9d10*/  CS2R R26, SRZ ;  /* 0x00000000001a7805 */ /* 0x000fe2000001ff00 */
[C---:B------:R-:W-:Y:S01]  /*9d20*/  IMAD R6, R23.reuse, R13, R8 ;  /* 0x0000000d17067224 */ /* 0x040fe200078e0208 */
[----:B------:R-:W-:Y:S01]  /*9d30*/  IADD3 R50, P3, R4, R50, RZ ;  /* 0x0000003204327210 */ /* 0x000fe20007f7e0ff */
[----:B------:R-:W-:Y:S01]  /*9d40*/  IMAD R20, R23, R11, R20 ;  /* 0x0000000b17147224 */ /* 0x000fe200078e0214 */
[----:B------:R-:W-:Y:S01]  /*9d50*/  CS2R R28, SRZ ;  /* 0x00000000001c7805 */ /* 0x000fe2000001ff00 */
[----:B------:R-:W-:Y:S01]  /*9d60*/  VIADD R61, R19, 0x20 ;  /* 0x00000020133d7836 */ /* 0x000fe20000000000 */
[----:B------:R-:W-:Y:S01]  /*9d70*/  IADD3.X R49, R57, R7, R6, P2, !PT ;  /* 0x0000000739317210 */ /* 0x000fe200017fe406 */
[----:B------:R-:W-:Y:S01]  /*9d80*/  IMAD R7, R60, 0xc0, RZ ;  /* 0x000000c03c077824 */ /* 0x000fe200078e02ff */
[----:B------:R-:W-:Y:S01]  /*9d90*/  IADD3.X R51, R55, R5, R20, P3, !PT ;  /* 0x0000000537337210 */ /* 0x000fe20001ffe414 */
[----:B------:R-:W-:Y:S01]  /*9da0*/  IMAD R5, R0, 0xc0, RZ ;  /* 0x000000c000057824 */ /* 0x000fe200078e02ff */
[----:B------:R-:W-:Y:S01]  /*9db0*/  CS2R R30, SRZ ;  /* 0x00000000001e7805 */ /* 0x000fe2000001ff00 */
[----:B------:R-:W-:-:S04]  /*9dc0*/  IMAD.WIDE.U32 R52, R52, 0xc0, R48 ;  /* 0x000000c034347825 */ /* 0x000fc800078e0030 */
[----:B------:R-:W-:Y:S01]  /*9dd0*/  IMAD.WIDE.U32 R14, R14, 0xc0, R50 ;  /* 0x000000c00e0e7825 */ /* 0x000fe200078e0032 */
[----:B------:R-:W-:Y:S01]  /*9de0*/  LEA R8, P2, R52, UR4, 0x1 ;  /* 0x0000000434087c11 */ /* 0x000fe2000f8408ff */
[----:B------:R-:W-:Y:S02]  /*9df0*/  ULDC UR4, c[0x0][0x3d4] ;  /* 0x0000f50000047ab9 */ /* 0x000fe40000000800 */
[----:B------:R-:W-:Y:S01]  /*9e00*/  IMAD.IADD R7, R7, 0x1, R53 ;  /* 0x0000000107077824 */ /* 0x000fe200078e0235 */
[----:B------:R-:W-:Y:S01]  /*9e10*/  LEA R20, P3, R14, UR6, 0x1 ;  /* 0x000000060e147c11 */ /* 0x000fe2000f8608ff */
[----:B------:R-:W-:Y:S01]  /*9e20*/  IMAD.IADD R5, R5, 0x1, R15 ;  /* 0x0000000105057824 */ /* 0x000fe200078e020f */
[----:B------:R-:W-:Y:S02]  /*9e30*/  ISETP.GE.AND P4, PT, R61, UR4, PT ;  /* 0x000000043d007c0c */ /* 0x000fe4000bf86270 */
[----:B------:R-:W-:Y:S02]  /*9e40*/  LEA.HI.X R9, R52, UR5, R7, 0x1, P2 ;  /* 0x0000000534097c11 */ /* 0x000fe400090f0c07 */
[----:B------:R-:W-:-:S02]  /*9e50*/  CS2R R6, SRZ ;  /* 0x0000000000067805 */ /* 0x000fc4000001ff00 */
[----:B------:R-:W-:Y:S02]  /*9e60*/  LEA.HI.X R21, R14, UR7, R5, 0x1, P3 ;  /* 0x000000070e157c11 */ /* 0x000fe400098f0c05 */
[----:B------:R-:W-:Y:S02]  /*9e70*/  CS2R R4, SRZ ;  /* 0x0000000000047805 */ /* 0x000fe4000001ff00 */
[----:B------:R-:W-:Y:S02]  /*9e80*/  ISETP.GE.AND P2, PT, R19, UR4, PT ;  /* 0x0000000413007c0c */ /* 0x000fe4000bf46270 */
[----:B------:R-:W-:Y:S01]  /*9e90*/  ISETP.GE.AND P3, PT, R63, UR4, PT ;  /* 0x000000043f007c0c */ /* 0x000fe2000bf66270 */
[----:B------:R0:W5:Y:S04]  /*9ea0*/  @!P4 LDG.E.128 R40, desc[UR38][R8.64+0x40] ;  /* 0x000040260828c981 */ /* 0x000168000c1e1d00 */
[----:B------:R0:W5:Y:S06]  /*9eb0*/  @!P4 LDG.E.128 R28, desc[UR38][R20.64+0x40] ;  /* 0x00004026141cc981 */ /* 0x00016c000c1e1d00 */
[----:B------:R0:W5:Y:S04]  /*9ec0*/  @!P2 LDG.E.128 R32, desc[UR38][R8.64] ;  /* 0x000000260820a981 */ /* 0x000168000c1e1d00 */
[----:B------:R0:W5:Y:S04]  /*9ed0*/  @!P3 LDG.E.128 R36, desc[UR38][R8.64+0x20] ;  /* 0x000020260824b981 */ /* 0x000168000c1e1d00 */
[----:B------:R0:W5:Y:S04]  /*9ee0*/  @!P2 LDG.E.128 R4, desc[UR38][R20.64] ;  /* 0x000000261404a981 */ /* 0x000168000c1e1d00 */
[----:B------:R0:W5:Y:S02]  /*9ef0*/  @!P3 LDG.E.128 R24, desc[UR38][R20.64+0x20] ;  /* 0x000020261418b981 */ /* 0x000164000c1e1d00 */
.L_x_1204:
[----:B------:R-:W-:Y:S05]  /*9f00*/  BSYNC B1 ;  /* 0x0000000000017941 */ /* 0x000fea0003800000 */
.L_x_1203:
[----:B------:R-:W2:Y:S01]  /*9f10*/  LDL R49, [R1+0x50] ;  /* 0x0000500001317983 */ /* 0x000ea20000100800 */
[----:B------:R-:W-:Y:S01]  /*9f20*/  @P1 SHF.R.U32.HI R3, RZ, R59, R58 ;  /* 0x0000003bff031219 */ /* 0x000fe2000001163a */
[----:B-----5:R-:W-:Y:S01]  /*9f30*/  IMAD.MOV.U32 R0, RZ, RZ, R4 ;  /* 0x000000ffff007224 */ /* 0x020fe200078e0004 */
[----:B------:R-:W-:Y:S01]  /*9f40*/  ULDC.64 UR4, c[0x0][0x3c8] ;  /* 0x0000f20000047ab9 */ /* 0x000fe20000000a00 */
[----:B0-----:R-:W-:Y:S01]  /*9f50*/  IMAD.MOV.U32 R8, RZ, RZ, R5 ;  /* 0x000000ffff087224 */ /* 0x001fe200078e0005 */
[----:B------:R-:W-:Y:S01]  /*9f60*/  SHF.R.S32.HI R9, RZ, 0x1f, R3 ;  /* 0x0000001fff097819 */ /* 0x000fe20000011403 */
[----:B------:R-:W-:Y:S01]  /*9f70*/  IMAD.MOV.U32 R14, RZ, RZ, R6 ;  /* 0x000000ffff0e7224 */ /* 0x000fe200078e0006 */
[----:B------:R-:W-:Y:S01]  /*9f80*/  PRMT R20, R20, 0x5410, R0 ;  /* 0x0000541014147816 */ /* 0x000fe20000000000 */
[----:B------:R-:W-:Y:S01]  /*9f90*/  IMAD.MOV.U32 R15, RZ, RZ, R7 ;  /* 0x000000ffff0f7224 */ /* 0x000fe200078e0007 */
[----:B------:R-:W-:Y:S01]  /*9fa0*/  PRMT R21, R21, 0x5410, R8 ;  /* 0x0000541015157816 */ /* 0x000fe20000000008 */
[C---:B------:R-:W-:Y:S01]  /*9fb0*/  IMAD R0, R9.reuse, R12, RZ ;  /* 0x0000000c09007224 */ /* 0x040fe200078e02ff */
[----:B------:R-:W-:Y:S01]  /*9fc0*/  PRMT R48, R48, 0x5410, R14 ;  /* 0x0000541030307816 */ /* 0x000fe2000000000e */
[----:B------:R-:W-:Y:S01]  /*9fd0*/  IMAD R8, R9, R10, RZ ;  /* 0x0000000a09087224 */ /* 0x000fe200078e02ff */
[----:B------:R-:W-:Y:S01]  /*9fe0*/  PRMT R64, R15, 0x7610, R64 ;  /* 0x000076100f407816 */ /* 0x000fe20000000040 */
[----:B------:R-:W-:Y:S01]  /*9ff0*/  IMAD.WIDE.U32 R56, R3, R12, R56 ;  /* 0x0000000c03387225 */ /* 0x000fe200078e0038 */
[----:B------:R-:W-:-:S03]  /*a000*/  ULDC.64 UR6, c[0x0][0x3e0] ;  /* 0x0000f80000067ab9 */ /* 0x000fc60000000a00 */
[----:B------:R-:W-:-:S04]  /*a010*/  IMAD.WIDE.U32 R14, R3, R10, R54 ;  /* 0x0000000a030e7225 */ /* 0x000fc800078e0036 */
[C---:B------:R-:W-:Y:S01]  /*a020*/  IMAD R13, R3.reuse, R13, R0 ;  /* 0x0000000d030d7224 */ /* 0x040fe200078e0200 */
[----:B------:R-:W-:Y:S01]  /*a030*/  LEA R0, P2, R14, UR6, 0x1 ;  /* 0x000000060e007c11 */ /* 0x000fe2000f8408ff */
[----:B------:R-:W-:Y:S01]  /*a040*/  IMAD R3, R3, R11, R8 ;  /* 0x0000000b03037224 */ /* 0x000fe200078e0208 */
[C---:B------:R-:W-:Y:S01]  /*a050*/  LEA R8, P1, R56.reuse, UR4, 0x1 ;  /* 0x0000000438087c11 */ /* 0x040fe2000f8208ff */
[----:B------:R-:W-:Y:S01]  /*a060*/  IMAD.IADD R13, R57, 0x1, R13 ;  /* 0x00000001390d7824 */ /* 0x000fe200078e020d */
[----:B------:R-:W-:Y:S01]  /*a070*/  UMOV UR4, 0xffffffff ;  /* 0xffffffff00047882 */ /* 0x000fe20000000000 */
[----:B------:R-:W-:Y:S02]  /*a080*/  IMAD.IADD R3, R15, 0x1, R3 ;  /* 0x000000010f037824 */ /* 0x000fe400078e0203 */
[----:B------:R-:W-:Y:S01]  /*a090*/  IMAD.MOV.U32 R9, RZ, RZ, R24 ;  /* 0x000000ffff097224 */ /* 0x000fe200078e0018 */
[----:B------:R-:W-:Y:S01]  /*a0a0*/  LEA.HI.X R13, R56, UR5, R13, 0x1, P1 ;  /* 0x00000005380d7c11 */ /* 0x000fe200088f0c0d */
[----:B------:R-:W-:Y:S01]  /*a0b0*/  IMAD.MOV.U32 R10, RZ, RZ, R25 ;  /* 0x000000ffff0a7224 */ /* 0x000fe200078e0019 */
[----:B------:R-:W-:-:S02]  /*a0c0*/  LEA.HI.X R3, R14, UR7, R3, 0x1, P2 ;  /* 0x000000070e037c11 */ /* 0x000fc400090f0c03 */
[----:B------:R-:W-:Y:S02]  /*a0d0*/  PRMT R54, R9, 0x7610, R54 ;  /* 0x0000761009367816 */ /* 0x000fe40000000036 */
[----:B------:R-:W-:Y:S02]  /*a0e0*/  PRMT R55, R10, 0x7610, R55 ;  /* 0x000076100a377816 */ /* 0x000fe40000000037 */
[----:B--2---:R-:W-:Y:S01]  /*a0f0*/  LEA.HI R9, R49, R49, RZ, 0x1 ;  /* 0x0000003131097211 */ /* 0x004fe200078f08ff */
[----:B------:R-:W-:Y:S06]  /*a100*/  BRA.DIV UR4, `(.L_x_1205) ;  /* 0x0000016604dc7947 */ /* 0x000fec000b800000 */
.L_x_1442:
[----:B------:R-:W-:Y:S01]  /*a110*/  UMOV UR4, 0xffffffff ;  /* 0xffffffff00047882 */ /* 0x000fe20000000000 */
[----:B------:R-:W-:Y:S02]  /*a120*/  LOP3.LUT R9, R9, 0xfffffffe, RZ, 0xc0, !PT ;  /* 0xfffffffe09097812 */ /* 0x000fe400078ec0ff */
[----:B------:R-:W-:Y:S05]  /*a130*/  BRA.DIV UR4, `(.L_x_1206) ;  /* 0x0000016604f47947 */ /* 0x000fea000b800000 */
.L_x_1445:
[----:B------:R-:W-:Y:S01]  /*a140*/  UMOV UR4, 0xffffffff ;  /* 0xffffffff00047882 */ /* 0x000fe20000000000 */
[----:B------:R-:W-:Y:S02]  /*a150*/  IMAD.IADD R9, R49, 0x1, -R9 ;  /* 0x0000000131097824 */ /* 0x000fe400078e0a09 */
[----:B------:R-:W-:Y:S05]  /*a160*/  BRA.DIV UR4, `(.L_x_1207) ;  /* 0x0000016a04107947 */ /* 0x000fea000b800000 */
.L_x_1448:
[----:B------:R-:W-:Y:S01]  /*a170*/  UMOV UR4, 0xffffffff ;  /* 0xffffffff00047882 */ /* 0x000fe20000000000 */
[----:B------:R-:W-:Y:S02]  /*a180*/  SHF.L.U32 R9, R9, 0x1f, RZ ;  /* 0x0000001f09097819 */ /* 0x000fe400000006ff */
[----:B------:R-:W-:Y:S05]  /*a190*/  BRA.DIV UR4, `(.L_x_1208) ;  /* 0x0000016a042c7947 */ /* 0x000fea000b800000 */
.L_x_1451:
        /* <DEDUP_REMOVED lines=37> */
.L_x_1452:
[----:B------:R-:W-:Y:S05]  /*a3f0*/  BSYNC B1 ;  /* 0x0000000000017941 */ /* 0x000fea0003800000 */
.L_x_1209:
[----:B------:R-:W-:Y:S02]  /*a400*/  PRMT R51, R0, 0x7610, R51 ;  /* 0x0000761000337816 */ /* 0x000fe40000000033 */
[----:B------:R-:W-:Y:S01]  /*a410*/  PRMT R52, R8, 0x7610, R52 ;  /* 0x0000761008347816 */ /* 0x000fe20000000034 */
[----:B------:R-:W-:Y:S06]  /*a420*/  @P0 BRA `(.L_x_1192) ;  /* 0x0000001400780947 */ /* 0x000fec0003800000 */
[----:B------:R1:W5:Y:S01]  /*a430*/  LDL R81, [R1+0x18] ;  /* 0x0000180001517983 */ /* 0x0003620000100800 */
[----:B------:R-:W2:Y:S03]  /*a440*/  LDC R0, c[0x0][0x3d4] ;  /* 0x0000f500ff007b82 */ /* 0x000ea60000000800 */
[----:B------:R1:W5:Y:S04]  /*a450*/  LDL R80, [R1+0x58] ;  /* 0x0000580001507983 */ /* 0x0003680000100800 */
[----:B------:R1:W5:Y:S04]  /*a460*/  LDL R78, [R1+0x20] ;  /* 0x00002000014e7983 */ /* 0x0003680000100800 */
[----:B------:R1:W5:Y:S01]  /*a470*/  LDL R76, [R1+0x1c] ;  /* 0x00001c00014c7983 */ /* 0x0003620000100800 */
[C---:B------:R-:W-:Y:S01]  /*a480*/  VIADD R83, R19.reuse, 0x10 ;  /* 0x0000001013537836 */ /* 0x040fe20000000000 */
[----:B------:R-:W-:Y:S01]  /*a490*/  BSSY B1, `(.L_x_1211) ;  /* 0x0000073000017945 */ /* 0x000fe20003800000 */
[C---:B------:R-:W-:Y:S01]  /*a4a0*/  VIADD R82, R19.reuse, 0x20 ;  /* 0x0000002013527836 */ /* 0x040fe20000000000 */
[----:B--2---:R-:W-:-:S02]  /*a4b0*/  ISETP.GE.AND P0, PT, R19, R0, PT ;  /* 0x000000001300720c */ /* 0x004fc40003f06270 */
[-C--:B------:R-:W-:Y:S02]  /*a4c0*/  ISETP.GE.AND P1, PT, R83, R0.reuse, PT ;  /* 0x000000005300720c */ /* 0x080fe40003f26270 */
[----:B------:R-:W-:-:S09]  /*a4d0*/  ISETP.GE.AND P2, PT, R82, R0, PT ;  /* 0x000000005200720c */ /* 0x000fd20003f46270 */
[----:B-1----:R-:W-:Y:S05]  /*a4e0*/  @P0 BRA `(.L_x_1212) ;  /* 0x0000000400b40947 */ /* 0x002fea0003800000 */
[----:B------:R-:W-:Y:S02]  /*a4f0*/  LEA.HI R8, R46, R46, RZ, 0x1 ;  /* 0x0000002e2e087211 */ /* 0x000fe400078f08ff */
[----:B-----5:R-:W-:Y:S02]  /*a500*/  LOP3.LUT R10, R81, 0x18, R19, 0xf8, !PT ;  /* 0x00000018510a7812 */ /* 0x020fe400078ef813 */
[----:B0-----:R-:W-:Y:S02]  /*a510*/  LOP3.LUT R9, R8, 0xfffffffe, RZ, 0xc0, !PT ;  /* 0xfffffffe08097812 */ /* 0x001fe400078ec0ff */
[----:B------:R-:W-:Y:S02]  /*a520*/  LOP3.LUT R10, R10, R76, RZ, 0x3c, !PT ;  /* 0x0000004c0a0a7212 */ /* 0x000fe400078e3cff */
[----:B------:R-:W-:Y:S01]  /*a530*/  SHF.R.U64 R68, R4, 0x10, R5 ;  /* 0x0000001004447819 */ /* 0x000fe20000001205 */
[----:B------:R-:W-:Y:S01]  /*a540*/  IMAD.IADD R9, R46, 0x1, -R9 ;  /* 0x000000012e097824 */ /* 0x000fe200078e0a09 */
[----:B------:R-:W-:Y:S01]  /*a550*/  SHF.R.U64 R63, R32, 0x10, R33 ;  /* 0x00000010203f7819 */ /* 0x000fe20000001221 */
[----:B------:R-:W-:Y:S01]  /*a560*/  IMAD.IADD R10, R78, 0x1, R10 ;  /* 0x000000014e0a7824 */ /* 0x000fe200078e020a */
[----:B------:R-:W-:-:S02]  /*a570*/  SHF.R.U32.HI R70, RZ, 0x10, R5 ;  /* 0x00000010ff467819 */ /* 0x000fc40000011605 */
[----:B------:R-:W-:Y:S01]  /*a580*/  LEA.HI R8, R0, R9, RZ, 0x1d ;  /* 0x0000000900087211 */ /* 0x000fe200078fe8ff */
[----:B------:R-:W-:Y:S01]  /*a590*/  IMAD R53, R10, 0x2, R80 ;  /* 0x000000020a357824 */ /* 0x000fe200078e0250 */
[----:B------:R-:W-:Y:S02]  /*a5a0*/  PRMT R68, R20, 0x5432, R68 ;  /* 0x0000543214447816 */ /* 0x000fe40000000044 */
[----:B------:R-:W-:Y:S02]  /*a5b0*/  SHF.R.S32.HI R9, RZ, 0x1f, R8 ;  /* 0x0000001fff097819 */ /* 0x000fe40000011408 */
[--C-:B------:R-:W-:Y:S02]  /*a5c0*/  SHF.R.U64 R72, R6, 0x10, R7.reuse ;  /* 0x0000001006487819 */ /* 0x100fe40000001207 */
[----:B------:R-:W-:Y:S01]  /*a5d0*/  LEA.HI R9, R9, R8, RZ, 0x2 ;  /* 0x0000000809097211 */ /* 0x000fe200078f10ff */
[----:B------:R-:W-:Y:S01]  /*a5e0*/  IMAD.SHL.U32 R8, R8, 0x8, RZ ;  /* 0x0000000808087824 */ /* 0x000fe200078e00ff */
[----:B------:R-:W-:-:S02]  /*a5f0*/  SHF.R.U32.HI R73, RZ, 0x10, R7 ;  /* 0x00000010ff497819 */ /* 0x000fc40000011607 */
[----:B------:R-:W-:Y:S02]  /*a600*/  SHF.R.S32.HI R9, RZ, 0x2, R9 ;  /* 0x00000002ff097819 */ /* 0x000fe40000011409 */
[----:B------:R-:W-:Y:S02]  /*a610*/  LOP3.LUT R8, R81, 0x18, R8, 0xf8, !PT ;  /* 0x0000001851087812 */ /* 0x000fe400078ef808 */
[----:B------:R-:W-:Y:S01]  /*a620*/  PRMT R63, R69, 0x5410, R63 ;  /* 0x00005410453f7816 */ /* 0x000fe2000000003f */
[----:B------:R-:W-:Y:S01]  /*a630*/  IMAD R9, R9, 0x1800, R78 ;  /* 0x0000180009097824 */ /* 0x000fe200078e024e */
[----:B------:R-:W-:Y:S01]  /*a640*/  LOP3.LUT R8, R8, R76, RZ, 0x3c, !PT ;  /* 0x0000004c08087212 */ /* 0x000fe200078e3cff */
[----:B------:R-:W-:Y:S01]  /*a650*/  IMAD.U32 R69, R68, 0x10000, RZ ;  /* 0x0001000044457824 */ /* 0x000fe200078e00ff */
[----:B------:R-:W-:Y:S02]  /*a660*/  SHF.R.U32.HI R65, RZ, 0x10, R33 ;  /* 0x00000010ff417819 */ /* 0x000fe40000011621 */
[----:B------:R-:W-:Y:S01]  /*a670*/  PRMT R70, R21, 0x5432, R70 ;  /* 0x0000543215467816 */ /* 0x000fe20000000046 */
[----:B------:R-:W-:Y:S01]  /*a680*/  IMAD.IADD R13, R9, 0x1, R8 ;  /* 0x00000001090d7824 */ /* 0x000fe200078e0208 */
[----:B------:R-:W-:Y:S01]  /*a690*/  PRMT R73, R64, 0x5410, R73 ;  /* 0x0000541040497816 */ /* 0x000fe20000000049 */
[----:B------:R-:W0:Y:S01]  /*a6a0*/  LDS.128 R8, [R53] ;  /* 0x0000000035087984 */ /* 0x000e220000000c00 */
[----:B------:R-:W-:Y:S01]  /*a6b0*/  SHF.R.U32.HI R67, RZ, 0x10, R35 ;  /* 0x00000010ff437819 */ /* 0x000fe20000011623 */
[----:B------:R-:W-:Y:S01]  /*a6c0*/  IMAD R56, R13, 0x2, R2 ;  /* 0x000000020d387824 */ /* 0x000fe200078e0202 */
[----:B------:R-:W-:Y:S01]  /*a6d0*/  PRMT R65, R71, 0x5410, R65 ;  /* 0x0000541047417816 */ /* 0x000fe20000000041 */
[----:B------:R-:W-:Y:S01]  /*a6e0*/  IMAD.U32 R64, R63, 0x10000, RZ ;  /* 0x000100003f407824 */ /* 0x000fe200078e00ff */
[----:B------:R-:W-:Y:S01]  /*a6f0*/  PRMT R67, R74, 0x5410, R67 ;  /* 0x000054104a437816 */ /* 0x000fe20000000043 */
[----:B------:R-:W-:Y:S01]  /*a700*/  IMAD.U32 R71, R70, 0x10000, RZ ;  /* 0x0001000046477824 */ /* 0x000fe200078e00ff */
[----:B------:R-:W1:Y:S01]  /*a710*/  LDS.128 R12, [R56+0xc400] ;  /* 0x00c40000380c7984 */ /* 0x000e620000000c00 */
[----:B------:R-:W-:-:S02]  /*a720*/  SHF.R.U64 R66, R34, 0x10, R35 ;  /* 0x0000001022427819 */ /* 0x000fc40000001223 */
[----:B------:R-:W-:Y:S02]  /*a730*/  LOP3.LUT R68, R68, 0xffff0000, RZ, 0xc0, !PT ;  /* 0xffff000044447812 */ /* 0x000fe400078ec0ff */
[----:B------:R-:W-:Y:S02]  /*a740*/  LOP3.LUT R63, R63, 0xffff0000, RZ, 0xc0, !PT ;  /* 0xffff00003f3f7812 */ /* 0x000fe400078ec0ff */
[----:B------:R-:W-:Y:S02]  /*a750*/  PRMT R72, R48, 0x5432, R72 ;  /* 0x0000543230487816 */ /* 0x000fe40000000048 */
[----:B------:R-:W-:Y:S02]  /*a760*/  PRMT R66, R3, 0x5432, R66 ;  /* 0x0000543203427816 */ /* 0x000fe40000000042 */
[----:B------:R-:W-:Y:S01]  /*a770*/  LOP3.LUT R70, R70, 0xffff0000, RZ, 0xc0, !PT ;  /* 0xffff000046467812 */ /* 0x000fe200078ec0ff */
[C---:B0-----:R-:W-:Y:S01]  /*a780*/  IMAD.U32 R4, R8.reuse, 0x10000, RZ ;  /* 0x0001000008047824 */ /* 0x041fe200078e00ff */
[----:B------:R-:W-:Y:S01]  /*a790*/  LOP3.LUT R5, R8, 0xffff0000, RZ, 0xc0, !PT ;  /* 0xffff000008057812 */ /* 0x000fe200078ec0ff */
[C---:B------:R-:W-:Y:S01]  /*a7a0*/  IMAD.U32 R6, R9.reuse, 0x10000, RZ ;  /* 0x0001000009067824 */ /* 0x040fe200078e00ff */
[----:B------:R-:W-:Y:S01]  /*a7b0*/  LOP3.LUT R8, R9, 0xffff0000, RZ, 0xc0, !PT ;  /* 0xffff000009087812 */ /* 0x000fe200078ec0ff */
[C---:B------:R-:W-:Y:S01]  /*a7c0*/  IMAD.U32 R7, R10.reuse, 0x10000, RZ ;  /* 0x000100000a077824 */ /* 0x040fe200078e00ff */
[----:B------:R-:W-:Y:S01]  /*a7d0*/  LOP3.LUT R9, R10, 0xffff0000, RZ, 0xc0, !PT ;  /* 0xffff00000a097812 */ /* 0x000fe200078ec0ff */
[C---:B------:R-:W-:Y:S01]  /*a7e0*/  IMAD.U32 R32, R11.reuse, 0x10000, RZ ;  /* 0x000100000b207824 */ /* 0x040fe200078e00ff */
[----:B------:R-:W-:Y:S01]  /*a7f0*/  LOP3.LUT R10, R11, 0xffff0000, RZ, 0xc0, !PT ;  /* 0xffff00000b0a7812 */ /* 0x000fe200078ec0ff */
[C---:B-1----:R-:W-:Y:S01]  /*a800*/  IMAD.U32 R11, R12.reuse, 0x10000, RZ ;  /* 0x000100000c0b7824 */ /* 0x042fe200078e00ff */
[----:B------:R-:W-:Y:S01]  /*a810*/  LOP3.LUT R12, R12, 0xffff0000, RZ, 0xc0, !PT ;  /* 0xffff00000c0c7812 */ /* 0x000fe200078ec0ff */
[C---:B------:R-:W-:Y:S01]  /*a820*/  IMAD.U32 R33, R13.reuse, 0x10000, RZ ;  /* 0x000100000d217824 */ /* 0x040fe200078e00ff */
[----:B------:R-:W-:Y:S01]  /*a830*/  LOP3.LUT R13, R13, 0xffff0000, RZ, 0xc0, !PT ;  /* 0xffff00000d0d7812 */ /* 0x000fe200078ec0ff */
[C---:B------:R-:W-:Y:S01]  /*a840*/  FMUL.FTZ R75, R11.reuse, R69 ;  /* 0x000000450b4b7220 */ /* 0x040fe20000410000 */
[----:B------:R-:W-:Y:S01]  /*a850*/  FMUL.FTZ R77, R11, R64 ;  /* 0x000000400b4d7220 */ /* 0x000fe20000410000 */
[----:B------:R-:W-:-:S02]  /*a860*/  IMAD.U32 R11, R65, 0x10000, RZ ;  /* 0x00010000410b7824 */ /* 0x000fc400078e00ff */
[----:B------:R-:W-:Y:S01]  /*a870*/  FMUL.FTZ R79, R33, R71 ;  /* 0x00000047214f7220 */ /* 0x000fe20000410000 */
[C---:B------:R-:W-:Y:S01]  /*a880*/  FFMA.FTZ R75, R4.reuse, R64, -R75 ;  /* 0x00000040044b7223 */ /* 0x040fe2000001084b */
[----:B------:R-:W-:Y:S02]  /*a890*/  IMAD.U32 R35, R15, 0x10000, RZ ;  /* 0x000100000f237824 */ /* 0x000fe400078e00ff */
[----:B------:R-:W-:Y:S01]  /*a8a0*/  FFMA.FTZ R77, R4, R69, R77 ;  /* 0x00000045044d7223 */ /* 0x000fe2000001004d */
[----:B------:R-:W-:Y:S02]  /*a8b0*/  IMAD.U32 R64, R73, 0x10000, RZ ;  /* 0x0001000049407824 */ /* 0x000fe400078e00ff */
[-C--:B------:R-:W-:Y:S01]  /*a8c0*/  FMUL.FTZ R33, R33, R11.reuse ;  /* 0x0000000b21217220 */ /* 0x080fe20000410000 */
[----:B------:R-:W-:Y:S02]  /*a8d0*/  IMAD.U32 R4, R67, 0x10000, RZ ;  /* 0x0001000043047824 */ /* 0x000fe400078e00ff */
[C---:B------:R-:W-:Y:S01]  /*a8e0*/  FFMA.FTZ R79, R6.reuse, R11, -R79 ;  /* 0x0000000b064f7223 */ /* 0x040fe2000001084f */
[C---:B------:R-:W-:Y:S01]  /*a8f0*/  FMUL.FTZ R11, R35.reuse, R64 ;  /* 0x00000040230b7220 */ /* 0x040fe20000410000 */
[----:B------:R-:W-:Y:S01]  /*a900*/  FFMA.FTZ R33, R6, R71, R33 ;  /* 0x0000004706217223 */ /* 0x000fe20000010021 */
[----:B------:R-:W-:Y:S01]  /*a910*/  FMUL.FTZ R69, R35, R4 ;  /* 0x0000000423457220 */ /* 0x000fe20000410000 */
[----:B------:R-:W-:-:S02]  /*a920*/  IMAD.U32 R34, R14, 0x10000, RZ ;  /* 0x000100000e227824 */ /* 0x000fc400078e00ff */
[----:B------:R-:W-:Y:S01]  /*a930*/  FFMA.FTZ R35, R32, R4, -R11 ;  /* 0x0000000420237223 */ /* 0x000fe2000001080b */
[----:B------:R-:W-:Y:S01]  /*a940*/  FMUL.FTZ R4, R12, R68 ;  /* 0x000000440c047220 */ /* 0x000fe20000410000 */
[----:B------:R-:W-:Y:S01]  /*a950*/  FFMA.FTZ R69, R32, R64, R69 ;  /* 0x0000004020457223 */ /* 0x000fe20000010045 */
[-C--:B------:R-:W-:Y:S01]  /*a960*/  FMUL.FTZ R32, R12, R63.reuse ;  /* 0x0000003f0c207220 */ /* 0x080fe20000410000 */
[----:B------:R-:W-:Y:S01]  /*a970*/  LOP3.LUT R65, R65, 0xffff0000, RZ, 0xc0, !PT ;  /* 0xffff000041417812 */ /* 0x000fe200078ec0ff */
[----:B------:R-:W-:Y:S02]  /*a980*/  IMAD.U32 R6, R72, 0x10000, RZ ;  /* 0x0001000048067824 */ /* 0x000fe400078e00ff */
[C---:B------:R-:W-:Y:S01]  /*a990*/  FFMA.FTZ R12, R5.reuse, R63, -R4 ;  /* 0x0000003f050c7223 */ /* 0x040fe20000010804 */
[----:B------:R-:W-:Y:S02]  /*a9a0*/  IMAD.U32 R4, R66, 0x10000, RZ ;  /* 0x0001000042047824 */ /* 0x000fe400078e00ff */
[----:B------:R-:W-:Y:S01]  /*a9b0*/  FFMA.FTZ R32, R5, R68, R32 ;  /* 0x0000004405207223 */ /* 0x000fe20000010020 */
[----:B------:R-:W-:Y:S01]  /*a9c0*/  LOP3.LUT R14, R14, 0xffff0000, RZ, 0xc0, !PT ;  /* 0xffff00000e0e7812 */ /* 0x000fe200078ec0ff */
[C---:B------:R-:W-:Y:S01]  /*a9d0*/  FMUL.FTZ R11, R13.reuse, R70 ;  /* 0x000000460d0b7220 */ /* 0x040fe20000410000 */
[----:B------:R-:W-:Y:S01]  /*a9e0*/  FMUL.FTZ R68, R34, R6 ;  /* 0x0000000622447220 */ /* 0x000fe20000410000 */
[----:B------:R-:W-:Y:S01]  /*a9f0*/  LOP3.LUT R72, R72, 0xffff0000, RZ, 0xc0, !PT ;  /* 0xffff000048487812 */ /* 0x000fe200078ec0ff */
[----:B------:R-:W-:Y:S01]  /*aa00*/  FMUL.FTZ R13, R13, R65 ;  /* 0x000000410d0d7220 */ /* 0x000fe20000410000 */
[----:B------:R-:W-:Y:S01]  /*aa10*/  LOP3.LUT R15, R15, 0xffff0000, RZ, 0xc0, !PT ;  /* 0xffff00000f0f7812 */ /* 0x000fe200078ec0ff */
[-C--:B------:R-:W-:Y:S01]  /*aa20*/  FMUL.FTZ R34, R34, R4.reuse ;  /* 0x0000000422227220 */ /* 0x080fe20000410000 */
[----:B------:R-:W-:Y:S01]  /*aa30*/  LOP3.LUT R66, R66, 0xffff0000, RZ, 0xc0, !PT ;  /* 0xffff000042427812 */ /* 0x000fe200078ec0ff */
[----:B------:R-:W-:Y:S01]  /*aa40*/  FFMA.FTZ R68, R7, R4, -R68 ;  /* 0x0000000407447223 */ /* 0x000fe20000010844 */
[----:B------:R-:W-:Y:S01]  /*aa50*/  LOP3.LUT R73, R73, 0xffff0000, RZ, 0xc0, !PT ;  /* 0xffff000049497812 */ /* 0x000fe200078ec0ff */
[----:B------:R-:W-:Y:S01]  /*aa60*/  FFMA.FTZ R70, R8, R70, R13 ;  /* 0x0000004608467223 */ /* 0x000fe2000001000d */
[----:B------:R-:W-:Y:S01]  /*aa70*/  LOP3.LUT R67, R67, 0xffff0000, RZ, 0xc0, !PT ;  /* 0xffff000043437812 */ /* 0x000fe200078ec0ff */
[C---:B------:R-:W-:Y:S01]  /*aa80*/  FMUL.FTZ R4, R14.reuse, R72 ;  /* 0x000000480e047220 */ /* 0x040fe20000410000 */
[----:B------:R-:W-:Y:S01]  /*aa90*/  FFMA.FTZ R34, R7, R6, R34 ;  /* 0x0000000607227223 */ /* 0x000fe20000010022 */
[-C--:B------:R-:W-:Y:S01]  /*aaa0*/  FMUL.FTZ R5, R14, R66.reuse ;  /* 0x000000420e057220 */ /* 0x080fe20000410000 */
[C---:B------:R-:W-:Y:S01]  /*aab0*/  FMUL.FTZ R13, R15.reuse, R73 ;  /* 0x000000490f0d7220 */ /* 0x040fe20000410000 */
[----:B------:R-:W-:Y:S01]  /*aac0*/  FMUL.FTZ R6, R15, R67 ;  /* 0x000000430f067220 */ /* 0x000fe20000410000 */
[----:B------:R-:W-:Y:S01]  /*aad0*/  FFMA.FTZ R64, R8, R65, -R11 ;  /* 0x0000004108407223 */ /* 0x000fe2000001080b */
        /* <DEDUP_REMOVED lines=14> */
.L_x_1212:
[----:B------:R-:W-:Y:S05]  /*abc0*/  BSYNC B1 ;  /* 0x0000000000017941 */ /* 0x000fea0003800000 */
.L_x_1211:
[----:B------:R-:W-:Y:S04]  /*abd0*/  BSSY B1, `(.L_x_1213) ;  /* 0x0000072000017945 */ /* 0x000fe80003800000 */
[----:B------:R-:W-:Y:S05]  /*abe0*/  @P1 BRA `(.L_x_1214) ;  /* 0x0000000400c01947 */ /* 0x000fea0003800000 */
[----:B-1----:R-:W-:Y:S02]  /*abf0*/  SHF.R.S32.HI R4, RZ, 0x1f, R83 ;  /* 0x0000001fff047819 */ /* 0x002fe40000011453 */
[----:B------:R-:W-:Y:S02]  /*ac00*/  SHF.R.U64 R34, R36, 0x10, R37 ;  /* 0x0000001024227819 */ /* 0x000fe40000001225 */
[CC--:B------:R-:W-:Y:S02]  /*ac10*/  LEA.HI R5, R4.reuse, R83.reuse, RZ, 0x3 ;  /* 0x0000005304057211 */ /* 0x0c0fe400078f18ff */
[----:B------:R-:W-:Y:S02]  /*ac20*/  LEA.HI R6, R4, R83, RZ, 0x5 ;  /* 0x0000005304067211 */ /* 0x000fe400078f28ff */
[----:B------:R-:W-:Y:S02]  /*ac30*/  SHF.R.S32.HI R7, RZ, 0x3, R5 ;  /* 0x00000003ff077819 */ /* 0x000fe40000011405 */
[----:B------:R-:W-:-:S02]  /*ac40*/  SHF.R.U64 R15, R24, 0x10, R25 ;  /* 0x00000010180f7819 */ /* 0x000fc40000001219 */
[----:B------:R-:W-:Y:S02]  /*ac50*/  LEA.HI R4, R0, R7, RZ, 0x1d ;  /* 0x0000000700047211 */ /* 0x000fe400078fe8ff */
[----:B------:R-:W-:Y:S02]  /*ac60*/  SHF.R.S32.HI R7, RZ, 0x5, R6 ;  /* 0x00000005ff077819 */ /* 0x000fe40000011406 */
[----:B-----5:R-:W-:Y:S02]  /*ac70*/  LOP3.LUT R6, R81, 0x18, R5, 0xf8, !PT ;  /* 0x0000001851067812 */ /* 0x020fe400078ef805 */
[----:B------:R-:W-:Y:S01]  /*ac80*/  SHF.R.S32.HI R5, RZ, 0x1f, R4 ;  /* 0x0000001fff057819 */ /* 0x000fe20000011404 */
[----:B------:R-:W-:Y:S01]  /*ac90*/  IMAD R7, R7, 0x1800, R78 ;  /* 0x0000180007077824 */ /* 0x000fe200078e024e */
[----:B------:R-:W-:Y:S02]  /*aca0*/  LOP3.LUT R6, R6, R76, RZ, 0x3c, !PT ;  /* 0x0000004c06067212 */ /* 0x000fe400078e3cff */
[----:B------:R-:W-:Y:S01]  /*acb0*/  LEA.HI R5, R5, R4, RZ, 0x2 ;  /* 0x0000000405057211 */ /* 0x000fe200078f10ff */
[----:B------:R-:W-:Y:S01]  /*acc0*/  IMAD.SHL.U32 R4, R4, 0x8, RZ ;  /* 0x0000000804047824 */ /* 0x000fe200078e00ff */
[----:B------:R-:W-:Y:S01]  /*acd0*/  SHF.R.U32.HI R37, RZ, 0x10, R37 ;  /* 0x00000010ff257819 */ /* 0x000fe20000011625 */
[----:B------:R-:W-:Y:S01]  /*ace0*/  IMAD.IADD R6, R7, 0x1, R6 ;  /* 0x0000000107067824 */ /* 0x000fe200078e0206 */
[----:B------:R-:W-:-:S02]  /*acf0*/  SHF.R.S32.HI R5, RZ, 0x2, R5 ;  /* 0x00000002ff057819 */ /* 0x000fc40000011405 */
[----:B------:R-:W-:Y:S01]  /*ad00*/  LOP3.LUT R4, R81, 0x18, R4, 0xf8, !PT ;  /* 0x0000001851047812 */ /* 0x000fe200078ef804 */
[----:B------:R-:W-:Y:S01]  /*ad10*/  IMAD R12, R6, 0x2, R80 ;  /* 0x00000002060c7824 */ /* 0x000fe200078e0250 */
[----:B------:R-:W-:Y:S01]  /*ad20*/  PRMT R59, R59, 0x5410, R34 ;  /* 0x000054103b3b7816 */ /* 0x000fe20000000022 */
[----:B------:R-:W-:Y:S01]  /*ad30*/  IMAD R5, R5, 0x1800, R78 ;  /* 0x0000180005057824 */ /* 0x000fe200078e024e */
[----:B------:R-:W-:Y:S02]  /*ad40*/  LOP3.LUT R4, R4, R76, RZ, 0x3c, !PT ;  /* 0x0000004c04047212 */ /* 0x000fe400078e3cff */
[----:B------:R-:W-:Y:S01]  /*ad50*/  PRMT R54, R54, 0x5410, R15 ;  /* 0x0000541036367816 */ /* 0x000fe2000000000f */
[----:B------:R-:W-:Y:S01]  /*ad60*/  IMAD.U32 R35, R59, 0x10000, RZ ;  /* 0x000100003b237824 */ /* 0x000fe200078e00ff */
[----:B------:R-:W-:Y:S01]  /*ad70*/  SHF.R.U32.HI R24, RZ, 0x10, R25 ;  /* 0x00000010ff187819 */ /* 0x000fe20000011619 */
[----:B------:R-:W-:Y:S01]  /*ad80*/  IMAD.IADD R13, R5, 0x1, R4 ;  /* 0x00000001050d7824 */ /* 0x000fe200078e0204 */
[----:B------:R-:W-:Y:S01]  /*ad90*/  SHF.R.U64 R14, R26, 0x10, R27 ;  /* 0x000000101a0e7819 */ /* 0x000fe2000000121b */
[----:B------:R-:W1:Y:S01]  /*ada0*/  LDS.128 R4, [R12] ;  /* 0x000000000c047984 */ /* 0x000e620000000c00 */
[----:B------:R-:W-:Y:S01]  /*adb0*/  PRMT R60, R60, 0x5410, R37 ;  /* 0x000054103c3c7816 */ /* 0x000fe20000000025 */
[----:B------:R-:W-:Y:S01]  /*adc0*/  IMAD R13, R13, 0x2, R2 ;  /* 0x000000020d0d7824 */ /* 0x000fe200078e0202 */
[--C-:B------:R-:W-:Y:S01]  /*add0*/  SHF.R.U64 R32, R38, 0x10, R39.reuse ;  /* 0x0000001026207819 */ /* 0x100fe20000001227 */
[----:B------:R-:W-:Y:S01]  /*ade0*/  IMAD.U32 R37, R54, 0x10000, RZ ;  /* 0x0001000036257824 */ /* 0x000fe200078e00ff */
[----:B------:R-:W-:-:S02]  /*adf0*/  SHF.R.U32.HI R39, RZ, 0x10, R39 ;  /* 0x00000010ff277819 */ /* 0x000fc40000011627 */
[----:B0-----:R-:W0:Y:S01]  /*ae00*/  LDS.128 R8, [R13+0xc400] ;  /* 0x00c400000d087984 */ /* 0x001e220000000c00 */
[----:B------:R-:W-:Y:S02]  /*ae10*/  SHF.R.U32.HI R27, RZ, 0x10, R27 ;  /* 0x00000010ff1b7819 */ /* 0x000fe4000001161b */
[----:B------:R-:W-:Y:S02]  /*ae20*/  PRMT R55, R55, 0x5410, R24 ;  /* 0x0000541037377816 */ /* 0x000fe40000000018 */
[----:B------:R-:W-:Y:S02]  /*ae30*/  PRMT R57, R57, 0x5410, R14 ;  /* 0x0000541039397816 */ /* 0x000fe4000000000e */
[----:B------:R-:W-:Y:S02]  /*ae40*/  PRMT R62, R62, 0x5410, R39 ;  /* 0x000054103e3e7816 */ /* 0x000fe40000000027 */
[----:B------:R-:W-:Y:S02]  /*ae50*/  PRMT R58, R58, 0x5410, R27 ;  /* 0x000054103a3a7816 */ /* 0x000fe4000000001b */
[----:B------:R-:W-:-:S02]  /*ae60*/  LOP3.LUT R39, R54, 0xffff0000, RZ, 0xc0, !PT ;  /* 0xffff000036277812 */ /* 0x000fc400078ec0ff */
[----:B------:R-:W-:Y:S02]  /*ae70*/  LOP3.LUT R59, R59, 0xffff0000, RZ, 0xc0, !PT ;  /* 0xffff00003b3b7812 */ /* 0x000fe400078ec0ff */
[----:B------:R-:W-:Y:S01]  /*ae80*/  PRMT R61, R61, 0x5410, R32 ;  /* 0x000054103d3d7816 */ /* 0x000fe20000000020 */
[C---:B-1----:R-:W-:Y:S01]  /*ae90*/  IMAD.U32 R14, R4.reuse, 0x10000, RZ ;  /* 0x00010000040e7824 */ /* 0x042fe200078e00ff */
[----:B------:R-:W-:Y:S01]  /*aea0*/  LOP3.LUT R4, R4, 0xffff0000, RZ, 0xc0, !PT ;  /* 0xffff000004047812 */ /* 0x000fe200078ec0ff */
[C---:B------:R-:W-:Y:S01]  /*aeb0*/  IMAD.U32 R15, R5.reuse, 0x10000, RZ ;  /* 0x00010000050f7824 */ /* 0x040fe200078e00ff */
[----:B------:R-:W-:Y:S01]  /*aec0*/  LOP3.LUT R5, R5, 0xffff0000, RZ, 0xc0, !PT ;  /* 0xffff000005057812 */ /* 0x000fe200078ec0ff */
[C---:B------:R-:W-:Y:S01]  /*aed0*/  IMAD.U32 R24, R6.reuse, 0x10000, RZ ;  /* 0x0001000006187824 */ /* 0x040fe200078e00ff */
[----:B------:R-:W-:Y:S01]  /*aee0*/  LOP3.LUT R6, R6, 0xffff0000, RZ, 0xc0, !PT ;  /* 0xffff000006067812 */ /* 0x000fe200078ec0ff */
        /* <DEDUP_REMOVED lines=9> */
[C---:B------:R-:W-:Y:S01]  /*af80*/  FFMA.FTZ R53, R14.reuse, R35, -R53 ;  /* 0x000000230e357223 */ /* 0x040fe20000010835 */
[----:B------:R-:W-:Y:S01]  /*af90*/  FFMA.FTZ R63, R14, R37, R63 ;  /* 0x000000250e3f7223 */ /* 0x000fe2000001003f */
[----:B------:R-:W-:Y:S02]  /*afa0*/  IMAD.U32 R14, R60, 0x10000, RZ ;  /* 0x000100003c0e7824 */ /* 0x000fe400078e00ff */
[C---:B------:R-:W-:Y:S01]  /*afb0*/  FMUL.FTZ R35, R8.reuse, R39 ;  /* 0x0000002708237220 */ /* 0x040fe20000410000 */
[-C--:B------:R-:W-:Y:S01]  /*afc0*/  FMUL.FTZ R37, R8, R59.reuse ;  /* 0x0000003b08257220 */ /* 0x080fe20000410000 */
[----:B------:R-:W-:Y:S01]  /*afd0*/  FMUL.FTZ R38, R27, R26 ;  /* 0x0000001a1b267220 */ /* 0x000fe20000410000 */
[----:B------:R-:W-:Y:S01]  /*afe0*/  LOP3.LUT R8, R55, 0xffff0000, RZ, 0xc0, !PT ;  /* 0xffff000037087812 */ /* 0x000fe200078ec0ff */
[----:B------:R-:W-:Y:S01]  /*aff0*/  FMUL.FTZ R27, R27, R14 ;  /* 0x0000000e1b1b7220 */ /* 0x000fe20000410000 */
[----:B------:R-:W-:Y:S01]  /*b000*/  LOP3.LUT R60, R60, 0xffff0000, RZ, 0xc0, !PT ;  /* 0xffff00003c3c7812 */ /* 0x000fe200078ec0ff */
[C---:B------:R-:W-:Y:S01]  /*b010*/  FFMA.FTZ R34, R4.reuse, R59, -R35 ;  /* 0x0000003b04227223 */ /* 0x040fe20000010823 */
[----:B------:R-:W-:Y:S01]  /*b020*/  FFMA.FTZ R36, R4, R39, R37 ;  /* 0x0000002704247223 */ /* 0x000fe20000010025 */
[----:B------:R-:W-:Y:S01]  /*b030*/  FFMA.FTZ R26, R15, R26, R27 ;  /* 0x0000001a0f1a7223 */ /* 0x000fe2000001001b */
[----:B------:R-:W-:-:S02]  /*b040*/  IMAD.U32 R32, R10, 0x10000, RZ ;  /* 0x000100000a207824 */ /* 0x000fc400078e00ff */
[----:B------:R-:W-:Y:S01]  /*b050*/  FFMA.FTZ R38, R15, R14, -R38 ;  /* 0x0000000e0f267223 */ /* 0x000fe20000010826 */
[----:B------:R-:W-:Y:S01]  /*b060*/  FMUL.FTZ R4, R9, R8 ;  /* 0x0000000809047220 */ /* 0x000fe20000410000 */
[----:B------:R-:W-:Y:S02]  /*b070*/  IMAD.U32 R27, R57, 0x10000, RZ ;  /* 0x00010000391b7824 */ /* 0x000fe400078e00ff */
[-C--:B------:R-:W-:Y:S01]  /*b080*/  FMUL.FTZ R54, R9, R60.reuse ;  /* 0x0000003c09367220 */ /* 0x080fe20000410000 */
[----:B------:R-:W-:Y:S02]  /*b090*/  IMAD.U32 R33, R11, 0x10000, RZ ;  /* 0x000100000b217824 */ /* 0x000fe400078e00ff */
[----:B------:R-:W-:Y:S01]  /*b0a0*/  FFMA.FTZ R9, R5, R60, -R4 ;  /* 0x0000003c05097223 */ /* 0x000fe20000010804 */
[----:B------:R-:W-:Y:S02]  /*b0b0*/  IMAD.U32 R15, R61, 0x10000, RZ ;  /* 0x000100003d0f7824 */ /* 0x000fe400078e00ff */
[----:B------:R-:W-:Y:S01]  /*b0c0*/  FMUL.FTZ R37, R32, R27 ;  /* 0x0000001b20257220 */ /* 0x000fe20000410000 */
[----:B------:R-:W-:-:S02]  /*b0d0*/  IMAD.U32 R14, R58, 0x10000, RZ ;  /* 0x000100003a0e7824 */ /* 0x000fc400078e00ff */
[----:B------:R-:W-:Y:S01]  /*b0e0*/  FFMA.FTZ R35, R5, R8, R54 ;  /* 0x0000000805237223 */ /* 0x000fe20000010036 */
[----:B------:R-:W-:Y:S01]  /*b0f0*/  LOP3.LUT R10, R10, 0xffff0000, RZ, 0xc0, !PT ;  /* 0xffff00000a0a7812 */ /* 0x000fe200078ec0ff */
[----:B------:R-:W-:Y:S01]  /*b100*/  IMAD.U32 R4, R62, 0x10000, RZ ;  /* 0x000100003e047824 */ /* 0x000fe200078e00ff */
[----:B------:R-:W-:Y:S01]  /*b110*/  LOP3.LUT R11, R11, 0xffff0000, RZ, 0xc0, !PT ;  /* 0xffff00000b0b7812 */ /* 0x000fe200078ec0ff */
[-C--:B------:R-:W-:Y:S01]  /*b120*/  FMUL.FTZ R32, R32, R15.reuse ;  /* 0x0000000f20207220 */ /* 0x080fe20000410000 */
[----:B------:R-:W-:Y:S01]  /*b130*/  FMUL.FTZ R8, R33, R14 ;  /* 0x0000000e21087220 */ /* 0x000fe20000410000 */
[----:B------:R-:W-:Y:S01]  /*b140*/  LOP3.LUT R57, R57, 0xffff0000, RZ, 0xc0, !PT ;  /* 0xffff000039397812 */ /* 0x000fe200078ec0ff */
[----:B------:R-:W-:Y:S01]  /*b150*/  FFMA.FTZ R37, R24, R15, -R37 ;  /* 0x0000000f18257223 */ /* 0x000fe20000010825 */
[----:B------:R-:W-:Y:S01]  /*b160*/  LOP3.LUT R58, R58, 0xffff0000, RZ, 0xc0, !PT ;  /* 0xffff00003a3a7812 */ /* 0x000fe200078ec0ff */
[----:B------:R-:W-:Y:S01]  /*b170*/  FFMA.FTZ R32, R24, R27, R32 ;  /* 0x0000001b18207223 */ /* 0x000fe20000010020 */
[----:B------:R-:W-:Y:S01]  /*b180*/  LOP3.LUT R61, R61, 0xffff0000, RZ, 0xc0, !PT ;  /* 0xffff00003d3d7812 */ /* 0x000fe200078ec0ff */
[-C--:B------:R-:W-:Y:S01]  /*b190*/  FFMA.FTZ R15, R25, R4.reuse, -R8 ;  /* 0x00000004190f7223 */ /* 0x080fe20000010808 */
[----:B------:R-:W-:Y:S01]  /*b1a0*/  LOP3.LUT R62, R62, 0xffff0000, RZ, 0xc0, !PT ;  /* 0xffff00003e3e7812 */ /* 0x000fe200078ec0ff */
[----:B------:R-:W-:Y:S01]  /*b1b0*/  FMUL.FTZ R24, R33, R4 ;  /* 0x0000000421187220 */ /* 0x000fe20000410000 */
[C---:B------:R-:W-:Y:S01]  /*b1c0*/  FMUL.FTZ R5, R10.reuse, R57 ;  /* 0x000000390a057220 */ /* 0x040fe20000410000 */
[C---:B------:R-:W-:Y:S01]  /*b1d0*/  FMUL.FTZ R8, R11.reuse, R58 ;  /* 0x0000003a0b087220 */ /* 0x040fe20000410000 */
[-C--:B------:R-:W-:Y:S01]  /*b1e0*/  FMUL.FTZ R4, R10, R61.reuse ;  /* 0x0000003d0a047220 */ /* 0x080fe20000410000 */
[-C--:B------:R-:W-:Y:S01]  /*b1f0*/  FMUL.FTZ R11, R11, R62.reuse ;  /* 0x0000003e0b0b7220 */ /* 0x080fe20000410000 */
[C---:B------:R-:W-:Y:S01]  /*b200*/  FFMA.FTZ R10, R6.reuse, R61, -R5 ;  /* 0x0000003d060a7223 */ /* 0x040fe20000010805 */
[----:B------:R-:W-:Y:S01]  /*b210*/  FFMA.FTZ R62, R7, R62, -R8 ;  /* 0x0000003e073e7223 */ /* 0x000fe20000010808 */
[----:B------:R-:W-:Y:S01]  /*b220*/  FFMA.FTZ R24, R25, R14, R24 ;  /* 0x0000000e19187223 */ /* 0x000fe20000010018 */
[----:B------:R-:W-:Y:S01]  /*b230*/  FFMA.FTZ R57, R6, R57, R4 ;  /* 0x0000003906397223 */ /* 0x000fe20000010004 */
[----:B------:R-:W-:Y:S01]  /*b240*/  FFMA.FTZ R11, R7, R58, R11 ;  /* 0x0000003a070b7223 */ /* 0x000fe2000001000b */
[----:B------:R-:W-:-:S02]  /*b250*/  F2FP.BF16.F32.PACK_AB R4, R34, R53 ;  /* 0x000000352204723e */ /* 0x000fc400000010ff */
[----:B------:R-:W-:Y:S02]  /*b260*/  F2FP.BF16.F32.PACK_AB R5, R9, R38 ;  /* 0x000000260905723e */ /* 0x000fe400000010ff */
[----:B------:R-:W-:Y:S02]  /*b270*/  F2FP.BF16.F32.PACK_AB R6, R10, R37 ;  /* 0x000000250a06723e */ /* 0x000fe400000010ff */
[----:B------:R-:W-:Y:S02]  /*b280*/  F2FP.BF16.F32.PACK_AB R7, R62, R15 ;  /* 0x0000000f3e07723e */ /* 0x000fe400000010ff */
[----:B------:R-:W-:Y:S02]  /*b290*/  F2FP.BF16.F32.PACK_AB R8, R36, R63 ;  /* 0x0000003f2408723e */ /* 0x000fe400000010ff */
[----:B------:R-:W-:Y:S01]  /*b2a0*/  F2FP.BF16.F32.PACK_AB R9, R35, R26 ;  /* 0x0000001a2309723e */ /* 0x000fe200000010ff */
[----:B------:R2:W-:Y:S01]  /*b2b0*/  STS.128 [R12], R4 ;  /* 0x000000040c007388 */ /* 0x0005e20000000c00 */
[----:B------:R-:W-:-:S02]  /*b2c0*/  F2FP.BF16.F32.PACK_AB R10, R57, R32 ;  /* 0x00000020390a723e */ /* 0x000fc400000010ff */
[----:B------:R-:W-:-:S05]  /*b2d0*/  F2FP.BF16.F32.PACK_AB R11, R11, R24 ;  /* 0x000000180b0b723e */ /* 0x000fca00000010ff */
[----:B------:R2:W-:Y:S02]  /*b2e0*/  STS.128 [R13+0xc400], R8 ;  /* 0x00c400080d007388 */ /* 0x0005e40000000c00 */
.L_x_1214:
[----:B------:R-:W-:Y:S05]  /*b2f0*/  BSYNC B1 ;  /* 0x0000000000017941 */ /* 0x000fea0003800000 */
.L_x_1213:
[----:B------:R-:W-:Y:S05]  /*b300*/  @P2 BRA `(.L_x_1192) ;  /* 0x0000000400c02947 */ /* 0x000fea0003800000 */
[----:B-12---:R-:W-:Y:S02]  /*b310*/  SHF.R.S32.HI R4, RZ, 0x1f, R82 ;  /* 0x0000001fff047819 */ /* 0x006fe40000011452 */
[----:B------:R-:W-:Y:S02]  /*b320*/  SHF.R.U64 R14, R28, 0x10, R29 ;  /* 0x000000101c0e7819 */ /* 0x000fe4000000121d */
[CC--:B------:R-:W-:Y:S02]  /*b330*/  LEA.HI R5, R4.reuse, R82.reuse, RZ, 0x3 ;  /* 0x0000005204057211 */ /* 0x0c0fe400078f18ff */
[----:B------:R-:W-:Y:S02]  /*b340*/  LEA.HI R4, R4, R82, RZ, 0x5 ;  /* 0x0000005204047211 */ /* 0x000fe400078f28ff */
[----:B------:R-:W-:Y:S02]  /*b350*/  SHF.R.S32.HI R7, RZ, 0x3, R5 ;  /* 0x00000003ff077819 */ /* 0x000fe40000011405 */
[----:B------:R-:W-:-:S02]  /*b360*/  SHF.R.S32.HI R6, RZ, 0x5, R4 ;  /* 0x00000005ff067819 */ /* 0x000fc40000011404 */
[----:B------:R-:W-:Y:S02]  /*b370*/  LEA.HI R0, R0, R7, RZ, 0x1d ;  /* 0x0000000700007211 */ /* 0x000fe400078fe8ff */
[----:B-----5:R-:W-:Y:S01]  /*b380*/  LOP3.LUT R4, R81, 0x18, R5, 0xf8, !PT ;  /* 0x0000001851047812 */ /* 0x020fe200078ef805 */
[----:B------:R-:W-:Y:S01]  /*b390*/  IMAD R6, R6, 0x1800, R78 ;  /* 0x0000180006067824 */ /* 0x000fe200078e024e */
[----:B------:R-:W-:Y:S02]  /*b3a0*/  SHF.R.S32.HI R5, RZ, 0x1f, R0 ;  /* 0x0000001fff057819 */ /* 0x000fe40000011400 */
[----:B------:R-:W-:Y:S02]  /*b3b0*/  LOP3.LUT R7, R4, R76, RZ, 0x3c, !PT ;  /* 0x0000004c04077212 */ /* 0x000fe400078e3cff */
[----:B------:R-:W-:Y:S01]  /*b3c0*/  LEA.HI R5, R5, R0, RZ, 0x2 ;  /* 0x0000000005057211 */ /* 0x000fe200078f10ff */
[----:B------:R-:W-:Y:S01]  /*b3d0*/  IMAD.SHL.U32 R0, R0, 0x8, RZ ;  /* 0x0000000800007824 */ /* 0x000fe200078e00ff */
[----:B------:R-:W-:Y:S01]  /*b3e0*/  SHF.R.U64 R26, R40, 0x10, R41 ;  /* 0x00000010281a7819 */ /* 0x000fe20000001229 */
[----:B------:R-:W-:Y:S01]  /*b3f0*/  IMAD.IADD R6, R6, 0x1, R7 ;  /* 0x0000000106067824 */ /* 0x000fe200078e0207 */
[----:B------:R-:W-:-:S02]  /*b400*/  SHF.R.S32.HI R5, RZ, 0x2, R5 ;  /* 0x00000002ff057819 */ /* 0x000fc40000011405 */
[----:B------:R-:W-:Y:S01]  /*b410*/  LOP3.LUT R4, R81, 0x18, R0, 0xf8, !PT ;  /* 0x0000001851047812 */ /* 0x000fe200078ef800 */
[----:B------:R-:W-:Y:S01]  /*b420*/  IMAD R0, R6, 0x2, R80 ;  /* 0x0000000206007824 */ /* 0x000fe200078e0250 */
[----:B------:R-:W-:Y:S01]  /*b430*/  SHF.R.U32.HI R29, RZ, 0x10, R29 ;  /* 0x00000010ff1d7819 */ /* 0x000fe2000001161d */
[----:B------:R-:W-:Y:S01]  /*b440*/  IMAD R5, R5, 0x1800, R78 ;  /* 0x0000180005057824 */ /* 0x000fe200078e024e */
[----:B------:R-:W-:Y:S02]  /*b450*/  LOP3.LUT R4, R4, R76, RZ, 0x3c, !PT ;  /* 0x0000004c04047212 */ /* 0x000fe400078e3cff */
[----:B------:R-:W-:Y:S02]  /*b460*/  PRMT R27, R3, 0x5410, R14 ;  /* 0x00005410031b7816 */ /* 0x000fe4000000000e */
[----:B------:R-:W-:Y:S01]  /*b470*/  PRMT R49, R49, 0x5410, R26 ;  /* 0x0000541031317816 */ /* 0x000fe2000000001a */
[----:B0-----:R-:W-:Y:S01]  /*b480*/  IMAD.IADD R9, R5, 0x1, R4 ;  /* 0x0000000105097824 */ /* 0x001fe200078e0204 */
[----:B------:R-:W-:Y:S01]  /*b490*/  PRMT R29, R20, 0x5410, R29 ;  /* 0x00005410141d7816 */ /* 0x000fe2000000001d */
[----:B------:R-:W0:Y:S01]  /*b4a0*/  LDS.128 R4, [R0] ;  /* 0x0000000000047984 */ /* 0x000e220000000c00 */
[----:B------:R-:W-:Y:S01]  /*b4b0*/  IMAD.U32 R28, R27, 0x10000, RZ ;  /* 0x000100001b1c7824 */ /* 0x000fe200078e00ff */
[----:B------:R-:W-:Y:S01]  /*b4c0*/  SHF.R.U32.HI R41, RZ, 0x10, R41 ;  /* 0x00000010ff297819 */ /* 0x000fe20000011629 */
[----:B------:R-:W-:Y:S01]  /*b4d0*/  IMAD R12, R9, 0x2, R2 ;  /* 0x00000002090c7824 */ /* 0x000fe200078e0202 */
[----:B------:R-:W-:Y:S01]  /*b4e0*/  SHF.R.U64 R30, R30, 0x10, R31 ;  /* 0x000000101e1e7819 */ /* 0x000fe2000000121f */
[----:B------:R-:W-:Y:S01]  /*b4f0*/  IMAD.U32 R26, R49, 0x10000, RZ ;  /* 0x00010000311a7824 */ /* 0x000fe200078e00ff */
[----:B------:R-:W-:-:S02]  /*b500*/  PRMT R50, R50, 0x5410, R41 ;  /* 0x0000541032327816 */ /* 0x000fc40000000029 */
[----:B------:R-:W1:Y:S01]  /*b510*/  LDS.128 R8, [R12+0xc400] ;  /* 0x00c400000c087984 */ /* 0x000e620000000c00 */
[----:B------:R-:W-:Y:S02]  /*b520*/  PRMT R30, R21, 0x5410, R30 ;  /* 0x00005410151e7816 */ /* 0x000fe4000000001e */
[----:B------:R-:W-:Y:S02]  /*b530*/  SHF.R.U32.HI R31, RZ, 0x10, R31 ;  /* 0x00000010ff1f7819 */ /* 0x000fe4000001161f */
[----:B------:R-:W-:Y:S02]  /*b540*/  LOP3.LUT R27, R27, 0xffff0000, RZ, 0xc0, !PT ;  /* 0xffff00001b1b7812 */ /* 0x000fe400078ec0ff */
[----:B------:R-:W-:Y:S02]  /*b550*/  LOP3.LUT R49, R49, 0xffff0000, RZ, 0xc0, !PT ;  /* 0xffff000031317812 */ /* 0x000fe400078ec0ff */
[----:B------:R-:W-:Y:S02]  /*b560*/  SHF.R.U64 R24, R42, 0x10, R43 ;  /* 0x000000102a187819 */ /* 0x000fe4000000122b */
[----:B------:R-:W-:-:S02]  /*b570*/  PRMT R48, R48, 0x5410, R31 ;  /* 0x0000541030307816 */ /* 0x000fc4000000001f */
[----:B------:R-:W-:Y:S02]  /*b580*/  PRMT R51, R51, 0x5410, R24 ;  /* 0x0000541033337816 */ /* 0x000fe40000000018 */
[----:B------:R-:W-:-:S04]  /*b590*/  SHF.R.U32.HI R43, RZ, 0x10, R43 ;  /* 0x00000010ff2b7819 */ /* 0x000fc8000001162b */
[----:B------:R-:W-:Y:S01]  /*b5a0*/  PRMT R52, R52, 0x5410, R43 ;  /* 0x0000541034347816 */ /* 0x000fe2000000002b */
        /* <DEDUP_REMOVED lines=14> */
[----:B------:R-:W-:Y:S01]  /*b690*/  FMUL.FTZ R31, R8, R27 ;  /* 0x0000001b081f7220 */ /* 0x000fe20000410000 */
[----:B------:R-:W-:-:S02]  /*b6a0*/  IMAD.U32 R24, R10, 0x10000, RZ ;  /* 0x000100000a187824 */ /* 0x000fc400078e00ff */
[----:B------:R-:W-:Y:S01]  /*b6b0*/  FFMA.FTZ R32, R3, R26, -R32 ;  /* 0x0000001a03207223 */ /* 0x000fe20000010820 */
[----:B------:R-:W-:Y:S02]  /*b6c0*/  IMAD.U32 R26, R29, 0x10000, RZ ;  /* 0x000100001d1a7824 */ /* 0x000fe400078e00ff */
[----:B------:R-:W-:Y:S01]  /*b6d0*/  FFMA.FTZ R28, R3, R28, R20 ;  /* 0x0000001c031c7223 */ /* 0x000fe20000010014 */
[----:B------:R-:W-:Y:S02]  /*b6e0*/  IMAD.U32 R20, R50, 0x10000, RZ ;  /* 0x0001000032147824 */ /* 0x000fe400078e00ff */
[-C--:B------:R-:W-:Y:S01]  /*b6f0*/  FMUL.FTZ R3, R8, R49.reuse ;  /* 0x0000003108037220 */ /* 0x080fe20000410000 */
[----:B------:R-:W-:Y:S01]  /*b700*/  FMUL.FTZ R34, R21, R26 ;  /* 0x0000001a15227220 */ /* 0x000fe20000410000 */
[----:B------:R-:W-:Y:S01]  /*b710*/  LOP3.LUT R8, R29, 0xffff0000, RZ, 0xc0, !PT ;  /* 0xffff00001d087812 */ /* 0x000fe200078ec0ff */
[-C--:B------:R-:W-:Y:S01]  /*b720*/  FMUL.FTZ R21, R21, R20.reuse ;  /* 0x0000001415157220 */ /* 0x080fe20000410000 */
[----:B------:R-:W-:Y:S01]  /*b730*/  LOP3.LUT R50, R50, 0xffff0000, RZ, 0xc0, !PT ;  /* 0xffff000032327812 */ /* 0x000fe200078ec0ff */
[C---:B------:R-:W-:Y:S01]  /*b740*/  FFMA.FTZ R34, R13.reuse, R20, -R34 ;  /* 0x000000140d227223 */ /* 0x040fe20000010822 */
[----:B------:R-:W-:Y:S01]  /*b750*/  FFMA.FTZ R31, R4, R49, -R31 ;  /* 0x00000031041f7223 */ /* 0x000fe2000001081f */
[----:B------:R-:W-:Y:S01]  /*b760*/  FFMA.FTZ R21, R13, R26, R21 ;  /* 0x0000001a0d157223 */ /* 0x000fe20000010015 */
[----:B------:R-:W-:-:S02]  /*b770*/  IMAD.U32 R13, R30, 0x10000, RZ ;  /* 0x000100001e0d7824 */ /* 0x000fc400078e00ff */
[----:B------:R-:W-:Y:S01]  /*b780*/  FFMA.FTZ R27, R4, R27, R3 ;  /* 0x0000001b041b7223 */ /* 0x000fe20000010003 */
[----:B------:R-:W-:Y:S01]  /*b790*/  FMUL.FTZ R4, R9, R8 ;  /* 0x0000000809047220 */ /* 0x000fe20000410000 */
[----:B------:R-:W-:Y:S02]  /*b7a0*/  IMAD.U32 R3, R51, 0x10000, RZ ;  /* 0x0001000033037824 */ /* 0x000fe400078e00ff */
[-C--:B------:R-:W-:Y:S01]  /*b7b0*/  FMUL.FTZ R26, R9, R50.reuse ;  /* 0x00000032091a7220 */ /* 0x080fe20000410000 */
[----:B------:R-:W-:Y:S01]  /*b7c0*/  FMUL.FTZ R29, R24, R13 ;  /* 0x0000000d181d7220 */ /* 0x000fe20000410000 */
[----:B------:R-:W-:Y:S02]  /*b7d0*/  IMAD.U32 R25, R11, 0x10000, RZ ;  /* 0x000100000b197824 */ /* 0x000fe400078e00ff */
[C---:B------:R-:W-:Y:S01]  /*b7e0*/  FFMA.FTZ R9, R5.reuse, R50, -R4 ;  /* 0x0000003205097223 */ /* 0x040fe20000010804 */
[----:B------:R-:W-:Y:S02]  /*b7f0*/  IMAD.U32 R20, R48, 0x10000, RZ ;  /* 0x0001000030147824 */ /* 0x000fe400078e00ff */
[-C--:B------:R-:W-:Y:S01]  /*b800*/  FMUL.FTZ R24, R24, R3.reuse ;  /* 0x0000000318187220 */ /* 0x080fe20000410000 */
[----:B------:R-:W-:Y:S01]  /*b810*/  FFMA.FTZ R26, R5, R8, R26 ;  /* 0x00000008051a7223 */ /* 0x000fe2000001001a */
[----:B------:R-:W-:Y:S01]  /*b820*/  FFMA.FTZ R29, R14, R3, -R29 ;  /* 0x000000030e1d7223 */ /* 0x000fe2000001081d */
[----:B------:R-:W-:Y:S01]  /*b830*/  LOP3.LUT R10, R10, 0xffff0000, RZ, 0xc0, !PT ;  /* 0xffff00000a0a7812 */ /* 0x000fe200078ec0ff */
[----:B------:R-:W-:Y:S01]  /*b840*/  IMAD.U32 R4, R52, 0x10000, RZ ;  /* 0x0001000034047824 */ /* 0x000fe200078e00ff */
[----:B------:R-:W-:Y:S01]  /*b850*/  LOP3.LUT R11, R11, 0xffff0000, RZ, 0xc0, !PT ;  /* 0xffff00000b0b7812 */ /* 0x000fe200078ec0ff */
[----:B------:R-:W-:Y:S01]  /*b860*/  FMUL.FTZ R8, R25, R20 ;  /* 0x0000001419087220 */ /* 0x000fe20000410000 */
[----:B------:R-:W-:Y:S01]  /*b870*/  LOP3.LUT R3, R30, 0xffff0000, RZ, 0xc0, !PT ;  /* 0xffff00001e037812 */ /* 0x000fe200078ec0ff */
[----:B------:R-:W-:Y:S01]  /*b880*/  FFMA.FTZ R24, R14, R13, R24 ;  /* 0x0000000d0e187223 */ /* 0x000fe20000010018 */
[----:B------:R-:W-:Y:S01]  /*b890*/  LOP3.LUT R48, R48, 0xffff0000, RZ, 0xc0, !PT ;  /* 0xffff000030307812 */ /* 0x000fe200078ec0ff */
[-C--:B------:R-:W-:Y:S01]  /*b8a0*/  FFMA.FTZ R13, R15, R4.reuse, -R8 ;  /* 0x000000040f0d7223 */ /* 0x080fe20000010808 */
[----:B------:R-:W-:Y:S01]  /*b8b0*/  LOP3.LUT R51, R51, 0xffff0000, RZ, 0xc0, !PT ;  /* 0xffff000033337812 */ /* 0x000fe200078ec0ff */
[----:B------:R-:W-:Y:S01]  /*b8c0*/  FMUL.FTZ R14, R25, R4 ;  /* 0x00000004190e7220 */ /* 0x000fe20000410000 */
[----:B------:R-:W-:Y:S01]  /*b8d0*/  LOP3.LUT R52, R52, 0xffff0000, RZ, 0xc0, !PT ;  /* 0xffff000034347812 */ /* 0x000fe200078ec0ff */
[C---:B------:R-:W-:Y:S01]  /*b8e0*/  FMUL.FTZ R5, R10.reuse, R3 ;  /* 0x000000030a057220 */ /* 0x040fe20000410000 */
[----:B------:R-:W-:Y:S01]  /*b8f0*/  FMUL.FTZ R8, R11, R48 ;  /* 0x000000300b087220 */ /* 0x000fe20000410000 */
[-C--:B------:R-:W-:Y:S01]  /*b900*/  FMUL.FTZ R4, R10, R51.reuse ;  /* 0x000000330a047220 */ /* 0x080fe20000410000 */
[----:B------:R-:W-:Y:S01]  /*b910*/  FFMA.FTZ R14, R15, R20, R14 ;  /* 0x000000140f0e7223 */ /* 0x000fe2000001000e */
[-C--:B------:R-:W-:Y:S01]  /*b920*/  FMUL.FTZ R11, R11, R52.reuse ;  /* 0x000000340b0b7220 */ /* 0x080fe20000410000 */
        /* <DEDUP_REMOVED lines=14> */
.L_x_1192:
[----:B------:R-:W-:Y:S05]  /*ba10*/  BSYNC B0 ;  /* 0x0000000000007941 */ /* 0x000fea0003800000 */
.L_x_1182:
        /* <DEDUP_REMOVED lines=8> */
.L_x_1180:
[----:B------:R-:W-:-:S13]  /*baa0*/  ISETP.NE.AND P0, PT, R157, 0x3, PT ;  /* 0x000000039d00780c */ /* 0x000fda0003f05270 */
[----:B------:R-:W-:Y:S05]  /*bab0*/  @!P0 BRA `(.L_x_1215) ;  /* 0x0000000000048947 */ /* 0x000fea0003800000 */
[----:B------:R-:W-:Y:S01]  /*bac0*/  BPT.TRAP 0x1 ;  /* 0x000000040000795c */ /* 0x000fe20000300000 */
.L_x_1215:
[----:B01234-:R-:W-:Y:S01]  /*bad0*/  IMAD R3, R17, 0x8, R2 ;  /* 0x0000000811037824 */ /* 0x01ffe200078e0202 */
[----:B------:R-:W-:-:S04]  /*bae0*/  SHF.L.U32 R0, R22, 0x1f, RZ ;  /* 0x0000001f16007819 */ /* 0x000fc800000006ff */
[----:B------:R0:W1:Y:S01]  /*baf0*/  SYNCS.PHASECHK.TRANS64.TRYWAIT P2, [R3+URZ+0x2d830], R0 ;  /* 0x02d83000030075a7 */ /* 0x000062000804017f */
[----:B------:R-:W-:Y:S05]  /*bb00*/  @!P0 BRA `(.L_x_1216) ;  /* 0x0000000000048947 */ /* 0x000fea0003800000 */
[----:B------:R-:W-:Y:S01]  /*bb10*/  BPT.TRAP 0x1 ;  /* 0x000000040000795c */ /* 0x000fe20000300000 */
.L_x_1216:
[----:B------:R-:W2:Y:S01]  /*bb20*/  S2R R8, SR_TID.X ;  /* 0x0000000000087919 */ /* 0x000ea20000002100 */
[----:B------:R-:W-:-:S05]  /*bb30*/  LOP3.LUT R47, R47, 0xffffff80, RZ, 0xc0, !PT ;  /* 0xffffff802f2f7812 */ /* 0x000fca00078ec0ff */
[----:B------:R-:W-:-:S05]  /*bb40*/  IMAD.IADD R47, R46, 0x1, -R47 ;  /* 0x000000012e2f7824 */ /* 0x000fca00078e0a2f */
[----:B------:R-:W-:-:S04]  /*bb50*/  SHF.R.S32.HI R6, RZ, 0x1f, R47 ;  /* 0x0000001fff067819 */ /* 0x000fc8000001142f */
[CC--:B------:R-:W-:Y:S02]  /*bb60*/  LEA.HI R4, R6.reuse, R47.reuse, RZ, 0x2 ;  /* 0x0000002f06047211 */ /* 0x0c0fe400078f10ff */
[----:B------:R-:W-:Y:S02]  /*bb70*/  LEA.HI R6, R6, R47, RZ, 0x5 ;  /* 0x0000002f06067211 */ /* 0x000fe400078f28ff */
[--C-:B------:R-:W-:Y:S02]  /*bb80*/  SHF.R.S32.HI R7, RZ, 0x2, R4.reuse ;  /* 0x00000002ff077819 */ /* 0x100fe40000011404 */
[----:B------:R-:W-:Y:S02]  /*bb90*/  SHF.R.S32.HI R4, RZ, 0x1f, R4 ;  /* 0x0000001fff047819 */ /* 0x000fe40000011404 */
[----:B------:R-:W-:Y:S02]  /*bba0*/  SHF.R.S32.HI R6, RZ, 0x5, R6 ;  /* 0x00000005ff067819 */ /* 0x000fe40000011406 */
[----:B------:R-:W-:Y:S01]  /*bbb0*/  LEA.HI R5, R4, R7, RZ, 0x3 ;  /* 0x0000000704057211 */ /* 0x000fe200078f18ff */
[----:B------:R-:W-:Y:S01]  /*bbc0*/  IMAD.HI R4, R44, 0x55555556, RZ ;  /* 0x555555562c047827 */ /* 0x000fe200078e02ff */
[----:B--2---:R-:W-:-:S02]  /*bbd0*/  LOP3.LUT R9, R8, 0x7f, RZ, 0xc0, !PT ;  /* 0x0000007f08097812 */ /* 0x004fc400078ec0ff */
[----:B------:R-:W-:Y:S02]  /*bbe0*/  LOP3.LUT R8, R5, 0xfffffff8, RZ, 0xc0, !PT ;  /* 0xfffffff805087812 */ /* 0x000fe400078ec0ff */
[----:B------:R-:W-:Y:S02]  /*bbf0*/  LEA.HI R5, R4, R4, RZ, 0x1 ;  /* 0x0000000404057211 */ /* 0x000fe400078f08ff */
[----:B------:R-:W-:Y:S01]  /*bc00*/  ISETP.NE.AND P1, PT, R9, RZ, PT ;  /* 0x000000ff0900720c */ /* 0x000fe20003f25270 */
[----:B------:R-:W-:Y:S02]  /*bc10*/  IMAD.IADD R7, R7, 0x1, -R8 ;  /* 0x0000000107077824 */ /* 0x000fe400078e0a08 */
[----:B------:R-:W-:Y:S02]  /*bc20*/  IMAD R5, R5, -0x3, R44 ;  /* 0xfffffffd05057824 */ /* 0x000fe400078e022c */
[----:B------:R-:W-:Y:S01]  /*bc30*/  IMAD R6, R6, 0x10, R7 ;  /* 0x0000001006067824 */ /* 0x000fe200078e0207 */
[----:B-1----:R-:W-:Y:S07]  /*bc40*/  @P2 BRA `(.L_x_1217) ;  /* 0x0000000000082947 */ /* 0x002fee0003800000 */
[----:B------:R-:W1:Y:S02]  /*bc50*/  SYNCS.PHASECHK.TRANS64.TRYWAIT P2, [R3+URZ+0x2d830], R0 ;  /* 0x02d83000030075a7 */ /* 0x000e64000804017f */
[----:B-1----:R-:W-:Y:S05]  /*bc60*/  @!P2 BRA `(.L_x_1218) ;  /* 0x0000014c00b4a947 */ /* 0x002fea0003800000 */
.L_x_1217:
[----:B------:R-:W-:Y:S05]  /*bc70*/  WARPSYNC.ALL ;  /* 0x0000000000007948 */ /* 0x000fea0003800000 */
[----:B------:R-:W-:Y:S02]  /*bc80*/  IMAD R155, R5, 0x40, R6 ;  /* 0x00000040059b7824 */ /* 0x000fe400078e0206 */
[----:B01----:R-:W-:Y:S01]  /*bc90*/  VIADD R0, R2, 0x15400 ;  /* 0x0001540002007836 */ /* 0x003fe20000000000 */
[----:B------:R-:W-:Y:S01]  /*bca0*/  LOP3.LUT R12, R45, 0x10000, RZ, 0xfc, !PT ;  /* 0x000100002d0c7812 */ /* 0x000fe200078efcff */
[----:B------:R-:W-:Y:S01]  /*bcb0*/  IMAD.MOV.U32 R13, RZ, RZ, -0x7fffffe0 ;  /* 0x80000020ff0d7424 */ /* 0x000fe200078e00ff */
[----:B------:R-:W0:Y:S02]  /*bcc0*/  LDC.64 R8, c[0x0][0x9e0] ;  /* 0x00027800ff087b82 */ /* 0x000e240000000a00 */
[----:B------:R-:W-:-:S04]  /*bcd0*/  SHF.R.U32.HI R0, RZ, 0x4, R0 ;  /* 0x00000004ff007819 */ /* 0x000fc80000011600 */
[----:B------:R-:W-:-:S04]  /*bce0*/  LOP3.LUT R0, R0, 0x3fff, RZ, 0xc0, !PT ;  /* 0x00003fff00007812 */ /* 0x000fc800078ec0ff */
[----:B------:R-:W-:Y:S01]  /*bcf0*/  LOP3.LUT R4, R0, 0x10000, RZ, 0xfc, !PT ;  /* 0x0001000000047812 */ /* 0x000fe200078efcff */
[----:B------:R-:W-:-:S04]  /*bd00*/  IMAD.MOV.U32 R5, RZ, RZ, -0x7fffffe0 ;  /* 0x80000020ff057424 */ /* 0x000fc800078e00ff */
[----:B------:R1:W-:Y:S01]  /*bd10*/  STL [R1+0x10], R4 ;  /* 0x0000100401007387 */ /* 0x0003e20000100800 */
[C---:B------:R-:W-:Y:S02]  /*bd20*/  R2UR UR4, R12.reuse ;  /* 0x000000000c0472ca */ /* 0x040fe400000e0000 */
[----:B------:R-:W-:Y:S01]  /*bd30*/  R2UR UR5, R13 ;  /* 0x000000000d0572ca */ /* 0x000fe200000e0000 */
[----:B-----5:R-:W-:Y:S01]  /*bd40*/  WARPGROUP.ARRIVE ;  /* 0x00000000000079c5 */ /* 0x020fe20000000000 */
[----:B------:R-:W-:Y:S01]  /*bd50*/  R2UR UR7, R5 ;  /* 0x00000000050772ca */ /* 0x000fe200000e0000 */
[----:B------:R-:W-:Y:S01]  /*bd60*/  VIADD R152, R12, 0x2 ;  /* 0x000000020c987836 */ /* 0x000fe20000000000 */
[----:B------:R-:W2:Y:S01]  /*bd70*/  LDL R92, [R1+0x30] ;  /* 0x00003000015c7983 */ /* 0x000ea20000100800 */
[----:B-1----:R-:W-:-:S03]  /*bd80*/  IMAD R4, R17, 0x600, R4 ;  /* 0x0000060011047824 */ /* 0x002fc600078e0204 */
[----:B------:R-:W3:Y:S02]  /*bd90*/  LDL R94, [R1+0x40] ;  /* 0x00004000015e7983 */ /* 0x000ee40000100800 */
[C---:B------:R-:W-:Y:S01]  /*bda0*/  R2UR UR6, R4.reuse ;  /* 0x00000000040672ca */ /* 0x040fe200000e0000 */
[----:B------:R-:W-:Y:S01]  /*bdb0*/  IMAD.MOV.U32 R153, RZ, RZ, -0x7fffffe0 ;  /* 0x80000020ff997424 */ /* 0x000fe200078e00ff */
[----:B------:R-:W4:Y:S11]  /*bdc0*/  LDL R90, [R1+0x34] ;  /* 0x00003400015a7983 */ /* 0x000f360000100800 */
[----:B------:R-:W-:Y:S01]  /*bdd0*/  HGMMA.64x128x16.F32.BF16 R24, gdesc[UR4], RZ, !UPT, gsb0 ;  /* 0x01e00000041879f0 */ /* 0x000fe2000c0018ff */
[----:B------:R-:W-:-:S02]  /*bde0*/  VIADD R6, R4, 0x2 ;  /* 0x0000000204067836 */ /* 0x000fc40000000000 */
[----:B------:R-:W-:Y:S01]  /*bdf0*/  IMAD.MOV.U32 R7, RZ, RZ, -0x7fffffe0 ;  /* 0x80000020ff077424 */ /* 0x000fe200078e00ff */
[----:B------:R-:W-:Y:S02]  /*be00*/  R2UR UR4, R152 ;  /* 0x00000000980472ca */ /* 0x000fe400000e0000 */
[----:B------:R-:W-:Y:S02]  /*be10*/  R2UR UR5, R153 ;  /* 0x00000000990572ca */ /* 0x000fe400000e0000 */
[----:B------:R-:W-:Y:S02]  /*be20*/  R2UR UR6, R6 ;  /* 0x00000000060672ca */ /* 0x000fe400000e0000 */
[----:B------:R-:W-:Y:S01]  /*be30*/  R2UR UR7, R7 ;  /* 0x00000000070772ca */ /* 0x000fe200000e0000 */
[----:B------:R-:W-:Y:S02]  /*be40*/  VIADD R150, R12, 0x300 ;  /* 0x000003000c967836 */ /* 0x000fe40000000000 */
[----:B------:R-:W-:-:S02]  /*be50*/  VIADD R6, R4, 0x200 ;  /* 0x0000020004067836 */ /* 0x000fc40000000000 */
[----:B------:R-:W-:Y:S02]  /*be60*/  IMAD.MOV.U32 R151, RZ, RZ, -0x7fffffe0 ;  /* 0x80000020ff977424 */ /* 0x000fe400078e00ff */
[----:B------:R-:W-:Y:S01]  /*be70*/  IMAD.MOV.U32 R7, RZ, RZ, -0x7fffffe0 ;  /* 0x80000020ff077424 */ /* 0x000fe200078e00ff */
[----:B------:R-:W-:Y:S02]  /*be80*/  WARPGROUP.DEPBAR.LE gsb0, 0x0 ;  /* 0x00008000000079c5 */ /* 0x000fe40000010000 */
[----:B------:R-:W-:-:S06]  /*be90*/  WARPGROUP.ARRIVE ;  /* 0x00000000000079c5 */ /* 0x000fcc0000000000 */
[----:B------:R-:W-:Y:S01]  /*bea0*/  HGMMA.64x128x16.F32.BF16 R24, gdesc[UR4], R24, gsb0 ;  /* 0x01e00000041879f0 */ /* 0x000fe20008001818 */
        /* <DEDUP_REMOVED lines=37> */
[----:B------:R-:W-:-:S04]  /*c100*/  IMAD.MOV.U32 R15, RZ, RZ, -0x80 ;  /* 0xffffff80ff0f7424 */ /* 0x000fc800078e00ff */
[----:B------:R-:W-:Y:S02]  /*c110*/  IMAD R15, R88, R15, 0x80 ;  /* 0x00000080580f7424 */ /* 0x000fe400078e020f */
[----:B------:R-:W-:Y:S02]  /*c120*/  @!P1 VIADD R0, R3, 0x2d840 ;  /* 0x0002d84003009836 */ /* 0x000fe40000000000 */
[----:B--2---:R-:W-:Y:S01]  /*c130*/  IMAD.IADD R3, R92, 0x1, R15 ;  /* 0x000000015c037824 */ /* 0x004fe200078e020f */
[----:B0-----:R-:W-:-:S04]  /*c140*/  ISETP.GE.AND P2, PT, R9, 0x1, PT ;  /* 0x000000010900780c */ /* 0x001fc80003f46270 */
[----:B---3--:R-:W-:Y:S01]  /*c150*/  IADD3 R5, -R94, 0x1, R3 ;  /* 0x000000015e057810 */ /* 0x008fe20007ffe103 */
[----:B------:R-:W-:Y:S02]  /*c160*/  WARPGROUP.DEPBAR.LE gsb0, 0x0 ;  /* 0x00008000000079c5 */ /* 0x000fe40000010000 */
[----:B------:R-:W-:-:S06]  /*c170*/  WARPGROUP.ARRIVE ;  /* 0x00000000000079c5 */ /* 0x000fcc0000000000 */
[----:B------:R-:W-:Y:S01]  /*c180*/  HGMMA.64x128x16.F32.BF16 R24, gdesc[UR4], R24, gsb0 ;  /* 0x01e00000041879f0 */ /* 0x000fe20008001818 */
[----:B------:R-:W-:Y:S02]  /*c190*/  ULDC UR4, c[0x0][0x9dc] ;  /* 0x0002770000047ab9 */ /* 0x000fe40000000800 */
[----:B------:R-:W-:Y:S02]  /*c1a0*/  IMAD.U32 R20, RZ, RZ, UR4 ;  /* 0x00000004ff147e24 */ /* 0x000fe4000f8e00ff */
[----:B------:R-:W-:Y:S01]  /*c1b0*/  IMAD R5, R136, -0x2, R5 ;  /* 0xfffffffe88057824 */ /* 0x000fe200078e0205 */
[----:B------:R-:W-:Y:S02]  /*c1c0*/  @!P1 PRMT R0, RZ, 0x654, R0 ;  /* 0x00000654ff009816 */ /* 0x000fe40000000000 */
[----:B------:R-:W-:Y:S01]  /*c1d0*/  LOP3.LUT R10, RZ, R20, RZ, 0x33, !PT ;  /* 0x00000014ff0a7212 */ /* 0x000fe200078e33ff */
[----:B----4-:R-:W-:Y:S02]  /*c1e0*/  IMAD R155, R90, 0xc0, R155 ;  /* 0x000000c05a9b7824 */ /* 0x010fe400078e029b */
[----:B------:R-:W-:-:S02]  /*c1f0*/  IMAD R3, R136, -0x2, R3 ;  /* 0xfffffffe88037824 */ /* 0x000fc400078e0203 */
[C---:B------:R-:W-:Y:S02]  /*c200*/  IMAD.IADD R6, R5.reuse, 0x1, R8 ;  /* 0x0000000105067824 */ /* 0x040fe400078e0208 */
[----:B------:R-:W-:-:S03]  /*c210*/  IMAD.IADD R10, R5, 0x1, R10 ;  /* 0x00000001050a7824 */ /* 0x000fc600078e020a */
[----:B------:R-:W-:Y:S01]  /*c220*/  VIADDMNMX R14, R155, R6, R3, PT ;  /* 0x000000069b0e7246 */ /* 0x000fe20003800103 */
[----:B------:R-:W-:Y:S01]  /*c230*/  IMAD.IADD R11, R10, 0x1, R155 ;  /* 0x000000010a0b7824 */ /* 0x000fe200078e029b */
[----:B------:R-:W-:Y:S02]  /*c240*/  WARPGROUP.DEPBAR.LE gsb0, 0x0 ;  /* 0x00008000000079c5 */ /* 0x000fe40000010000 */
[----:B------:R0:W-:Y:S02]  /*c250*/  @!P1 SYNCS.ARRIVE.TRANS64.RED.A1T0 RZ, [R0+URZ], RZ ;  /* 0x000000ff00ff99a7 */ /* 0x0001e4000810043f */
[----:B0-----:R-:W-:Y:S01]  /*c260*/  LEA R0, R88, 0xffffff80, 0x7 ;  /* 0xffffff8058007811 */ /* 0x001fe200078e38ff */
[----:B------:R-:W-:Y:S06]  /*c270*/  @!P2 BRA `(.L_x_1219) ;  /* 0x000000000050a947 */ /* 0x000fec0003800000 */
[----:B------:R-:W-:Y:S01]  /*c280*/  IADD3 R7, -R94, R92, R155 ;  /* 0x0000005c5e077210 */ /* 0x000fe20007ffe19b */
[----:B------:R-:W-:Y:S03]  /*c290*/  BSSY B0, `(.L_x_1220) ;  /* 0x000000e000007945 */ /* 0x000fe60003800000 */
        /* <DEDUP_REMOVED lines=9> */
.L_x_1221:
[----:B------:R-:W-:-:S13]  /*c330*/  ISETP.NE.AND P3, PT, R9, 0x1, PT ;  /* 0x000000010900780c */ /* 0x000fda0003f65270 */
[----:B------:R-:W0:Y:S02]  /*c340*/  @P3 LDC.64 R4, c[0x0][0x9e8] ;  /* 0x00027a00ff043b82 */ /* 0x000e240000000a00 */
[----:B0-----:R-:W-:-:S05]  /*c350*/  @P3 IMAD.HI.U32 R4, R7, R4, RZ ;  /* 0x0000000407043227 */ /* 0x001fca00078e00ff */
[----:B------:R-:W-:-:S07]  /*c360*/  @P3 SHF.R.U32.HI R7, RZ, R5, R4 ;  /* 0x00000005ff073219 */ /* 0x000fce0000011604 */
.L_x_1222:
[----:B------:R-:W-:Y:S05]  /*c370*/  BSYNC B0 ;  /* 0x0000000000007941 */ /* 0x000fea0003800000 */
.L_x_1220:
[----:B------:R-:W-:-:S04]  /*c380*/  IMAD R7, R7, R9, -R0 ;  /* 0x0000000907077224 */ /* 0x000fc800078e0a00 */
[----:B------:R-:W-:-:S05]  /*c390*/  IMAD R4, R136, -0x2, R7 ;  /* 0xfffffffe88047824 */ /* 0x000fca00078e0207 */
[----:B------:R-:W-:Y:S02]  /*c3a0*/  VIMNMX R11, R11, R4, !PT ;  /* 0x000000040b0b7248 */ /* 0x000fe40007fe0100 */
[----:B------:R-:W-:-:S07]  /*c3b0*/  VIADDMNMX R14, R4, R9, R14, PT ;  /* 0x00000009040e7246 */ /* 0x000fce000380010e */
.L_x_1219:
[----:B------:R-:W2:Y:S01]  /*c3c0*/  LDL.LU R96, [R1] ;  /* 0x0000000001607983 */ /* 0x000ea20000300800 */
[----:B------:R-:W-:Y:S01]  /*c3d0*/  ISETP.GE.AND P3, PT, R15, 0x2, PT ;  /* 0x000000020f00780c */ /* 0x000fe20003f66270 */
[----:B------:R-:W-:Y:S01]  /*c3e0*/  VIADD R4, R155, 0x8 ;  /* 0x000000089b047836 */ /* 0x000fe20000000000 */
[----:B------:R-:W-:Y:S02]  /*c3f0*/  ISETP.GE.AND P5, PT, R15, 0x9, PT ;  /* 0x000000090f00780c */ /* 0x000fe40003fa6270 */
[----:B------:R-:W-:Y:S01]  /*c400*/  ISETP.GT.AND P4, PT, R11, 0x1, !P3 ;  /* 0x000000010b00780c */ /* 0x000fe20005f84270 */
[----:B------:R-:W-:Y:S01]  /*c410*/  IMAD.IADD R10, R10, 0x1, R4 ;  /* 0x000000010a0a7824 */ /* 0x000fe200078e0204 */
[----:B------:R-:W-:Y:S02]  /*c420*/  VIADDMNMX R6, R4, R6, R3, PT ;  /* 0x0000000604067246 */ /* 0x000fe40003800103 */
[----:B------:R-:W-:-:S04]  /*c430*/  ISETP.LT.OR P4, PT, R14, 0x2, P4 ;  /* 0x000000020e00780c */ /* 0x000fc80002781670 */
[----:B------:R-:W-:Y:S02]  /*c440*/  FSEL R25, R25, -INF , !P4 ;  /* 0xff80000019197808 */ /* 0x000fe40006000000 */
[----:B------:R-:W-:-:S04]  /*c450*/  ISETP.GT.AND P4, PT, R11, 0x8, !P5 ;  /* 0x000000080b00780c */ /* 0x000fc80006f84270 */
[----:B------:R-:W-:-:S04]  /*c460*/  ISETP.LT.OR P4, PT, R14, 0x9, P4 ;  /* 0x000000090e00780c */ /* 0x000fc80002781670 */
[----:B------:R-:W-:Y:S02]  /*c470*/  FSEL R7, R28, -INF , !P4 ;  /* 0xff8000001c077808 */ /* 0x000fe40006000000 */
[----:B--2---:R-:W-:-:S04]  /*c480*/  LOP3.LUT R96, R96, 0xfffffffd, RZ, 0xc0, !PT ;  /* 0xfffffffd60607812 */ /* 0x004fc800078ec0ff */
[----:B------:R-:W-:Y:S02]  /*c490*/  @P5 LOP3.LUT R96, R96, 0x2, RZ, 0xfc, !PT ;  /* 0x0000000260605812 */ /* 0x000fe400078efcff */
[----:B------:R-:W-:Y:S02]  /*c4a0*/  ISETP.GE.AND P5, PT, R15, 0xa, PT ;  /* 0x0000000a0f00780c */ /* 0x000fe40003fa6270 */
[----:B------:R-:W-:Y:S02]  /*c4b0*/  LOP3.LUT R96, R96, 0xfffffffb, RZ, 0xc0, !PT ;  /* 0xfffffffb60607812 */ /* 0x000fe400078ec0ff */
[----:B------:R-:W-:-:S04]  /*c4c0*/  ISETP.GT.AND P4, PT, R11, 0x9, !P5 ;  /* 0x000000090b00780c */ /* 0x000fc80006f84270 */
[----:B------:R-:W-:-:S04]  /*c4d0*/  ISETP.LT.OR P4, PT, R14, 0xa, P4 ;  /* 0x0000000a0e00780c */ /* 0x000fc80002781670 */
[----:B------:R-:W-:Y:S02]  /*c4e0*/  FSEL R29, R29, -INF , !P4 ;  /* 0xff8000001d1d7808 */ /* 0x000fe40006000000 */
        /* <DEDUP_REMOVED lines=168> */
[----:B------:R-:W-:-:S03]  /*cf70*/  ISETP.GT.AND P6, PT, R11, 0x79, !P6 ;  /* 0x000000790b00780c */ /* 0x000fc600077c4270 */
[----:B------:R0:W-:Y:S01]  /*cf80*/  STL [R1], R96 ;  /* 0x0000006001007387 */ /* 0x0001e20000100800 */
[----:B------:R-:W-:-:S03]  /*cf90*/  ISETP.LT.OR P6, PT, R14, 0x7a, P6 ;  /* 0x0000007a0e00780c */ /* 0x000fc600037c1670 */
[----:B------:R0:W-:Y:S01]  /*cfa0*/  STL [R1+0x4], R4 ;  /* 0x0000040401007387 */ /* 0x0001e20000100800 */
[----:B------:R-:W-:Y:S01]  /*cfb0*/  FSEL R85, R85, -INF , !P6 ;  /* 0xff80000055557808 */ /* 0x000fe20007000000 */
[----:B------:R-:W-:Y:S08]  /*cfc0*/  @!P2 BRA `(.L_x_1223) ;  /* 0x000000000054a947 */ /* 0x000ff00003800000 */
[----:B------:R-:W-:Y:S01]  /*cfd0*/  IADD3 R3, R92, 0x8, R155 ;  /* 0x000000085c037810 */ /* 0x000fe20007ffe09b */
[----:B------:R-:W-:Y:S04]  /*cfe0*/  BSSY B0, `(.L_x_1224) ;  /* 0x000000f000007945 */ /* 0x000fe80003800000 */
[----:B------:R-:W-:-:S05]  /*cff0*/  IMAD.IADD R3, R3, 0x1, -R94 ;  /* 0x0000000103037824 */ /* 0x000fca00078e0a5e */
[----:B------:R-:W-:-:S13]  /*d000*/  ISETP.GT.AND P6, PT, R3, -0x1, PT ;  /* 0xffffffff0300780c */ /* 0x000fda0003fc4270 */
[----:B------:R-:W-:Y:S05]  /*d010*/  @P6 BRA `(.L_x_1225) ;  /* 0x00000000001c6947 */ /* 0x000fea0003800000 */
[----:B------:R-:W-:Y:S02]  /*d020*/  ISETP.NE.AND P6, PT, R9, 0x1, PT ;  /* 0x000000010900780c */ /* 0x000fe40003fc5270 */
[----:B------:R-:W-:-:S11]  /*d030*/  LOP3.LUT R3, RZ, R3, RZ, 0x33, !PT ;  /* 0x00000003ff037212 */ /* 0x000fd600078e33ff */
[----:B0-----:R-:W0:Y:S02]  /*d040*/  @P6 LDC.64 R4, c[0x0][0x9e8] ;  /* 0x00027a00ff046b82 */ /* 0x001e240000000a00 */
[----:B0-----:R-:W-:-:S05]  /*d050*/  @P6 IMAD.HI.U32 R4, R3, R4, RZ ;  /* 0x0000000403046227 */ /* 0x001fca00078e00ff */
[----:B------:R-:W-:-:S04]  /*d060*/  @P6 SHF.R.U32.HI R3, RZ, R5, R4 ;  /* 0x00000005ff036219 */ /* 0x000fc80000011604 */
[----:B------:R-:W-:Y:S01]  /*d070*/  LOP3.LUT R3, RZ, R3, RZ, 0x33, !PT ;  /* 0x00000003ff037212 */ /* 0x000fe200078e33ff */
[----:B------:R-:W-:Y:S06]  /*d080*/  BRA `(.L_x_1226) ;  /* 0x0000000000107947 */ /* 0x000fec0003800000 */
.L_x_1225:
[----:B------:R-:W-:-:S13]  /*d090*/  ISETP.NE.AND P6, PT, R9, 0x1, PT ;  /* 0x000000010900780c */ /* 0x000fda0003fc5270 */
[----:B0-----:R-:W0:Y:S02]  /*d0a0*/  @P6 LDC.64 R4, c[0x0][0x9e8] ;  /* 0x00027a00ff046b82 */ /* 0x001e240000000a00 */
[----:B0-----:R-:W-:-:S05]  /*d0b0*/  @P6 IMAD.HI.U32 R4, R3, R4, RZ ;  /* 0x0000000403046227 */ /* 0x001fca00078e00ff */
[----:B------:R-:W-:-:S07]  /*d0c0*/  @P6 SHF.R.U32.HI R3, RZ, R5, R4 ;  /* 0x00000005ff036219 */ /* 0x000fce0000011604 */
.L_x_1226:
[----:B------:R-:W-:Y:S05]  /*d0d0*/  BSYNC B0 ;  /* 0x0000000000007941 */ /* 0x000fea0003800000 */
.L_x_1224:
[----:B------:R-:W-:-:S04]  /*d0e0*/  IMAD R3, R3, R9, -R0 ;  /* 0x0000000903037224 */ /* 0x000fc800078e0a00 */
[----:B------:R-:W-:-:S05]  /*d0f0*/  IMAD R3, R136, -0x2, R3 ;  /* 0xfffffffe88037824 */ /* 0x000fca00078e0203 */
[----:B------:R-:W-:Y:S02]  /*d100*/  VIMNMX R10, R10, R3, !PT ;  /* 0x000000030a0a7248 */ /* 0x000fe40007fe0100 */
[----:B------:R-:W-:-:S07]  /*d110*/  VIADDMNMX R6, R3, R9, R6, PT ;  /* 0x0000000903067246 */ /* 0x000fce0003800106 */
.L_x_1223:
[----:B------:R-:W-:Y:S01]  /*d120*/  ISETP.GT.AND P3, PT, R10, 0x1, !P3 ;  /* 0x000000010a00780c */ /* 0x000fe20005f64270 */
[----:B------:R-:W-:Y:S01]  /*d130*/  ULDC UR4, c[0x0][0x988] ;  /* 0x0002620000047ab9 */ /* 0x000fe20000000800 */
[----:B------:R-:W-:Y:S01]  /*d140*/  LOP3.LUT P6, RZ, R96, 0x2000000, RZ, 0xc0, !PT ;  /* 0x0200000060ff7812 */ /* 0x000fe200078cc0ff */
[----:B------:R-:W2:Y:S01]  /*d150*/  LDL R80, [R1+0x28] ;  /* 0x0000280001507983 */ /* 0x000ea20000100800 */
        /* <DEDUP_REMOVED lines=31> */
[----:B------:R-:W-:Y:S02]  /*d350*/  ISETP.GT.AND P3, PT, R10, 0x18, !P6 ;  /* 0x000000180a00780c */ /* 0x000fe40007764270 */
[----:B------:R-:W-:Y:S02]  /*d360*/  LOP3.LUT P6, RZ, R96, 0x4000, RZ, 0xc0, !PT ;  /* 0x0000400060ff7812 */ /* 0x000fe400078cc0ff */
        /* <DEDUP_REMOVED lines=41> */
[----:B------:R-:W-:Y:S01]  /*d600*/  FMNMX.FTZ R14, R85, R0, !PT ;  /* 0x00000000550e7209 */ /* 0x000fe20007810000 */
[----:B------:R-:W-:Y:S01]  /*d610*/  IMAD.U32 R0, RZ, RZ, UR4 ;  /* 0x00000004ff007e24 */ /* 0x000fe2000f8e00ff */
[----:B------:R-:W-:-:S03]  /*d620*/  ISETP.LT.OR P3, PT, R6, 0x31, P3 ;  /* 0x000000310600780c */ /* 0x000fc60001f61670 */
[----:B------:R-:W1:Y:S01]  /*d630*/  SHFL.BFLY PT, R3, R14, 0x2, 0x1f ;  /* 0x0c401f000e037f89 */ /* 0x000e6200000e0000 */
[----:B------:R-:W-:Y:S02]  /*d640*/  FSEL R119, R50, -INF , !P3 ;  /* 0xff80000032777808 */ /* 0x000fe40005800000 */
[----:B------:R-:W-:-:S04]  /*d650*/  LOP3.LUT P3, RZ, R96, 0x40000, RZ, 0xc0, !PT ;  /* 0x0004000060ff7812 */ /* 0x000fc8000786c0ff */
[----:B------:R-:W-:-:S04]  /*d660*/  ISETP.GT.AND P3, PT, R10, 0x31, !P3 ;  /* 0x000000310a00780c */ /* 0x000fc80005f64270 */
[----:B------:R-:W-:-:S04]  /*d670*/  ISETP.LT.OR P3, PT, R6, 0x32, P3 ;  /* 0x000000320600780c */ /* 0x000fc80001f61670 */
[----:B------:R-:W-:Y:S02]  /*d680*/  FSEL R51, R51, -INF , !P3 ;  /* 0xff80000033337808 */ /* 0x000fe40005800000 */
[----:B------:R-:W-:-:S04]  /*d690*/  LOP3.LUT P3, RZ, R96, 0x20000, RZ, 0xc0, !PT ;  /* 0x0002000060ff7812 */ /* 0x000fc8000786c0ff */
[----:B------:R-:W-:Y:S02]  /*d6a0*/  ISETP.GT.AND P3, PT, R10, 0x38, !P3 ;  /* 0x000000380a00780c */ /* 0x000fe40005f64270 */
[----:B-1----:R-:W-:Y:S02]  /*d6b0*/  FMNMX.FTZ R28, R14, R3, !PT ;  /* 0x000000030e1c7209 */ /* 0x002fe40007810000 */
        /* <DEDUP_REMOVED lines=11> */
[----:B0-----:R-:W-:Y:S01]  /*d770*/  FMUL.FTZ R4, R3, R0 ;  /* 0x0000000003047220 */ /* 0x001fe20000410000 */
[----:B------:R-:W-:Y:S02]  /*d780*/  FSEL R123, R58, -INF , !P3 ;  /* 0xff8000003a7b7808 */ /* 0x000fe40005800000 */
[----:B------:R-:W-:Y:S02]  /*d790*/  ISETP.GT.AND P3, PT, R10, 0x41, !P6 ;  /* 0x000000410a00780c */ /* 0x000fe40007764270 */
[----:B------:R-:W-:Y:S02]  /*d7a0*/  LOP3.LUT P6, RZ, R96, 0x8, RZ, 0xc0, !PT ;  /* 0x0000000860ff7812 */ /* 0x000fe400078cc0ff */
        /* <DEDUP_REMOVED lines=48> */
[C---:B------:R-:W-:Y:S02]  /*dab0*/  ISETP.GT.AND P3, PT, R10.reuse, RZ, !P6 ;  /* 0x000000ff0a00720c */ /* 0x040fe40007764270 */
[----:B------:R-:W-:Y:S02]  /*dac0*/  ISETP.GT.AND P4, PT, R10, 0x71, !P4 ;  /* 0x000000710a00780c */ /* 0x000fe40006784270 */
[----:B------:R-:W-:Y:S01]  /*dad0*/  ISETP.LT.OR P3, PT, R6, 0x1, P3 ;  /* 0x000000010600780c */ /* 0x000fe20001f61670 */
[----:B------:R-:W-:Y:S01]  /*dae0*/  FFMA.FTZ R141, R25, R0, -R4 ;  /* 0x00000000198d7223 */ /* 0x000fe20000010804 */
[----:B------:R-:W-:Y:S02]  /*daf0*/  LOP3.LUT P6, RZ, R96, 0x10000000, RZ, 0xc0, !PT ;  /* 0x1000000060ff7812 */ /* 0x000fe400078cc0ff */
[----:B------:R-:W-:-:S04]  /*db00*/  FSEL R26, R26, -INF , !P3 ;  /* 0xff8000001a1a7808 */ /* 0x000fc80005800000 */
        /* <DEDUP_REMOVED lines=25> */
[----:B------:R-:W-:Y:S02]  /*dca0*/  FMNMX.FTZ R36, R63, R36, !PT ;  /* 0x000000243f247209 */ /* 0x000fe40007810000 */
[----:B------:R-:W-:Y:S02]  /*dcb0*/  ISETP.GT.AND P5, PT, R10, 0x78, !P5 ;  /* 0x000000780a00780c */ /* 0x000fe40006fa4270 */
[----:B------:R-:W-:Y:S02]  /*dcc0*/  ISETP.LT.OR P4, PT, R6, 0x72, P4 ;  /* 0x000000720600780c */ /* 0x000fe40002781670 */
[----:B------:R-:W-:Y:S01]  /*dcd0*/  FMNMX.FTZ R36, R79, R36, !PT ;  /* 0x000000244f247209 */ /* 0x000fe20007810000 */
[-CC-:B------:R-:W-:Y:S01]  /*dce0*/  FFMA.FTZ R25, R7, R0.reuse, -R4.reuse ;  /* 0x0000000007197223 */ /* 0x180fe20000010804 */
[-CC-:B------:R-:W-:Y:S01]  /*dcf0*/  FFMA.FTZ R7, R91, R0.reuse, -R4.reuse ;  /* 0x000000005b077223 */ /* 0x180fe20000010804 */
[----:B------:R-:W-:Y:S01]  /*dd00*/  ISETP.GT.AND P3, PT, R10, 0x79, !P6 ;  /* 0x000000790a00780c */ /* 0x000fe20007764270 */
[----:B------:R-:W-:Y:S01]  /*dd10*/  FFMA.FTZ R28, R29, R0, -R4 ;  /* 0x000000001d1c7223 */ /* 0x000fe20000010804 */
[----:B------:R-:W-:-:S02]  /*dd20*/  ISETP.LT.OR P5, PT, R6, 0x79, P5 ;  /* 0x000000790600780c */ /* 0x000fc40002fa1670 */
[----:B------:R-:W-:Y:S02]  /*dd30*/  FSEL R91, R83, -INF , !P4 ;  /* 0xff800000535b7808 */ /* 0x000fe40006000000 */
[----:B------:R-:W-:Y:S01]  /*dd40*/  FMNMX.FTZ R36, R133, R36, !PT ;  /* 0x0000002485247209 */ /* 0x000fe20007810000 */
[-CC-:B------:R-:W-:Y:S01]  /*dd50*/  FFMA.FTZ R29, R21, R0.reuse, -R4.reuse ;  /* 0x00000000151d7223 */ /* 0x180fe20000010804 */
[--C-:B------:R-:W-:Y:S01]  /*dd60*/  FFMA.FTZ R21, R93, R0, -R4.reuse ;  /* 0x000000005d157223 */ /* 0x100fe20000010804 */
[----:B------:R-:W-:Y:S02]  /*dd70*/  ISETP.LT.OR P3, PT, R6, 0x7a, P3 ;  /* 0x0000007a0600780c */ /* 0x000fe40001f61670 */
[----:B------:R-:W-:Y:S02]  /*dd80*/  FSEL R93, R86, -INF , !P5 ;  /* 0xff800000565d7808 */ /* 0x000fe40006800000 */
[----:B------:R-:W-:Y:S01]  /*dd90*/  FMNMX.FTZ R36, R91, R36, !PT ;  /* 0x000000245b247209 */ /* 0x000fe20007810000 */
[-CC-:B------:R-:W-:Y:S01]  /*dda0*/  FFMA.FTZ R30, R33, R0.reuse, -R4.reuse ;  /* 0x00000000211e7223 */ /* 0x180fe20000010804 */
[----:B------:R-:W-:Y:S01]  /*ddb0*/  FFMA.FTZ R33, R95, R0, -R4 ;  /* 0x000000005f217223 */ /* 0x000fe20000010804 */
[----:B------:R-:W-:-:S02]  /*ddc0*/  FSEL R95, R87, -INF , !P3 ;  /* 0xff800000575f7808 */ /* 0x000fc40005800000 */
[----:B------:R-:W-:Y:S01]  /*ddd0*/  FMNMX.FTZ R36, R93, R36, !PT ;  /* 0x000000245d247209 */ /* 0x000fe20007810000 */
[----:B------:R-:W-:-:S03]  /*dde0*/  FFMA.FTZ R40, R89, R0, -R4 ;  /* 0x0000000059287223 */ /* 0x000fc60000010804 */
[----:B------:R-:W-:Y:S01]  /*ddf0*/  FMNMX.FTZ R36, R95, R36, !PT ;  /* 0x000000245f247209 */ /* 0x000fe20007810000 */
[----:B------:R-:W-:-:S04]  /*de00*/  FFMA.FTZ R89, R37, R0, -R4 ;  /* 0x0000000025597223 */ /* 0x000fc80000010804 */
[----:B------:R-:W0:Y:S01]  /*de10*/  SHFL.BFLY PT, R37, R36, 0x2, 0x1f ;  /* 0x0c401f0024257f89 */ /* 0x000e2200000e0000 */
[----:B------:R-:W-:-:S04]  /*de20*/  FFMA.FTZ R45, R45, R0, -R4 ;  /* 0x000000002d2d7223 */ /* 0x000fc80000010804 */
[----:B------:R0:W-:Y:S02]  /*de30*/  MUFU.EX2 R32, R45 ;  /* 0x0000002d00207308 */ /* 0x0001e40000000800 */
[----:B0-----:R-:W-:-:S05]  /*de40*/  FMNMX.FTZ R45, R36, R37, !PT ;  /* 0x00000025242d7209 */ /* 0x001fca0007810000 */
[----:B------:R-:W0:Y:S01]  /*de50*/  SHFL.BFLY PT, R6, R45, 0x1, 0x1f ;  /* 0x0c201f002d067f89 */ /* 0x000e2200000e0000 */
        /* <DEDUP_REMOVED lines=11> */
[-CC-:B------:R-:W-:Y:S01]  /*df10*/  FFMA.FTZ R48, R107, R0.reuse, -R4.reuse ;  /* 0x000000006b307223 */ /* 0x180fe20000010804 */
[----:B------:R3:W-:Y:S01]  /*df20*/  MUFU.EX2 R34, R49 ;  /* 0x0000003100227308 */ /* 0x0007e20000000800 */
[-CC-:B-1----:R-:W-:Y:S01]  /*df30*/  FFMA.FTZ R41, R53, R0.reuse, -R4.reuse ;  /* 0x0000000035297223 */ /* 0x182fe20000010804 */
[--C-:B------:R-:W-:Y:S01]  /*df40*/  FFMA.FTZ R53, R69, R0, -R4.reuse ;  /* 0x0000000045357223 */ /* 0x100fe20000010804 */
[----:B0-----:R-:W-:Y:S01]  /*df50*/  FMNMX.FTZ R6, R45, R6, !PT ;  /* 0x000000062d067209 */ /* 0x001fe20007810000 */
[----:B---3--:R-:W-:-:S03]  /*df60*/  FFMA.FTZ R49, R65, R0, -R4 ;  /* 0x0000000041317223 */ /* 0x008fc60000010804 */
[C---:B------:R-:W-:Y:S01]  /*df70*/  FSETP.NEU.FTZ.AND P3, PT, R6.reuse, -INF , PT ;  /* 0xff8000000600780b */ /* 0x040fe20003f7d000 */
[-C--:B------:R-:W-:Y:S01]  /*df80*/  FMUL.FTZ R54, R6, R0.reuse ;  /* 0x0000000006367220 */ /* 0x080fe20000410000 */
[-CC-:B------:R-:W-:Y:S01]  /*df90*/  FFMA.FTZ R57, R73, R0.reuse, -R4.reuse ;  /* 0x0000000049397223 */ /* 0x180fe20000010804 */
[-CC-:B------:R-:W-:Y:S01]  /*dfa0*/  FFMA.FTZ R50, R109, R0.reuse, -R4.reuse ;  /* 0x000000006d327223 */ /* 0x180fe20000010804 */
[-CC-:B------:R-:W-:Y:S01]  /*dfb0*/  FFMA.FTZ R61, R77, R0.reuse, -R4.reuse ;  /* 0x000000004d3d7223 */ /* 0x180fe20000010804 */
[-CC-:B------:R-:W-:Y:S01]  /*dfc0*/  FFMA.FTZ R10, R111, R0.reuse, -R4.reuse ;  /* 0x000000006f0a7223 */ /* 0x180fe20000010804 */
[-CC-:B------:R-:W-:Y:S01]  /*dfd0*/  FFMA.FTZ R37, R113, R0.reuse, -R4.reuse ;  /* 0x0000000071257223 */ /* 0x180fe20000010804 */
[-CC-:B------:R-:W-:Y:S01]  /*dfe0*/  FFMA.FTZ R36, R81, R0.reuse, -R4.reuse ;  /* 0x0000000051247223 */ /* 0x180fe20000010804 */
[-C--:B------:R-:W-:Y:S01]  /*dff0*/  FFMA.FTZ R45, R85, R0.reuse, -R4 ;  /* 0x00000000552d7223 */ /* 0x080fe20000010804 */
[----:B------:R-:W-:Y:S01]  /*e000*/  FSEL R4, R54, RZ, P3 ;  /* 0x000000ff36047208 */ /* 0x000fe20001800000 */
[----:B------:R-:W-:Y:S04]  /*e010*/  MUFU.EX2 R24, R24 ;  /* 0x0000001800187308 */ /* 0x000fe80000000800 */
[-CC-:B------:R-:W-:Y:S01]  /*e020*/  FFMA.FTZ R54, R26, R0.reuse, -R4.reuse ;  /* 0x000000001a367223 */ /* 0x180fe20000010804 */
[----:B------:R-:W-:-:S03]  /*e030*/  FFMA.FTZ R27, R27, R0, -R4 ;  /* 0x000000001b1b7223 */ /* 0x000fc60000010804 */
[----:B------:R-:W0:Y:S01]  /*e040*/  MUFU.EX2 R141, R141 ;  /* 0x0000008d008d7308 */ /* 0x000e220000000800 */
[-CC-:B------:R-:W-:Y:S01]  /*e050*/  FFMA.FTZ R58, R5, R0.reuse, -R4.reuse ;  /* 0x00000000053a7223 */ /* 0x180fe20000010804 */
[----:B------:R-:W-:-:S06]  /*e060*/  FFMA.FTZ R31, R31, R0, -R4 ;  /* 0x000000001f1f7223 */ /* 0x000fcc0000010804 */
[----:B------:R-:W1:Y:S01]  /*e070*/  MUFU.EX2 R25, R25 ;  /* 0x0000001900197308 */ /* 0x000e620000000800 */
[----:B------:R-:W-:-:S07]  /*e080*/  FFMA.FTZ R60, R11, R0, -R4 ;  /* 0x000000000b3c7223 */ /* 0x000fce0000010804 */
[----:B------:R-:W-:Y:S08]  /*e090*/  MUFU.EX2 R54, R54 ;  /* 0x0000003600367308 */ /* 0x000ff00000000800 */
[----:B------:R-:W3:Y:S08]  /*e0a0*/  MUFU.EX2 R27, R27 ;  /* 0x0000001b001b7308 */ /* 0x000ef00000000800 */
[----:B------:R-:W4:Y:S01]  /*e0b0*/  MUFU.EX2 R28, R28 ;  /* 0x0000001c001c7308 */ /* 0x000f220000000800 */
[----:B------:R-:W-:-:S07]  /*e0c0*/  FFMA.FTZ R35, R35, R0, -R4 ;  /* 0x0000000023237223 */ /* 0x000fce0000010804 */
[----:B------:R-:W5:Y:S01]  /*e0d0*/  MUFU.EX2 R58, R58 ;  /* 0x0000003a003a7308 */ /* 0x000f620000000800 */
[----:B0-----:R-:W-:-:S07]  /*e0e0*/  FADD.FTZ R26, R24, R141 ;  /* 0x0000008d181a7221 */ /* 0x001fce0000010000 */
[----:B------:R-:W0:Y:S01]  /*e0f0*/  MUFU.EX2 R29, R29 ;  /* 0x0000001d001d7308 */ /* 0x000e220000000800 */
[-CC-:B------:R-:W-:Y:S01]  /*e100*/  FFMA.FTZ R64, R15, R0.reuse, -R4.reuse ;  /* 0x000000000f407223 */ /* 0x180fe20000010804 */
[----:B------:R-:W-:-:S06]  /*e110*/  FFMA.FTZ R68, R55, R0, -R4 ;  /* 0x0000000037447223 */ /* 0x000fcc0000010804 */
[----:B------:R-:W2:Y:S01]  /*e120*/  MUFU.EX2 R31, R31 ;  /* 0x0000001f001f7308 */ /* 0x000ea20000000800 */
[----:B-1----:R-:W-:-:S07]  /*e130*/  FADD.FTZ R55, R25, R26 ;  /* 0x0000001a19377221 */ /* 0x002fce0000010000 */
[----:B------:R-:W1:Y:S01]  /*e140*/  MUFU.EX2 R30, R30 ;  /* 0x0000001e001e7308 */ /* 0x000e620000000800 */
[----:B---3--:R-:W-:-:S07]  /*e150*/  FADD.FTZ R65, R54, R27 ;  /* 0x0000001b36417221 */ /* 0x008fce0000010000 */
[----:B------:R-:W3:Y:S01]  /*e160*/  MUFU.EX2 R60, R60 ;  /* 0x0000003c003c7308 */ /* 0x000ee20000000800 */
[----:B----4-:R-:W-:-:S07]  /*e170*/  FADD.FTZ R26, R28, R55 ;  /* 0x000000371c1a7221 */ /* 0x010fce0000010000 */
[----:B------:R-:W4:Y:S01]  /*e180*/  MUFU.EX2 R40, R40 ;  /* 0x0000002800287308 */ /* 0x000f220000000800 */
[----:B-----5:R-:W-:-:S07]  /*e190*/  FADD.FTZ R76, R58, R65 ;  /* 0x000000413a4c7221 */ /* 0x020fce0000010000 */
[----:B------:R-:W5:Y:S01]  /*e1a0*/  MUFU.EX2 R35, R35 ;  /* 0x0000002300237308 */ /* 0x000f620000000800 */
[----:B0-----:R-:W-:Y:S01]  /*e1b0*/  FADD.FTZ R69, R29, R26 ;  /* 0x0000001a1d457221 */ /* 0x001fe20000010000 */
[----:B------:R-:W-:-:S06]  /*e1c0*/  F2FP.BF16.F32.PACK_AB R26, R28, R25 ;  /* 0x000000191c1a723e */ /* 0x000fcc00000010ff */
[----:B------:R-:W0:Y:S01]  /*e1d0*/  MUFU.EX2 R89, R89 ;  /* 0x0000005900597308 */ /* 0x000e220000000800 */
[----:B--2---:R-:W-:-:S07]  /*e1e0*/  FADD.FTZ R25, R31, R76 ;  /* 0x0000004c1f197221 */ /* 0x004fce0000010000 */
[----:B------:R-:W2:Y:S01]  /*e1f0*/  MUFU.EX2 R64, R64 ;  /* 0x0000004000407308 */ /* 0x000ea20000000800 */
[----:B-1----:R-:W-:-:S07]  /*e200*/  FADD.FTZ R69, R30, R69 ;  /* 0x000000451e457221 */ /* 0x002fce0000010000 */
[----:B------:R-:W1:Y:S01]  /*e210*/  MUFU.EX2 R7, R7 ;  /* 0x0000000700077308 */ /* 0x000e620000000800 */
[----:B---3--:R-:W-:Y:S01]  /*e220*/  FADD.FTZ R76, R60, R25 ;  /* 0x000000193c4c7221 */ /* 0x008fe20000010000 */
[----:B----4-:R-:W-:Y:S01]  /*e230*/  FADD.FTZ R78, R40, R69 ;  /* 0x00000045284e7221 */ /* 0x010fe20000010000 */
[----:B------:R-:W-:Y:S02]  /*e240*/  F2FP.BF16.F32.PACK_AB R28, R30, R29 ;  /* 0x0000001d1e1c723e */ /* 0x000fe400000010ff */
[----:B-----5:R-:W-:-:S03]  /*e250*/  FADD.FTZ R29, R35, R76 ;  /* 0x0000004c231d7221 */ /* 0x020fc60000010000 */
[----:B------:R-:W3:Y:S01]  /*e260*/  MUFU.EX2 R21, R21 ;  /* 0x0000001500157308 */ /* 0x000ee20000000800 */
[----:B0-----:R-:W-:Y:S01]  /*e270*/  FADD.FTZ R78, R89, R78 ;  /* 0x0000004e594e7221 */ /* 0x001fe20000010000 */
[----:B------:R-:W-:Y:S01]  /*e280*/  F2FP.BF16.F32.PACK_AB R25, R27, R54 ;  /* 0x000000361b19723e */ /* 0x000fe200000010ff */
[----:B--2---:R-:W-:Y:S01]  /*e290*/  FADD.FTZ R54, R64, R29 ;  /* 0x0000001d40367221 */ /* 0x004fe20000010000 */
[----:B------:R-:W-:-:S04]  /*e2a0*/  F2FP.BF16.F32.PACK_AB R29, R35, R60 ;  /* 0x0000003c231d723e */ /* 0x000fc800000010ff */
[----:B------:R-:W0:Y:S01]  /*e2b0*/  MUFU.EX2 R33, R33 ;  /* 0x0000002100217308 */ /* 0x000e220000000800 */
[----:B-1----:R-:W-:-:S04]  /*e2c0*/  FADD.FTZ R35, R7, R78 ;  /* 0x0000004e07237221 */ /* 0x002fc80000010000 */
[----:B------:R-:W-:-:S03]  /*e2d0*/  FADD.FTZ R60, R14, R35 ;  /* 0x000000230e3c7221 */ /* 0x000fc60000010000 */
[----:B------:R-:W1:Y:S01]  /*e2e0*/  MUFU.EX2 R38, R38 ;  /* 0x0000002600267308 */ /* 0x000e620000000800 */
[----:B---3--:R-:W-:-:S04]  /*e2f0*/  FADD.FTZ R65, R21, R60 ;  /* 0x0000003c15417221 */ /* 0x008fc80000010000 */
[----:B------:R-:W-:-:S03]  /*e300*/  FADD.FTZ R60, R32, R65 ;  /* 0x00000041203c7221 */ /* 0x000fc60000010000 */
[----:B------:R-:W2:Y:S01]  /*e310*/  MUFU.EX2 R41, R41 ;  /* 0x0000002900297308 */ /* 0x000ea20000000800 */
[----:B0-----:R-:W-:-:S04]  /*e320*/  FADD.FTZ R65, R33, R60 ;  /* 0x0000003c21417221 */ /* 0x001fc80000010000 */
[----:B------:R-:W-:-:S04]  /*e330*/  FADD.FTZ R65, R34, R65 ;  /* 0x0000004122417221 */ /* 0x000fc80000010000 */
[----:B-1----:R-:W-:-:S04]  /*e340*/  FADD.FTZ R60, R38, R65 ;  /* 0x00000041263c7221 */ /* 0x002fc80000010000 */
[----:B--2---:R-:W-:Y:S02]  /*e350*/  FADD.FTZ R65, R41, R60 ;  /* 0x0000003c29417221 */ /* 0x004fe40000010000 */
[----:B------:R-:W2:Y:S01]  /*e360*/  LDL R60, [R1+0x2c] ;  /* 0x00002c00013c7983 */ /* 0x000ea20000100800 */
[-CC-:B------:R-:W-:Y:S01]  /*e370*/  FFMA.FTZ R39, R39, R0.reuse, -R4.reuse ;  /* 0x0000000027277223 */ /* 0x180fe20000010804 */
[-CC-:B------:R-:W-:Y:S01]  /*e380*/  FFMA.FTZ R5, R115, R0.reuse, -R4.reuse ;  /* 0x0000000073057223 */ /* 0x180fe20000010804 */
[----:B------:R-:W-:-:S04]  /*e390*/  FFMA.FTZ R56, R43, R0, -R4 ;  /* 0x000000002b387223 */ /* 0x000fc80000010804 */
[----:B------:R-:W0:Y:S01]  /*e3a0*/  MUFU.EX2 R39, R39 ;  /* 0x0000002700277308 */ /* 0x000e220000000800 */
[-CC-:B------:R-:W-:Y:S01]  /*e3b0*/  FFMA.FTZ R11, R117, R0.reuse, -R4.reuse ;  /* 0x00000000750b7223 */ /* 0x180fe20000010804 */
[----:B------:R-:W-:-:S06]  /*e3c0*/  FFMA.FTZ R62, R47, R0, -R4 ;  /* 0x000000002f3e7223 */ /* 0x000fcc0000010804 */
[----:B------:R-:W1:Y:S01]  /*e3d0*/  MUFU.EX2 R5, R5 ;  /* 0x0000000500057308 */ /* 0x000e620000000800 */
[----:B------:R-:W-:-:S07]  /*e3e0*/  FFMA.FTZ R15, R119, R0, -R4 ;  /* 0x00000000770f7223 */ /* 0x000fce0000010804 */
[----:B------:R-:W3:Y:S01]  /*e3f0*/  MUFU.EX2 R56, R56 ;  /* 0x0000003800387308 */ /* 0x000ee20000000800 */
[----:B------:R-:W-:Y:S01]  /*e400*/  F2FP.BF16.F32.PACK_AB R27, R31, R58 ;  /* 0x0000003a1f1b723e */ /* 0x000fe200000010ff */
[----:B0-----:R-:W-:-:S06]  /*e410*/  FADD.FTZ R58, R39, R54 ;  /* 0x00000036273a7221 */ /* 0x001fcc0000010000 */
[----:B------:R-:W0:Y:S01]  /*e420*/  MUFU.EX2 R11, R11 ;  /* 0x0000000b000b7308 */ /* 0x000e220000000800 */
[----:B------:R-:W-:Y:S01]  /*e430*/  FFMA.FTZ R66, R51, R0, -R4 ;  /* 0x0000000033427223 */ /* 0x000fe20000010804 */
[----:B-1----:R-:W-:-:S06]  /*e440*/  FADD.FTZ R35, R5, R58 ;  /* 0x0000003a05237221 */ /* 0x002fcc0000010000 */
[----:B------:R-:W1:Y:S01]  /*e450*/  MUFU.EX2 R62, R62 ;  /* 0x0000003e003e7308 */ /* 0x000e620000000800 */
[----:B------:R-:W-:Y:S01]  /*e460*/  FFMA.FTZ R43, R121, R0, -R4 ;  /* 0x00000000792b7223 */ /* 0x000fe20000010804 */
[----:B---3--:R-:W-:-:S06]  /*e470*/  FADD.FTZ R58, R56, R35 ;  /* 0x00000023383a7221 */ /* 0x008fcc0000010000 */
[----:B------:R-:W3:Y:S01]  /*e480*/  MUFU.EX2 R15, R15 ;  /* 0x0000000f000f7308 */ /* 0x000ee20000000800 */
[----:B0-----:R-:W-:Y:S01]  /*e490*/  FADD.FTZ R35, R11, R58 ;  /* 0x0000003a0b237221 */ /* 0x001fe20000010000 */
[----:B------:R-:W-:-:S06]  /*e4a0*/  FFMA.FTZ R47, R123, R0, -R4 ;  /* 0x000000007b2f7223 */ /* 0x000fcc0000010804 */
[----:B------:R-:W0:Y:S01]  /*e4b0*/  MUFU.EX2 R66, R66 ;  /* 0x0000004200427308 */ /* 0x000e220000000800 */
[----:B-1----:R-:W-:Y:S01]  /*e4c0*/  FADD.FTZ R58, R62, R35 ;  /* 0x000000233e3a7221 */ /* 0x002fe20000010000 */
[----:B------:R-:W-:-:S06]  /*e4d0*/  FFMA.FTZ R70, R125, R0, -R4 ;  /* 0x000000007d467223 */ /* 0x000fcc0000010804 */
[----:B------:R-:W1:Y:S01]  /*e4e0*/  MUFU.EX2 R43, R43 ;  /* 0x0000002b002b7308 */ /* 0x000e620000000800 */
[----:B---3--:R-:W-:-:S07]  /*e4f0*/  FADD.FTZ R35, R15, R58 ;  /* 0x0000003a0f237221 */ /* 0x008fce0000010000 */
[----:B------:R-:W3:Y:S01]  /*e500*/  MUFU.EX2 R44, R44 ;  /* 0x0000002c002c7308 */ /* 0x000ee20000000800 */
[----:B------:R-:W-:-:S07]  /*e510*/  FFMA.FTZ R51, R127, R0, -R4 ;  /* 0x000000007f337223 */ /* 0x000fce0000010804 */
[----:B------:R-:W4:Y:S01]  /*e520*/  MUFU.EX2 R68, R68 ;  /* 0x0000004400447308 */ /* 0x000f220000000800 */
[----:B0-----:R-:W-:-:S07]  /*e530*/  FADD.FTZ R58, R66, R35 ;  /* 0x00000023423a7221 */ /* 0x001fce0000010000 */
[----:B------:R-:W0:Y:S01]  /*e540*/  MUFU.EX2 R83, R83 ;  /* 0x0000005300537308 */ /* 0x000e220000000800 */
[----:B------:R-:W-:Y:S01]  /*e550*/  FFMA.FTZ R72, R129, R0, -R4 ;  /* 0x0000000081487223 */ /* 0x000fe20000010804 */
[----:B------:R-:W-:-:S06]  /*e560*/  F2FP.BF16.F32.PACK_AB R24, R141, R24 ;  /* 0x000000188d18723e */ /* 0x000fcc00000010ff */
[----:B------:R-:W5:Y:S01]  /*e570*/  MUFU.EX2 R47, R47 ;  /* 0x0000002f002f7308 */ /* 0x000f620000000800 */
[----:B-1----:R-:W-:-:S07]  /*e580*/  FADD.FTZ R35, R43, R58 ;  /* 0x0000003a2b237221 */ /* 0x002fce0000010000 */
[----:B------:R-:W-:Y:S01]  /*e590*/  MUFU.EX2 R52, R52 ;  /* 0x0000003400347308 */ /* 0x000fe20000000800 */
[----:B------:R-:W-:-:S07]  /*e5a0*/  FFMA.FTZ R55, R135, R0, -R4 ;  /* 0x0000000087377223 */ /* 0x000fce0000010804 */
[----:B------:R-:W1:Y:S01]  /*e5b0*/  MUFU.EX2 R70, R70 ;  /* 0x0000004600467308 */ /* 0x000e620000000800 */
[----:B------:R4:W-:Y:S01]  /*e5c0*/  STSM.16.M88.4 [R137+0x21800], R24 ;  /* 0x0218001889007844 */ /* 0x0009e20000000200 */
[----:B---3--:R-:W-:-:S06]  /*e5d0*/  FADD.FTZ R58, R44, R65 ;  /* 0x000000412c3a7221 */ /* 0x008fcc0000010000 */
[----:B------:R-:W3:Y:S01]  /*e5e0*/  MUFU.EX2 R87, R87 ;  /* 0x0000005700577308 */ /* 0x000ee20000000800 */
[----:B------:R-:W-:Y:S01]  /*e5f0*/  F2FP.BF16.F32.PACK_AB R30, R89, R40 ;  /* 0x00000028591e723e */ /* 0x000fe200000010ff */
[----:B------:R-:W-:Y:S01]  /*e600*/  FFMA.FTZ R74, R131, R0, -R4 ;  /* 0x00000000834a7223 */ /* 0x000fe20000010804 */
[----:B------:R-:W-:-:S05]  /*e610*/  F2FP.BF16.F32.PACK_AB R31, R39, R64 ;  /* 0x00000040271f723e */ /* 0x000fca00000010ff */
[----:B------:R-:W3:Y:S01]  /*e620*/  MUFU.EX2 R51, R51 ;  /* 0x0000003300337308 */ /* 0x000ee20000000800 */
[----:B----4-:R-:W-:Y:S01]  /*e630*/  F2FP.BF16.F32.PACK_AB R24, R14, R7 ;  /* 0x000000070e18723e */ /* 0x010fe200000010ff */
[----:B------:R-:W-:Y:S01]  /*e640*/  FADD.FTZ R14, R68, R35 ;  /* 0x00000023440e7221 */ /* 0x000fe20000010000 */
[----:B------:R-:W-:-:S05]  /*e650*/  F2FP.BF16.F32.PACK_AB R26, R32, R21 ;  /* 0x00000015201a723e */ /* 0x000fca00000010ff */
[----:B------:R-:W4:Y:S01]  /*e660*/  MUFU.EX2 R42, R42 ;  /* 0x0000002a002a7308 */ /* 0x000f220000000800 */
[----:B0-----:R-:W-:Y:S01]  /*e670*/  FADD.FTZ R21, R83, R58 ;  /* 0x0000003a53157221 */ /* 0x001fe20000010000 */
[----:B-----5:R-:W-:-:S06]  /*e680*/  FADD.FTZ R7, R47, R14 ;  /* 0x0000000e2f077221 */ /* 0x020fcc0000010000 */
[----:B------:R-:W0:Y:S01]  /*e690*/  MUFU.EX2 R72, R72 ;  /* 0x0000004800487308 */ /* 0x000e220000000800 */
[----:B------:R-:W-:Y:S01]  /*e6a0*/  FFMA.FTZ R40, R67, R0, -R4 ;  /* 0x0000000043287223 */ /* 0x000fe20000010804 */
[----:B------:R5:W-:Y:S06]  /*e6b0*/  STSM.16.M88.4 [R80], R28 ;  /* 0x0000001c50007844 */ /* 0x000bec0000000200 */
[----:B------:R-:W0:Y:S01]  /*e6c0*/  MUFU.EX2 R49, R49 ;  /* 0x0000003100317308 */ /* 0x000e220000000800 */
[----:B-1----:R-:W-:-:S07]  /*e6d0*/  FADD.FTZ R14, R70, R7 ;  /* 0x00000007460e7221 */ /* 0x002fce0000010000 */
[----:B------:R-:W1:Y:S01]  /*e6e0*/  MUFU.EX2 R55, R55 ;  /* 0x0000003700377308 */ /* 0x000e620000000800 */
[----:B-----5:R-:W-:Y:S01]  /*e6f0*/  F2FP.BF16.F32.PACK_AB R28, R34, R33 ;  /* 0x00000021221c723e */ /* 0x020fe200000010ff */
[----:B------:R-:W-:-:S06]  /*e700*/  FADD.FTZ R34, R52, R21 ;  /* 0x0000001534227221 */ /* 0x000fcc0000010000 */
[----:B------:R-:W5:Y:S01]  /*e710*/  MUFU.EX2 R46, R46 ;  /* 0x0000002e002e7308 */ /* 0x000f620000000800 */
[----:B---3--:R-:W-:Y:S01]  /*e720*/  FADD.FTZ R21, R87, R34 ;  /* 0x0000002257157221 */ /* 0x008fe20000010000 */
[----:B------:R-:W-:Y:S01]  /*e730*/  FFMA.FTZ R71, R71, R0, -R4 ;  /* 0x0000000047477223 */ /* 0x000fe20000010804 */
[----:B------:R-:W-:-:S05]  /*e740*/  FADD.FTZ R7, R51, R14 ;  /* 0x0000000e33077221 */ /* 0x000fca0000010000 */
[----:B------:R-:W3:Y:S01]  /*e750*/  MUFU.EX2 R74, R74 ;  /* 0x0000004a004a7308 */ /* 0x000ee20000000800 */
[----:B------:R-:W-:Y:S01]  /*e760*/  FFMA.FTZ R54, R59, R0, -R4 ;  /* 0x000000003b367223 */ /* 0x000fe20000010804 */
[----:B------:R-:W-:Y:S01]  /*e770*/  F2FP.BF16.F32.PACK_AB R30, R41, R38 ;  /* 0x00000026291e723e */ /* 0x000fe200000010ff */
[----:B----4-:R-:W-:-:S05]  /*e780*/  FADD.FTZ R14, R42, R21 ;  /* 0x000000152a0e7221 */ /* 0x010fca0000010000 */
[----:B------:R-:W4:Y:S01]  /*e790*/  MUFU.EX2 R53, R53 ;  /* 0x0000003500357308 */ /* 0x000f220000000800 */
[----:B0-----:R-:W-:-:S07]  /*e7a0*/  FADD.FTZ R38, R72, R7 ;  /* 0x0000000748267221 */ /* 0x001fce0000010000 */
[----:B------:R-:W0:Y:S01]  /*e7b0*/  MUFU.EX2 R40, R40 ;  /* 0x0000002800287308 */ /* 0x000e220000000800 */
[----:B------:R-:W-:Y:S01]  /*e7c0*/  FFMA.FTZ R59, R75, R0, -R4 ;  /* 0x000000004b3b7223 */ /* 0x000fe20000010804 */
[----:B------:R-:W-:Y:S01]  /*e7d0*/  F2FP.BF16.F32.PACK_AB R25, R56, R5 ;  /* 0x000000053819723e */ /* 0x000fe200000010ff */
[----:B------:R-:W-:Y:S01]  /*e7e0*/  FADD.FTZ R7, R49, R14 ;  /* 0x0000000e31077221 */ /* 0x000fe20000010000 */
[----:B-1----:R-:W-:-:S04]  /*e7f0*/  FADD.FTZ R5, R55, R38 ;  /* 0x0000002637057221 */ /* 0x002fc80000010000 */
[----:B------:R-:W1:Y:S01]  /*e800*/  MUFU.EX2 R48, R48 ;  /* 0x0000003000307308 */ /* 0x000e620000000800 */
[----:B-----5:R-:W-:-:S07]  /*e810*/  FADD.FTZ R38, R46, R7 ;  /* 0x000000072e267221 */ /* 0x020fce0000010000 */
[----:B------:R-:W5:Y:S01]  /*e820*/  MUFU.EX2 R39, R71 ;  /* 0x0000004700277308 */ /* 0x000f620000000800 */
[----:B---3--:R-:W-:Y:S01]  /*e830*/  FADD.FTZ R5, R74, R5 ;  /* 0x000000054a057221 */ /* 0x008fe20000010000 */
[----:B------:R-:W-:-:S06]  /*e840*/  FFMA.FTZ R63, R63, R0, -R4 ;  /* 0x000000003f3f7223 */ /* 0x000fcc0000010804 */
[----:B------:R-:W3:Y:S01]  /*e850*/  MUFU.EX2 R57, R57 ;  /* 0x0000003900397308 */ /* 0x000ee20000000800 */
[----:B------:R-:W-:Y:S01]  /*e860*/  FFMA.FTZ R79, R79, R0, -R4 ;  /* 0x000000004f4f7223 */ /* 0x000fe20000010804 */
[----:B----4-:R-:W-:-:S06]  /*e870*/  FADD.FTZ R7, R53, R38 ;  /* 0x0000002635077221 */ /* 0x010fcc0000010000 */
[----:B------:R-:W4:Y:S01]  /*e880*/  MUFU.EX2 R54, R54 ;  /* 0x0000003600367308 */ /* 0x000f220000000800 */
[-CC-:B------:R-:W-:Y:S01]  /*e890*/  FFMA.FTZ R133, R133, R0.reuse, -R4.reuse ;  /* 0x0000000085857223 */ /* 0x180fe20000010804 */
[-CC-:B------:R-:W-:Y:S01]  /*e8a0*/  FFMA.FTZ R91, R91, R0.reuse, -R4.reuse ;  /* 0x000000005b5b7223 */ /* 0x180fe20000010804 */
[-CC-:B------:R-:W-:Y:S01]  /*e8b0*/  FFMA.FTZ R93, R93, R0.reuse, -R4.reuse ;  /* 0x000000005d5d7223 */ /* 0x180fe20000010804 */
[----:B------:R-:W-:Y:S01]  /*e8c0*/  FFMA.FTZ R95, R95, R0, -R4 ;  /* 0x000000005f5f7223 */ /* 0x000fe20000010804 */
[----:B0-----:R-:W-:-:S03]  /*e8d0*/  FADD.FTZ R38, R40, R5 ;  /* 0x0000000528267221 */ /* 0x001fc60000010000 */
[----:B------:R-:W0:Y:S01]  /*e8e0*/  MUFU.EX2 R59, R59 ;  /* 0x0000003b003b7308 */ /* 0x000e220000000800 */
[----:B------:R-:W-:Y:S01]  /*e8f0*/  F2FP.BF16.F32.PACK_AB R32, R83, R44 ;  /* 0x0000002c5320723e */ /* 0x000fe200000010ff */
[----:B-1----:R-:W-:Y:S01]  /*e900*/  FADD.FTZ R44, R48, R7 ;  /* 0x00000007302c7221 */ /* 0x002fe20000010000 */
[----:B-----5:R-:W-:-:S05]  /*e910*/  FADD.FTZ R5, R39, R38 ;  /* 0x0000002627057221 */ /* 0x020fca0000010000 */
[----:B------:R-:W1:Y:S01]  /*e920*/  MUFU.EX2 R4, R63 ;  /* 0x0000003f00047308 */ /* 0x000e620000000800 */
[----:B---3--:R-:W-:Y:S01]  /*e930*/  FADD.FTZ R7, R57, R44 ;  /* 0x0000002c39077221 */ /* 0x008fe20000010000 */
[----:B------:R-:W-:Y:S01]  /*e940*/  F2FP.BF16.F32.PACK_AB R27, R62, R11 ;  /* 0x0000000b3e1b723e */ /* 0x000fe200000010ff */
[----:B----4-:R-:W-:-:S05]  /*e950*/  FADD.FTZ R44, R54, R5 ;  /* 0x00000005362c7221 */ /* 0x010fca0000010000 */
[----:B------:R-:W-:Y:S01]  /*e960*/  MUFU.EX2 R50, R50 ;  /* 0x0000003200327308 */ /* 0x000fe20000000800 */
[----:B------:R-:W-:-:S07]  /*e970*/  F2FP.BF16.F32.PACK_AB R29, R66, R15 ;  /* 0x0000000f421d723e */ /* 0x000fce00000010ff */
[----:B------:R-:W-:Y:S01]  /*e980*/  MUFU.EX2 R61, R61 ;  /* 0x0000003d003d7308 */ /* 0x000fe20000000800 */
[----:B------:R-:W-:-:S07]  /*e990*/  F2FP.BF16.F32.PACK_AB R31, R68, R43 ;  /* 0x0000002b441f723e */ /* 0x000fce00000010ff */
[----:B------:R-:W3:Y:S01]  /*e9a0*/  MUFU.EX2 R79, R79 ;  /* 0x0000004f004f7308 */ /* 0x000ee20000000800 */
[----:B------:R-:W-:-:S07]  /*e9b0*/  F2FP.BF16.F32.PACK_AB R34, R87, R52 ;  /* 0x000000345722723e */ /* 0x000fce00000010ff */
[----:B------:R-:W-:Y:S01]  /*e9c0*/  MUFU.EX2 R10, R10 ;  /* 0x0000000a000a7308 */ /* 0x000fe20000000800 */
[----:B------:R-:W-:-:S07]  /*e9d0*/  F2FP.BF16.F32.PACK_AB R33, R70, R47 ;  /* 0x0000002f4621723e */ /* 0x000fce00000010ff */
[----:B------:R-:W4:Y:S01]  /*e9e0*/  MUFU.EX2 R37, R37 ;  /* 0x0000002500257308 */ /* 0x000f220000000800 */
[----:B------:R-:W-:-:S07]  /*e9f0*/  F2FP.BF16.F32.PACK_AB R35, R72, R51 ;  /* 0x000000334823723e */ /* 0x000fce00000010ff */
[----:B------:R-:W-:Y:S08]  /*ea00*/  MUFU.EX2 R36, R36 ;  /* 0x0000002400247308 */ /* 0x000ff00000000800 */
[----:B------:R-:W5:Y:S08]  /*ea10*/  MUFU.EX2 R45, R45 ;  /* 0x0000002d002d7308 */ /* 0x000f700000000800 */
[----:B------:R-:W-:Y:S08]  /*ea20*/  MUFU.EX2 R133, R133 ;  /* 0x0000008500857308 */ /* 0x000ff00000000800 */
[----:B------:R-:W2:Y:S08]  /*ea30*/  MUFU.EX2 R14, R91 ;  /* 0x0000005b000e7308 */ /* 0x000eb00000000800 */
[----:B------:R-:W-:Y:S08]  /*ea40*/  MUFU.EX2 R93, R93 ;  /* 0x0000005d005d7308 */ /* 0x000ff00000000800 */
[----:B------:R-:W2:Y:S01]  /*ea50*/  MUFU.EX2 R38, R95 ;  /* 0x0000005f00267308 */ /* 0x000ea20000000800 */
[----:B0-----:R-:W-:Y:S01]  /*ea60*/  FADD.FTZ R5, R59, R44 ;  /* 0x0000002c3b057221 */ /* 0x001fe20000010000 */
[----:B------:R0:W-:Y:S04]  /*ea70*/  STSM.16.M88.4 [R139], R24 ;  /* 0x000000188b007844 */ /* 0x0001e80000000200 */
[----:B------:R-:W-:Y:S04]  /*ea80*/  STSM.16.M88.4 [R138], R28 ;  /* 0x0000001c8a007844 */ /* 0x000fe80000000200 */
[----:B------:R1:W-:Y:S01]  /*ea90*/  STSM.16.M88.4 [R137+0x27800], R32 ;  /* 0x0278002089007844 */ /* 0x0003e20000000200 */
[----:B0-----:R-:W-:-:S02]  /*eaa0*/  F2FP.BF16.F32.PACK_AB R24, R49, R42 ;  /* 0x0000002a3118723e */ /* 0x001fc400000010ff */
[----:B------:R-:W-:Y:S02]  /*eab0*/  F2FP.BF16.F32.PACK_AB R26, R53, R46 ;  /* 0x0000002e351a723e */ /* 0x000fe400000010ff */
[----:B------:R-:W-:Y:S01]  /*eac0*/  F2FP.BF16.F32.PACK_AB R25, R74, R55 ;  /* 0x000000374a19723e */ /* 0x000fe200000010ff */
[----:B-1----:R-:W-:Y:S01]  /*ead0*/  FADD.FTZ R32, R4, R5 ;  /* 0x0000000504207221 */ /* 0x002fe20000010000 */
[----:B------:R-:W-:Y:S02]  /*eae0*/  F2FP.BF16.F32.PACK_AB R27, R39, R40 ;  /* 0x00000028271b723e */ /* 0x000fe400000010ff */
[----:B------:R-:W-:Y:S01]  /*eaf0*/  F2FP.BF16.F32.PACK_AB R28, R57, R48 ;  /* 0x00000030391c723e */ /* 0x000fe200000010ff */
[----:B---3--:R-:W-:Y:S01]  /*eb00*/  FADD.FTZ R40, R79, R32 ;  /* 0x000000204f287221 */ /* 0x008fe20000010000 */
[----:B------:R-:W-:Y:S02]  /*eb10*/  F2FP.BF16.F32.PACK_AB R30, R61, R50 ;  /* 0x000000323d1e723e */ /* 0x000fe400000010ff */
[----:B------:R-:W-:-:S02]  /*eb20*/  F2FP.BF16.F32.PACK_AB R29, R59, R54 ;  /* 0x000000363b1d723e */ /* 0x000fc400000010ff */
[----:B------:R-:W-:Y:S02]  /*eb30*/  F2FP.BF16.F32.PACK_AB R31, R79, R4 ;  /* 0x000000044f1f723e */ /* 0x000fe400000010ff */
[----:B----4-:R-:W-:Y:S02]  /*eb40*/  F2FP.BF16.F32.PACK_AB R32, R37, R10 ;  /* 0x0000000a2520723e */ /* 0x010fe400000010ff */
[----:B-----5:R-:W-:Y:S02]  /*eb50*/  F2FP.BF16.F32.PACK_AB R34, R45, R36 ;  /* 0x000000242d22723e */ /* 0x020fe400000010ff */
[----:B--2---:R-:W-:Y:S02]  /*eb60*/  F2FP.BF16.F32.PACK_AB R33, R14, R133 ;  /* 0x000000850e21723e */ /* 0x004fe400000010ff */
[----:B------:R-:W-:Y:S01]  /*eb70*/  F2FP.BF16.F32.PACK_AB R35, R38, R93 ;  /* 0x0000005d2623723e */ /* 0x000fe200000010ff */
[----:B------:R0:W-:Y:S04]  /*eb80*/  STSM.16.M88.4 [R60], R24 ;  /* 0x000000183c007844 */ /* 0x0001e80000000200 */
[----:B------:R0:W-:Y:S04]  /*eb90*/  STSM.16.M88.4 [R139+0x6000], R28 ;  /* 0x0060001c8b007844 */ /* 0x0001e80000000200 */
[----:B------:R0:W-:Y:S01]  /*eba0*/  STSM.16.M88.4 [R138+0x6000], R32 ;  /* 0x006000208a007844 */ /* 0x0001e20000000200 */
[----:B------:R1:W-:Y:S06]  /*ebb0*/  MEMBAR.ALL.CTA ;  /* 0x0000000000007992 */ /* 0x0003ec0000008000 */
[----:B-1----:R-:W1:Y:S01]  /*ebc0*/  FENCE.VIEW.ASYNC.S ;  /* 0x00000000000073c6 */ /* 0x002e620000000000 */
[----:B------:R-:W-:-:S04]  /*ebd0*/  FADD.FTZ R42, R50, R7 ;  /* 0x00000007322a7221 */ /* 0x000fc80000010000 */
[----:B------:R-:W-:Y:S01]  /*ebe0*/  FADD.FTZ R7, R61, R42 ;  /* 0x0000002a3d077221 */ /* 0x000fe20000010000 */
[----:B------:R-:W-:-:S03]  /*ebf0*/  FADD.FTZ R133, R133, R40 ;  /* 0x0000002885857221 */ /* 0x000fc60000010000 */
[----:B------:R-:W-:Y:S01]  /*ec00*/  FADD.FTZ R10, R10, R7 ;  /* 0x000000070a0a7221 */ /* 0x000fe20000010000 */
[----:B------:R-:W-:Y:S01]  /*ec10*/  FADD.FTZ R14, R14, R133 ;  /* 0x000000850e0e7221 */ /* 0x000fe20000010000 */
[----:B------:R-:W-:Y:S02]  /*ec20*/  IMAD.IADD R40, R92, 0x1, -R94 ;  /* 0x000000015c287824 */ /* 0x000fe400078e0a5e */
[----:B------:R-:W-:Y:S01]  /*ec30*/  FADD.FTZ R37, R37, R10 ;  /* 0x0000000a25257221 */ /* 0x000fe20000010000 */
[----:B------:R-:W-:Y:S01]  /*ec40*/  FADD.FTZ R7, R93, R14 ;  /* 0x0000000e5d077221 */ /* 0x000fe20000010000 */
[----:B------:R-:W-:Y:S02]  /*ec50*/  IMAD R11, R90, 0xc0, R40 ;  /* 0x000000c05a0b7824 */ /* 0x000fe400078e0228 */
[----:B------:R-:W-:Y:S01]  /*ec60*/  FADD.FTZ R36, R36, R37 ;  /* 0x0000002524247221 */ /* 0x000fe20000010000 */
[----:B------:R-:W-:Y:S01]  /*ec70*/  FADD.FTZ R7, R38, R7 ;  /* 0x0000000726077221 */ /* 0x000fe20000010000 */
[----:B------:R-:W-:-:S02]  /*ec80*/  VIADD R4, R88, 0xfffffffe ;  /* 0xfffffffe58047836 */ /* 0x000fc40000000000 */
[----:B------:R-:W-:Y:S01]  /*ec90*/  FADD.FTZ R5, R45, R36 ;  /* 0x000000242d057221 */ /* 0x000fe20000010000 */
[----:B------:R-:W-:Y:S01]  /*eca0*/  IMAD.IADD R8, R11, 0x1, R8 ;  /* 0x000000010b087824 */ /* 0x000fe200078e0208 */
[----:B-1----:R-:W-:Y:S01]  /*ecb0*/  NOP ;  /* 0x0000000000007918 */ /* 0x002fe20000000000 */
[----:B0-----:R-:W-:Y:S05]  /*ecc0*/  @!P2 BRA `(.L_x_1227) ;  /* 0x000000000048a947 */ /* 0x001fea0003800000 */
        /* <DEDUP_REMOVED lines=11> */
.L_x_1229:
[----:B------:R-:W-:-:S13]  /*ed80*/  ISETP.NE.AND P3, PT, R9, 0x1, PT ;  /* 0x000000010900780c */ /* 0x000fda0003f65270 */
[----:B------:R-:W0:Y:S02]  /*ed90*/  @P3 LDC.64 R14, c[0x0][0x9e8] ;  /* 0x00027a00ff0e3b82 */ /* 0x000e240000000a00 */
[----:B0-----:R-:W-:-:S05]  /*eda0*/  @P3 IMAD.HI.U32 R14, R10, R14, RZ ;  /* 0x0000000e0a0e3227 */ /* 0x001fca00078e00ff */
[----:B------:R-:W-:-:S07]  /*edb0*/  @P3 SHF.R.U32.HI R10, RZ, R15, R14 ;  /* 0x0000000fff0a3219 */ /* 0x000fce000001160e */
.L_x_1230:
[----:B------:R-:W-:Y:S05]  /*edc0*/  BSYNC B0 ;  /* 0x0000000000007941 */ /* 0x000fea0003800000 */
.L_x_1228:
[----:B------:R-:W-:-:S05]  /*edd0*/  IMAD R9, R10, R9, R9 ;  /* 0x000000090a097224 */ /* 0x000fca00078e0209 */
[----:B------:R-:W-:-:S07]  /*ede0*/  VIMNMX R8, R8, R9, PT ;  /* 0x0000000908087248 */ /* 0x000fce0003fe0100 */
.L_x_1227:
[----:B------:R-:W2:Y:S01]  /*edf0*/  LDL R10, [R1+0x38] ;  /* 0x00003800010a7983 */ /* 0x000ea20000100800 */
[----:B------:R-:W-:Y:S01]  /*ee00*/  SHF.R.S32.HI R9, RZ, 0x1f, R8 ;  /* 0x0000001fff097819 */ /* 0x000fe20000011408 */
[----:B------:R-:W-:Y:S01]  /*ee10*/  ULDC UR4, c[0x0][0x9e4] ;  /* 0x0002790000047ab9 */ /* 0x000fe20000000800 */
[----:B------:R-:W-:Y:S01]  /*ee20*/  ULDC UR5, c[0x0][0x9e4] ;  /* 0x0002790000057ab9 */ /* 0x000fe20000000800 */
[----:B------:R-:W-:Y:S01]  /*ee30*/  ULDC UR6, c[0x0][0x9dc] ;  /* 0x0002770000067ab9 */ /* 0x000fe20000000800 */
[----:B------:R-:W-:Y:S01]  /*ee40*/  LEA.HI R9, R9, R8, RZ, 0x7 ;  /* 0x0000000809097211 */ /* 0x000fe200078f38ff */
[----:B------:R-:W-:Y:S01]  /*ee50*/  ULDC UR7, c[0x0][0x9dc] ;  /* 0x0002770000077ab9 */ /* 0x000fe20000000800 */
[----:B------:R-:W-:Y:S01]  /*ee60*/  ULDC UR9, c[0x0][0x9e0] ;  /* 0x0002780000097ab9 */ /* 0x000fe20000000800 */
[----:B------:R-:W-:Y:S01]  /*ee70*/  ULDC UR8, c[0x0][0x9e0] ;  /* 0x0002780000087ab9 */ /* 0x000fe20000000800 */
[----:B------:R-:W-:Y:S02]  /*ee80*/  SHF.R.S32.HI R9, RZ, 0x7, R9 ;  /* 0x00000007ff097819 */ /* 0x000fe40000011409 */
        /* <DEDUP_REMOVED lines=24> */
[----:B--2---:R-:W-:-:S04]  /*f010*/  VIMNMX R10, R10, R9, !PT ;  /* 0x000000090a0a7248 */ /* 0x004fc80007fe0100 */
[----:B------:R-:W-:Y:S01]  /*f020*/  ISETP.GE.AND P3, PT, R4, R10, PT ;  /* 0x0000000a0400720c */ /* 0x000fe20003f66270 */
[----:B------:R0:W-:-:S12]  /*f030*/  STL [R1+0x24], R10 ;  /* 0x0000240a01007387 */ /* 0x0001d80000100800 */
[----:B0-----:R-:W-:Y:S05]  /*f040*/  @!P3 BRA `(.L_x_1231) ;  /* 0x00000034000cb947 */ /* 0x001fea0003800000 */
[----:B------:R-:W-:Y:S02]  /*f050*/  IMAD.IADD R8, R155, 0x1, R40 ;  /* 0x000000019b087824 */ /* 0x000fe400078e0228 */
[----:B------:R-:W-:Y:S02]  /*f060*/  IMAD.MOV.U32 R135, RZ, RZ, RZ ;  /* 0x000000ffff877224 */ /* 0x000fe400078e00ff */
[----:B------:R-:W-:Y:S01]  /*f070*/  VIADD R9, R8, 0x8 ;  /* 0x0000000808097836 */ /* 0x000fe20000000000 */
[----:B------:R-:W-:-:S04]  /*f080*/  LOP3.LUT R143, RZ, R8, RZ, 0x33, !PT ;  /* 0x00000008ff8f7212 */ /* 0x000fc800078e33ff */
[----:B------:R-:W-:-:S07]  /*f090*/  LOP3.LUT R140, RZ, R9, RZ, 0x33, !PT ;  /* 0x00000009ff8c7212 */ /* 0x000fce00078e33ff */
.L_x_1249:
[----:B------:R-:W2:Y:S01]  /*f0a0*/  LDL R0, [R1+0xc] ;  /* 0x00000c0001007983 */ /* 0x000ea20000100800 */
[----:B------:R-:W-:Y:S01]  /*f0b0*/  VIADD R10, R17, 0x1 ;  /* 0x00000001110a7836 */ /* 0x000fe20000000000 */
[----:B------:R-:W-:Y:S05]  /*f0c0*/  YIELD ;  /* 0x0000000000007946 */ /* 0x000fea0003800000 */
[----:B------:R-:W-:-:S04]  /*f0d0*/  ISETP.NE.AND P4, PT, R10, 0x2, PT ;  /* 0x000000020a00780c */ /* 0x000fc80003f85270 */
[----:B------:R-:W-:Y:S02]  /*f0e0*/  SEL R11, RZ, 0x1, P4 ;  /* 0x00000001ff0b7807 */ /* 0x000fe40002000000 */
[----:B------:R-:W-:Y:S02]  /*f0f0*/  SEL R10, R10, RZ, P4 ;  /* 0x000000ff0a0a7207 */ /* 0x000fe40002000000 */
[----:B------:R-:W-:Y:S02]  /*f100*/  LOP3.LUT R11, R22, R11, RZ, 0x3c, !PT ;  /* 0x0000000b160b7212 */ /* 0x000fe400078e3cff */
[----:B--2---:R-:W-:-:S13]  /*f110*/  ISETP.NE.AND P3, PT, R0, RZ, PT ;  /* 0x000000ff0000720c */ /* 0x004fda0003f65270 */
[----:B------:R-:W-:Y:S05]  /*f120*/  @P3 BRA `(.L_x_1232) ;  /* 0x0000000000303947 */ /* 0x000fea0003800000 */
[----:B------:R-:W-:Y:S05]  /*f130*/  @!P0 BRA `(.L_x_1233) ;  /* 0x0000000000048947 */ /* 0x000fea0003800000 */
[----:B------:R-:W-:Y:S01]  /*f140*/  BPT.TRAP 0x1 ;  /* 0x000000040000795c */ /* 0x000fe20000300000 */
.L_x_1233:
[----:B------:R-:W-:Y:S01]  /*f150*/  IMAD R15, R10, 0x8, R2 ;  /* 0x000000080a0f7824 */ /* 0x000fe200078e0202 */
[----:B------:R-:W-:-:S04]  /*f160*/  SHF.L.U32 R0, R11, 0x1f, RZ ;  /* 0x0000001f0b007819 */ /* 0x000fc800000006ff */
[----:B------:R0:W1:Y:S01]  /*f170*/  SYNCS.PHASECHK.TRANS64.TRYWAIT P4, [R15+URZ+0x2d830], R0 ;  /* 0x02d830000f0075a7 */ /* 0x000062000808017f */
[----:B------:R-:W-:Y:S05]  /*f180*/  @!P0 BRA `(.L_x_1234) ;  /* 0x0000000000048947 */ /* 0x000fea0003800000 */
[----:B------:R-:W-:Y:S01]  /*f190*/  BPT.TRAP 0x1 ;  /* 0x000000040000795c */ /* 0x000fe20000300000 */
.L_x_1234:
[----:B------:R-:W-:Y:S04]  /*f1a0*/  BSSY B0, `(.L_x_1232) ;  /* 0x0000004000007945 */ /* 0x000fe80003800000 */
[----:B-1----:R-:W-:Y:S05]  /*f1b0*/  @P4 BRA `(.L_x_1235) ;  /* 0x0000000000084947 */ /* 0x002fea0003800000 */
[----:B------:R-:W1:Y:S02]  /*f1c0*/  SYNCS.PHASECHK.TRANS64.TRYWAIT P4, [R15+URZ+0x2d830], R0 ;  /* 0x02d830000f0075a7 */ /* 0x000e64000808017f */
[----:B-1----:R-:W-:Y:S05]  /*f1d0*/  @!P4 BRA `(.L_x_1236) ;  /* 0x00000118006cc947 */ /* 0x002fea0003800000 */
.L_x_1235:
[----:B------:R-:W-:Y:S05]  /*f1e0*/  BSYNC B0 ;  /* 0x0000000000007941 */ /* 0x000fea0003800000 */
.L_x_1232:
[----:B------:R-:W2:Y:S01]  /*f1f0*/  LDL R14, [R1+0x10] ;  /* 0x00001000010e7983 */ /* 0x000ea20000100800 */
[----:B01----:R-:W0:Y:S01]  /*f200*/  S2R R0, SR_TID.X ;  /* 0x0000000000007919 */ /* 0x003e220000002100 */
[----:B------:R-:W-:Y:S05]  /*f210*/  WARPSYNC.ALL ;  /* 0x0000000000007948 */ /* 0x000fea0003800000 */
[----:B------:R-:W-:Y:S01]  /*f220*/  IMAD.MOV.U32 R15, RZ, RZ, -0x7fffffe0 ;  /* 0x80000020ff0f7424 */ /* 0x000fe200078e00ff */
[----:B0-----:R-:W-:-:S05]  /*f230*/  SHF.R.U32.HI R0, RZ, 0x7, R0 ;  /* 0x00000007ff007819 */ /* 0x001fca0000011600 */
[----:B------:R-:W-:Y:S01]  /*f240*/  VIADD R0, R0, 0x8 ;  /* 0x0000000800007836 */ /* 0x000fe20000000000 */
[----:B------:R-:W-:Y:S01]  /*f250*/  R2UR UR15, R15 ;  /* 0x000000000f0f72ca */ /* 0x000fe200000e0000 */
[----:B------:R-:W-:Y:S01]  /*f260*/  IMAD.MOV.U32 R25, RZ, RZ, -0x7fffffe0 ;  /* 0x80000020ff197424 */ /* 0x000fe200078e00ff */
[----:B------:R-:W-:Y:S01]  /*f270*/  R2UR UR12, R12 ;  /* 0x000000000c0c72ca */ /* 0x000fe200000e0000 */
[----:B------:R-:W-:Y:S01]  /*f280*/  IMAD.MOV.U32 R27, RZ, RZ, -0x7fffffe0 ;  /* 0x80000020ff1b7424 */ /* 0x000fe200078e00ff */
[----:B------:R-:W-:Y:S02]  /*f290*/  R2UR UR13, R13 ;  /* 0x000000000d0d72ca */ /* 0x000fe400000e0000 */
[C---:B------:R-:W-:Y:S02]  /*f2a0*/  R2UR UR19, R25.reuse ;  /* 0x00000000191372ca */ /* 0x040fe400000e0000 */
[----:B------:R-:W-:Y:S02]  /*f2b0*/  R2UR UR27, R25 ;  /* 0x00000000191b72ca */ /* 0x000fe400000e0000 */
[----:B------:R-:W-:-:S02]  /*f2c0*/  R2UR UR31, R27 ;  /* 0x000000001b1f72ca */ /* 0x000fc400000e0000 */
[----:B------:R-:W-:Y:S02]  /*f2d0*/  R2UR UR16, R152 ;  /* 0x00000000981072ca */ /* 0x000fe400000e0000 */
[----:B------:R-:W-:Y:S01]  /*f2e0*/  R2UR UR17, R153 ;  /* 0x00000000991172ca */ /* 0x000fe200000e0000 */
[----:B------:R0:W-:Y:S01]  /*f2f0*/  BAR.SYNC.DEFER_BLOCKING R0, 0x100 ;  /* 0x000400000000751d */ /* 0x0001e20000010000 */
[----:B------:R-:W-:Y:S01]  /*f300*/  IMAD.MOV.U32 R21, RZ, RZ, -0x7fffffe0 ;  /* 0x80000020ff157424 */ /* 0x000fe200078e00ff */
[----:B------:R-:W-:Y:S02]  /*f310*/  R2UR UR20, R150 ;  /* 0x00000000961472ca */ /* 0x000fe400000e0000 */
[----:B------:R-:W-:Y:S01]  /*f320*/  R2UR UR21, R151 ;  /* 0x00000000971572ca */ /* 0x000fe200000e0000 */
[----:B--2---:R-:W-:-:S04]  /*f330*/  IMAD R14, R10, 0x600, R14 ;  /* 0x000006000a0e7824 */ /* 0x004fc800078e020e */
[C---:B------:R-:W-:Y:S01]  /*f340*/  VIADD R24, R14.reuse, 0x2 ;  /* 0x000000020e187836 */ /* 0x040fe20000000000 */
[C---:B------:R-:W-:Y:S01]  /*f350*/  R2UR UR14, R14.reuse ;  /* 0x000000000e0e72ca */ /* 0x040fe200000e0000 */
[----:B------:R-:W-:-:S03]  /*f360*/  VIADD R26, R14, 0x400 ;  /* 0x000004000e1a7836 */ /* 0x000fc60000000000 */
[----:B------:R-:W-:Y:S01]  /*f370*/  R2UR UR18, R24 ;  /* 0x00000000181272ca */ /* 0x000fe200000e0000 */
[----:B------:R-:W-:Y:S01]  /*f380*/  VIADD R24, R14, 0x202 ;  /* 0x000002020e187836 */ /* 0x000fe20000000000 */
[----:B------:R-:W-:-:S04]  /*f390*/  R2UR UR30, R26 ;  /* 0x000000001a1e72ca */ /* 0x000fc800000e0000 */
[----:B------:R-:W-:Y:S02]  /*f3a0*/  R2UR UR26, R24 ;  /* 0x00000000181a72ca */ /* 0x000fe400000e0000 */
[----:B------:R-:W-:-:S06]  /*f3b0*/  WARPGROUP.ARRIVE ;  /* 0x00000000000079c5 */ /* 0x000fcc0000000000 */
[----:B------:R-:W-:Y:S01]  /*f3c0*/  HGMMA.64x128x16.F32.BF16 R24, gdesc[UR12], RZ, !UPT, gsb0 ;  /* 0x01e000000c1879f0 */ /* 0x000fe2000c0018ff */
[----:B------:R-:W-:Y:S01]  /*f3d0*/  VIADD R20, R14, 0x200 ;  /* 0x000002000e147836 */ /* 0x000fe20000000000 */
[----:B------:R-:W-:-:S04]  /*f3e0*/  R2UR UR23, R21 ;  /* 0x00000000151772ca */ /* 0x000fc800000e0000 */
[----:B------:R-:W-:Y:S01]  /*f3f0*/  R2UR UR22, R20 ;  /* 0x00000000141672ca */ /* 0x000fe200000e0000 */
[----:B------:R-:W-:Y:S02]  /*f400*/  WARPGROUP.DEPBAR.LE gsb0, 0x0 ;  /* 0x00008000000079c5 */ /* 0x000fe40000010000 */
[----:B------:R-:W-:-:S06]  /*f410*/  WARPGROUP.ARRIVE ;  /* 0x00000000000079c5 */ /* 0x000fcc0000000000 */
[----:B------:R-:W-:Y:S01]  /*f420*/  HGMMA.64x128x16.F32.BF16 R24, gdesc[UR16], R24, gsb0 ;  /* 0x01e00000101879f0 */ /* 0x000fe20008001818 */
[----:B------:R-:W-:Y:S02]  /*f430*/  R2UR UR24, R148 ;  /* 0x00000000941872ca */ /* 0x000fe400000e0000 */
        /* <DEDUP_REMOVED lines=9> */
[----:B------:R-:W-:Y:S01]  /*f4d0*/  VIADD R14, R14, 0x402 ;  /* 0x000004020e0e7836 */ /* 0x000fe20000000000 */
[----:B------:R-:W-:Y:S02]  /*f4e0*/  R2UR UR35, R15 ;  /* 0x000000000f2372ca */ /* 0x000fe400000e0000 */
[----:B------:R-:W-:Y:S02]  /*f4f0*/  R2UR UR32, R144 ;  /* 0x00000000902072ca */ /* 0x000fe400000e0000 */
[----:B------:R-:W-:Y:S02]  /*f500*/  R2UR UR34, R14 ;  /* 0x000000000e2272ca */ /* 0x000fe400000e0000 */
[----:B------:R-:W-:Y:S01]  /*f510*/  R2UR UR33, R145 ;  /* 0x00000000912172ca */ /* 0x000fe200000e0000 */
[----:B------:R-:W-:Y:S02]  /*f520*/  WARPGROUP.DEPBAR.LE gsb0, 0x0 ;  /* 0x00008000000079c5 */ /* 0x000fe40000010000 */
[----:B------:R-:W-:-:S06]  /*f530*/  WARPGROUP.ARRIVE ;  /* 0x00000000000079c5 */ /* 0x000fcc0000000000 */
        /* <DEDUP_REMOVED lines=8> */
.L_x_1238:
[----:B------:R-:W-:Y:S01]  /*f5c0*/  SHF.L.U32 R0, R22, 0x1f, RZ ;  /* 0x0000001f16007819 */ /* 0x000fe200000006ff */
[----:B------:R-:W-:-:S04]  /*f5d0*/  IMAD R14, R17, 0x8, R2 ;  /* 0x00000008110e7824 */ /* 0x000fc800078e0202 */
[----:B------:R0:W1:Y:S01]  /*f5e0*/  SYNCS.PHASECHK.TRANS64.TRYWAIT P3, [R14+URZ+0x2d850], R0 ;  /* 0x02d850000e0075a7 */ /* 0x000062000806017f */
[----:B------:R-:W-:Y:S05]  /*f5f0*/  @!P0 BRA `(.L_x_1239) ;  /* 0x0000000000048947 */ /* 0x000fea0003800000 */
[----:B------:R-:W-:Y:S01]  /*f600*/  BPT.TRAP 0x1 ;  /* 0x000000040000795c */ /* 0x000fe20000300000 */
.L_x_1239:
[----:B-1----:R-:W-:Y:S05]  /*f610*/  @P3 BRA `(.L_x_1237) ;  /* 0x0000000000083947 */ /* 0x002fea0003800000 */
[----:B------:R-:W1:Y:S02]  /*f620*/  SYNCS.PHASECHK.TRANS64.TRYWAIT P3, [R14+URZ+0x2d850], R0 ;  /* 0x02d850000e0075a7 */ /* 0x000e64000806017f */
[----:B-1----:R-:W-:Y:S05]  /*f630*/  @!P3 BRA `(.L_x_1240) ;  /* 0x000001140068b947 */ /* 0x002fea0003800000 */
.L_x_1237:
[----:B------:R-:W2:Y:S01]  /*f640*/  LDL R20, [R1+0x14] ;  /* 0x0000140001147983 */ /* 0x000ea20000100800 */
[----:B------:R-:W-:Y:S05]  /*f650*/  WARPSYNC.ALL ;  /* 0x0000000000007948 */ /* 0x000fea0003800000 */
[----:B01----:R-:W-:Y:S01]  /*f660*/  VIADD R0, R2, 0x400 ;  /* 0x0000040002007836 */ /* 0x003fe20000000000 */
[----:B------:R-:W3:Y:S04]  /*f670*/  LDL R22, [R1+0x30] ;  /* 0x0000300001167983 */ /* 0x000ee80000100800 */
[----:B------:R-:W-:Y:S01]  /*f680*/  SHF.R.U32.HI R0, RZ, 0x4, R0 ;  /* 0x00000004ff007819 */ /* 0x000fe20000011600 */
[----:B------:R-:W-:Y:S01]  /*f690*/  IMAD.MOV.U32 R15, RZ, RZ, 0x40000040 ;  /* 0x40000040ff0f7424 */ /* 0x000fe200078e00ff */
[----:B------:R-:W4:Y:S02]  /*f6a0*/  LDL R141, [R1+0x40] ;  /* 0x00004000018d7983 */ /* 0x000f240000100800 */
[----:B------:R-:W-:-:S04]  /*f6b0*/  LOP3.LUT R0, R0, 0x3fff, RZ, 0xc0, !PT ;  /* 0x00003fff00007812 */ /* 0x000fc800078ec0ff */
[----:B------:R-:W-:Y:S02]  /*f6c0*/  LOP3.LUT R0, R0, 0x2000000, RZ, 0xfc, !PT ;  /* 0x0200000000007812 */ /* 0x000fe400078efcff */
[C---:B------:R-:W-:Y:S02]  /*f6d0*/  R2UR UR13, R15.reuse ;  /* 0x000000000f0d72ca */ /* 0x040fe400000e0000 */
[----:B------:R-:W-:Y:S01]  /*f6e0*/  R2UR UR45, R15 ;  /* 0x000000000f2d72ca */ /* 0x000fe200000e0000 */
[----:B------:R-:W-:-:S05]  /*f6f0*/  IMAD.MOV.U32 R15, RZ, RZ, -0x7fffffe0 ;  /* 0x80000020ff0f7424 */ /* 0x000fca00078e00ff */
[----:B------:R-:W-:Y:S01]  /*f700*/  R2UR UR15, R15 ;  /* 0x000000000f0f72ca */ /* 0x000fe200000e0000 */
[----:B------:R-:W-:Y:S01]  /*f710*/  WARPGROUP.ARRIVE ;  /* 0x00000000000079c5 */ /* 0x000fe20000000000 */
[----:B------:R-:W-:-:S05]  /*f720*/  IMAD.MOV.U32 R21, RZ, RZ, 0x40000040 ;  /* 0x40000040ff157424 */ /* 0x000fca00078e00ff */
[C---:B------:R-:W-:Y:S02]  /*f730*/  R2UR UR17, R21.reuse ;  /* 0x00000000151172ca */ /* 0x040fe400000e0000 */
[C---:B------:R-:W-:Y:S02]  /*f740*/  R2UR UR21, R21.reuse ;  /* 0x00000000151572ca */ /* 0x040fe400000e0000 */
[C---:B------:R-:W-:Y:S02]  /*f750*/  R2UR UR25, R21.reuse ;  /* 0x00000000151972ca */ /* 0x040fe400000e0000 */
[C---:B------:R-:W-:Y:S02]  /*f760*/  R2UR UR29, R21.reuse ;  /* 0x00000000151d72ca */ /* 0x040fe400000e0000 */
[C---:B------:R-:W-:Y:S02]  /*f770*/  R2UR UR33, R21.reuse ;  /* 0x00000000152172ca */ /* 0x040fe400000e0000 */
[----:B------:R-:W-:Y:S01]  /*f780*/  R2UR UR41, R21 ;  /* 0x00000000152972ca */ /* 0x000fe200000e0000 */
[----:B------:R-:W-:-:S05]  /*f790*/  IMAD.MOV.U32 R21, RZ, RZ, -0x7fffffe0 ;  /* 0x80000020ff157424 */ /* 0x000fca00078e00ff */
[----:B------:R-:W-:Y:S01]  /*f7a0*/  R2UR UR19, R21 ;  /* 0x00000000151372ca */ /* 0x000fe200000e0000 */
[----:B------:R-:W-:Y:S01]  /*f7b0*/  IMAD.MOV.U32 R21, RZ, RZ, -0x7fffffe0 ;  /* 0x80000020ff157424 */ /* 0x000fe200078e00ff */
[----:B--2---:R-:W-:-:S05]  /*f7c0*/  LOP3.LUT R14, R20, 0x10000, RZ, 0xfc, !PT ;  /* 0x00010000140e7812 */ /* 0x004fca00078efcff */
        /* <DEDUP_REMOVED lines=9> */
[----:B------:R-:W-:-:S04]  /*f860*/  R2UR UR12, R14 ;  /* 0x000000000e0c72ca */ /* 0x000fc800000e0000 */
[----:B------:R-:W-:Y:S01]  /*f870*/  R2UR UR32, R20 ;  /* 0x00000000142072ca */ /* 0x000fe200000e0000 */
[C---:B------:R-:W-:Y:S02]  /*f880*/  VIADD R20, R14.reuse, 0x604 ;  /* 0x000006040e147836 */ /* 0x040fe40000000000 */
[----:B------:R-:W-:-:S05]  /*f890*/  VIADD R14, R14, 0x606 ;  /* 0x000006060e0e7836 */ /* 0x000fca0000000000 */
[----:B------:R-:W-:Y:S01]  /*f8a0*/  R2UR UR44, R14 ;  /* 0x000000000e2c72ca */ /* 0x000fe200000e0000 */
[----:B------:R-:W-:-:S05]  /*f8b0*/  IMAD R14, R17, 0x600, R0 ;  /* 0x00000600110e7824 */ /* 0x000fca00078e0200 */
[----:B------:R-:W-:-:S13]  /*f8c0*/  R2UR UR14, R14 ;  /* 0x000000000e0e72ca */ /* 0x000fda00000e0000 */
[----:B------:R-:W-:Y:S01]  /*f8d0*/  HGMMA.64x96x16.F32.BF16 R88, gdesc[UR12].tnspB, R88, gsb0 ;  /* 0x416000000c5879f0 */ /* 0x000fe20008001858 */
[----:B------:R-:W-:Y:S01]  /*f8e0*/  R2UR UR40, R20 ;  /* 0x00000000142872ca */ /* 0x000fe200000e0000 */
[----:B------:R-:W-:-:S05]  /*f8f0*/  VIADD R20, R14, 0x40 ;  /* 0x000000400e147836 */ /* 0x000fca0000000000 */
[----:B------:R-:W-:Y:S01]  /*f900*/  R2UR UR18, R20 ;  /* 0x00000000141272ca */ /* 0x000fe200000e0000 */
[----:B------:R-:W-:Y:S01]  /*f910*/  VIADD R20, R14, 0x80 ;  /* 0x000000800e147836 */ /* 0x000fe20000000000 */
[----:B------:R-:W-:Y:S01]  /*f920*/  R2UR UR23, R21 ;  /* 0x00000000151772ca */ /* 0x000fe200000e0000 */
[----:B------:R-:W-:Y:S02]  /*f930*/  WARPGROUP.DEPBAR.LE gsb0, 0x0 ;  /* 0x00008000000079c5 */ /* 0x000fe40000010000 */
[----:B------:R-:W-:-:S08]  /*f940*/  WARPGROUP.ARRIVE ;  /* 0x00000000000079c5 */ /* 0x000fd00000000000 */
        /* <DEDUP_REMOVED lines=36> */
[----:B------:R-:W-:Y:S03]  /*fb90*/  HGMMA.64x96x16.F32.BF16 R88, gdesc[UR40].tnspB, R88, gsb0 ;  /* 0x41600000285879f0 */ /* 0x000fe60008001858 */
[----:B------:R-:W0:Y:S01]  /*fba0*/  S2R R154, SR_TID.X ;  /* 0x00000000009a7919 */ /* 0x000e220000002100 */
[----:B------:R-:W-:Y:S02]  /*fbb0*/  @!P1 IMAD R14, R10, 0x8, R2 ;  /* 0x000000080a0e9824 */ /* 0x000fe400078e0202 */
[----:B------:R-:W-:Y:S02]  /*fbc0*/  IMAD.U32 R20, RZ, RZ, UR6 ;  /* 0x00000006ff147e24 */ /* 0x000fe4000f8e00ff */
[----:B------:R-:W-:Y:S01]  /*fbd0*/  @!P1 VIADD R14, R14, 0x2d840 ;  /* 0x0002d8400e0e9836 */ /* 0x000fe20000000000 */
[----:B------:R-:W-:Y:S02]  /*fbe0*/  WARPGROUP.DEPBAR.LE gsb0, 0x0 ;  /* 0x00008000000079c5 */ /* 0x000fe40000010000 */
[----:B------:R-:W-:-:S06]  /*fbf0*/  WARPGROUP.ARRIVE ;  /* 0x00000000000079c5 */ /* 0x000fcc0000000000 */
[----:B------:R-:W-:Y:S01]  /*fc00*/  HGMMA.64x96x16.F32.BF16 R88, gdesc[UR44].tnspB, R88, gsb0 ;  /* 0x416000002c5879f0 */ /* 0x000fe20008001858 */
[----:B0-----:R-:W-:-:S05]  /*fc10*/  SHF.R.U32.HI R142, RZ, 0x7, R154 ;  /* 0x00000007ff8e7819 */ /* 0x001fca000001169a */
[----:B------:R-:W-:Y:S02]  /*fc20*/  VIADD R0, R142, 0x9 ;  /* 0x000000098e007836 */ /* 0x000fe40000000000 */
[----:B------:R-:W-:-:S05]  /*fc30*/  IMAD.SHL.U32 R142, R4, 0x80, RZ ;  /* 0x00000080048e7824 */ /* 0x000fca00078e00ff */
[----:B---3--:R-:W-:Y:S02]  /*fc40*/  IADD3 R22, R22, 0x1, -R142 ;  /* 0x0000000116167810 */ /* 0x008fe40007ffe88e */
[----:B------:R-:W-:-:S03]  /*fc50*/  ISETP.GE.U32.AND P3, PT, R154, 0x180, PT ;  /* 0x000001809a00780c */ /* 0x000fc60003f66070 */
[----:B----4-:R-:W-:Y:S01]  /*fc60*/  IMAD.IADD R22, R22, 0x1, -R141 ;  /* 0x0000000116167824 */ /* 0x010fe200078e0a8d */
[----:B------:R-:W-:Y:S02]  /*fc70*/  LOP3.LUT R141, RZ, R20, RZ, 0x33, !PT ;  /* 0x00000014ff8d7212 */ /* 0x000fe400078e33ff */
[----:B------:R-:W-:Y:S01]  /*fc80*/  SEL R0, R0, 0x9, !P3 ;  /* 0x0000000900007807 */ /* 0x000fe20005800000 */
[----:B------:R-:W-:Y:S01]  /*fc90*/  IMAD R22, R136, -0x2, R22 ;  /* 0xfffffffe88167824 */ /* 0x000fe200078e0216 */
[----:B------:R-:W-:-:S03]  /*fca0*/  @!P1 PRMT R14, RZ, 0x654, R14 ;  /* 0x00000654ff0e9816 */ /* 0x000fc6000000000e */
[----:B------:R-:W-:Y:S02]  /*fcb0*/  IMAD.IADD R141, R141, 0x1, R22 ;  /* 0x000000018d8d7824 */ /* 0x000fe400078e0216 */
[----:B------:R-:W-:-:S04]  /*fcc0*/  VIADD R22, R22, UR9 ;  /* 0x0000000916167c36 */ /* 0x000fc80008000000 */
[C---:B------:R-:W-:Y:S01]  /*fcd0*/  IMAD.IADD R21, R155.reuse, 0x1, R22 ;  /* 0x000000019b157824 */ /* 0x040fe200078e0216 */
[----:B------:R-:W-:Y:S02]  /*fce0*/  WARPGROUP.DEPBAR.LE gsb0, 0x0 ;  /* 0x00008000000079c5 */ /* 0x000fe40000010000 */
[----:B------:R0:W-:Y:S06]  /*fcf0*/  BAR.ARV R0, 0x100 ;  /* 0x000400000000751d */ /* 0x0001ec0000002000 */
[----:B------:R1:W-:Y:S01]  /*fd00*/  @!P1 SYNCS.ARRIVE.TRANS64.RED.A1T0 RZ, [R14+URZ], RZ ;  /* 0x000000ff0eff99a7 */ /* 0x0003e2000810043f */
[----:B0-----:R-:W-:Y:S01]  /*fd10*/  IMAD.IADD R0, R155, 0x1, R141 ;  /* 0x000000019b007824 */ /* 0x001fe200078e028d */
[----:B-1----:R-:W-:Y:S06]  /*fd20*/  @!P2 BRA `(.L_x_1241) ;  /* 0x000000000058a947 */ /* 0x002fec0003800000 */
        /* <DEDUP_REMOVED lines=11> */
.L_x_1243:
[----:B------:R-:W-:-:S05]  /*fde0*/  IMAD.U32 R154, RZ, RZ, UR4 ;  /* 0x00000004ff9a7e24 */ /* 0x000fca000f8e00ff */
[----:B------:R-:W-:-:S13]  /*fdf0*/  ISETP.NE.AND P3, PT, R154, 0x1, PT ;  /* 0x000000019a00780c */ /* 0x000fda0003f65270 */
[----:B------:R-:W0:Y:S02]  /*fe00*/  @P3 LDC.64 R14, c[0x0][0x9e8] ;  /* 0x00027a00ff0e3b82 */ /* 0x000e240000000a00 */
[----:B0-----:R-:W-:-:S04]  /*fe10*/  @P3 IMAD.HI.U32 R156, R8, R14, RZ ;  /* 0x0000000e089c3227 */ /* 0x001fc800078e00ff */
[----:B------:R-:W-:Y:S01]  /*fe20*/  IMAD.MOV.U32 R14, RZ, RZ, R8 ;  /* 0x000000ffff0e7224 */ /* 0x000fe200078e0008 */
[----:B------:R-:W-:-:S07]  /*fe30*/  @P3 SHF.R.U32.HI R14, RZ, R15, R156 ;  /* 0x0000000fff0e3219 */ /* 0x000fce000001169c */
.L_x_1244:
[----:B------:R-:W-:Y:S05]  /*fe40*/  BSYNC B0 ;  /* 0x0000000000007941 */ /* 0x000fea0003800000 */
.L_x_1242:
[----:B------:R-:W-:-:S04]  /*fe50*/  IMAD R14, R14, R154, -R142 ;  /* 0x0000009a0e0e7224 */ /* 0x000fc800078e0a8e */
[----:B------:R-:W-:-:S05]  /*fe60*/  IMAD R14, R136, -0x2, R14 ;  /* 0xfffffffe880e7824 */ /* 0x000fca00078e020e */
[----:B------:R-:W-:Y:S02]  /*fe70*/  VIMNMX R0, R0, R14, !PT ;  /* 0x0000000e00007248 */ /* 0x000fe40007fe0100 */
[----:B------:R-:W-:-:S07]  /*fe80*/  VIADDMNMX R21, R14, R154, R21, PT ;  /* 0x0000009a0e157246 */ /* 0x000fce0003800115 */
.L_x_1241:
[----:B------:R-:W2:Y:S01]  /*fe90*/  LDL R14, [R1+0x4] ;  /* 0x00000400010e7983 */ /* 0x000ea20000100800 */
[----:B------:R-:W-:-:S04]  /*fea0*/  ISETP.GT.AND P3, PT, R4, -0x1, PT ;  /* 0xffffffff0400780c */ /* 0x000fc80003f64270 */
[C---:B------:R-:W-:Y:S02]  /*feb0*/  ISETP.GT.AND P5, PT, R0.reuse, RZ, P3 ;  /* 0x000000ff0000720c */ /* 0x040fe40001fa4270 */
[----:B------:R-:W-:Y:S02]  /*fec0*/  ISETP.GT.AND P4, PT, R0, 0x1, P3 ;  /* 0x000000010000780c */ /* 0x000fe40001f84270 */
[C---:B------:R-:W-:Y:S02]  /*fed0*/  ISETP.LT.OR P5, PT, R21.reuse, 0x1, P5 ;  /* 0x000000011500780c */ /* 0x040fe40002fa1670 */
[----:B------:R-:W-:Y:S02]  /*fee0*/  ISETP.LT.OR P4, PT, R21, 0x2, P4 ;  /* 0x000000021500780c */ /* 0x000fe40002781670 */
[----:B------:R-:W-:Y:S02]  /*fef0*/  FSEL R24, R24, -INF , !P5 ;  /* 0xff80000018187808 */ /* 0x000fe40006800000 */
[----:B------:R-:W-:-:S02]  /*ff00*/  FSEL R25, R25, -INF , !P4 ;  /* 0xff80000019197808 */ /* 0x000fc40006000000 */
[C---:B------:R-:W-:Y:S02]  /*ff10*/  ISETP.GT.AND P5, PT, R0.reuse, 0x8, P3 ;  /* 0x000000080000780c */ /* 0x040fe40001fa4270 */
        /* <DEDUP_REMOVED lines=88> */
[----:B------:R-:W-:Y:S01]  /*104a0*/  FSEL R85, R85, -INF , !P4 ;  /* 0xff80000055557808 */ /* 0x000fe20006000000 */
[----:B--2---:R-:W-:-:S02]  /*104b0*/  IMAD.IADD R22, R14, 0x1, R22 ;  /* 0x000000010e167824 */ /* 0x004fc400078e0216 */
[----:B------:R-:W-:Y:S01]  /*104c0*/  IMAD.IADD R141, R14, 0x1, R141 ;  /* 0x000000010e8d7824 */ /* 0x000fe200078e028d */
        /* <DEDUP_REMOVED lines=12> */
.L_x_1247:
[----:B------:R-:W-:-:S05]  /*10590*/  IMAD.U32 R0, RZ, RZ, UR4 ;  /* 0x00000004ff007e24 */ /* 0x000fca000f8e00ff */
[----:B------:R-:W-:-:S13]  /*105a0*/  ISETP.NE.AND P4, PT, R0, 0x1, PT ;  /* 0x000000010000780c */ /* 0x000fda0003f85270 */
[----:B------:R-:W0:Y:S02]  /*105b0*/  @P4 LDC.64 R14, c[0x0][0x9e8] ;  /* 0x00027a00ff0e4b82 */ /* 0x000e240000000a00 */
[----:B0-----:R-:W-:-:S04]  /*105c0*/  @P4 IMAD.HI.U32 R21, R9, R14, RZ ;  /* 0x0000000e09154227 */ /* 0x001fc800078e00ff */
[----:B------:R-:W-:Y:S01]  /*105d0*/  IMAD.MOV.U32 R14, RZ, RZ, R9 ;  /* 0x000000ffff0e7224 */ /* 0x000fe200078e0009 */
[----:B------:R-:W-:-:S07]  /*105e0*/  @P4 SHF.R.U32.HI R14, RZ, R15, R21 ;  /* 0x0000000fff0e4219 */ /* 0x000fce0000011615 */
.L_x_1248:
[----:B------:R-:W-:Y:S05]  /*105f0*/  BSYNC B0 ;  /* 0x0000000000007941 */ /* 0x000fea0003800000 */
.L_x_1246:
[----:B------:R-:W-:-:S04]  /*10600*/  IMAD R142, R14, R0, -R142 ;  /* 0x000000000e8e7224 */ /* 0x000fc800078e0a8e */
[----:B------:R-:W-:-:S05]  /*10610*/  IMAD R142, R136, -0x2, R142 ;  /* 0xfffffffe888e7824 */ /* 0x000fca00078e028e */
[----:B------:R-:W-:Y:S02]  /*10620*/  VIMNMX R141, R141, R142, !PT ;  /* 0x0000008e8d8d7248 */ /* 0x000fe40007fe0100 */
[----:B------:R-:W-:-:S07]  /*10630*/  VIADDMNMX R22, R142, R0, R22, PT ;  /* 0x000000008e167246 */ /* 0x000fce0003800116 */
.L_x_1245:
[----:B------:R-:W-:Y:S01]  /*10640*/  @!P1 IMAD R0, R17, 0x8, R2 ;  /* 0x0000000811009824 */ /* 0x000fe200078e0202 */
[----:B------:R-:W2:Y:S03]  /*10650*/  LDL R142, [R1+0x28] ;  /* 0x00002800018e7983 */ /* 0x000ea60000100800 */
[----:B------:R-:W-:-:S05]  /*10660*/  @!P1 VIADD R0, R0, 0x2d860 ;  /* 0x0002d86000009836 */ /* 0x000fca0000000000 */
[----:B------:R-:W-:-:S04]  /*10670*/  @!P1 PRMT R0, RZ, 0x654, R0 ;  /* 0x00000654ff009816 */ /* 0x000fc80000000000 */
[----:B------:R0:W-:Y:S02]  /*10680*/  @!P1 SYNCS.ARRIVE.TRANS64.RED.A1T0 RZ, [R0+URZ], RZ ;  /* 0x000000ff00ff99a7 */ /* 0x0001e4000810043f */
[----:B0-----:R-:W-:-:S04]  /*10690*/  FMNMX.FTZ R0, R24, R3, !PT ;  /* 0x0000000318007209 */ /* 0x001fc80007810000 */
        /* <DEDUP_REMOVED lines=34> */
[----:B0-----:R-:W-:Y:S02]  /*108c0*/  FMNMX.FTZ R14, R14, R0, !PT ;  /* 0x000000000e0e7209 */ /* 0x001fe40007810000 */
[----:B------:R-:W0:Y:S02]  /*108d0*/  LDC R0, c[0x0][0x988] ;  /* 0x00026200ff007b82 */ /* 0x000e240000000800 */
[----:B------:R-:W-:-:S04]  /*108e0*/  FSETP.NEU.FTZ.AND P4, PT, R14, -INF , PT ;  /* 0xff8000000e00780b */ /* 0x000fc80003f9d000 */
[----:B------:R-:W-:-:S05]  /*108f0*/  FSEL R15, R14, RZ, P4 ;  /* 0x000000ff0e0f7208 */ /* 0x000fca0002000000 */
[----:B------:R-:W-:Y:S01]  /*10900*/  FADD.FTZ R15, -R15, R3 ;  /* 0x000000030f0f7221 */ /* 0x000fe20000010100 */
[----:B0-----:R-:W-:-:S03]  /*10910*/  FMUL.FTZ R3, R14, R0 ;  /* 0x000000000e037220 */ /* 0x001fc60000410000 */
[-C--:B------:R-:W-:Y:S02]  /*10920*/  FMUL.FTZ R15, R15, R0.reuse ;  /* 0x000000000f0f7220 */ /* 0x080fe40000410000 */
[----:B------:R-:W-:Y:S02]  /*10930*/  FSEL R3, R3, RZ, P4 ;  /* 0x000000ff03037208 */ /* 0x000fe40002000000 */
[----:B------:R-:W-:Y:S02]  /*10940*/  ISETP.GT.AND P4, PT, R141, 0x1, P3 ;  /* 0x000000018d00780c */ /* 0x000fe40001f84270 */
[----:B------:R-:W-:Y:S01]  /*10950*/  MUFU.EX2 R15, R15 ;  /* 0x0000000f000f7308 */ /* 0x000fe20000000800 */
[-CC-:B------:R-:W-:Y:S01]  /*10960*/  FFMA.FTZ R24, R24, R0.reuse, -R3.reuse ;  /* 0x0000000018187223 */ /* 0x180fe20000010803 */
[----:B------:R-:W-:Y:S01]  /*10970*/  ISETP.LT.OR P5, PT, R22, 0x2, P4 ;  /* 0x000000021600780c */ /* 0x000fe200027a1670 */
[-CC-:B------:R-:W-:Y:S01]  /*10980*/  FFMA.FTZ R25, R25, R0.reuse, -R3.reuse ;  /* 0x0000000019197223 */ /* 0x180fe20000010803 */
[----:B------:R-:W-:Y:S01]  /*10990*/  ISETP.GT.AND P4, PT, R141, 0x8, P3 ;  /* 0x000000088d00780c */ /* 0x000fe20001f84270 */
[----:B------:R-:W-:Y:S01]  /*109a0*/  FFMA.FTZ R28, R28, R0, -R3 ;  /* 0x000000001c1c7223 */ /* 0x000fe20000010803 */
[----:B------:R-:W-:-:S02]  /*109b0*/  FSEL R27, R27, -INF , !P5 ;  /* 0xff8000001b1b7808 */ /* 0x000fc40006800000 */
[----:B------:R-:W0:Y:S01]  /*109c0*/  MUFU.EX2 R24, R24 ;  /* 0x0000001800187308 */ /* 0x000e220000000800 */
[----:B------:R-:W-:Y:S01]  /*109d0*/  ISETP.GT.AND P5, PT, R141, 0x9, P3 ;  /* 0x000000098d00780c */ /* 0x000fe20001fa4270 */
[-CC-:B------:R-:W-:Y:S01]  /*109e0*/  FFMA.FTZ R29, R29, R0.reuse, -R3.reuse ;  /* 0x000000001d1d7223 */ /* 0x180fe20000010803 */
[----:B------:R-:W-:Y:S01]  /*109f0*/  ISETP.LT.OR P4, PT, R22, 0x9, P4 ;  /* 0x000000091600780c */ /* 0x000fe20002781670 */
[-CC-:B------:R-:W-:Y:S01]  /*10a00*/  FFMA.FTZ R32, R32, R0.reuse, -R3.reuse ;  /* 0x0000000020207223 */ /* 0x180fe20000010803 */
[----:B------:R-:W-:Y:S01]  /*10a10*/  ISETP.LT.OR P5, PT, R22, 0xa, P5 ;  /* 0x0000000a1600780c */ /* 0x000fe20002fa1670 */
[-CC-:B------:R-:W-:Y:S01]  /*10a20*/  FFMA.FTZ R33, R33, R0.reuse, -R3.reuse ;  /* 0x0000000021217223 */ /* 0x180fe20000010803 */
[----:B------:R-:W-:Y:S01]  /*10a30*/  FSEL R30, R30, -INF , !P4 ;  /* 0xff8000001e1e7808 */ /* 0x000fe20006000000 */
[----:B------:R-:W1:Y:S01]  /*10a40*/  MUFU.EX2 R17, R25 ;  /* 0x0000001900117308 */ /* 0x000e620000000800 */
[----:B------:R-:W-:Y:S01]  /*10a50*/  FSEL R31, R31, -INF , !P5 ;  /* 0xff8000001f1f7808 */ /* 0x000fe20006800000 */
[-CC-:B------:R-:W-:Y:S01]  /*10a60*/  FFMA.FTZ R36, R36, R0.reuse, -R3.reuse ;  /* 0x0000000024247223 */ /* 0x180fe20000010803 */
[----:B------:R-:W-:Y:S01]  /*10a70*/  ISETP.GT.AND P5, PT, R141, 0x11, P3 ;  /* 0x000000118d00780c */ /* 0x000fe20001fa4270 */
[-CC-:B------:R-:W-:Y:S01]  /*10a80*/  FFMA.FTZ R37, R37, R0.reuse, -R3.reuse ;  /* 0x0000000025257223 */ /* 0x180fe20000010803 */
[----:B------:R-:W-:Y:S01]  /*10a90*/  ISETP.GT.AND P4, PT, R141, 0x10, P3 ;  /* 0x000000108d00780c */ /* 0x000fe20001f84270 */
[-CC-:B------:R-:W-:Y:S01]  /*10aa0*/  FFMA.FTZ R40, R40, R0.reuse, -R3.reuse ;  /* 0x0000000028287223 */ /* 0x180fe20000010803 */
[C---:B------:R-:W-:Y:S01]  /*10ab0*/  ISETP.LT.OR P5, PT, R22.reuse, 0x12, P5 ;  /* 0x000000121600780c */ /* 0x040fe20002fa1670 */
[----:B------:R-:W-:Y:S01]  /*10ac0*/  MUFU.EX2 R29, R29 ;  /* 0x0000001d001d7308 */ /* 0x000fe20000000800 */
[----:B------:R-:W-:Y:S01]  /*10ad0*/  ISETP.LT.OR P4, PT, R22, 0x11, P4 ;  /* 0x000000111600780c */ /* 0x000fe20002781670 */
[----:B0-----:R-:W-:Y:S01]  /*10ae0*/  FFMA.FTZ R5, R15, R5, R24 ;  /* 0x000000050f057223 */ /* 0x001fe20000010018 */
[----:B------:R-:W-:Y:S01]  /*10af0*/  FSEL R35, R35, -INF , !P5 ;  /* 0xff80000023237808 */ /* 0x000fe20006800000 */
[-CC-:B------:R-:W-:Y:S01]  /*10b00*/  FFMA.FTZ R41, R41, R0.reuse, -R3.reuse ;  /* 0x0000000029297223 */ /* 0x180fe20000010803 */
[----:B------:R-:W-:Y:S01]  /*10b10*/  ISETP.GT.AND P5, PT, R141, 0x19, P3 ;  /* 0x000000198d00780c */ /* 0x000fe20001fa4270 */
[-C--:B------:R-:W-:Y:S01]  /*10b20*/  FFMA.FTZ R44, R44, R0.reuse, -R3 ;  /* 0x000000002c2c7223 */ /* 0x080fe20000010803 */
[----:B------:R-:W-:Y:S01]  /*10b30*/  FSEL R34, R34, -INF , !P4 ;  /* 0xff80000022227808 */ /* 0x000fe20006000000 */
[----:B------:R-:W-:Y:S01]  /*10b40*/  MUFU.EX2 R33, R33 ;  /* 0x0000002100217308 */ /* 0x000fe20000000800 */
[----:B------:R-:W-:Y:S01]  /*10b50*/  ISETP.LT.OR P5, PT, R22, 0x1a, P5 ;  /* 0x0000001a1600780c */ /* 0x000fe20002fa1670 */
[----:B-1----:R-:W-:Y:S01]  /*10b60*/  FADD.FTZ R5, R17, R5 ;  /* 0x0000000511057221 */ /* 0x002fe20000010000 */
[----:B------:R-:W-:Y:S01]  /*10b70*/  ISETP.GT.AND P4, PT, R141, 0x18, P3 ;  /* 0x000000188d00780c */ /* 0x000fe20001f84270 */
[-CC-:B------:R-:W-:Y:S01]  /*10b80*/  FFMA.FTZ R45, R45, R0.reuse, -R3.reuse ;  /* 0x000000002d2d7223 */ /* 0x180fe20000010803 */
[----:B------:R-:W-:Y:S01]  /*10b90*/  FSEL R39, R39, -INF , !P5 ;  /* 0xff80000027277808 */ /* 0x000fe20006800000 */
[--C-:B------:R-:W-:Y:S01]  /*10ba0*/  FFMA.FTZ R48, R48, R0, -R3.reuse ;  /* 0x0000000030307223 */ /* 0x100fe20000010803 */
[----:B------:R-:W-:Y:S01]  /*10bb0*/  ISETP.GT.AND P5, PT, R141, 0x21, P3 ;  /* 0x000000218d00780c */ /* 0x000fe20001fa4270 */
[----:B------:R-:W-:Y:S01]  /*10bc0*/  MUFU.EX2 R37, R37 ;  /* 0x0000002500257308 */ /* 0x000fe20000000800 */
[----:B------:R-:W-:Y:S01]  /*10bd0*/  F2FP.BF16.F32.PACK_AB R24, R17, R24 ;  /* 0x000000181118723e */ /* 0x000fe200000010ff */
[-CC-:B------:R-:W-:Y:S01]  /*10be0*/  FFMA.FTZ R49, R49, R0.reuse, -R3.reuse ;  /* 0x0000000031317223 */ /* 0x180fe20000010803 */
[----:B------:R-:W-:Y:S01]  /*10bf0*/  ISETP.LT.OR P5, PT, R22, 0x22, P5 ;  /* 0x000000221600780c */ /* 0x000fe20002fa1670 */
[-CC-:B------:R-:W-:Y:S01]  /*10c00*/  FFMA.FTZ R52, R52, R0.reuse, -R3.reuse ;  /* 0x0000000034347223 */ /* 0x180fe20000010803 */
[----:B------:R-:W-:Y:S01]  /*10c10*/  ISETP.LT.OR P4, PT, R22, 0x19, P4 ;  /* 0x000000191600780c */ /* 0x000fe20002781670 */
[-CC-:B------:R-:W-:Y:S01]  /*10c20*/  FFMA.FTZ R53, R53, R0.reuse, -R3.reuse ;  /* 0x0000000035357223 */ /* 0x180fe20000010803 */
[----:B------:R-:W-:Y:S01]  /*10c30*/  FSEL R43, R43, -INF , !P5 ;  /* 0xff8000002b2b7808 */ /* 0x000fe20006800000 */
[----:B------:R-:W-:Y:S01]  /*10c40*/  MUFU.EX2 R40, R40 ;  /* 0x0000002800287308 */ /* 0x000fe20000000800 */
[----:B------:R-:W-:Y:S01]  /*10c50*/  ISETP.GT.AND P5, PT, R141, 0x29, P3 ;  /* 0x000000298d00780c */ /* 0x000fe20001fa4270 */
[-CC-:B------:R-:W-:Y:S01]  /*10c60*/  FFMA.FTZ R56, R56, R0.reuse, -R3.reuse ;  /* 0x0000000038387223 */ /* 0x180fe20000010803 */
[----:B------:R-:W-:Y:S01]  /*10c70*/  FSEL R38, R38, -INF , !P4 ;  /* 0xff80000026267808 */ /* 0x000fe20006000000 */
[-CC-:B------:R-:W-:Y:S01]  /*10c80*/  FFMA.FTZ R57, R57, R0.reuse, -R3.reuse ;  /* 0x0000000039397223 */ /* 0x180fe20000010803 */
[----:B------:R-:W-:Y:S01]  /*10c90*/  ISETP.LT.OR P5, PT, R22, 0x2a, P5 ;  /* 0x0000002a1600780c */ /* 0x000fe20002fa1670 */
[-CC-:B------:R-:W-:Y:S01]  /*10ca0*/  FFMA.FTZ R60, R60, R0.reuse, -R3.reuse ;  /* 0x000000003c3c7223 */ /* 0x180fe20000010803 */
[----:B------:R-:W-:Y:S01]  /*10cb0*/  ISETP.GT.AND P4, PT, R141, 0x20, P3 ;  /* 0x000000208d00780c */ /* 0x000fe20001f84270 */
[----:B------:R-:W-:Y:S01]  /*10cc0*/  MUFU.EX2 R41, R41 ;  /* 0x0000002900297308 */ /* 0x000fe20000000800 */
[----:B------:R-:W-:Y:S01]  /*10cd0*/  FSEL R47, R47, -INF , !P5 ;  /* 0xff8000002f2f7808 */ /* 0x000fe20006800000 */
[-CC-:B------:R-:W-:Y:S01]  /*10ce0*/  FFMA.FTZ R61, R61, R0.reuse, -R3.reuse ;  /* 0x000000003d3d7223 */ /* 0x180fe20000010803 */
[----:B------:R-:W-:Y:S01]  /*10cf0*/  ISETP.GT.AND P5, PT, R141, 0x31, P3 ;  /* 0x000000318d00780c */ /* 0x000fe20001fa4270 */
[-CC-:B------:R-:W-:Y:S01]  /*10d00*/  FFMA.FTZ R64, R64, R0.reuse, -R3.reuse ;  /* 0x0000000040407223 */ /* 0x180fe20000010803 */
[C---:B------:R-:W-:Y:S01]  /*10d10*/  ISETP.LT.OR P4, PT, R22.reuse, 0x21, P4 ;  /* 0x000000211600780c */ /* 0x040fe20002781670 */
[-CC-:B------:R-:W-:Y:S01]  /*10d20*/  FFMA.FTZ R65, R65, R0.reuse, -R3.reuse ;  /* 0x0000000041417223 */ /* 0x180fe20000010803 */
[----:B------:R-:W-:Y:S01]  /*10d30*/  ISETP.LT.OR P5, PT, R22, 0x32, P5 ;  /* 0x000000321600780c */ /* 0x000fe20002fa1670 */
[----:B------:R-:W-:Y:S01]  /*10d40*/  MUFU.EX2 R44, R44 ;  /* 0x0000002c002c7308 */ /* 0x000fe20000000800 */
[----:B------:R-:W-:Y:S01]  /*10d50*/  FSEL R42, R42, -INF , !P4 ;  /* 0xff8000002a2a7808 */ /* 0x000fe20006000000 */
[-CC-:B------:R-:W-:Y:S01]  /*10d60*/  FFMA.FTZ R68, R68, R0.reuse, -R3.reuse ;  /* 0x0000000044447223 */ /* 0x180fe20000010803 */
[----:B------:R-:W-:Y:S01]  /*10d70*/  FSEL R51, R51, -INF , !P5 ;  /* 0xff80000033337808 */ /* 0x000fe20006800000 */
[-CC-:B------:R-:W-:Y:S01]  /*10d80*/  FFMA.FTZ R69, R69, R0.reuse, -R3.reuse ;  /* 0x0000000045457223 */ /* 0x180fe20000010803 */
[C---:B------:R-:W-:Y:S01]  /*10d90*/  ISETP.GT.AND P5, PT, R141.reuse, 0x39, P3 ;  /* 0x000000398d00780c */ /* 0x040fe20001fa4270 */
[-CC-:B------:R-:W-:Y:S01]  /*10da0*/  FFMA.FTZ R72, R72, R0.reuse, -R3.reuse ;  /* 0x0000000048487223 */ /* 0x180fe20000010803 */
[----:B------:R-:W-:Y:S01]  /*10db0*/  ISETP.GT.AND P4, PT, R141, 0x28, P3 ;  /* 0x000000288d00780c */ /* 0x000fe20001f84270 */
[----:B------:R-:W-:Y:S01]  /*10dc0*/  MUFU.EX2 R45, R45 ;  /* 0x0000002d002d7308 */ /* 0x000fe20000000800 */
[C---:B------:R-:W-:Y:S01]  /*10dd0*/  ISETP.LT.OR P5, PT, R22.reuse, 0x3a, P5 ;  /* 0x0000003a1600780c */ /* 0x040fe20002fa1670 */
[-CC-:B------:R-:W-:Y:S01]  /*10de0*/  FFMA.FTZ R73, R73, R0.reuse, -R3.reuse ;  /* 0x0000000049497223 */ /* 0x180fe20000010803 */
[----:B------:R-:W-:Y:S01]  /*10df0*/  ISETP.LT.OR P4, PT, R22, 0x29, P4 ;  /* 0x000000291600780c */ /* 0x000fe20002781670 */
[-CC-:B------:R-:W-:Y:S01]  /*10e00*/  FFMA.FTZ R76, R76, R0.reuse, -R3.reuse ;  /* 0x000000004c4c7223 */ /* 0x180fe20000010803 */
[----:B------:R-:W-:Y:S01]  /*10e10*/  FSEL R55, R55, -INF , !P5 ;  /* 0xff80000037377808 */ /* 0x000fe20006800000 */
[-CC-:B------:R-:W-:Y:S01]  /*10e20*/  FFMA.FTZ R77, R77, R0.reuse, -R3.reuse ;  /* 0x000000004d4d7223 */ /* 0x180fe20000010803 */
[----:B------:R-:W-:Y:S01]  /*10e30*/  ISETP.GT.AND P5, PT, R141, 0x41, P3 ;  /* 0x000000418d00780c */ /* 0x000fe20001fa4270 */
[----:B------:R-:W-:Y:S01]  /*10e40*/  MUFU.EX2 R49, R49 ;  /* 0x0000003100317308 */ /* 0x000fe20000000800 */
[----:B------:R-:W-:Y:S01]  /*10e50*/  FSEL R46, R46, -INF , !P4 ;  /* 0xff8000002e2e7808 */ /* 0x000fe20006000000 */
[-CC-:B------:R-:W-:Y:S01]  /*10e60*/  FFMA.FTZ R80, R80, R0.reuse, -R3.reuse ;  /* 0x0000000050507223 */ /* 0x180fe20000010803 */
[----:B------:R-:W-:Y:S01]  /*10e70*/  ISETP.LT.OR P5, PT, R22, 0x42, P5 ;  /* 0x000000421600780c */ /* 0x000fe20002fa1670 */
[-CC-:B------:R-:W-:Y:S01]  /*10e80*/  FFMA.FTZ R81, R81, R0.reuse, -R3.reuse ;  /* 0x0000000051517223 */ /* 0x180fe20000010803 */
[----:B------:R-:W-:Y:S01]  /*10e90*/  ISETP.GT.AND P4, PT, R141, 0x30, P3 ;  /* 0x000000308d00780c */ /* 0x000fe20001f84270 */
[-CC-:B------:R-:W-:Y:S01]  /*10ea0*/  FFMA.FTZ R84, R84, R0.reuse, -R3.reuse ;  /* 0x0000000054547223 */ /* 0x180fe20000010803 */
[----:B------:R-:W-:Y:S01]  /*10eb0*/  FSEL R59, R59, -INF , !P5 ;  /* 0xff8000003b3b7808 */ /* 0x000fe20006800000 */
[----:B------:R-:W-:Y:S01]  /*10ec0*/  MUFU.EX2 R52, R52 ;  /* 0x0000003400347308 */ /* 0x000fe20000000800 */
[----:B------:R-:W-:Y:S01]  /*10ed0*/  ISETP.GT.AND P5, PT, R141, 0x49, P3 ;  /* 0x000000498d00780c */ /* 0x000fe20001fa4270 */
[----:B------:R-:W-:Y:S01]  /*10ee0*/  FFMA.FTZ R3, R85, R0, -R3 ;  /* 0x0000000055037223 */ /* 0x000fe20000010803 */
[----:B------:R-:W-:-:S02]  /*10ef0*/  ISETP.LT.OR P4, PT, R22, 0x31, P4 ;  /* 0x000000311600780c */ /* 0x000fc40002781670 */
[----:B------:R-:W-:Y:S02]  /*10f00*/  ISETP.LT.OR P5, PT, R22, 0x4a, P5 ;  /* 0x0000004a1600780c */ /* 0x000fe40002fa1670 */
[----:B------:R-:W-:Y:S01]  /*10f10*/  FSEL R50, R50, -INF , !P4 ;  /* 0xff80000032327808 */ /* 0x000fe20006000000 */
[----:B------:R-:W-:Y:S01]  /*10f20*/  MUFU.EX2 R53, R53 ;  /* 0x0000003500357308 */ /* 0x000fe20000000800 */
[----:B------:R-:W-:Y:S02]  /*10f30*/  FSEL R63, R63, -INF , !P5 ;  /* 0xff8000003f3f7808 */ /* 0x000fe40006800000 */
[C---:B------:R-:W-:Y:S02]  /*10f40*/  ISETP.GT.AND P5, PT, R141.reuse, 0x51, P3 ;  /* 0x000000518d00780c */ /* 0x040fe40001fa4270 */
[----:B------:R-:W-:Y:S02]  /*10f50*/  ISETP.GT.AND P4, PT, R141, 0x38, P3 ;  /* 0x000000388d00780c */ /* 0x000fe40001f84270 */
[C---:B------:R-:W-:Y:S01]  /*10f60*/  ISETP.LT.OR P5, PT, R22.reuse, 0x52, P5 ;  /* 0x000000521600780c */ /* 0x040fe20002fa1670 */
[----:B------:R-:W-:Y:S01]  /*10f70*/  MUFU.EX2 R56, R56 ;  /* 0x0000003800387308 */ /* 0x000fe20000000800 */
[----:B------:R-:W-:-:S02]  /*10f80*/  ISETP.LT.OR P4, PT, R22, 0x39, P4 ;  /* 0x000000391600780c */ /* 0x000fc40002781670 */
[----:B------:R-:W-:Y:S02]  /*10f90*/  FSEL R67, R67, -INF , !P5 ;  /* 0xff80000043437808 */ /* 0x000fe40006800000 */
[C---:B------:R-:W-:Y:S02]  /*10fa0*/  ISETP.GT.AND P5, PT, R141.reuse, 0x59, P3 ;  /* 0x000000598d00780c */ /* 0x040fe40001fa4270 */
[----:B------:R-:W-:Y:S01]  /*10fb0*/  FSEL R54, R54, -INF , !P4 ;  /* 0xff80000036367808 */ /* 0x000fe20006000000 */
[----:B------:R-:W-:Y:S01]  /*10fc0*/  MUFU.EX2 R57, R57 ;  /* 0x0000003900397308 */ /* 0x000fe20000000800 */
[----:B------:R-:W-:Y:S02]  /*10fd0*/  ISETP.LT.OR P5, PT, R22, 0x5a, P5 ;  /* 0x0000005a1600780c */ /* 0x000fe40002fa1670 */
[----:B------:R-:W-:Y:S02]  /*10fe0*/  ISETP.GT.AND P4, PT, R141, 0x40, P3 ;  /* 0x000000408d00780c */ /* 0x000fe40001f84270 */
[----:B------:R-:W-:-:S02]  /*10ff0*/  FSEL R71, R71, -INF , !P5 ;  /* 0xff80000047477808 */ /* 0x000fc40006800000 */
[----:B------:R-:W-:Y:S01]  /*11000*/  ISETP.GT.AND P5, PT, R141, 0x61, P3 ;  /* 0x000000618d00780c */ /* 0x000fe20001fa4270 */
[----:B------:R-:W-:Y:S01]  /*11010*/  MUFU.EX2 R60, R60 ;  /* 0x0000003c003c7308 */ /* 0x000fe20000000800 */
[C---:B------:R-:W-:Y:S02]  /*11020*/  ISETP.LT.OR P4, PT, R22.reuse, 0x41, P4 ;  /* 0x000000411600780c */ /* 0x040fe40002781670 */
[----:B------:R-:W-:Y:S02]  /*11030*/  ISETP.LT.OR P5, PT, R22, 0x62, P5 ;  /* 0x000000621600780c */ /* 0x000fe40002fa1670 */
[----:B------:R-:W-:Y:S02]  /*11040*/  FSEL R58, R58, -INF , !P4 ;  /* 0xff8000003a3a7808 */ /* 0x000fe40006000000 */
[----:B------:R-:W-:Y:S01]  /*11050*/  FSEL R75, R75, -INF , !P5 ;  /* 0xff8000004b4b7808 */ /* 0x000fe20006800000 */
[----:B------:R-:W-:Y:S01]  /*11060*/  MUFU.EX2 R61, R61 ;  /* 0x0000003d003d7308 */ /* 0x000fe20000000800 */
[----:B------:R-:W-:-:S02]  /*11070*/  ISETP.GT.AND P5, PT, R141, 0x69, P3 ;  /* 0x000000698d00780c */ /* 0x000fc40001fa4270 */
[----:B------:R-:W-:Y:S02]  /*11080*/  ISETP.GT.AND P4, PT, R141, 0x48, P3 ;  /* 0x000000488d00780c */ /* 0x000fe40001f84270 */
[C---:B------:R-:W-:Y:S02]  /*11090*/  ISETP.LT.OR P5, PT, R22.reuse, 0x6a, P5 ;  /* 0x0000006a1600780c */ /* 0x040fe40002fa1670 */
[----:B------:R-:W-:Y:S01]  /*110a0*/  ISETP.LT.OR P4, PT, R22, 0x49, P4 ;  /* 0x000000491600780c */ /* 0x000fe20002781670 */
[----:B------:R-:W-:Y:S01]  /*110b0*/  MUFU.EX2 R64, R64 ;  /* 0x0000004000407308 */ /* 0x000fe20000000800 */
[----:B------:R-:W-:Y:S02]  /*110c0*/  FSEL R79, R79, -INF , !P5 ;  /* 0xff8000004f4f7808 */ /* 0x000fe40006800000 */
[----:B------:R-:W-:Y:S02]  /*110d0*/  ISETP.GT.AND P5, PT, R141, RZ, P3 ;  /* 0x000000ff8d00720c */ /* 0x000fe40001fa4270 */
[----:B------:R-:W-:-:S02]  /*110e0*/  FSEL R62, R62, -INF , !P4 ;  /* 0xff8000003e3e7808 */ /* 0x000fc40006000000 */
[----:B------:R-:W-:Y:S01]  /*110f0*/  ISETP.LT.OR P5, PT, R22, 0x1, P5 ;  /* 0x000000011600780c */ /* 0x000fe20002fa1670 */
[----:B------:R-:W-:Y:S01]  /*11100*/  MUFU.EX2 R65, R65 ;  /* 0x0000004100417308 */ /* 0x000fe20000000800 */
[----:B------:R-:W-:Y:S02]  /*11110*/  ISETP.GT.AND P4, PT, R141, 0x50, P3 ;  /* 0x000000508d00780c */ /* 0x000fe40001f84270 */
[----:B------:R-:W-:Y:S02]  /*11120*/  FSEL R25, R26, -INF , !P5 ;  /* 0xff8000001a197808 */ /* 0x000fe40006800000 */
[----:B------:R-:W-:Y:S02]  /*11130*/  ISETP.LT.OR P4, PT, R22, 0x51, P4 ;  /* 0x000000511600780c */ /* 0x000fe40002781670 */
[----:B------:R-:W-:Y:S01]  /*11140*/  FMNMX.FTZ R17, R25, R6, !PT ;  /* 0x0000000619117209 */ /* 0x000fe20007810000 */
[----:B------:R-:W0:Y:S01]  /*11150*/  MUFU.EX2 R26, R28 ;  /* 0x0000001c001a7308 */ /* 0x000e220000000800 */
[----:B------:R-:W-:-:S02]  /*11160*/  FSEL R66, R66, -INF , !P4 ;  /* 0xff80000042427808 */ /* 0x000fc40006000000 */
[----:B------:R-:W-:Y:S02]  /*11170*/  FMNMX.FTZ R17, R27, R17, !PT ;  /* 0x000000111b117209 */ /* 0x000fe40007810000 */
[----:B------:R-:W-:Y:S02]  /*11180*/  ISETP.GT.AND P4, PT, R141, 0x58, P3 ;  /* 0x000000588d00780c */ /* 0x000fe40001f84270 */
[----:B------:R-:W-:Y:S01]  /*11190*/  FMNMX.FTZ R17, R30, R17, !PT ;  /* 0x000000111e117209 */ /* 0x000fe20007810000 */
[----:B------:R-:W-:Y:S01]  /*111a0*/  MUFU.EX2 R68, R68 ;  /* 0x0000004400447308 */ /* 0x000fe20000000800 */
[----:B------:R-:W-:Y:S02]  /*111b0*/  ISETP.LT.OR P4, PT, R22, 0x59, P4 ;  /* 0x000000591600780c */ /* 0x000fe40002781670 */
[----:B------:R-:W-:Y:S02]  /*111c0*/  FMNMX.FTZ R17, R31, R17, !PT ;  /* 0x000000111f117209 */ /* 0x000fe40007810000 */
[----:B------:R-:W-:-:S02]  /*111d0*/  FSEL R70, R70, -INF , !P4 ;  /* 0xff80000046467808 */ /* 0x000fc40006000000 */
[----:B------:R-:W-:Y:S01]  /*111e0*/  FMNMX.FTZ R17, R34, R17, !PT ;  /* 0x0000001122117209 */ /* 0x000fe20007810000 */
[----:B------:R-:W-:Y:S01]  /*111f0*/  MUFU.EX2 R69, R69 ;  /* 0x0000004500457308 */ /* 0x000fe20000000800 */
[----:B------:R-:W-:Y:S01]  /*11200*/  ISETP.GT.AND P4, PT, R141, 0x60, P3 ;  /* 0x000000608d00780c */ /* 0x000fe20001f84270 */
[----:B0-----:R-:W-:Y:S01]  /*11210*/  FADD.FTZ R5, R26, R5 ;  /* 0x000000051a057221 */ /* 0x001fe20000010000 */
[----:B------:R-:W-:Y:S02]  /*11220*/  FMNMX.FTZ R17, R35, R17, !PT ;  /* 0x0000001123117209 */ /* 0x000fe40007810000 */
[----:B------:R-:W-:Y:S02]  /*11230*/  ISETP.LT.OR P4, PT, R22, 0x61, P4 ;  /* 0x000000611600780c */ /* 0x000fe40002781670 */
[----:B------:R-:W-:Y:S01]  /*11240*/  FMNMX.FTZ R17, R38, R17, !PT ;  /* 0x0000001126117209 */ /* 0x000fe20007810000 */
[----:B------:R-:W-:Y:S01]  /*11250*/  MUFU.EX2 R72, R72 ;  /* 0x0000004800487308 */ /* 0x000fe20000000800 */
        /* <DEDUP_REMOVED lines=10> */
[----:B------:R-:W-:Y:S02]  /*11300*/  ISETP.GT.AND P4, PT, R141, 0x70, P3 ;  /* 0x000000708d00780c */ /* 0x000fe40001f84270 */
[----:B------:R-:W-:Y:S02]  /*11310*/  FMNMX.FTZ R17, R47, R17, !PT ;  /* 0x000000112f117209 */ /* 0x000fe40007810000 */
[----:B------:R-:W-:Y:S02]  /*11320*/  ISETP.LT.OR P4, PT, R22, 0x71, P4 ;  /* 0x000000711600780c */ /* 0x000fe40002781670 */
[----:B------:R-:W-:Y:S01]  /*11330*/  FMNMX.FTZ R17, R50, R17, !PT ;  /* 0x0000001132117209 */ /* 0x000fe20007810000 */
[----:B------:R-:W-:Y:S01]  /*11340*/  MUFU.EX2 R77, R77 ;  /* 0x0000004d004d7308 */ /* 0x000fe20000000800 */
[----:B------:R-:W-:-:S02]  /*11350*/  FSEL R82, R82, -INF , !P4 ;  /* 0xff80000052527808 */ /* 0x000fc40006000000 */
[----:B------:R-:W-:Y:S02]  /*11360*/  FMNMX.FTZ R17, R51, R17, !PT ;  /* 0x0000001133117209 */ /* 0x000fe40007810000 */
[C---:B------:R-:W-:Y:S02]  /*11370*/  ISETP.GT.AND P4, PT, R141.reuse, 0x71, P3 ;  /* 0x000000718d00780c */ /* 0x040fe40001f84270 */
[----:B------:R-:W-:Y:S01]  /*11380*/  FMNMX.FTZ R17, R54, R17, !PT ;  /* 0x0000001136117209 */ /* 0x000fe20007810000 */
[----:B------:R-:W-:Y:S01]  /*11390*/  MUFU.EX2 R80, R80 ;  /* 0x0000005000507308 */ /* 0x000fe20000000800 */
[----:B------:R-:W-:Y:S02]  /*113a0*/  ISETP.GT.AND P5, PT, R141, 0x78, P3 ;  /* 0x000000788d00780c */ /* 0x000fe40001fa4270 */
[----:B------:R-:W-:Y:S02]  /*113b0*/  FMNMX.FTZ R17, R55, R17, !PT ;  /* 0x0000001137117209 */ /* 0x000fe40007810000 */
[----:B------:R-:W-:-:S02]  /*113c0*/  ISETP.LT.OR P4, PT, R22, 0x72, P4 ;  /* 0x000000721600780c */ /* 0x000fc40002781670 */
        /* <DEDUP_REMOVED lines=9> */
[----:B------:R-:W-:Y:S02]  /*11460*/  ISETP.LT.OR P3, PT, R22, 0x7a, P3 ;  /* 0x0000007a1600780c */ /* 0x000fe40001f61670 */
[----:B------:R-:W-:Y:S01]  /*11470*/  FMNMX.FTZ R17, R66, R17, !PT ;  /* 0x0000001142117209 */ /* 0x000fe20007810000 */
[----:B------:R-:W-:Y:S01]  /*11480*/  MUFU.EX2 R3, R3 ;  /* 0x0000000300037308 */ /* 0x000fe20000000800 */
[----:B------:R-:W-:Y:S02]  /*11490*/  FSEL R86, R86, -INF , !P5 ;  /* 0xff80000056567808 */ /* 0x000fe40006800000 */
[----:B------:R-:W-:Y:S02]  /*114a0*/  FMNMX.FTZ R17, R67, R17, !PT ;  /* 0x0000001143117209 */ /* 0x000fe40007810000 */
[----:B------:R-:W-:-:S02]  /*114b0*/  FSEL R87, R87, -INF , !P3 ;  /* 0xff80000057577808 */ /* 0x000fc40005800000 */
[----:B------:R-:W-:Y:S02]  /*114c0*/  FMNMX.FTZ R17, R70, R17, !PT ;  /* 0x0000001146117209 */ /* 0x000fe40007810000 */
[----:B------:R-:W-:Y:S02]  /*114d0*/  F2FP.BF16.F32.PACK_AB R26, R29, R26 ;  /* 0x0000001a1d1a723e */ /* 0x000fe400000010ff */
        /* <DEDUP_REMOVED lines=13> */
[----:B------:R-:W-:-:S03]  /*115b0*/  FADD.FTZ R17, R29, R5 ;  /* 0x000000051d117221 */ /* 0x000fc60000010000 */
[C---:B------:R-:W-:Y:S01]  /*115c0*/  FSETP.NEU.FTZ.AND P3, PT, R21.reuse, -INF , PT ;  /* 0xff8000001500780b */ /* 0x040fe20003f7d000 */
[----:B------:R-:W-:-:S05]  /*115d0*/  FMUL.FTZ R5, R21, R0 ;  /* 0x0000000015057220 */ /* 0x000fca0000410000 */
[----:B------:R-:W-:-:S05]  /*115e0*/  FSEL R5, R5, RZ, P3 ;  /* 0x000000ff05057208 */ /* 0x000fca0001800000 */
        /* <DEDUP_REMOVED lines=19> */
[----:B------:R-:W-:-:S03]  /*11720*/  FFMA.FTZ R86, R86, R0, -R5 ;  /* 0x0000000056567223 */ /* 0x000fc60000010805 */
[----:B------:R-:W0:Y:S08]  /*11730*/  MUFU.EX2 R28, R28 ;  /* 0x0000001c001c7308 */ /* 0x000e300000000800 */
[----:B------:R-:W1:Y:S08]  /*11740*/  MUFU.EX2 R30, R30 ;  /* 0x0000001e001e7308 */ /* 0x000e700000000800 */
[----:B------:R-:W-:Y:S01]  /*11750*/  MUFU.EX2 R31, R31 ;  /* 0x0000001f001f7308 */ /* 0x000fe20000000800 */
[----:B0-----:R-:W-:-:S07]  /*11760*/  F2FP.BF16.F32.PACK_AB R25, R28, R22 ;  /* 0x000000161c19723e */ /* 0x001fce00000010ff */
[----:B------:R-:W-:Y:S01]  /*11770*/  MUFU.EX2 R38, R38 ;  /* 0x0000002600267308 */ /* 0x000fe20000000800 */
[----:B-1----:R-:W-:-:S05]  /*11780*/  F2FP.BF16.F32.PACK_AB R27, R30, R29 ;  /* 0x0000001d1e1b723e */ /* 0x002fca00000010ff */
[----:B------:R0:W-:Y:S02]  /*11790*/  STSM.16.M88.4 [R137+0x21800], R24 ;  /* 0x0218001889007844 */ /* 0x0001e40000000200 */
[----:B------:R-:W-:Y:S08]  /*117a0*/  MUFU.EX2 R70, R70 ;  /* 0x0000004600467308 */ /* 0x000ff00000000800 */
[----:B------:R-:W-:Y:S01]  /*117b0*/  MUFU.EX2 R71, R71 ;  /* 0x0000004700477308 */ /* 0x000fe20000000800 */
[----:B0-----:R-:W-:Y:S01]  /*117c0*/  FFMA.FTZ R27, R35, R0, -R5 ;  /* 0x00000000231b7223 */ /* 0x001fe20000010805 */
[----:B------:R-:W-:-:S06]  /*117d0*/  FSEL R35, R21, RZ, P3 ;  /* 0x000000ff15237208 */ /* 0x000fcc0001800000 */
[----:B------:R-:W0:Y:S01]  /*117e0*/  MUFU.EX2 R24, R32 ;  /* 0x0000002000187308 */ /* 0x000e220000000800 */
[-CC-:B------:R-:W-:Y:S01]  /*117f0*/  FFMA.FTZ R25, R34, R0.reuse, -R5.reuse ;  /* 0x0000000022197223 */ /* 0x180fe20000010805 */
[-CC-:B------:R-:W-:Y:S01]  /*11800*/  FFMA.FTZ R34, R39, R0.reuse, -R5.reuse ;  /* 0x0000000027227223 */ /* 0x180fe20000010805 */
[----:B------:R-:W-:Y:S01]  /*11810*/  FFMA.FTZ R39, R54, R0, -R5 ;  /* 0x0000000036277223 */ /* 0x000fe20000010805 */
[----:B------:R-:W-:-:S04]  /*11820*/  FADD.FTZ R35, -R35, R6 ;  /* 0x0000000623237221 */ /* 0x000fc80000010100 */
[-C--:B------:R-:W-:Y:S01]  /*11830*/  FMUL.FTZ R6, R35, R0.reuse ;  /* 0x0000000023067220 */ /* 0x080fe20000410000 */
[----:B------:R-:W-:Y:S01]  /*11840*/  MUFU.EX2 R25, R25 ;  /* 0x0000001900197308 */ /* 0x000fe20000000800 */
[-CC-:B------:R-:W-:Y:S01]  /*11850*/  FFMA.FTZ R35, R50, R0.reuse, -R5.reuse ;  /* 0x0000000032237223 */ /* 0x180fe20000010805 */
[----:B------:R-:W-:-:S06]  /*11860*/  FFMA.FTZ R50, R63, R0, -R5 ;  /* 0x000000003f327223 */ /* 0x000fcc0000010805 */
[----:B------:R-:W1:Y:S01]  /*11870*/  MUFU.EX2 R6, R6 ;  /* 0x0000000600067308 */ /* 0x000e620000000800 */
[----:B0-----:R-:W-:Y:S01]  /*11880*/  FADD.FTZ R17, R24, R17 ;  /* 0x0000001118117221 */ /* 0x001fe20000010000 */
[----:B------:R-:W-:-:S03]  /*11890*/  F2FP.BF16.F32.PACK_AB R24, R33, R24 ;  /* 0x000000182118723e */ /* 0x000fc600000010ff */
[----:B------:R-:W-:-:S03]  /*118a0*/  FADD.FTZ R17, R33, R17 ;  /* 0x0000001121117221 */ /* 0x000fc60000010000 */
[----:B------:R0:W3:Y:S08]  /*118b0*/  MUFU.EX2 R26, R36 ;  /* 0x00000024001a7308 */ /* 0x0000f00000000800 */
[----:B------:R-:W4:Y:S01]  /*118c0*/  MUFU.EX2 R27, R27 ;  /* 0x0000001b001b7308 */ /* 0x000f220000000800 */
[----:B-1----:R-:W-:Y:S01]  /*118d0*/  FFMA.FTZ R22, R6, R7, R22 ;  /* 0x0000000706167223 */ /* 0x002fe20000010016 */
[-CC-:B0-----:R-:W-:Y:S01]  /*118e0*/  FFMA.FTZ R36, R42, R0.reuse, -R5.reuse ;  /* 0x000000002a247223 */ /* 0x181fe20000010805 */
[-CC-:B------:R-:W-:Y:S01]  /*118f0*/  FFMA.FTZ R42, R43, R0.reuse, -R5.reuse ;  /* 0x000000002b2a7223 */ /* 0x180fe20000010805 */
[-CC-:B------:R-:W-:Y:S01]  /*11900*/  FFMA.FTZ R43, R46, R0.reuse, -R5.reuse ;  /* 0x000000002e2b7223 */ /* 0x180fe20000010805 */
[----:B------:R-:W-:Y:S01]  /*11910*/  FADD.FTZ R22, R28, R22 ;  /* 0x000000161c167221 */ /* 0x000fe20000010000 */
[-CC-:B------:R-:W-:Y:S01]  /*11920*/  FFMA.FTZ R46, R47, R0.reuse, -R5.reuse ;  /* 0x000000002f2e7223 */ /* 0x180fe20000010805 */
[-C--:B------:R-:W-:Y:S01]  /*11930*/  FFMA.FTZ R7, R55, R0.reuse, -R5 ;  /* 0x0000000037077223 */ /* 0x080fe20000010805 */
[----:B------:R-:W0:Y:S01]  /*11940*/  MUFU.EX2 R34, R34 ;  /* 0x0000002200227308 */ /* 0x000e220000000800 */
[----:B------:R-:W-:Y:S01]  /*11950*/  FADD.FTZ R29, R29, R22 ;  /* 0x000000161d1d7221 */ /* 0x000fe20000010000 */
[----:B---3--:R-:W-:Y:S01]  /*11960*/  FADD.FTZ R28, R26, R17 ;  /* 0x000000111a1c7221 */ /* 0x008fe20000010000 */
[----:B------:R-:W-:Y:S01]  /*11970*/  FFMA.FTZ R47, R59, R0, -R5 ;  /* 0x000000003b2f7223 */ /* 0x000fe20000010805 */
[C---:B------:R-:W-:Y:S01]  /*11980*/  F2FP.BF16.F32.PACK_AB R26, R37.reuse, R26 ;  /* 0x0000001a251a723e */ /* 0x040fe200000010ff */
[----:B------:R-:W-:Y:S01]  /*11990*/  FADD.FTZ R29, R30, R29 ;  /* 0x0000001d1e1d7221 */ /* 0x000fe20000010000 */
[----:B------:R-:W-:-:S02]  /*119a0*/  FADD.FTZ R28, R37, R28 ;  /* 0x0000001c251c7221 */ /* 0x000fc40000010000 */
[----:B------:R-:W1:Y:S01]  /*119b0*/  MUFU.EX2 R36, R36 ;  /* 0x0000002400247308 */ /* 0x000e620000000800 */
[----:B------:R-:W-:Y:S01]  /*119c0*/  FADD.FTZ R29, R25, R29 ;  /* 0x0000001d191d7221 */ /* 0x000fe20000010000 */
[----:B------:R-:W-:Y:S01]  /*119d0*/  FADD.FTZ R28, R40, R28 ;  /* 0x0000001c281c7221 */ /* 0x000fe20000010000 */
[C---:B----4-:R-:W-:Y:S02]  /*119e0*/  F2FP.BF16.F32.PACK_AB R25, R27.reuse, R25 ;  /* 0x000000191b19723e */ /* 0x050fe400000010ff */
[----:B------:R-:W-:Y:S01]  /*119f0*/  FADD.FTZ R29, R27, R29 ;  /* 0x0000001d1b1d7221 */ /* 0x000fe20000010000 */
[C---:B------:R-:W-:Y:S01]  /*11a00*/  FADD.FTZ R30, R41.reuse, R28 ;  /* 0x0000001c291e7221 */ /* 0x040fe20000010000 */
[----:B------:R-:W-:Y:S01]  /*11a10*/  F2FP.BF16.F32.PACK_AB R28, R41, R40 ;  /* 0x00000028291c723e */ /* 0x000fe200000010ff */
[----:B------:R-:W3:Y:S01]  /*11a20*/  MUFU.EX2 R42, R42 ;  /* 0x0000002a002a7308 */ /* 0x000ee20000000800 */
[----:B------:R-:W-:Y:S01]  /*11a30*/  FADD.FTZ R29, R31, R29 ;  /* 0x0000001d1f1d7221 */ /* 0x000fe20000010000 */
[----:B------:R-:W-:Y:S01]  /*11a40*/  FADD.FTZ R30, R44, R30 ;  /* 0x0000001e2c1e7221 */ /* 0x000fe20000010000 */
[C---:B0-----:R-:W-:Y:S01]  /*11a50*/  F2FP.BF16.F32.PACK_AB R27, R34.reuse, R31 ;  /* 0x0000001f221b723e */ /* 0x041fe200000010ff */
[----:B------:R-:W4:Y:S01]  /*11a60*/  LDL R41, [R1+0x2c] ;  /* 0x00002c0001297983 */ /* 0x000f220000100800 */
[----:B------:R-:W-:Y:S01]  /*11a70*/  FADD.FTZ R29, R34, R29 ;  /* 0x0000001d221d7221 */ /* 0x000fe20000010000 */
[C---:B------:R-:W-:Y:S01]  /*11a80*/  FADD.FTZ R33, R45.reuse, R30 ;  /* 0x0000001e2d217221 */ /* 0x040fe20000010000 */
[----:B------:R-:W-:Y:S01]  /*11a90*/  F2FP.BF16.F32.PACK_AB R30, R45, R44 ;  /* 0x0000002c2d1e723e */ /* 0x000fe200000010ff */
[----:B------:R-:W0:Y:S01]  /*11aa0*/  MUFU.EX2 R43, R43 ;  /* 0x0000002b002b7308 */ /* 0x000e220000000800 */
[----:B-1----:R-:W-:Y:S01]  /*11ab0*/  FADD.FTZ R29, R36, R29 ;  /* 0x0000001d241d7221 */ /* 0x002fe20000010000 */
[----:B--2---:R1:W-:Y:S06]  /*11ac0*/  STSM.16.M88.4 [R142], R24 ;  /* 0x000000188e007844 */ /* 0x0043ec0000000200 */
[----:B------:R2:W5:Y:S01]  /*11ad0*/  MUFU.EX2 R32, R48 ;  /* 0x0000003000207308 */ /* 0x0005620000000800 */
[----:B---3--:R-:W-:-:S07]  /*11ae0*/  FADD.FTZ R29, R42, R29 ;  /* 0x0000001d2a1d7221 */ /* 0x008fce0000010000 */
[----:B------:R-:W3:Y:S01]  /*11af0*/  MUFU.EX2 R46, R46 ;  /* 0x0000002e002e7308 */ /* 0x000ee20000000800 */
[----:B0-----:R-:W-:Y:S01]  /*11b00*/  FADD.FTZ R29, R43, R29 ;  /* 0x0000001d2b1d7221 */ /* 0x001fe20000010000 */
[----:B--2---:R-:W-:-:S06]  /*11b10*/  FFMA.FTZ R48, R62, R0, -R5 ;  /* 0x000000003e307223 */ /* 0x004fcc0000010805 */
[----:B------:R-:W0:Y:S01]  /*11b20*/  MUFU.EX2 R35, R35 ;  /* 0x0000002300237308 */ /* 0x000e220000000800 */
[----:B-----5:R-:W-:-:S07]  /*11b30*/  FADD.FTZ R40, R32, R33 ;  /* 0x0000002120287221 */ /* 0x020fce0000010000 */
[----:B------:R-:W2:Y:S01]  /*11b40*/  MUFU.EX2 R39, R39 ;  /* 0x0000002700277308 */ /* 0x000ea20000000800 */
[----:B---3--:R-:W-:Y:S01]  /*11b50*/  FADD.FTZ R33, R46, R29 ;  /* 0x0000001d2e217221 */ /* 0x008fe20000010000 */
[----:B------:R-:W-:-:S06]  /*11b60*/  FADD.FTZ R29, R49, R40 ;  /* 0x00000028311d7221 */ /* 0x000fcc0000010000 */
[----:B------:R-:W3:Y:S01]  /*11b70*/  MUFU.EX2 R7, R7 ;  /* 0x0000000700077308 */ /* 0x000ee20000000800 */
[----:B0-----:R-:W-:Y:S01]  /*11b80*/  FADD.FTZ R33, R35, R33 ;  /* 0x0000002123217221 */ /* 0x001fe20000010000 */
[----:B------:R-:W-:-:S06]  /*11b90*/  FADD.FTZ R29, R52, R29 ;  /* 0x0000001d341d7221 */ /* 0x000fcc0000010000 */
[----:B------:R-:W0:Y:S01]  /*11ba0*/  MUFU.EX2 R22, R58 ;  /* 0x0000003a00167308 */ /* 0x000e220000000800 */
[----:B------:R-:W-:Y:S01]  /*11bb0*/  FADD.FTZ R33, R38, R33 ;  /* 0x0000002126217221 */ /* 0x000fe20000010000 */
[----:B------:R-:W-:-:S06]  /*11bc0*/  FADD.FTZ R29, R53, R29 ;  /* 0x0000001d351d7221 */ /* 0x000fcc0000010000 */
[----:B------:R-:W5:Y:S01]  /*11bd0*/  MUFU.EX2 R47, R47 ;  /* 0x0000002f002f7308 */ /* 0x000f620000000800 */
[----:B--2---:R-:W-:Y:S01]  /*11be0*/  FADD.FTZ R33, R39, R33 ;  /* 0x0000002127217221 */ /* 0x004fe20000010000 */
[----:B------:R-:W-:-:S06]  /*11bf0*/  FADD.FTZ R29, R56, R29 ;  /* 0x0000001d381d7221 */ /* 0x000fcc0000010000 */
[----:B------:R-:W-:Y:S01]  /*11c00*/  MUFU.EX2 R50, R50 ;  /* 0x0000003200327308 */ /* 0x000fe20000000800 */
[----:B---3--:R-:W-:Y:S01]  /*11c10*/  FADD.FTZ R33, R7, R33 ;  /* 0x0000002107217221 */ /* 0x008fe20000010000 */
[----:B------:R-:W-:Y:S01]  /*11c20*/  FADD.FTZ R31, R57, R29 ;  /* 0x0000001d391f7221 */ /* 0x000fe20000010000 */
[----:B------:R-:W-:Y:S01]  /*11c30*/  F2FP.BF16.F32.PACK_AB R29, R42, R36 ;  /* 0x000000242a1d723e */ /* 0x000fe200000010ff */
[----:B------:R-:W-:Y:S01]  /*11c40*/  FFMA.FTZ R5, R87, R0, -R5 ;  /* 0x0000000057057223 */ /* 0x000fe20000010805 */
[----:B0-----:R-:W-:Y:S01]  /*11c50*/  FADD.FTZ R33, R22, R33 ;  /* 0x0000002116217221 */ /* 0x001fe20000010000 */
[----:B------:R-:W-:Y:S01]  /*11c60*/  FADD.FTZ R34, R60, R31 ;  /* 0x0000001f3c227221 */ /* 0x000fe20000010000 */
[----:B------:R-:W-:Y:S01]  /*11c70*/  F2FP.BF16.F32.PACK_AB R31, R46, R43 ;  /* 0x0000002b2e1f723e */ /* 0x000fe200000010ff */
[----:B------:R-:W0:Y:S01]  /*11c80*/  MUFU.EX2 R48, R48 ;  /* 0x0000003000307308 */ /* 0x000e220000000800 */
[----:B-----5:R-:W-:Y:S01]  /*11c90*/  FADD.FTZ R33, R47, R33 ;  /* 0x000000212f217221 */ /* 0x020fe20000010000 */
[----:B------:R-:W-:-:S06]  /*11ca0*/  FADD.FTZ R34, R61, R34 ;  /* 0x000000223d227221 */ /* 0x000fcc0000010000 */
[----:B------:R-:W2:Y:S01]  /*11cb0*/  MUFU.EX2 R17, R66 ;  /* 0x0000004200117308 */ /* 0x000ea20000000800 */
[----:B------:R-:W-:-:S07]  /*11cc0*/  FADD.FTZ R40, R64, R34 ;  /* 0x0000002240287221 */ /* 0x000fce0000010000 */
[----:B------:R-:W3:Y:S01]  /*11cd0*/  MUFU.EX2 R37, R67 ;  /* 0x0000004300257308 */ /* 0x000ee20000000800 */
[----:B0-----:R-:W-:-:S04]  /*11ce0*/  FADD.FTZ R33, R48, R33 ;  /* 0x0000002130217221 */ /* 0x001fc80000010000 */
[----:B------:R-:W-:Y:S01]  /*11cf0*/  FADD.FTZ R36, R50, R33 ;  /* 0x0000002132247221 */ /* 0x000fe20000010000 */
[----:B------:R-:W-:Y:S02]  /*11d00*/  FADD.FTZ R33, R65, R40 ;  /* 0x0000002841217221 */ /* 0x000fe40000010000 */
[----:B------:R-:W-:Y:S01]  /*11d10*/  MUFU.EX2 R74, R74 ;  /* 0x0000004a004a7308 */ /* 0x000fe20000000800 */
[----:B--2---:R-:W-:Y:S01]  /*11d20*/  FADD.FTZ R36, R17, R36 ;  /* 0x0000002411247221 */ /* 0x004fe20000010000 */
[----:B------:R-:W-:Y:S01]  /*11d30*/  FADD.FTZ R40, R68, R33 ;  /* 0x0000002144287221 */ /* 0x000fe20000010000 */
[----:B------:R0:W-:Y:S03]  /*11d40*/  STSM.16.M88.4 [R139], R28 ;  /* 0x0000001c8b007844 */ /* 0x0001e60000000200 */
[----:B-1----:R-:W-:Y:S02]  /*11d50*/  FADD.FTZ R27, R69, R40 ;  /* 0x00000028451b7221 */ /* 0x002fe40000010000 */
[----:B------:R-:W1:Y:S01]  /*11d60*/  MUFU.EX2 R75, R75 ;  /* 0x0000004b004b7308 */ /* 0x000e620000000800 */
[----:B---3--:R-:W-:Y:S01]  /*11d70*/  FADD.FTZ R25, R37, R36 ;  /* 0x0000002425197221 */ /* 0x008fe20000010000 */
[----:B------:R-:W-:-:S02]  /*11d80*/  F2FP.BF16.F32.PACK_AB R33, R38, R35 ;  /* 0x000000232621723e */ /* 0x000fc400000010ff */
[----:B------:R-:W-:Y:S02]  /*11d90*/  F2FP.BF16.F32.PACK_AB R32, R49, R32 ;  /* 0x000000203120723e */ /* 0x000fe400000010ff */
[----:B------:R-:W-:Y:S02]  /*11da0*/  F2FP.BF16.F32.PACK_AB R34, R53, R52 ;  /* 0x000000343522723e */ /* 0x000fe400000010ff */
[----:B------:R-:W-:Y:S01]  /*11db0*/  F2FP.BF16.F32.PACK_AB R35, R7, R39 ;  /* 0x000000270723723e */ /* 0x000fe200000010ff */
[----:B------:R-:W-:Y:S01]  /*11dc0*/  MUFU.EX2 R78, R78 ;  /* 0x0000004e004e7308 */ /* 0x000fe20000000800 */
[----:B------:R-:W-:Y:S01]  /*11dd0*/  F2FP.BF16.F32.PACK_AB R24, R57, R56 ;  /* 0x000000383918723e */ /* 0x000fe200000010ff */
[----:B0-----:R-:W-:Y:S01]  /*11de0*/  FADD.FTZ R28, R70, R25 ;  /* 0x00000019461c7221 */ /* 0x001fe20000010000 */
[----:B------:R-:W-:Y:S01]  /*11df0*/  FADD.FTZ R30, R72, R27 ;  /* 0x0000001b481e7221 */ /* 0x000fe20000010000 */
[----:B------:R-:W-:Y:S02]  /*11e00*/  F2FP.BF16.F32.PACK_AB R26, R61, R60 ;  /* 0x0000003c3d1a723e */ /* 0x000fe400000010ff */
[----:B------:R-:W-:-:S02]  /*11e10*/  F2FP.BF16.F32.PACK_AB R25, R47, R22 ;  /* 0x000000162f19723e */ /* 0x000fc400000010ff */
[----:B------:R-:W-:Y:S01]  /*11e20*/  F2FP.BF16.F32.PACK_AB R27, R50, R48 ;  /* 0x00000030321b723e */ /* 0x000fe200000010ff */
[----:B------:R-:W-:Y:S04]  /*11e30*/  STSM.16.M88.4 [R138], R32 ;  /* 0x000000208a007844 */ /* 0x000fe80000000200 */
[----:B------:R0:W-:Y:S02]  /*11e40*/  STSM.16.M88.4 [R137+0x27800], R24 ;  /* 0x0278001889007844 */ /* 0x0001e40000000200 */
[----:B0-----:R-:W-:Y:S02]  /*11e50*/  F2FP.BF16.F32.PACK_AB R25, R37, R17 ;  /* 0x000000112519723e */ /* 0x001fe400000010ff */
[----:B------:R-:W2:Y:S01]  /*11e60*/  LDL R17, [R1+0x24] ;  /* 0x0000240001117983 */ /* 0x000ea20000100800 */
[----:B------:R-:W0:Y:S01]  /*11e70*/  MUFU.EX2 R79, R79 ;  /* 0x0000004f004f7308 */ /* 0x000e220000000800 */
[----:B------:R-:W-:Y:S01]  /*11e80*/  FADD.FTZ R29, R73, R30 ;  /* 0x0000001e491d7221 */ /* 0x000fe20000010000 */
[----:B------:R-:W-:-:S06]  /*11e90*/  FADD.FTZ R7, R71, R28 ;  /* 0x0000001c47077221 */ /* 0x000fcc0000010000 */
[----:B------:R-:W-:Y:S01]  /*11ea0*/  MUFU.EX2 R82, R82 ;  /* 0x0000005200527308 */ /* 0x000fe20000000800 */
[----:B------:R-:W-:-:S07]  /*11eb0*/  FADD.FTZ R28, R76, R29 ;  /* 0x0000001d4c1c7221 */ /* 0x000fce0000010000 */
[----:B------:R-:W3:Y:S08]  /*11ec0*/  MUFU.EX2 R83, R83 ;  /* 0x0000005300537308 */ /* 0x000ef00000000800 */
[----:B------:R-:W-:Y:S08]  /*11ed0*/  MUFU.EX2 R86, R86 ;  /* 0x0000005600567308 */ /* 0x000ff00000000800 */
[----:B------:R-:W5:Y:S01]  /*11ee0*/  MUFU.EX2 R38, R5 ;  /* 0x0000000500267308 */ /* 0x000f620000000800 */
[----:B------:R-:W-:Y:S01]  /*11ef0*/  FADD.FTZ R29, R77, R28 ;  /* 0x0000001c4d1d7221 */ /* 0x000fe20000010000 */
[----:B------:R-:W-:-:S02]  /*11f00*/  F2FP.BF16.F32.PACK_AB R24, R65, R64 ;  /* 0x000000404118723e */ /* 0x000fc400000010ff */
[----:B------:R-:W-:Y:S01]  /*11f10*/  F2FP.BF16.F32.PACK_AB R26, R69, R68 ;  /* 0x00000044451a723e */ /* 0x000fe200000010ff */
[----:B------:R-:W-:Y:S01]  /*11f20*/  FADD.FTZ R36, R80, R29 ;  /* 0x0000001d50247221 */ /* 0x000fe20000010000 */
[----:B------:R-:W-:Y:S02]  /*11f30*/  F2FP.BF16.F32.PACK_AB R27, R71, R70 ;  /* 0x00000046471b723e */ /* 0x000fe400000010ff */
[----:B------:R-:W-:Y:S02]  /*11f40*/  F2FP.BF16.F32.PACK_AB R28, R73, R72 ;  /* 0x00000048491c723e */ /* 0x000fe400000010ff */
[----:B------:R-:W-:Y:S02]  /*11f50*/  F2FP.BF16.F32.PACK_AB R30, R77, R76 ;  /* 0x0000004c4d1e723e */ /* 0x000fe400000010ff */
[----:B-1----:R-:W-:Y:S02]  /*11f60*/  F2FP.BF16.F32.PACK_AB R29, R75, R74 ;  /* 0x0000004a4b1d723e */ /* 0x002fe400000010ff */
[----:B0-----:R-:W-:-:S02]  /*11f70*/  F2FP.BF16.F32.PACK_AB R31, R79, R78 ;  /* 0x0000004e4f1f723e */ /* 0x001fc400000010ff */
[----:B------:R-:W-:Y:S02]  /*11f80*/  F2FP.BF16.F32.PACK_AB R32, R81, R80 ;  /* 0x000000505120723e */ /* 0x000fe400000010ff */
[----:B---3--:R-:W-:Y:S02]  /*11f90*/  F2FP.BF16.F32.PACK_AB R33, R83, R82 ;  /* 0x000000525321723e */ /* 0x008fe400000010ff */
[----:B------:R-:W-:Y:S02]  /*11fa0*/  F2FP.BF16.F32.PACK_AB R34, R3, R84 ;  /* 0x000000540322723e */ /* 0x000fe400000010ff */
[----:B-----5:R-:W-:Y:S01]  /*11fb0*/  F2FP.BF16.F32.PACK_AB R35, R38, R86 ;  /* 0x000000562623723e */ /* 0x020fe200000010ff */
[----:B------:R-:W-:-:S04]  /*11fc0*/  FADD.FTZ R22, R74, R7 ;  /* 0x000000074a167221 */ /* 0x000fc80000010000 */
[----:B------:R-:W-:-:S04]  /*11fd0*/  FADD.FTZ R7, R75, R22 ;  /* 0x000000164b077221 */ /* 0x000fc80000010000 */
[----:B------:R-:W-:-:S04]  /*11fe0*/  FADD.FTZ R22, R78, R7 ;  /* 0x000000074e167221 */ /* 0x000fc80000010000 */
[----:B------:R-:W-:Y:S01]  /*11ff0*/  FADD.FTZ R7, R79, R22 ;  /* 0x000000164f077221 */ /* 0x000fe20000010000 */
[----:B------:R-:W-:-:S03]  /*12000*/  FADD.FTZ R39, R81, R36 ;  /* 0x0000002451277221 */ /* 0x000fc60000010000 */
[----:B------:R-:W-:Y:S01]  /*12010*/  FADD.FTZ R22, R82, R7 ;  /* 0x0000000752167221 */ /* 0x000fe20000010000 */
[----:B------:R-:W-:-:S03]  /*12020*/  FADD.FTZ R84, R84, R39 ;  /* 0x0000002754547221 */ /* 0x000fc60000010000 */
[----:B------:R-:W-:Y:S01]  /*12030*/  FADD.FTZ R5, R83, R22 ;  /* 0x0000001653057221 */ /* 0x000fe20000010000 */
[----:B------:R-:W-:-:S03]  /*12040*/  FMUL.FTZ R90, R90, R6 ;  /* 0x000000065a5a7220 */ /* 0x000fc60000410000 */
[----:B------:R-:W-:Y:S01]  /*12050*/  FADD.FTZ R7, R86, R5 ;  /* 0x0000000556077221 */ /* 0x000fe20000010000 */
[----:B------:R-:W-:Y:S01]  /*12060*/  FADD.FTZ R5, R3, R84 ;  /* 0x0000005403057221 */ /* 0x000fe20000010000 */
        /* <DEDUP_REMOVED lines=41> */
[----:B----4-:R0:W-:Y:S04]  /*12300*/  STSM.16.M88.4 [R41], R24 ;  /* 0x0000001829007844 */ /* 0x0101e80000000200 */
[----:B------:R0:W-:Y:S04]  /*12310*/  STSM.16.M88.4 [R139+0x6000], R28 ;  /* 0x0060001c8b007844 */ /* 0x0001e80000000200 */
[----:B------:R0:W-:Y:S01]  /*12320*/  STSM.16.M88.4 [R138+0x6000], R32 ;  /* 0x006000208a007844 */ /* 0x0001e20000000200 */
[----:B------:R1:W-:Y:S06]  /*12330*/  MEMBAR.ALL.CTA ;  /* 0x0000000000007992 */ /* 0x0003ec0000008000 */
[----:B-1----:R-:W1:Y:S01]  /*12340*/  FENCE.VIEW.ASYNC.S ;  /* 0x00000000000073c6 */ /* 0x002e620000000000 */
        /* <DEDUP_REMOVED lines=8> */
[----:B------:R-:W-:Y:S02]  /*123d0*/  IMAD.MOV.U32 R3, RZ, RZ, R14 ;  /* 0x000000ffff037224 */ /* 0x000fe400078e000e */
[----:B------:R-:W-:Y:S01]  /*123e0*/  IMAD.MOV.U32 R6, RZ, RZ, R21 ;  /* 0x000000ffff067224 */ /* 0x000fe200078e0015 */
[C---:B--2---:R-:W-:Y:S01]  /*123f0*/  ISETP.GT.AND P3, PT, R4.reuse, R17, PT ;  /* 0x000000110400720c */ /* 0x044fe20003f64270 */
[----:B------:R-:W-:Y:S02]  /*12400*/  VIADD R4, R4, 0xffffffff ;  /* 0xffffffff04047836 */ /* 0x000fe40000000000 */
[----:B------:R-:W-:Y:S01]  /*12410*/  IMAD.MOV.U32 R17, RZ, RZ, R10 ;  /* 0x000000ffff117224 */ /* 0x000fe200078e000a */
[----:B-1----:R-:W-:-:S09]  /*12420*/  NOP ;  /* 0x0000000000007918 */ /* 0x002fd20000000000 */
[----:B0-----:R-:W-:Y:S05]  /*12430*/  @P3 BRA `(.L_x_1249) ;  /* 0xffffffcc00183947 */ /* 0x001fea000383ffff */
[----:B------:R-:W-:Y:S02]  /*12440*/  IMAD.MOV.U32 R6, RZ, RZ, R21 ;  /* 0x000000ffff067224 */ /* 0x000fe400078e0015 */
[----:B------:R-:W-:Y:S02]  /*12450*/  IMAD.MOV.U32 R3, RZ, RZ, R14 ;  /* 0x000000ffff037224 */ /* 0x000fe400078e000e */
[----:B------:R-:W-:Y:S02]  /*12460*/  IMAD.MOV.U32 R17, RZ, RZ, R10 ;  /* 0x000000ffff117224 */ /* 0x000fe400078e000a */
[----:B------:R-:W-:-:S07]  /*12470*/  IMAD.MOV.U32 R22, RZ, RZ, R11 ;  /* 0x000000ffff167224 */ /* 0x000fce00078e000b */
.L_x_1231:
[----:B------:R-:W2:Y:S01]  /*12480*/  LDL R11, [R1+0x40] ;  /* 0x00004000010b7983 */ /* 0x000ea20000100800 */
[----:B------:R-:W0:Y:S03]  /*12490*/  LDC R10, c[0x0][0x9e4] ;  /* 0x00027900ff0a7b82 */ /* 0x000e260000000800 */
[----:B------:R-:W2:Y:S04]  /*124a0*/  LDL R8, [R1+0x30] ;  /* 0x0000300001087983 */ /* 0x000ea80000100800 */
[----:B------:R-:W3:Y:S01]  /*124b0*/  LDL.LU R9, [R1+0x34] ;  /* 0x0000340001097983 */ /* 0x000ee20000300800 */
[----:B0-----:R-:W-:Y:S02]  /*124c0*/  ISETP.GE.AND P5, PT, R10, 0x1, PT ;  /* 0x000000010a00780c */ /* 0x001fe40003fa6270 */
[----:B--2---:R-:W-:-:S05]  /*124d0*/  IADD3 R8, R8, 0xc0, -R11 ;  /* 0x000000c008087810 */ /* 0x004fca0007ffe80b */
[----:B---3--:R-:W-:-:S04]  /*124e0*/  IMAD R9, R9, 0xc0, R8 ;  /* 0x000000c009097824 */ /* 0x008fc800078e0208 */
[----:B------:R-:W-:Y:S02]  /*124f0*/  IMAD.IADD R20, R9, 0x1, -R20 ;  /* 0x0000000109147824 */ /* 0x000fe400078e0a14 */
[----:B------:R-:W-:Y:S05]  /*12500*/  @!P5 BRA `(.L_x_1250) ;  /* 0x000000000048d947 */ /* 0x000fea0003800000 */
[----:B------:R-:W-:Y:S01]  /*12510*/  IMAD.MOV.U32 R11, RZ, RZ, R9 ;  /* 0x000000ffff0b7224 */ /* 0x000fe200078e0009 */
[----:B------:R-:W-:Y:S04]  /*12520*/  BSSY B0, `(.L_x_1251) ;  /* 0x000000e000007945 */ /* 0x000fe80003800000 */
        /* <DEDUP_REMOVED lines=9> */
.L_x_1252:
[----:B------:R-:W-:-:S13]  /*125c0*/  ISETP.NE.AND P2, PT, R10, 0x1, PT ;  /* 0x000000010a00780c */ /* 0x000fda0003f45270 */
[----:B------:R-:W0:Y:S02]  /*125d0*/  @P2 LDC.64 R8, c[0x0][0x9e8] ;  /* 0x00027a00ff082b82 */ /* 0x000e240000000a00 */
[----:B0-----:R-:W-:-:S05]  /*125e0*/  @P2 IMAD.HI.U32 R8, R11, R8, RZ ;  /* 0x000000080b082227 */ /* 0x001fca00078e00ff */
[----:B------:R-:W-:-:S07]  /*125f0*/  @P2 SHF.R.U32.HI R11, RZ, R9, R8 ;  /* 0x00000009ff0b2219 */ /* 0x000fce0000011608 */
.L_x_1253:
[----:B------:R-:W-:Y:S05]  /*12600*/  BSYNC B0 ;  /* 0x0000000000007941 */ /* 0x000fea0003800000 */
.L_x_1251:
[----:B------:R-:W-:-:S05]  /*12610*/  IMAD R11, R11, R10, RZ ;  /* 0x0000000a0b0b7224 */ /* 0x000fca00078e02ff */
[----:B------:R-:W-:-:S07]  /*12620*/  VIMNMX R20, R20, R11, !PT ;  /* 0x0000000b14147248 */ /* 0x000fce0007fe0100 */
.L_x_1250:
[----:B------:R-:W2:Y:S01]  /*12630*/  LDL R8, [R1+0x38] ;  /* 0x0000380001087983 */ /* 0x000ea20000100800 */
[----:B------:R-:W-:-:S05]  /*12640*/  VIADD R20, R20, 0x7f ;  /* 0x0000007f14147836 */ /* 0x000fca0000000000 */
[----:B------:R-:W-:-:S04]  /*12650*/  SHF.R.S32.HI R9, RZ, 0x1f, R20 ;  /* 0x0000001fff097819 */ /* 0x000fc80000011414 */
[----:B------:R-:W-:-:S04]  /*12660*/  LEA.HI R9, R9, R20, RZ, 0x7 ;  /* 0x0000001409097211 */ /* 0x000fc800078f38ff */
[----:B------:R-:W-:-:S04]  /*12670*/  SHF.R.S32.HI R9, RZ, 0x7, R9 ;  /* 0x00000007ff097819 */ /* 0x000fc80000011409 */
[----:B--2---:R-:W-:-:S04]  /*12680*/  VIMNMX R142, R8, R9, !PT ;  /* 0x00000009088e7248 */ /* 0x004fc80007fe0100 */
[----:B------:R-:W-:-:S13]  /*12690*/  ISETP.GE.AND P2, PT, R4, R142, PT ;  /* 0x0000008e0400720c */ /* 0x000fda0003f46270 */
[----:B------:R-:W-:Y:S05]  /*126a0*/  @!P2 BRA `(.L_x_1254) ;  /* 0x0000002000e0a947 */ /* 0x000fea0003800000 */
[----:B------:R-:W-:Y:S02]  /*126b0*/  IMAD.MOV.U32 R9, RZ, RZ, R6 ;  /* 0x000000ffff097224 */ /* 0x000fe400078e0006 */
[----:B------:R-:W-:Y:S02]  /*126c0*/  IMAD.MOV.U32 R8, RZ, RZ, R3 ;  /* 0x000000ffff087224 */ /* 0x000fe400078e0003 */
[----:B------:R-:W-:Y:S02]  /*126d0*/  IMAD.MOV.U32 R10, RZ, RZ, R22 ;  /* 0x000000ffff0a7224 */ /* 0x000fe400078e0016 */
[----:B------:R-:W-:-:S07]  /*126e0*/  IMAD.MOV.U32 R11, RZ, RZ, R17 ;  /* 0x000000ffff0b7224 */ /* 0x000fce00078e0011 */
.L_x_1264:
        /* <DEDUP_REMOVED lines=11> */
.L_x_1256:
[----:B------:R-:W-:Y:S01]  /*127a0*/  IMAD R0, R17, 0x8, R2 ;  /* 0x0000000811007824 */ /* 0x000fe200078e0202 */
[----:B------:R-:W-:-:S04]  /*127b0*/  SHF.L.U32 R3, R22, 0x1f, RZ ;  /* 0x0000001f16037819 */ /* 0x000fc800000006ff */
[----:B------:R0:W1:Y:S01]  /*127c0*/  SYNCS.PHASECHK.TRANS64.TRYWAIT P3, [R0+URZ+0x2d830], R3 ;  /* 0x02d83003000075a7 */ /* 0x000062000806017f */
[----:B------:R-:W-:Y:S05]  /*127d0*/  @!P0 BRA `(.L_x_1257) ;  /* 0x0000000000048947 */ /* 0x000fea0003800000 */
[----:B------:R-:W-:Y:S01]  /*127e0*/  BPT.TRAP 0x1 ;  /* 0x000000040000795c */ /* 0x000fe20000300000 */
.L_x_1257:
[----:B------:R-:W-:Y:S04]  /*127f0*/  BSSY B0, `(.L_x_1255) ;  /* 0x0000004000007945 */ /* 0x000fe80003800000 */
[----:B-1----:R-:W-:Y:S05]  /*12800*/  @P3 BRA `(.L_x_1258) ;  /* 0x0000000000083947 */ /* 0x002fea0003800000 */
[----:B------:R-:W1:Y:S02]  /*12810*/  SYNCS.PHASECHK.TRANS64.TRYWAIT P3, [R0+URZ+0x2d830], R3 ;  /* 0x02d83003000075a7 */ /* 0x000e64000806017f */
[----:B-1----:R-:W-:Y:S05]  /*12820*/  @!P3 BRA `(.L_x_1259) ;  /* 0x000000e40000b947 */ /* 0x002fea0003800000 */
.L_x_1258:
[----:B------:R-:W-:Y:S05]  /*12830*/  BSYNC B0 ;  /* 0x0000000000007941 */ /* 0x000fea0003800000 */
.L_x_1255:
[----:B01----:R-:W2:Y:S01]  /*12840*/  LDL R3, [R1+0x10] ;  /* 0x0000100001037983 */ /* 0x003ea20000100800 */
[----:B------:R-:W0:Y:S01]  /*12850*/  S2R R0, SR_TID.X ;  /* 0x0000000000007919 */ /* 0x000e220000002100 */
        /* <DEDUP_REMOVED lines=59> */
.L_x_1261:
[----:B------:R-:W-:Y:S01]  /*12c10*/  SHF.L.U32 R0, R10, 0x1f, RZ ;  /* 0x0000001f0a007819 */ /* 0x000fe200000006ff */
[----:B------:R-:W-:-:S04]  /*12c20*/  IMAD R3, R11, 0x8, R2 ;  /* 0x000000080b037824 */ /* 0x000fc800078e0202 */
[----:B------:R0:W1:Y:S01]  /*12c30*/  SYNCS.PHASECHK.TRANS64.TRYWAIT P2, [R3+URZ+0x2d850], R0 ;  /* 0x02d85000030075a7 */ /* 0x000062000804017f */
[----:B------:R-:W-:Y:S05]  /*12c40*/  @!P0 BRA `(.L_x_1262) ;  /* 0x0000000000048947 */ /* 0x000fea0003800000 */
[----:B------:R-:W-:Y:S01]  /*12c50*/  BPT.TRAP 0x1 ;  /* 0x000000040000795c */ /* 0x000fe20000300000 */
.L_x_1262:
[----:B-1----:R-:W-:Y:S05]  /*12c60*/  @P2 BRA `(.L_x_1260) ;  /* 0x0000000000082947 */ /* 0x002fea0003800000 */
[----:B------:R-:W1:Y:S02]  /*12c70*/  SYNCS.PHASECHK.TRANS64.TRYWAIT P2, [R3+URZ+0x2d850], R0 ;  /* 0x02d85000030075a7 */ /* 0x000e64000804017f */
[----:B-1----:R-:W-:Y:S05]  /*12c80*/  @!P2 BRA `(.L_x_1263) ;  /* 0x000000dc00fca947 */ /* 0x002fea0003800000 */
.L_x_1260:
[----:B------:R-:W2:Y:S01]  /*12c90*/  S2R R10, SR_TID.X ;  /* 0x00000000000a7919 */ /* 0x000ea20000002100 */
[----:B01----:R-:W-:Y:S01]  /*12ca0*/  VIADD R0, R2, 0x400 ;  /* 0x0000040002007836 */ /* 0x003fe20000000000 */
[----:B------:R-:W-:Y:S05]  /*12cb0*/  WARPSYNC.ALL ;  /* 0x0000000000007948 */ /* 0x000fea0003800000 */
[----:B------:R-:W-:-:S04]  /*12cc0*/  SHF.R.U32.HI R0, RZ, 0x4, R0 ;  /* 0x00000004ff007819 */ /* 0x000fc80000011600 */
[----:B------:R-:W-:-:S04]  /*12cd0*/  LOP3.LUT R20, R0, 0x3fff, RZ, 0xc0, !PT ;  /* 0x00003fff00147812 */ /* 0x000fc800078ec0ff */
[----:B------:R-:W-:Y:S02]  /*12ce0*/  LOP3.LUT R20, R20, 0x2000000, RZ, 0xfc, !PT ;  /* 0x0200000014147812 */ /* 0x000fe400078efcff */
[----:B--2---:R-:W-:Y:S02]  /*12cf0*/  SHF.R.U32.HI R6, RZ, 0x7, R10 ;  /* 0x00000007ff067819 */ /* 0x004fe4000001160a */
[----:B------:R-:W-:-:S03]  /*12d00*/  ISETP.GE.U32.AND P2, PT, R10, 0x180, PT ;  /* 0x000001800a00780c */ /* 0x000fc60003f46070 */
[----:B------:R-:W-:-:S05]  /*12d10*/  VIADD R14, R6, 0x9 ;  /* 0x00000009060e7836 */ /* 0x000fca0000000000 */
[----:B------:R-:W-:Y:S02]  /*12d20*/  SEL R14, R14, 0x9, !P2 ;  /* 0x000000090e0e7807 */ /* 0x000fe40005000000 */
[----:B------:R-:W-:Y:S01]  /*12d30*/  FMNMX.FTZ R0, R24, R8, !PT ;  /* 0x0000000818007209 */ /* 0x000fe20007810000 */
[----:B------:R-:W2:Y:S01]  /*12d40*/  LDL R143, [R1+0x14] ;  /* 0x00001400018f7983 */ /* 0x000ea20000100800 */
[----:B------:R-:W-:Y:S02]  /*12d50*/  IMAD R20, R11, 0x600, R20 ;  /* 0x000006000b147824 */ /* 0x000fe400078e0214 */
[----:B------:R-:W-:Y:S01]  /*12d60*/  FMNMX.FTZ R0, R25, R0, !PT ;  /* 0x0000000019007209 */ /* 0x000fe20007810000 */
[----:B------:R-:W-:Y:S02]  /*12d70*/  IMAD.MOV.U32 R21, RZ, RZ, -0x7fffffe0 ;  /* 0x80000020ff157424 */ /* 0x000fe400078e00ff */
[----:B------:R-:W-:Y:S01]  /*12d80*/  VIADD R140, R20, 0x40 ;  /* 0x00000040148c7836 */ /* 0x000fe20000000000 */
[----:B------:R-:W-:Y:S01]  /*12d90*/  FMNMX.FTZ R0, R28, R0, !PT ;  /* 0x000000001c007209 */ /* 0x000fe20007810000 */
[----:B------:R-:W-:Y:S01]  /*12da0*/  IMAD.MOV.U32 R141, RZ, RZ, -0x7fffffe0 ;  /* 0x80000020ff8d7424 */ /* 0x000fe200078e00ff */
[----:B------:R-:W-:-:S02]  /*12db0*/  R2UR UR14, R20 ;  /* 0x00000000140e72ca */ /* 0x000fc400000e0000 */
[----:B------:R-:W-:Y:S02]  /*12dc0*/  FMNMX.FTZ R0, R29, R0, !PT ;  /* 0x000000001d007209 */ /* 0x000fe40007810000 */
[----:B------:R-:W-:Y:S01]  /*12dd0*/  R2UR UR18, R140 ;  /* 0x000000008c1272ca */ /* 0x000fe200000e0000 */
[----:B------:R-:W-:Y:S01]  /*12de0*/  VIADD R140, R20, 0x80 ;  /* 0x00000080148c7836 */ /* 0x000fe20000000000 */
[----:B------:R-:W-:Y:S02]  /*12df0*/  FMNMX.FTZ R0, R32, R0, !PT ;  /* 0x0000000020007209 */ /* 0x000fe40007810000 */
[----:B------:R-:W-:Y:S02]  /*12e00*/  R2UR UR15, R21 ;  /* 0x00000000150f72ca */ /* 0x000fe400000e0000 */
[----:B------:R-:W-:Y:S02]  /*12e10*/  FMNMX.FTZ R0, R33, R0, !PT ;  /* 0x0000000021007209 */ /* 0x000fe40007810000 */
[----:B------:R-:W-:Y:S01]  /*12e20*/  R2UR UR22, R140 ;  /* 0x000000008c1672ca */ /* 0x000fe200000e0000 */
[----:B------:R-:W-:Y:S01]  /*12e30*/  VIADD R140, R20, 0xc0 ;  /* 0x000000c0148c7836 */ /* 0x000fe20000000000 */
[----:B------:R-:W-:-:S02]  /*12e40*/  FMNMX.FTZ R0, R36, R0, !PT ;  /* 0x0000000024007209 */ /* 0x000fc40007810000 */
[----:B------:R-:W-:Y:S02]  /*12e50*/  R2UR UR47, R21 ;  /* 0x00000000152f72ca */ /* 0x000fe400000e0000 */
[----:B------:R-:W-:Y:S02]  /*12e60*/  FMNMX.FTZ R0, R37, R0, !PT ;  /* 0x0000000025007209 */ /* 0x000fe40007810000 */
[----:B------:R-:W-:Y:S01]  /*12e70*/  R2UR UR26, R140 ;  /* 0x000000008c1a72ca */ /* 0x000fe200000e0000 */
[----:B------:R-:W-:Y:S01]  /*12e80*/  VIADD R140, R20, 0x100 ;  /* 0x00000100148c7836 */ /* 0x000fe20000000000 */
[----:B------:R-:W-:Y:S01]  /*12e90*/  FMNMX.FTZ R0, R40, R0, !PT ;  /* 0x0000000028007209 */ /* 0x000fe20007810000 */
[----:B------:R-:W-:Y:S01]  /*12ea0*/  WARPGROUP.ARRIVE ;  /* 0x00000000000079c5 */ /* 0x000fe20000000000 */
[----:B------:R-:W-:Y:S02]  /*12eb0*/  R2UR UR19, R141 ;  /* 0x000000008d1372ca */ /* 0x000fe400000e0000 */
[----:B------:R-:W-:-:S02]  /*12ec0*/  FMNMX.FTZ R0, R41, R0, !PT ;  /* 0x0000000029007209 */ /* 0x000fc40007810000 */
[----:B------:R-:W-:Y:S01]  /*12ed0*/  R2UR UR30, R140 ;  /* 0x000000008c1e72ca */ /* 0x000fe200000e0000 */
[----:B------:R-:W-:Y:S01]  /*12ee0*/  VIADD R140, R20, 0x140 ;  /* 0x00000140148c7836 */ /* 0x000fe20000000000 */
[----:B------:R-:W-:Y:S02]  /*12ef0*/  FMNMX.FTZ R0, R44, R0, !PT ;  /* 0x000000002c007209 */ /* 0x000fe40007810000 */
[----:B------:R-:W-:Y:S02]  /*12f00*/  R2UR UR23, R141 ;  /* 0x000000008d1772ca */ /* 0x000fe400000e0000 */
[----:B------:R-:W-:Y:S02]  /*12f10*/  FMNMX.FTZ R0, R45, R0, !PT ;  /* 0x000000002d007209 */ /* 0x000fe40007810000 */
[----:B------:R-:W-:Y:S01]  /*12f20*/  R2UR UR34, R140 ;  /* 0x000000008c2272ca */ /* 0x000fe200000e0000 */
[----:B------:R-:W-:Y:S01]  /*12f30*/  VIADD R140, R20, 0x180 ;  /* 0x00000180148c7836 */ /* 0x000fe20000000000 */
[----:B------:R-:W-:Y:S01]  /*12f40*/  FMNMX.FTZ R0, R48, R0, !PT ;  /* 0x0000000030007209 */ /* 0x000fe20007810000 */
[----:B------:R-:W-:Y:S01]  /*12f50*/  VIADD R20, R20, 0x1c0 ;  /* 0x000001c014147836 */ /* 0x000fe20000000000 */
[----:B------:R-:W-:-:S02]  /*12f60*/  R2UR UR27, R141 ;  /* 0x000000008d1b72ca */ /* 0x000fc400000e0000 */
[----:B------:R-:W-:Y:S02]  /*12f70*/  FMNMX.FTZ R0, R49, R0, !PT ;  /* 0x0000000031007209 */ /* 0x000fe40007810000 */
[----:B------:R-:W-:Y:S02]  /*12f80*/  R2UR UR46, R20 ;  /* 0x00000000142e72ca */ /* 0x000fe400000e0000 */
[----:B------:R-:W-:Y:S02]  /*12f90*/  FMNMX.FTZ R0, R52, R0, !PT ;  /* 0x0000000034007209 */ /* 0x000fe40007810000 */
[----:B------:R-:W-:Y:S02]  /*12fa0*/  R2UR UR31, R141 ;  /* 0x000000008d1f72ca */ /* 0x000fe400000e0000 */
[----:B------:R-:W-:Y:S02]  /*12fb0*/  FMNMX.FTZ R0, R53, R0, !PT ;  /* 0x0000000035007209 */ /* 0x000fe40007810000 */
[----:B------:R-:W-:-:S02]  /*12fc0*/  R2UR UR35, R141 ;  /* 0x000000008d2372ca */ /* 0x000fc400000e0000 */
[----:B------:R-:W-:Y:S02]  /*12fd0*/  FMNMX.FTZ R0, R56, R0, !PT ;  /* 0x0000000038007209 */ /* 0x000fe40007810000 */
[----:B------:R-:W-:Y:S02]  /*12fe0*/  R2UR UR42, R140 ;  /* 0x000000008c2a72ca */ /* 0x000fe400000e0000 */
[----:B------:R-:W-:Y:S02]  /*12ff0*/  FMNMX.FTZ R0, R57, R0, !PT ;  /* 0x0000000039007209 */ /* 0x000fe40007810000 */
[----:B------:R-:W-:Y:S02]  /*13000*/  R2UR UR43, R141 ;  /* 0x000000008d2b72ca */ /* 0x000fe400000e0000 */
        /* <DEDUP_REMOVED lines=18> */
[----:B------:R-:W0:Y:S03]  /*13130*/  LDC R0, c[0x0][0x988] ;  /* 0x00026200ff007b82 */ /* 0x000e260000000800 */
[----:B------:R-:W-:-:S04]  /*13140*/  FADD.FTZ R6, -R3, R8 ;  /* 0x0000000803067221 */ /* 0x000fc80000010100 */
[-C--:B0-----:R-:W-:Y:S01]  /*13150*/  FMUL.FTZ R6, R6, R0.reuse ;  /* 0x0000000006067220 */ /* 0x081fe20000410000 */
[----:B------:R-:W-:-:S03]  /*13160*/  FMUL.FTZ R15, R3, R0 ;  /* 0x00000000030f7220 */ /* 0x000fc60000410000 */
        /* <DEDUP_REMOVED lines=9> */
[----:B0-----:R-:W-:Y:S01]  /*13200*/  FMNMX.FTZ R6, R26, R9, !PT ;  /* 0x000000091a067209 */ /* 0x001fe20007810000 */
[-CC-:B------:R-:W-:Y:S01]  /*13210*/  FFMA.FTZ R37, R37, R0.reuse, -R15.reuse ;  /* 0x0000000025257223 */ /* 0x180fe2000001080f */
[-CC-:B------:R-:W-:Y:S01]  /*13220*/  FFMA.FTZ R40, R40, R0.reuse, -R15.reuse ;  /* 0x0000000028287223 */ /* 0x180fe2000001080f */
[--C-:B------:R-:W-:Y:S01]  /*13230*/  FFMA.FTZ R41, R41, R0, -R15.reuse ;  /* 0x0000000029297223 */ /* 0x100fe2000001080f */
[----:B------:R-:W-:Y:S01]  /*13240*/  FMNMX.FTZ R6, R27, R6, !PT ;  /* 0x000000061b067209 */ /* 0x000fe20007810000 */
[-CC-:B------:R-:W-:Y:S01]  /*13250*/  FFMA.FTZ R44, R44, R0.reuse, -R15.reuse ;  /* 0x000000002c2c7223 */ /* 0x180fe2000001080f */
[--C-:B------:R-:W-:Y:S01]  /*13260*/  FFMA.FTZ R45, R45, R0, -R15.reuse ;  /* 0x000000002d2d7223 */ /* 0x100fe2000001080f */
[----:B------:R-:W0:Y:S01]  /*13270*/  MUFU.EX2 R25, R25 ;  /* 0x0000001900197308 */ /* 0x000e220000000800 */
[----:B------:R-:W-:Y:S01]  /*13280*/  FMNMX.FTZ R6, R30, R6, !PT ;  /* 0x000000061e067209 */ /* 0x000fe20007810000 */
[-CC-:B------:R-:W-:Y:S01]  /*13290*/  FFMA.FTZ R48, R48, R0.reuse, -R15.reuse ;  /* 0x0000000030307223 */ /* 0x180fe2000001080f */
[-CC-:B------:R-:W-:Y:S01]  /*132a0*/  FFMA.FTZ R49, R49, R0.reuse, -R15.reuse ;  /* 0x0000000031317223 */ /* 0x180fe2000001080f */
[--C-:B------:R-:W-:Y:S01]  /*132b0*/  FFMA.FTZ R52, R52, R0, -R15.reuse ;  /* 0x0000000034347223 */ /* 0x100fe2000001080f */
[----:B------:R-:W-:Y:S01]  /*132c0*/  FMNMX.FTZ R6, R31, R6, !PT ;  /* 0x000000061f067209 */ /* 0x000fe20007810000 */
[-CC-:B------:R-:W-:Y:S01]  /*132d0*/  FFMA.FTZ R53, R53, R0.reuse, -R15.reuse ;  /* 0x0000000035357223 */ /* 0x180fe2000001080f */
[--C-:B------:R-:W-:Y:S01]  /*132e0*/  FFMA.FTZ R56, R56, R0, -R15.reuse ;  /* 0x0000000038387223 */ /* 0x100fe2000001080f */
[----:B------:R-:W3:Y:S01]  /*132f0*/  MUFU.EX2 R10, R28 ;  /* 0x0000001c000a7308 */ /* 0x000ee20000000800 */
[----:B------:R-:W-:Y:S01]  /*13300*/  FMNMX.FTZ R6, R34, R6, !PT ;  /* 0x0000000622067209 */ /* 0x000fe20007810000 */
[----:B-1----:R-:W-:Y:S01]  /*13310*/  FFMA.FTZ R5, R20, R5, R8 ;  /* 0x0000000514057223 */ /* 0x002fe20000010008 */
[-CC-:B------:R-:W-:Y:S01]  /*13320*/  FFMA.FTZ R57, R57, R0.reuse, -R15.reuse ;  /* 0x0000000039397223 */ /* 0x180fe2000001080f */
[--C-:B------:R-:W-:Y:S01]  /*13330*/  FFMA.FTZ R60, R60, R0, -R15.reuse ;  /* 0x000000003c3c7223 */ /* 0x100fe2000001080f */
[----:B------:R-:W-:Y:S01]  /*13340*/  FMNMX.FTZ R6, R35, R6, !PT ;  /* 0x0000000623067209 */ /* 0x000fe20007810000 */
[-CC-:B------:R-:W-:Y:S01]  /*13350*/  FFMA.FTZ R61, R61, R0.reuse, -R15.reuse ;  /* 0x000000003d3d7223 */ /* 0x180fe2000001080f */
[----:B------:R-:W-:Y:S01]  /*13360*/  FFMA.FTZ R64, R64, R0, -R15 ;  /* 0x0000000040407223 */ /* 0x000fe2000001080f */
[----:B------:R-:W1:Y:S01]  /*13370*/  MUFU.EX2 R29, R29 ;  /* 0x0000001d001d7308 */ /* 0x000e620000000800 */
[----:B------:R-:W-:Y:S01]  /*13380*/  FMNMX.FTZ R6, R38, R6, !PT ;  /* 0x0000000626067209 */ /* 0x000fe20007810000 */
[C---:B0-----:R-:W-:Y:S01]  /*13390*/  FADD.FTZ R5, R25.reuse, R5 ;  /* 0x0000000519057221 */ /* 0x041fe20000010000 */
[----:B------:R-:W-:Y:S01]  /*133a0*/  F2FP.BF16.F32.PACK_AB R8, R25, R8 ;  /* 0x000000081908723e */ /* 0x000fe200000010ff */
[--C-:B------:R-:W-:Y:S01]  /*133b0*/  FFMA.FTZ R65, R65, R0, -R15.reuse ;  /* 0x0000000041417223 */ /* 0x100fe2000001080f */
[----:B------:R-:W-:Y:S01]  /*133c0*/  FMNMX.FTZ R6, R39, R6, !PT ;  /* 0x0000000627067209 */ /* 0x000fe20007810000 */
[-CC-:B------:R-:W-:Y:S01]  /*133d0*/  FFMA.FTZ R68, R68, R0.reuse, -R15.reuse ;  /* 0x0000000044447223 */ /* 0x180fe2000001080f */
[-CC-:B------:R-:W-:Y:S01]  /*133e0*/  FFMA.FTZ R69, R69, R0.reuse, -R15.reuse ;  /* 0x0000000045457223 */ /* 0x180fe2000001080f */
[----:B------:R-:W-:Y:S01]  /*133f0*/  FFMA.FTZ R72, R72, R0, -R15 ;  /* 0x0000000048487223 */ /* 0x000fe2000001080f */
[----:B------:R-:W-:Y:S01]  /*13400*/  FMNMX.FTZ R6, R42, R6, !PT ;  /* 0x000000062a067209 */ /* 0x000fe20007810000 */
[----:B---3--:R-:W-:Y:S01]  /*13410*/  FADD.FTZ R5, R10, R5 ;  /* 0x000000050a057221 */ /* 0x008fe20000010000 */
[-CC-:B------:R-:W-:Y:S01]  /*13420*/  FFMA.FTZ R73, R73, R0.reuse, -R15.reuse ;  /* 0x0000000049497223 */ /* 0x180fe2000001080f */
[--C-:B------:R-:W-:Y:S01]  /*13430*/  FFMA.FTZ R76, R76, R0, -R15.reuse ;  /* 0x000000004c4c7223 */ /* 0x100fe2000001080f */
[----:B------:R-:W-:Y:S01]  /*13440*/  FMNMX.FTZ R6, R43, R6, !PT ;  /* 0x000000062b067209 */ /* 0x000fe20007810000 */
[-CC-:B------:R-:W-:Y:S01]  /*13450*/  FFMA.FTZ R77, R77, R0.reuse, -R15.reuse ;  /* 0x000000004d4d7223 */ /* 0x180fe2000001080f */
[-CC-:B------:R-:W-:Y:S01]  /*13460*/  FFMA.FTZ R80, R80, R0.reuse, -R15.reuse ;  /* 0x0000000050507223 */ /* 0x180fe2000001080f */
[----:B------:R-:W-:Y:S01]  /*13470*/  FFMA.FTZ R81, R81, R0, -R15 ;  /* 0x0000000051517223 */ /* 0x000fe2000001080f */
[----:B------:R-:W-:Y:S01]  /*13480*/  FMNMX.FTZ R6, R46, R6, !PT ;  /* 0x000000062e067209 */ /* 0x000fe20007810000 */
[C---:B-1----:R-:W-:Y:S01]  /*13490*/  FADD.FTZ R5, R29.reuse, R5 ;  /* 0x000000051d057221 */ /* 0x042fe20000010000 */
[----:B------:R-:W-:Y:S01]  /*134a0*/  F2FP.BF16.F32.PACK_AB R10, R29, R10 ;  /* 0x0000000a1d0a723e */ /* 0x000fe200000010ff */
[--C-:B------:R-:W-:Y:S01]  /*134b0*/  FFMA.FTZ R84, R84, R0, -R15.reuse ;  /* 0x0000000054547223 */ /* 0x100fe2000001080f */
[----:B------:R-:W-:Y:S01]  /*134c0*/  FMNMX.FTZ R6, R47, R6, !PT ;  /* 0x000000062f067209 */ /* 0x000fe20007810000 */
[----:B------:R-:W-:-:S02]  /*134d0*/  FFMA.FTZ R15, R85, R0, -R15 ;  /* 0x00000000550f7223 */ /* 0x000fc4000001080f */
[----:B------:R-:W3:Y:S01]  /*134e0*/  LDL R85, [R1+0x28] ;  /* 0x0000280001557983 */ /* 0x000ee20000100800 */
        /* <DEDUP_REMOVED lines=9> */
[----:B--2---:R-:W-:Y:S02]  /*13580*/  LOP3.LUT R24, R143, 0x10000, RZ, 0xfc, !PT ;  /* 0x000100008f187812 */ /* 0x004fe400078efcff */
        /* <DEDUP_REMOVED lines=14> */
[----:B------:R-:W-:Y:S02]  /*13670*/  R2UR UR12, R24 ;  /* 0x00000000180c72ca */ /* 0x000fe400000e0000 */
[----:B0-----:R-:W-:-:S05]  /*13680*/  FMNMX.FTZ R6, R6, R21, !PT ;  /* 0x0000001506067209 */ /* 0x001fca0007810000 */
[----:B------:R-:W-:-:S04]  /*13690*/  FMUL.FTZ R25, R6, R0 ;  /* 0x0000000006197220 */ /* 0x000fc80000410000 */
        /* <DEDUP_REMOVED lines=32> */
[----:B------:R-:W-:-:S05]  /*138a0*/  IMAD.MOV.U32 R25, RZ, RZ, 0x40000040 ;  /* 0x40000040ff197424 */ /* 0x000fca00078e00ff */
[----:B------:R-:W-:-:S13]  /*138b0*/  R2UR UR13, R25 ;  /* 0x00000000190d72ca */ /* 0x000fda00000e0000 */
[----:B------:R-:W-:Y:S01]  /*138c0*/  HGMMA.64x96x16.F32.BF16 R88, gdesc[UR12].tnspB, R88, gsb0 ;  /* 0x416000000c5879f0 */ /* 0x000fe20008001858 */
[----:B------:R-:W-:Y:S02]  /*138d0*/  VIADD R26, R24, 0x2 ;  /* 0x00000002181a7836 */ /* 0x000fe40000000000 */
[----:B------:R-:W-:-:S03]  /*138e0*/  IMAD.MOV.U32 R27, RZ, RZ, 0x40000040 ;  /* 0x40000040ff1b7424 */ /* 0x000fc600078e00ff */
[----:B------:R-:W-:Y:S02]  /*138f0*/  R2UR UR16, R26 ;  /* 0x000000001a1072ca */ /* 0x000fe400000e0000 */
[----:B------:R-:W-:Y:S01]  /*13900*/  R2UR UR17, R27 ;  /* 0x000000001b1172ca */ /* 0x000fe200000e0000 */
[----:B------:R-:W-:Y:S01]  /*13910*/  VIADD R26, R24, 0x4 ;  /* 0x00000004181a7836 */ /* 0x000fe20000000000 */
[----:B------:R-:W-:Y:S02]  /*13920*/  WARPGROUP.DEPBAR.LE gsb0, 0x0 ;  /* 0x00008000000079c5 */ /* 0x000fe40000010000 */
[----:B------:R-:W-:-:S09]  /*13930*/  WARPGROUP.ARRIVE ;  /* 0x00000000000079c5 */ /* 0x000fd20000000000 */
[----:B------:R-:W-:Y:S01]  /*13940*/  HGMMA.64x96x16.F32.BF16 R88, gdesc[UR16].tnspB, R88, gsb0 ;  /* 0x41600000105879f0 */ /* 0x000fe20008001858 */
[----:B------:R-:W-:Y:S02]  /*13950*/  R2UR UR20, R26 ;  /* 0x000000001a1472ca */ /* 0x000fe400000e0000 */
[C---:B------:R-:W-:Y:S01]  /*13960*/  R2UR UR21, R27.reuse ;  /* 0x000000001b1572ca */ /* 0x040fe200000e0000 */
[----:B------:R-:W-:Y:S01]  /*13970*/  VIADD R26, R24, 0x6 ;  /* 0x00000006181a7836 */ /* 0x000fe20000000000 */
[----:B------:R-:W-:-:S04]  /*13980*/  R2UR UR25, R27 ;  /* 0x000000001b1972ca */ /* 0x000fc800000e0000 */
[----:B------:R-:W-:Y:S01]  /*13990*/  R2UR UR24, R26 ;  /* 0x000000001a1872ca */ /* 0x000fe200000e0000 */
[----:B------:R-:W-:Y:S02]  /*139a0*/  WARPGROUP.DEPBAR.LE gsb0, 0x0 ;  /* 0x00008000000079c5 */ /* 0x000fe40000010000 */
[----:B------:R-:W-:-:S06]  /*139b0*/  WARPGROUP.ARRIVE ;  /* 0x00000000000079c5 */ /* 0x000fcc0000000000 */
[----:B------:R-:W-:Y:S01]  /*139c0*/  HGMMA.64x96x16.F32.BF16 R88, gdesc[UR20].tnspB, R88, gsb0 ;  /* 0x41600000145879f0 */ /* 0x000fe20008001858 */
        /* <DEDUP_REMOVED lines=18> */
[----:B------:R-:W-:Y:S02]  /*13af0*/  VIADD R24, R24, 0x606 ;  /* 0x0000060618187836 */ /* 0x000fe40000000000 */
[----:B------:R-:W-:-:S03]  /*13b00*/  IMAD.MOV.U32 R25, RZ, RZ, 0x40000040 ;  /* 0x40000040ff197424 */ /* 0x000fc600078e00ff */
[----:B------:R-:W-:Y:S02]  /*13b10*/  R2UR UR44, R24 ;  /* 0x00000000182c72ca */ /* 0x000fe400000e0000 */
[----:B------:R-:W-:Y:S01]  /*13b20*/  R2UR UR45, R25 ;  /* 0x00000000192d72ca */ /* 0x000fe200000e0000 */
[----:B------:R-:W-:Y:S02]  /*13b30*/  WARPGROUP.DEPBAR.LE gsb0, 0x0 ;  /* 0x00008000000079c5 */ /* 0x000fe40000010000 */
[----:B------:R-:W-:-:S06]  /*13b40*/  WARPGROUP.ARRIVE ;  /* 0x00000000000079c5 */ /* 0x000fcc0000000000 */
[----:B------:R-:W-:Y:S01]  /*13b50*/  HGMMA.64x96x16.F32.BF16 R88, gdesc[UR40].tnspB, R88, gsb0 ;  /* 0x41600000285879f0 */ /* 0x000fe20008001858 */
[----:B------:R-:W-:-:S04]  /*13b60*/  FADD.FTZ R9, -R6, R9 ;  /* 0x0000000906097221 */ /* 0x000fc80000010100 */
[----:B------:R-:W-:Y:S01]  /*13b70*/  FMUL.FTZ R9, R9, R0 ;  /* 0x0000000009097220 */ /* 0x000fe20000410000 */
[----:B------:R-:W-:Y:S01]  /*13b80*/  MUFU.EX2 R28, R28 ;  /* 0x0000001c001c7308 */ /* 0x000fe20000000800 */
[----:B------:R-:W-:Y:S02]  /*13b90*/  WARPGROUP.DEPBAR.LE gsb0, 0x0 ;  /* 0x00008000000079c5 */ /* 0x000fe40000010000 */
[----:B------:R-:W-:-:S06]  /*13ba0*/  WARPGROUP.ARRIVE ;  /* 0x00000000000079c5 */ /* 0x000fcc0000000000 */
[----:B------:R-:W-:Y:S01]  /*13bb0*/  HGMMA.64x96x16.F32.BF16 R88, gdesc[UR44].tnspB, R88, gsb0 ;  /* 0x416000002c5879f0 */ /* 0x000fe20008001858 */
[----:B------:R-:W-:Y:S08]  /*13bc0*/  MUFU.EX2 R29, R9 ;  /* 0x00000009001d7308 */ /* 0x000ff00000000800 */
[----:B------:R0:W1:Y:S08]  /*13bd0*/  MUFU.EX2 R9, R21 ;  /* 0x0000001500097308 */ /* 0x0000700000000800 */
[----:B------:R-:W2:Y:S01]  /*13be0*/  MUFU.EX2 R30, R30 ;  /* 0x0000001e001e7308 */ /* 0x000ea20000000800 */
[----:B0-----:R-:W-:-:S07]  /*13bf0*/  @!P1 IMAD R21, R17, 0x8, R2 ;  /* 0x0000000811159824 */ /* 0x001fce00078e0202 */
[----:B------:R-:W0:Y:S01]  /*13c00*/  MUFU.EX2 R31, R31 ;  /* 0x0000001f001f7308 */ /* 0x000e220000000800 */
[----:B------:R-:W-:Y:S02]  /*13c10*/  @!P1 VIADD R21, R21, 0x2d840 ;  /* 0x0002d84015159836 */ /* 0x000fe40000000000 */
[----:B-1----:R-:W-:Y:S01]  /*13c20*/  FFMA.FTZ R7, R29, R7, R9 ;  /* 0x000000071d077223 */ /* 0x002fe20000010009 */
[C---:B------:R-:W-:Y:S02]  /*13c30*/  F2FP.BF16.F32.PACK_AB R9, R28.reuse, R9 ;  /* 0x000000091c09723e */ /* 0x040fe400000010ff */
[----:B------:R-:W-:Y:S02]  /*13c40*/  @!P1 PRMT R21, RZ, 0x654, R21 ;  /* 0x00000654ff159816 */ /* 0x000fe40000000015 */
[----:B------:R-:W-:Y:S01]  /*13c50*/  MUFU.EX2 R33, R33 ;  /* 0x0000002100217308 */ /* 0x000fe20000000800 */
[----:B------:R-:W-:-:S04]  /*13c60*/  FADD.FTZ R7, R28, R7 ;  /* 0x000000071c077221 */ /* 0x000fc80000010000 */
[----:B--2---:R-:W-:-:S04]  /*13c70*/  FADD.FTZ R7, R30, R7 ;  /* 0x000000071e077221 */ /* 0x004fc80000010000 */
[----:B0-----:R-:W-:Y:S01]  /*13c80*/  FADD.FTZ R7, R31, R7 ;  /* 0x000000071f077221 */ /* 0x001fe20000010000 */
[----:B------:R-:W-:Y:S02]  /*13c90*/  WARPGROUP.DEPBAR.LE gsb0, 0x0 ;  /* 0x00008000000079c5 */ /* 0x000fe40000010000 */
[----:B------:R0:W-:Y:S06]  /*13ca0*/  BAR.ARV R14, 0x100 ;  /* 0x0004000e0000751d */ /* 0x0001ec0000002000 */
[----:B------:R-:W-:Y:S01]  /*13cb0*/  @!P1 SYNCS.ARRIVE.TRANS64.RED.A1T0 RZ, [R21+URZ], RZ ;  /* 0x000000ff15ff99a7 */ /* 0x000fe2000810043f */
[----:B0-----:R-:W-:-:S04]  /*13cc0*/  @!P1 IMAD R14, R11, 0x8, R2 ;  /* 0x000000080b0e9824 */ /* 0x001fc800078e0202 */
[----:B------:R-:W-:Y:S01]  /*13cd0*/  @!P1 VIADD R14, R14, 0x2d860 ;  /* 0x0002d8600e0e9836 */ /* 0x000fe20000000000 */
[----:B------:R-:W-:-:S04]  /*13ce0*/  F2FP.BF16.F32.PACK_AB R11, R31, R30 ;  /* 0x0000001e1f0b723e */ /* 0x000fc800000010ff */
[----:B------:R-:W-:-:S04]  /*13cf0*/  @!P1 PRMT R14, RZ, 0x654, R14 ;  /* 0x00000654ff0e9816 */ /* 0x000fc8000000000e */
[----:B------:R0:W-:Y:S01]  /*13d00*/  @!P1 SYNCS.ARRIVE.TRANS64.RED.A1T0 RZ, [R14+URZ], RZ ;  /* 0x000000ff0eff99a7 */ /* 0x0001e2000810043f */
[----:B------:R1:W-:Y:S01]  /*13d10*/  STSM.16.M88.4 [R137+0x21800], R8 ;  /* 0x0218000889007844 */ /* 0x0003e20000000200 */
[----:B0-----:R-:W-:Y:S08]  /*13d20*/  MUFU.EX2 R14, R35 ;  /* 0x00000023000e7308 */ /* 0x001ff00000000800 */
[----:B-1----:R-:W0:Y:S08]  /*13d30*/  MUFU.EX2 R8, R32 ;  /* 0x0000002000087308 */ /* 0x002e300000000800 */
[----:B------:R-:W1:Y:S08]  /*13d40*/  MUFU.EX2 R9, R34 ;  /* 0x0000002200097308 */ /* 0x000e700000000800 */
[----:B------:R-:W2:Y:S01]  /*13d50*/  MUFU.EX2 R10, R36 ;  /* 0x00000024000a7308 */ /* 0x000ea20000000800 */
[----:B0-----:R-:W-:-:S04]  /*13d60*/  FADD.FTZ R5, R8, R5 ;  /* 0x0000000508057221 */ /* 0x001fc80000010000 */
[----:B------:R-:W-:Y:S01]  /*13d70*/  FADD.FTZ R5, R33, R5 ;  /* 0x0000000521057221 */ /* 0x000fe20000010000 */
[----:B-1----:R-:W-:-:S03]  /*13d80*/  FADD.FTZ R21, R9, R7 ;  /* 0x0000000709157221 */ /* 0x002fc60000010000 */
[----:B--2---:R-:W-:Y:S01]  /*13d90*/  FADD.FTZ R7, R10, R5 ;  /* 0x000000050a077221 */ /* 0x004fe20000010000 */
[----:B------:R-:W-:Y:S02]  /*13da0*/  FADD.FTZ R5, R14, R21 ;  /* 0x000000150e057221 */ /* 0x000fe40000010000 */
[----:B------:R-:W2:Y:S01]  /*13db0*/  LDL R21, [R1+0x2c] ;  /* 0x00002c0001157983 */ /* 0x000ea20000100800 */
[----:B------:R-:W0:Y:S08]  /*13dc0*/  MUFU.EX2 R37, R37 ;  /* 0x0000002500257308 */ /* 0x000e300000000800 */
[----:B------:R-:W1:Y:S08]  /*13dd0*/  MUFU.EX2 R11, R38 ;  /* 0x00000026000b7308 */ /* 0x000e700000000800 */
[----:B------:R-:W4:Y:S08]  /*13de0*/  MUFU.EX2 R24, R40 ;  /* 0x0000002800187308 */ /* 0x000f300000000800 */
[----:B------:R-:W5:Y:S08]  /*13df0*/  MUFU.EX2 R39, R39 ;  /* 0x0000002700277308 */ /* 0x000f700000000800 */
[----:B------:R-:W3:Y:S08]  /*13e00*/  MUFU.EX2 R41, R41 ;  /* 0x0000002900297308 */ /* 0x000ef00000000800 */
[----:B------:R-:W3:Y:S01]  /*13e10*/  MUFU.EX2 R25, R42 ;  /* 0x0000002a00197308 */ /* 0x000ee20000000800 */
[----:B0-----:R-:W-:Y:S01]  /*13e20*/  FADD.FTZ R7, R37, R7 ;  /* 0x0000000725077221 */ /* 0x001fe20000010000 */
[----:B-1----:R-:W-:-:S06]  /*13e30*/  FADD.FTZ R5, R11, R5 ;  /* 0x000000050b057221 */ /* 0x002fcc0000010000 */
[----:B------:R-:W0:Y:S08]  /*13e40*/  MUFU.EX2 R26, R44 ;  /* 0x0000002c001a7308 */ /* 0x000e300000000800 */
[----:B------:R-:W1:Y:S01]  /*13e50*/  MUFU.EX2 R43, R43 ;  /* 0x0000002b002b7308 */ /* 0x000e620000000800 */
[----:B----4-:R-:W-:Y:S01]  /*13e60*/  FADD.FTZ R7, R24, R7 ;  /* 0x0000000718077221 */ /* 0x010fe20000010000 */
[----:B-----5:R-:W-:-:S06]  /*13e70*/  FADD.FTZ R5, R39, R5 ;  /* 0x0000000527057221 */ /* 0x020fcc0000010000 */
[----:B------:R-:W4:Y:S08]  /*13e80*/  MUFU.EX2 R45, R45 ;  /* 0x0000002d002d7308 */ /* 0x000f300000000800 */
[----:B------:R-:W5:Y:S01]  /*13e90*/  MUFU.EX2 R27, R46 ;  /* 0x0000002e001b7308 */ /* 0x000f620000000800 */
[----:B---3--:R-:W-:Y:S01]  /*13ea0*/  FADD.FTZ R7, R41, R7 ;  /* 0x0000000729077221 */ /* 0x008fe20000010000 */
[----:B------:R-:W-:-:S06]  /*13eb0*/  FADD.FTZ R5, R25, R5 ;  /* 0x0000000519057221 */ /* 0x000fcc0000010000 */
        /* <DEDUP_REMOVED lines=30> */
[----:B------:R-:W-:Y:S01]  /*140a0*/  F2FP.BF16.F32.PACK_AB R9, R14, R9 ;  /* 0x000000090e09723e */ /* 0x000fe200000010ff */
[----:B----4-:R-:W-:-:S06]  /*140b0*/  FADD.FTZ R7, R57, R7 ;  /* 0x0000000739077221 */ /* 0x010fcc0000010000 */
[----:B------:R-:W4:Y:S01]  /*140c0*/  MUFU.EX2 R64, R64 ;  /* 0x0000004000407308 */ /* 0x000f220000000800 */
[----:B-----5:R-:W-:-:S07]  /*140d0*/  FADD.FTZ R14, R58, R5 ;  /* 0x000000053a0e7221 */ /* 0x020fce0000010000 */
        /* <DEDUP_REMOVED lines=15> */
[----:B------:R-:W3:Y:S01]  /*141d0*/  MUFU.EX2 R71, R71 ;  /* 0x0000004700477308 */ /* 0x000ee20000000800 */
[----:B0-----:R-:W-:Y:S01]  /*141e0*/  FADD.FTZ R28, R68, R7 ;  /* 0x00000007441c7221 */ /* 0x001fe20000010000 */
[----:B------:R-:W-:Y:S01]  /*141f0*/  F2FP.BF16.F32.PACK_AB R8, R33, R8 ;  /* 0x000000082108723e */ /* 0x000fe200000010ff */
[----:B-1----:R-:W-:-:S05]  /*14200*/  FADD.FTZ R5, R67, R14 ;  /* 0x0000000e43057221 */ /* 0x002fca0000010000 */
[----:B------:R-:W0:Y:S01]  /*14210*/  MUFU.EX2 R72, R72 ;  /* 0x0000004800487308 */ /* 0x000e220000000800 */
[----:B------:R-:W-:Y:S02]  /*14220*/  F2FP.BF16.F32.PACK_AB R10, R37, R10 ;  /* 0x0000000a250a723e */ /* 0x000fe400000010ff */
[----:B------:R-:W-:-:S05]  /*14230*/  F2FP.BF16.F32.PACK_AB R11, R39, R11 ;  /* 0x0000000b270b723e */ /* 0x000fca00000010ff */
[----:B------:R-:W-:Y:S01]  /*14240*/  MUFU.EX2 R74, R74 ;  /* 0x0000004a004a7308 */ /* 0x000fe20000000800 */
[----:B----4-:R-:W-:Y:S01]  /*14250*/  FADD.FTZ R7, R69, R28 ;  /* 0x0000001c45077221 */ /* 0x010fe20000010000 */
[----:B-----5:R-:W-:-:S06]  /*14260*/  FADD.FTZ R28, R70, R5 ;  /* 0x00000005461c7221 */ /* 0x020fcc0000010000 */
[----:B------:R-:W1:Y:S01]  /*14270*/  MUFU.EX2 R73, R73 ;  /* 0x0000004900497308 */ /* 0x000e620000000800 */
[----:B------:R4:W-:Y:S01]  /*14280*/  STSM.16.M88.4 [R85], R8 ;  /* 0x0000000855007844 */ /* 0x0009e20000000200 */
[----:B------:R-:W-:-:S06]  /*14290*/  F2FP.BF16.F32.PACK_AB R24, R41, R24 ;  /* 0x000000182918723e */ /* 0x000fcc00000010ff */
[----:B------:R-:W5:Y:S01]  /*142a0*/  MUFU.EX2 R75, R75 ;  /* 0x0000004b004b7308 */ /* 0x000f620000000800 */
[----:B------:R-:W-:Y:S02]  /*142b0*/  F2FP.BF16.F32.PACK_AB R25, R43, R25 ;  /* 0x000000192b19723e */ /* 0x000fe400000010ff */
[----:B------:R-:W-:Y:S02]  /*142c0*/  F2FP.BF16.F32.PACK_AB R26, R45, R26 ;  /* 0x0000001a2d1a723e */ /* 0x000fe400000010ff */
[----:B------:R-:W-:-:S03]  /*142d0*/  F2FP.BF16.F32.PACK_AB R27, R47, R27 ;  /* 0x0000001b2f1b723e */ /* 0x000fc600000010ff */
[----:B------:R-:W2:Y:S01]  /*142e0*/  MUFU.EX2 R76, R76 ;  /* 0x0000004c004c7308 */ /* 0x000ea20000000800 */
[----:B----4-:R-:W-:Y:S02]  /*142f0*/  F2FP.BF16.F32.PACK_AB R8, R49, R48 ;  /* 0x000000303108723e */ /* 0x010fe400000010ff */
[----:B------:R-:W-:Y:S02]  /*14300*/  F2FP.BF16.F32.PACK_AB R9, R51, R50 ;  /* 0x000000323309723e */ /* 0x000fe400000010ff */
[----:B------:R-:W-:-:S03]  /*14310*/  F2FP.BF16.F32.PACK_AB R10, R53, R52 ;  /* 0x00000034350a723e */ /* 0x000fc600000010ff */
[----:B------:R-:W4:Y:S01]  /*14320*/  MUFU.EX2 R78, R78 ;  /* 0x0000004e004e7308 */ /* 0x000f220000000800 */
[----:B------:R-:W-:Y:S01]  /*14330*/  F2FP.BF16.F32.PACK_AB R11, R55, R54 ;  /* 0x00000036370b723e */ /* 0x000fe200000010ff */
[----:B---3--:R-:W-:Y:S01]  /*14340*/  FADD.FTZ R5, R71, R28 ;  /* 0x0000001c47057221 */ /* 0x008fe20000010000 */
[----:B------:R-:W-:Y:S05]  /*14350*/  STSM.16.M88.4 [R139], R24 ;  /* 0x000000188b007844 */ /* 0x000fea0000000200 */
[----:B------:R-:W3:Y:S01]  /*14360*/  MUFU.EX2 R77, R77 ;  /* 0x0000004d004d7308 */ /* 0x000ee20000000800 */
[----:B------:R5:W-:Y:S01]  /*14370*/  STSM.16.M88.4 [R138], R8 ;  /* 0x000000088a007844 */ /* 0x000be20000000200 */
[----:B0-----:R-:W-:-:S06]  /*14380*/  FADD.FTZ R30, R72, R7 ;  /* 0x00000007481e7221 */ /* 0x001fcc0000010000 */
[----:B------:R-:W0:Y:S01]  /*14390*/  MUFU.EX2 R79, R79 ;  /* 0x0000004f004f7308 */ /* 0x000e220000000800 */
[----:B-1----:R-:W-:-:S07]  /*143a0*/  FADD.FTZ R7, R73, R30 ;  /* 0x0000001e49077221 */ /* 0x002fce0000010000 */
[----:B------:R-:W1:Y:S01]  /*143b0*/  MUFU.EX2 R36, R80 ;  /* 0x0000005000247308 */ /* 0x000e620000000800 */
[----:B-----5:R-:W-:-:S07]  /*143c0*/  FADD.FTZ R10, R74, R5 ;  /* 0x000000054a0a7221 */ /* 0x020fce0000010000 */
[----:B------:R-:W5:Y:S01]  /*143d0*/  MUFU.EX2 R37, R82 ;  /* 0x0000005200257308 */ /* 0x000f620000000800 */
[----:B------:R-:W-:-:S07]  /*143e0*/  FADD.FTZ R5, R75, R10 ;  /* 0x0000000a4b057221 */ /* 0x000fce0000010000 */
[----:B------:R-:W5:Y:S08]  /*143f0*/  MUFU.EX2 R81, R81 ;  /* 0x0000005100517308 */ /* 0x000f700000000800 */
[----:B------:R-:W-:Y:S08]  /*14400*/  MUFU.EX2 R84, R84 ;  /* 0x0000005400547308 */ /* 0x000ff00000000800 */
[----:B------:R-:W-:Y:S08]  /*14410*/  MUFU.EX2 R15, R15 ;  /* 0x0000000f000f7308 */ /* 0x000ff00000000800 */
[----:B------:R-:W5:Y:S08]  /*14420*/  MUFU.EX2 R14, R83 ;  /* 0x00000053000e7308 */ /* 0x000f700000000800 */
[----:B------:R-:W-:Y:S08]  /*14430*/  MUFU.EX2 R86, R86 ;  /* 0x0000005600567308 */ /* 0x000ff00000000800 */
[----:B------:R-:W5:Y:S01]  /*14440*/  MUFU.EX2 R87, R87 ;  /* 0x0000005700577308 */ /* 0x000f620000000800 */
[----:B--2---:R-:W-:Y:S01]  /*14450*/  FADD.FTZ R24, R76, R7 ;  /* 0x000000074c187221 */ /* 0x004fe20000010000 */
[----:B----4-:R-:W-:Y:S01]  /*14460*/  FADD.FTZ R26, R78, R5 ;  /* 0x000000054e1a7221 */ /* 0x010fe20000010000 */
[----:B------:R-:W-:-:S02]  /*14470*/  F2FP.BF16.F32.PACK_AB R32, R57, R32 ;  /* 0x000000203920723e */ /* 0x000fc400000010ff */
[----:B---3--:R-:W-:Y:S01]  /*14480*/  FADD.FTZ R7, R77, R24 ;  /* 0x000000184d077221 */ /* 0x008fe20000010000 */
[----:B0-----:R-:W-:Y:S01]  /*14490*/  FADD.FTZ R28, R79, R26 ;  /* 0x0000001a4f1c7221 */ /* 0x001fe20000010000 */
[----:B------:R-:W-:Y:S02]  /*144a0*/  F2FP.BF16.F32.PACK_AB R33, R59, R58 ;  /* 0x0000003a3b21723e */ /* 0x000fe400000010ff */
[----:B------:R-:W-:Y:S02]  /*144b0*/  F2FP.BF16.F32.PACK_AB R34, R61, R60 ;  /* 0x0000003c3d22723e */ /* 0x000fe400000010ff */
[----:B------:R-:W-:Y:S01]  /*144c0*/  F2FP.BF16.F32.PACK_AB R35, R63, R35 ;  /* 0x000000233f23723e */ /* 0x000fe200000010ff */
[----:B-1----:R-:W-:Y:S01]  /*144d0*/  FADD.FTZ R30, R36, R7 ;  /* 0x00000007241e7221 */ /* 0x002fe20000010000 */
[----:B------:R-:W-:Y:S01]  /*144e0*/  F2FP.BF16.F32.PACK_AB R8, R65, R64 ;  /* 0x000000404108723e */ /* 0x000fe200000010ff */
[----:B-----5:R-:W-:Y:S01]  /*144f0*/  FADD.FTZ R5, R37, R28 ;  /* 0x0000001c25057221 */ /* 0x020fe20000010000 */
[----:B------:R-:W-:-:S02]  /*14500*/  F2FP.BF16.F32.PACK_AB R9, R67, R66 ;  /* 0x000000424309723e */ /* 0x000fc400000010ff */
[----:B------:R-:W-:Y:S02]  /*14510*/  F2FP.BF16.F32.PACK_AB R10, R69, R68 ;  /* 0x00000044450a723e */ /* 0x000fe400000010ff */
        /* <DEDUP_REMOVED lines=8> */
[----:B------:R-:W-:Y:S01]  /*145a0*/  F2FP.BF16.F32.PACK_AB R39, R87, R86 ;  /* 0x000000565727723e */ /* 0x000fe200000010ff */
[----:B------:R-:W-:Y:S04]  /*145b0*/  STSM.16.M88.4 [R137+0x27800], R32 ;  /* 0x0278002089007844 */ /* 0x000fe80000000200 */
[----:B------:R0:W-:Y:S04]  /*145c0*/  STSM.16.M88.4 [R21], R8 ;  /* 0x0000000815007844 */ /* 0x0001e80000000200 */
[----:B------:R1:W-:Y:S04]  /*145d0*/  STSM.16.M88.4 [R139+0x6000], R24 ;  /* 0x006000188b007844 */ /* 0x0003e80000000200 */
[----:B------:R1:W-:Y:S01]  /*145e0*/  STSM.16.M88.4 [R138+0x6000], R36 ;  /* 0x006000248a007844 */ /* 0x0003e20000000200 */
[----:B------:R-:W-:Y:S01]  /*145f0*/  @!PT LDS RZ, [RZ] ;  /* 0x00000000fffff984 */ /* 0x000fe20000000800 */
[----:B------:R-:W-:Y:S01]  /*14600*/  @!PT LDS RZ, [RZ] ;  /* 0x00000000fffff984 */ /* 0x000fe20000000800 */
[----:B------:R-:W-:Y:S01]  /*14610*/  @!PT LDS RZ, [RZ] ;  /* 0x00000000fffff984 */ /* 0x000fe20000000800 */
[----:B------:R-:W-:Y:S01]  /*14620*/  @!PT LDS RZ, [RZ] ;  /* 0x00000000fffff984 */ /* 0x000fe20000000800 */
[----:B------:R2:W-:Y:S06]  /*14630*/  MEMBAR.ALL.CTA ;  /* 0x0000000000007992 */ /* 0x0005ec0000008000 */
[----:B--2---:R-:W2:Y:S01]  /*14640*/  FENCE.VIEW.ASYNC.S ;  /* 0x00000000000073c6 */ /* 0x004ea20000000000 */
[----:B------:R-:W-:Y:S01]  /*14650*/  ISETP.GT.AND P2, PT, R4, R142, PT ;  /* 0x0000008e0400720c */ /* 0x000fe20003f44270 */
[----:B------:R-:W-:-:S04]  /*14660*/  FADD.FTZ R7, R81, R30 ;  /* 0x0000001e51077221 */ /* 0x000fc80000010000 */
[----:B------:R-:W-:Y:S01]  /*14670*/  FADD.FTZ R28, R84, R7 ;  /* 0x00000007541c7221 */ /* 0x000fe20000010000 */
[----:B------:R-:W-:-:S04]  /*14680*/  FADD.FTZ R7, R14, R5 ;  /* 0x000000050e077221 */ /* 0x000fc80000010000 */
        /* <DEDUP_REMOVED lines=27> */
[----:B------:R-:W-:-:S02]  /*14840*/  VIADD R4, R4, 0xffffffff ;  /* 0xffffffff04047836 */ /* 0x000fc40000000000 */
        /* <DEDUP_REMOVED lines=26> */
[----:B------:R-:W-:Y:S02]  /*149f0*/  IMAD.MOV.U32 R9, RZ, RZ, R6 ;  /* 0x000000ffff097224 */ /* 0x000fe400078e0006 */
[----:B------:R-:W-:Y:S01]  /*14a00*/  IMAD.MOV.U32 R8, RZ, RZ, R3 ;  /* 0x000000ffff087224 */ /* 0x000fe200078e0003 */
[----:B--2---:R-:W-:Y:S01]  /*14a10*/  NOP ;  /* 0x0000000000007918 */ /* 0x004fe20000000000 */
[----:B-1----:R-:W-:Y:S05]  /*14a20*/  @P2 BRA `(.L_x_1264) ;  /* 0xffffffdc00302947 */ /* 0x002fea000383ffff */
.L_x_1254:
[----:B------:R-:W2:Y:S02]  /*14a30*/  LDL R8, [R1+0x38] ;  /* 0x0000380001087983 */ /* 0x000ea40000100800 */
[----:B--2---:R-:W-:-:S13]  /*14a40*/  ISETP.GE.AND P2, PT, R4, R8, PT ;  /* 0x000000080400720c */ /* 0x004fda0003f46270 */
[----:B------:R-:W-:Y:S05]  /*14a50*/  @!P2 BRA `(.L_x_1265) ;  /* 0x000000340014a947 */ /* 0x000fea0003800000 */
[----:B------:R-:W2:Y:S04]  /*14a60*/  LDL R9, [R1+0x40] ;  /* 0x0000400001097983 */ /* 0x000ea80000100800 */
[----:B------:R-:W2:Y:S04]  /*14a70*/  LDL R8, [R1+0x30] ;  /* 0x0000300001087983 */ /* 0x000ea80000100800 */
[----:B------:R-:W3:Y:S01]  /*14a80*/  LDL R11, [R1+0x4] ;  /* 0x00000400010b7983 */ /* 0x000ee20000100800 */
[----:B------:R-:W-:Y:S02]  /*14a90*/  IMAD.MOV.U32 R20, RZ, RZ, R22 ;  /* 0x000000ffff147224 */ /* 0x000fe400078e0016 */
[----:B------:R-:W-:-:S02]  /*14aa0*/  IMAD.MOV.U32 R14, RZ, RZ, R17 ;  /* 0x000000ffff0e7224 */ /* 0x000fc400078e0011 */
[----:B--2---:R-:W-:Y:S02]  /*14ab0*/  IMAD.IADD R0, R8, 0x1, -R9 ;  /* 0x0000000108007824 */ /* 0x004fe400078e0a09 */
[----:B------:R-:W-:Y:S02]  /*14ac0*/  IMAD.MOV.U32 R8, RZ, RZ, R6 ;  /* 0x000000ffff087224 */ /* 0x000fe400078e0006 */
[--C-:B------:R-:W-:Y:S02]  /*14ad0*/  IMAD.IADD R10, R155, 0x1, R0.reuse ;  /* 0x000000019b0a7824 */ /* 0x100fe400078e0200 */
[----:B---3--:R-:W-:Y:S02]  /*14ae0*/  IMAD.IADD R11, R11, 0x1, R0 ;  /* 0x000000010b0b7824 */ /* 0x008fe400078e0200 */
[----:B------:R-:W-:Y:S01]  /*14af0*/  IMAD.MOV.U32 R9, RZ, RZ, R3 ;  /* 0x000000ffff097224 */ /* 0x000fe200078e0003 */
[----:B------:R-:W-:Y:S02]  /*14b00*/  LOP3.LUT R142, RZ, R10, RZ, 0x33, !PT ;  /* 0x0000000aff8e7212 */ /* 0x000fe400078e33ff */
[----:B------:R-:W-:-:S07]  /*14b10*/  LOP3.LUT R15, RZ, R11, RZ, 0x33, !PT ;  /* 0x0000000bff0f7212 */ /* 0x000fce00078e33ff */
.L_x_1283:
        /* <DEDUP_REMOVED lines=11> */
.L_x_1267:
[----:B------:R-:W-:Y:S01]  /*14bd0*/  IMAD R0, R17, 0x8, R2 ;  /* 0x0000000811007824 */ /* 0x000fe200078e0202 */
[----:B------:R-:W-:-:S04]  /*14be0*/  SHF.L.U32 R3, R22, 0x1f, RZ ;  /* 0x0000001f16037819 */ /* 0x000fc800000006ff */
[----:B------:R0:W1:Y:S01]  /*14bf0*/  SYNCS.PHASECHK.TRANS64.TRYWAIT P3, [R0+URZ+0x2d830], R3 ;  /* 0x02d83003000075a7 */ /* 0x000062000806017f */
[----:B------:R-:W-:Y:S05]  /*14c00*/  @!P0 BRA `(.L_x_1268) ;  /* 0x0000000000048947 */ /* 0x000fea0003800000 */
[----:B------:R-:W-:Y:S01]  /*14c10*/  BPT.TRAP 0x1 ;  /* 0x000000040000795c */ /* 0x000fe20000300000 */
.L_x_1268:
[----:B------:R-:W-:Y:S04]  /*14c20*/  BSSY B0, `(.L_x_1266) ;  /* 0x0000004000007945 */ /* 0x000fe80003800000 */
[----:B-1----:R-:W-:Y:S05]  /*14c30*/  @P3 BRA `(.L_x_1269) ;  /* 0x0000000000083947 */ /* 0x002fea0003800000 */
[----:B------:R-:W1:Y:S02]  /*14c40*/  SYNCS.PHASECHK.TRANS64.TRYWAIT P3, [R0+URZ+0x2d830], R3 ;  /* 0x02d83003000075a7 */ /* 0x000e64000806017f */
[----:B-1----:R-:W-:Y:S05]  /*14c50*/  @!P3 BRA `(.L_x_1270) ;  /* 0x000000c0001cb947 */ /* 0x002fea0003800000 */
.L_x_1269:
[----:B------:R-:W-:Y:S05]  /*14c60*/  BSYNC B0 ;  /* 0x0000000000007941 */ /* 0x000fea0003800000 */
.L_x_1266:
        /* <DEDUP_REMOVED lines=10> */
[----:B------:R-:W-:Y:S01]  /*14d10*/  R2UR UR13, R13 ;  /* 0x000000000d0d72ca */ /* 0x000fe200000e0000 */
[----:B------:R-:W-:Y:S01]  /*14d20*/  IMAD.MOV.U32 R31, RZ, RZ, -0x7fffffe0 ;  /* 0x80000020ff1f7424 */ /* 0x000fe200078e00ff */
[----:B------:R-:W-:Y:S02]  /*14d30*/  R2UR UR19, R29 ;  /* 0x000000001d1372ca */ /* 0x000fe400000e0000 */
[----:B------:R-:W-:Y:S02]  /*14d40*/  R2UR UR23, R27 ;  /* 0x000000001b1772ca */ /* 0x000fe400000e0000 */
[----:B------:R-:W-:-:S02]  /*14d50*/  R2UR UR27, R29 ;  /* 0x000000001d1b72ca */ /* 0x000fc400000e0000 */
[----:B------:R-:W-:Y:S02]  /*14d60*/  R2UR UR31, R31 ;  /* 0x000000001f1f72ca */ /* 0x000fe400000e0000 */
[----:B------:R-:W-:Y:S02]  /*14d70*/  R2UR UR35, R25 ;  /* 0x00000000192372ca */ /* 0x000fe400000e0000 */
[----:B------:R-:W-:Y:S02]  /*14d80*/  R2UR UR16, R152 ;  /* 0x00000000981072ca */ /* 0x000fe400000e0000 */
[----:B------:R-:W-:Y:S01]  /*14d90*/  R2UR UR17, R153 ;  /* 0x00000000991172ca */ /* 0x000fe200000e0000 */
[----:B------:R0:W-:Y:S01]  /*14da0*/  BAR.SYNC.DEFER_BLOCKING R0, 0x100 ;  /* 0x000400000000751d */ /* 0x0001e20000010000 */
[----:B--2---:R-:W-:-:S04]  /*14db0*/  IMAD R24, R17, 0x600, R3 ;  /* 0x0000060011187824 */ /* 0x004fc800078e0203 */
[C---:B------:R-:W-:Y:S01]  /*14dc0*/  VIADD R28, R24.reuse, 0x2 ;  /* 0x00000002181c7836 */ /* 0x040fe20000000000 */
[C---:B------:R-:W-:Y:S01]  /*14dd0*/  R2UR UR14, R24.reuse ;  /* 0x00000000180e72ca */ /* 0x040fe200000e0000 */
[C---:B------:R-:W-:Y:S02]  /*14de0*/  VIADD R26, R24.reuse, 0x200 ;  /* 0x00000200181a7836 */ /* 0x040fe40000000000 */
[----:B------:R-:W-:Y:S01]  /*14df0*/  VIADD R30, R24, 0x400 ;  /* 0x00000400181e7836 */ /* 0x000fe20000000000 */
[----:B------:R-:W-:Y:S01]  /*14e00*/  R2UR UR18, R28 ;  /* 0x000000001c1272ca */ /* 0x000fe200000e0000 */
[C---:B------:R-:W-:Y:S02]  /*14e10*/  VIADD R28, R24.reuse, 0x202 ;  /* 0x00000202181c7836 */ /* 0x040fe40000000000 */
[----:B------:R-:W-:Y:S01]  /*14e20*/  VIADD R24, R24, 0x402 ;  /* 0x0000040218187836 */ /* 0x000fe20000000000 */
[----:B------:R-:W-:Y:S02]  /*14e30*/  R2UR UR22, R26 ;  /* 0x000000001a1672ca */ /* 0x000fe400000e0000 */
[----:B------:R-:W-:-:S02]  /*14e40*/  R2UR UR26, R28 ;  /* 0x000000001c1a72ca */ /* 0x000fc400000e0000 */
[----:B------:R-:W-:Y:S02]  /*14e50*/  R2UR UR30, R30 ;  /* 0x000000001e1e72ca */ /* 0x000fe400000e0000 */
[----:B------:R-:W-:Y:S02]  /*14e60*/  R2UR UR34, R24 ;  /* 0x00000000182272ca */ /* 0x000fe400000e0000 */
[----:B------:R-:W-:-:S06]  /*14e70*/  WARPGROUP.ARRIVE ;  /* 0x00000000000079c5 */ /* 0x000fcc0000000000 */
[----:B------:R-:W-:Y:S01]  /*14e80*/  HGMMA.64x128x16.F32.BF16 R24, gdesc[UR12], RZ, !UPT, gsb0 ;  /* 0x01e000000c1879f0 */ /* 0x000fe2000c0018ff */
        /* <DEDUP_REMOVED lines=27> */
.L_x_1272:
[----:B------:R-:W-:Y:S01]  /*15040*/  SHF.L.U32 R0, R20, 0x1f, RZ ;  /* 0x0000001f14007819 */ /* 0x000fe200000006ff */
[----:B------:R-:W-:-:S04]  /*15050*/  IMAD R3, R14, 0x8, R2 ;  /* 0x000000080e037824 */ /* 0x000fc800078e0202 */
[----:B------:R0:W1:Y:S01]  /*15060*/  SYNCS.PHASECHK.TRANS64.TRYWAIT P2, [R3+URZ+0x2d850], R0 ;  /* 0x02d85000030075a7 */ /* 0x000062000804017f */
[----:B------:R-:W-:Y:S05]  /*15070*/  @!P0 BRA `(.L_x_1273) ;  /* 0x0000000000048947 */ /* 0x000fea0003800000 */
[----:B------:R-:W-:Y:S01]  /*15080*/  BPT.TRAP 0x1 ;  /* 0x000000040000795c */ /* 0x000fe20000300000 */
.L_x_1273:
[----:B-1----:R-:W-:Y:S05]  /*15090*/  @P2 BRA `(.L_x_1271) ;  /* 0x0000000000082947 */ /* 0x002fea0003800000 */
[----:B------:R-:W1:Y:S02]  /*150a0*/  SYNCS.PHASECHK.TRANS64.TRYWAIT P2, [R3+URZ+0x2d850], R0 ;  /* 0x02d85000030075a7 */ /* 0x000e64000804017f */
[----:B-1----:R-:W-:Y:S05]  /*150b0*/  @!P2 BRA `(.L_x_1274) ;  /* 0x000000bc0018a947 */ /* 0x002fea0003800000 */
.L_x_1271:
[----:B------:R-:W2:Y:S01]  /*150c0*/  LDL R6, [R1+0x14] ;  /* 0x0000140001067983 */ /* 0x000ea20000100800 */
[----:B01----:R-:W-:Y:S01]  /*150d0*/  VIADD R0, R2, 0x400 ;  /* 0x0000040002007836 */ /* 0x003fe20000000000 */
[----:B------:R-:W-:Y:S05]  /*150e0*/  WARPSYNC.ALL ;  /* 0x0000000000007948 */ /* 0x000fea0003800000 */
[----:B------:R-:W-:Y:S01]  /*150f0*/  SHF.R.U32.HI R0, RZ, 0x4, R0 ;  /* 0x00000004ff007819 */ /* 0x000fe20000011600 */
[----:B------:R-:W-:Y:S01]  /*15100*/  IMAD.MOV.U32 R21, RZ, RZ, -0x7fffffe0 ;  /* 0x80000020ff157424 */ /* 0x000fe200078e00ff */
[----:B------:R-:W3:Y:S01]  /*15110*/  LDL R143, [R1+0x30] ;  /* 0x00003000018f7983 */ /* 0x000ee20000100800 */
[----:B------:R-:W-:Y:S01]  /*15120*/  IMAD.MOV.U32 R141, RZ, RZ, -0x7fffffe0 ;  /* 0x80000020ff8d7424 */ /* 0x000fe200078e00ff */
[----:B------:R-:W-:-:S02]  /*15130*/  LOP3.LUT R0, R0, 0x3fff, RZ, 0xc0, !PT ;  /* 0x00003fff00007812 */ /* 0x000fc400078ec0ff */
[C---:B------:R-:W-:Y:S02]  /*15140*/  R2UR UR15, R21.reuse ;  /* 0x00000000150f72ca */ /* 0x040fe400000e0000 */
[----:B------:R-:W-:Y:S02]  /*15150*/  LOP3.LUT R0, R0, 0x2000000, RZ, 0xfc, !PT ;  /* 0x0200000000007812 */ /* 0x000fe400078efcff */
[----:B------:R-:W-:Y:S01]  /*15160*/  R2UR UR47, R21 ;  /* 0x00000000152f72ca */ /* 0x000fe200000e0000 */
[----:B------:R-:W-:Y:S01]  /*15170*/  WARPGROUP.ARRIVE ;  /* 0x00000000000079c5 */ /* 0x000fe20000000000 */
[C---:B------:R-:W-:Y:S01]  /*15180*/  R2UR UR19, R141.reuse ;  /* 0x000000008d1372ca */ /* 0x040fe200000e0000 */
[----:B------:R-:W-:Y:S01]  /*15190*/  IMAD R20, R14, 0x600, R0 ;  /* 0x000006000e147824 */ /* 0x000fe200078e0200 */
[C---:B------:R-:W-:Y:S02]  /*151a0*/  R2UR UR23, R141.reuse ;  /* 0x000000008d1772ca */ /* 0x040fe400000e0000 */
[----:B------:R-:W-:Y:S01]  /*151b0*/  R2UR UR27, R141 ;  /* 0x000000008d1b72ca */ /* 0x000fe200000e0000 */
[C---:B------:R-:W-:Y:S01]  /*151c0*/  VIADD R140, R20.reuse, 0x40 ;  /* 0x00000040148c7836 */ /* 0x040fe20000000000 */
[----:B------:R-:W-:-:S02]  /*151d0*/  R2UR UR14, R20 ;  /* 0x00000000140e72ca */ /* 0x000fc400000e0000 */
[C---:B------:R-:W-:Y:S02]  /*151e0*/  R2UR UR31, R141.reuse ;  /* 0x000000008d1f72ca */ /* 0x040fe400000e0000 */
[----:B------:R-:W-:Y:S01]  /*151f0*/  R2UR UR18, R140 ;  /* 0x000000008c1272ca */ /* 0x000fe200000e0000 */
[----:B------:R-:W-:Y:S01]  /*15200*/  VIADD R140, R20, 0x80 ;  /* 0x00000080148c7836 */ /* 0x000fe20000000000 */
[C---:B------:R-:W-:Y:S02]  /*15210*/  R2UR UR35, R141.reuse ;  /* 0x000000008d2372ca */ /* 0x040fe400000e0000 */
[----:B------:R-:W-:Y:S02]  /*15220*/  R2UR UR43, R141 ;  /* 0x000000008d2b72ca */ /* 0x000fe400000e0000 */
[----:B------:R-:W-:Y:S01]  /*15230*/  R2UR UR22, R140 ;  /* 0x000000008c1672ca */ /* 0x000fe200000e0000 */
[----:B------:R-:W-:-:S05]  /*15240*/  VIADD R140, R20, 0xc0 ;  /* 0x000000c0148c7836 */ /* 0x000fca0000000000 */
[----:B------:R-:W-:Y:S01]  /*15250*/  R2UR UR26, R140 ;  /* 0x000000008c1a72ca */ /* 0x000fe200000e0000 */
[----:B------:R-:W-:-:S05]  /*15260*/  VIADD R140, R20, 0x100 ;  /* 0x00000100148c7836 */ /* 0x000fca0000000000 */
[----:B------:R-:W-:Y:S01]  /*15270*/  R2UR UR30, R140 ;  /* 0x000000008c1e72ca */ /* 0x000fe200000e0000 */
[----:B------:R-:W-:-:S05]  /*15280*/  VIADD R140, R20, 0x140 ;  /* 0x00000140148c7836 */ /* 0x000fca0000000000 */
[----:B------:R-:W-:Y:S01]  /*15290*/  R2UR UR34, R140 ;  /* 0x000000008c2272ca */ /* 0x000fe200000e0000 */
[C---:B------:R-:W-:Y:S02]  /*152a0*/  VIADD R140, R20.reuse, 0x180 ;  /* 0x00000180148c7836 */ /* 0x040fe40000000000 */
[----:B------:R-:W-:Y:S02]  /*152b0*/  VIADD R20, R20, 0x1c0 ;  /* 0x000001c014147836 */ /* 0x000fe40000000000 */
[----:B------:R-:W-:Y:S01]  /*152c0*/  IMAD.MOV.U32 R21, RZ, RZ, 0x40000040 ;  /* 0x40000040ff157424 */ /* 0x000fe200078e00ff */
[----:B------:R-:W-:Y:S02]  /*152d0*/  R2UR UR42, R140 ;  /* 0x000000008c2a72ca */ /* 0x000fe400000e0000 */
[----:B------:R-:W-:Y:S02]  /*152e0*/  R2UR UR46, R20 ;  /* 0x00000000142e72ca */ /* 0x000fe400000e0000 */
[----:B------:R-:W-:Y:S01]  /*152f0*/  R2UR UR13, R21 ;  /* 0x00000000150d72ca */ /* 0x000fe200000e0000 */
[----:B------:R-:W-:-:S05]  /*15300*/  IMAD.MOV.U32 R141, RZ, RZ, 0x40000040 ;  /* 0x40000040ff8d7424 */ /* 0x000fca00078e00ff */
[----:B------:R-:W-:Y:S01]  /*15310*/  R2UR UR17, R141 ;  /* 0x000000008d1172ca */ /* 0x000fe200000e0000 */
[----:B------:R-:W-:-:S05]  /*15320*/  IMAD.MOV.U32 R141, RZ, RZ, 0x40000040 ;  /* 0x40000040ff8d7424 */ /* 0x000fca00078e00ff */
[----:B------:R-:W-:Y:S02]  /*15330*/  R2UR UR21, R141 ;  /* 0x000000008d1572ca */ /* 0x000fe400000e0000 */
[----:B--2---:R-:W-:Y:S01]  /*15340*/  LOP3.LUT R20, R6, 0x10000, RZ, 0xfc, !PT ;  /* 0x0001000006147812 */ /* 0x004fe200078efcff */
[----:B------:R-:W-:Y:S01]  /*15350*/  IMAD.MOV.U32 R141, RZ, RZ, 0x40000040 ;  /* 0x40000040ff8d7424 */ /* 0x000fe200078e00ff */
[----:B------:R-:W2:Y:S02]  /*15360*/  LDL R6, [R1+0x40] ;  /* 0x0000400001067983 */ /* 0x000ea40000100800 */
[----:B------:R-:W-:-:S13]  /*15370*/  R2UR UR12, R20 ;  /* 0x00000000140c72ca */ /* 0x000fda00000e0000 */
[----:B------:R-:W-:Y:S01]  /*15380*/  HGMMA.64x96x16.F32.BF16 R88, gdesc[UR12].tnspB, R88, gsb0 ;  /* 0x416000000c5879f0 */ /* 0x000fe20008001858 */
[----:B------:R-:W-:-:S05]  /*15390*/  VIADD R140, R20, 0x2 ;  /* 0x00000002148c7836 */ /* 0x000fca0000000000 */
[----:B------:R-:W-:Y:S01]  /*153a0*/  R2UR UR16, R140 ;  /* 0x000000008c1072ca */ /* 0x000fe200000e0000 */
[----:B------:R-:W-:Y:S01]  /*153b0*/  VIADD R140, R20, 0x4 ;  /* 0x00000004148c7836 */ /* 0x000fe20000000000 */
[----:B------:R-:W-:Y:S02]  /*153c0*/  WARPGROUP.DEPBAR.LE gsb0, 0x0 ;  /* 0x00008000000079c5 */ /* 0x000fe40000010000 */
[----:B------:R-:W-:-:S09]  /*153d0*/  WARPGROUP.ARRIVE ;  /* 0x00000000000079c5 */ /* 0x000fd20000000000 */
[----:B------:R-:W-:Y:S01]  /*153e0*/  HGMMA.64x96x16.F32.BF16 R88, gdesc[UR16].tnspB, R88, gsb0 ;  /* 0x41600000105879f0 */ /* 0x000fe20008001858 */
[----:B------:R-:W-:Y:S01]  /*153f0*/  R2UR UR20, R140 ;  /* 0x000000008c1472ca */ /* 0x000fe200000e0000 */
        /* <DEDUP_REMOVED lines=33> */
[----:B------:R-:W-:Y:S03]  /*15610*/  HGMMA.64x96x16.F32.BF16 R88, gdesc[UR40].tnspB, R88, gsb0 ;  /* 0x41600000285879f0 */ /* 0x000fe60008001858 */
[----:B------:R-:W0:Y:S01]  /*15620*/  S2R R154, SR_TID.X ;  /* 0x00000000009a7919 */ /* 0x000e220000002100 */
[----:B------:R-:W-:Y:S01]  /*15630*/  IMAD.SHL.U32 R141, R4, 0x80, RZ ;  /* 0x00000080048d7824 */ /* 0x000fe200078e00ff */
[----:B------:R-:W-:Y:S02]  /*15640*/  WARPGROUP.DEPBAR.LE gsb0, 0x0 ;  /* 0x00008000000079c5 */ /* 0x000fe40000010000 */
[----:B------:R-:W-:-:S06]  /*15650*/  WARPGROUP.ARRIVE ;  /* 0x00000000000079c5 */ /* 0x000fcc0000000000 */
[----:B------:R-:W-:Y:S01]  /*15660*/  HGMMA.64x96x16.F32.BF16 R88, gdesc[UR44].tnspB, R88, gsb0 ;  /* 0x416000002c5879f0 */ /* 0x000fe20008001858 */
[----:B0-----:R-:W-:Y:S02]  /*15670*/  SHF.R.U32.HI R0, RZ, 0x7, R154 ;  /* 0x00000007ff007819 */ /* 0x001fe4000001169a */
[----:B------:R-:W-:-:S03]  /*15680*/  ISETP.GE.U32.AND P2, PT, R154, 0x180, PT ;  /* 0x000001809a00780c */ /* 0x000fc60003f46070 */
[----:B------:R-:W-:-:S05]  /*15690*/  VIADD R0, R0, 0x9 ;  /* 0x0000000900007836 */ /* 0x000fca0000000000 */
[----:B------:R-:W-:Y:S01]  /*156a0*/  SEL R0, R0, 0x9, !P2 ;  /* 0x0000000900007807 */ /* 0x000fe20005000000 */
[----:B------:R-:W-:Y:S01]  /*156b0*/  @!P1 IMAD R3, R17, 0x8, R2 ;  /* 0x0000000811039824 */ /* 0x000fe200078e0202 */
[----:B------:R-:W-:-:S03]  /*156c0*/  ULOP3.LUT UR10, URZ, UR7, URZ, 0x33, !UPT ;  /* 0x000000073f0a7292 */ /* 0x000fc6000f8e333f */
[----:B------:R-:W-:-:S05]  /*156d0*/  @!P1 VIADD R3, R3, 0x2d840 ;  /* 0x0002d84003039836 */ /* 0x000fca0000000000 */
[----:B------:R-:W-:Y:S01]  /*156e0*/  @!P1 PRMT R3, RZ, 0x654, R3 ;  /* 0x00000654ff039816 */ /* 0x000fe20000000003 */
[----:B------:R-:W-:Y:S02]  /*156f0*/  WARPGROUP.DEPBAR.LE gsb0, 0x0 ;  /* 0x00008000000079c5 */ /* 0x000fe40000010000 */
[----:B------:R3:W-:Y:S06]  /*15700*/  BAR.ARV R0, 0x100 ;  /* 0x000400000000751d */ /* 0x0007ec0000002000 */
[----:B------:R0:W-:Y:S01]  /*15710*/  @!P1 SYNCS.ARRIVE.TRANS64.RED.A1T0 RZ, [R3+URZ], RZ ;  /* 0x000000ff03ff99a7 */ /* 0x0001e2000810043f */
[----:B---3--:R-:W-:-:S05]  /*15720*/  IADD3 R0, R143, 0x1, -R141 ;  /* 0x000000018f007810 */ /* 0x008fca0007ffe88d */
[----:B--2---:R-:W-:-:S04]  /*15730*/  IMAD.IADD R0, R0, 0x1, -R6 ;  /* 0x0000000100007824 */ /* 0x004fc800078e0a06 */
[----:B------:R-:W-:-:S04]  /*15740*/  IMAD R6, R136, -0x2, R0 ;  /* 0xfffffffe88067824 */ /* 0x000fc800078e0200 */
[C---:B------:R-:W-:Y:S02]  /*15750*/  VIADD R140, R6.reuse, UR8 ;  /* 0x00000008068c7c36 */ /* 0x040fe40008000000 */
[----:B------:R-:W-:Y:S02]  /*15760*/  VIADD R6, R6, UR10 ;  /* 0x0000000a06067c36 */ /* 0x000fe40008000000 */
[C---:B0-----:R-:W-:Y:S02]  /*15770*/  IMAD.IADD R3, R155.reuse, 0x1, R140 ;  /* 0x000000019b037824 */ /* 0x041fe400078e028c */
        /* <DEDUP_REMOVED lines=13> */
.L_x_1277:
[----:B------:R-:W-:-:S05]  /*15850*/  IMAD.U32 R143, RZ, RZ, UR5 ;  /* 0x00000005ff8f7e24 */ /* 0x000fca000f8e00ff */
[----:B------:R-:W-:-:S13]  /*15860*/  ISETP.NE.AND P2, PT, R143, 0x1, PT ;  /* 0x000000018f00780c */ /* 0x000fda0003f45270 */
[----:B------:R-:W0:Y:S02]  /*15870*/  @P2 LDC.64 R20, c[0x0][0x9e8] ;  /* 0x00027a00ff142b82 */ /* 0x000e240000000a00 */
[----:B0-----:R-:W-:-:S04]  /*15880*/  @P2 IMAD.HI.U32 R154, R10, R20, RZ ;  /* 0x000000140a9a2227 */ /* 0x001fc800078e00ff */
[----:B------:R-:W-:Y:S01]  /*15890*/  IMAD.MOV.U32 R20, RZ, RZ, R10 ;  /* 0x000000ffff147224 */ /* 0x000fe200078e000a */
[----:B------:R-:W-:-:S07]  /*158a0*/  @P2 SHF.R.U32.HI R20, RZ, R21, R154 ;  /* 0x00000015ff142219 */ /* 0x000fce000001169a */
.L_x_1278:
[----:B------:R-:W-:Y:S05]  /*158b0*/  BSYNC B0 ;  /* 0x0000000000007941 */ /* 0x000fea0003800000 */
.L_x_1276:
[----:B------:R-:W-:-:S04]  /*158c0*/  IMAD R20, R20, R143, -R141 ;  /* 0x0000008f14147224 */ /* 0x000fc800078e0a8d */
[----:B------:R-:W-:-:S05]  /*158d0*/  IMAD R20, R136, -0x2, R20 ;  /* 0xfffffffe88147824 */ /* 0x000fca00078e0214 */
[----:B------:R-:W-:Y:S02]  /*158e0*/  VIMNMX R0, R0, R20, !PT ;  /* 0x0000001400007248 */ /* 0x000fe40007fe0100 */
[----:B------:R-:W-:-:S07]  /*158f0*/  VIADDMNMX R3, R20, R143, R3, PT ;  /* 0x0000008f14037246 */ /* 0x000fce0003800103 */
.L_x_1275:
        /* <DEDUP_REMOVED lines=112> */
.L_x_1281:
[----:B------:R-:W-:Y:S02]  /*16000*/  IMAD.U32 R0, RZ, RZ, UR5 ;  /* 0x00000005ff007e24 */ /* 0x000fe4000f8e00ff */
[----:B------:R-:W-:-:S03]  /*16010*/  IMAD.MOV.U32 R3, RZ, RZ, R11 ;  /* 0x000000ffff037224 */ /* 0x000fc600078e000b */
[----:B------:R-:W-:-:S13]  /*16020*/  ISETP.NE.AND P3, PT, R0, 0x1, PT ;  /* 0x000000010000780c */ /* 0x000fda0003f65270 */
[----:B------:R-:W0:Y:S02]  /*16030*/  @P3 LDC.64 R20, c[0x0][0x9e8] ;  /* 0x00027a00ff143b82 */ /* 0x000e240000000a00 */
[----:B0-----:R-:W-:-:S05]  /*16040*/  @P3 IMAD.HI.U32 R20, R11, R20, RZ ;  /* 0x000000140b143227 */ /* 0x001fca00078e00ff */
[----:B------:R-:W-:-:S07]  /*16050*/  @P3 SHF.R.U32.HI R3, RZ, R21, R20 ;  /* 0x00000015ff033219 */ /* 0x000fce0000011614 */
.L_x_1282:
[----:B------:R-:W-:Y:S05]  /*16060*/  BSYNC B0 ;  /* 0x0000000000007941 */ /* 0x000fea0003800000 */
.L_x_1280:
[----:B------:R-:W-:-:S04]  /*16070*/  IMAD R141, R3, R0, -R141 ;  /* 0x00000000038d7224 */ /* 0x000fc800078e0a8d */
[----:B------:R-:W-:-:S05]  /*16080*/  IMAD R141, R136, -0x2, R141 ;  /* 0xfffffffe888d7824 */ /* 0x000fca00078e028d */
[----:B------:R-:W-:Y:S02]  /*16090*/  VIMNMX R6, R6, R141, !PT ;  /* 0x0000008d06067248 */ /* 0x000fe40007fe0100 */
[----:B------:R-:W-:-:S07]  /*160a0*/  VIADDMNMX R140, R141, R0, R140, PT ;  /* 0x000000008d8c7246 */ /* 0x000fce000380018c */
.L_x_1279:
        /* <DEDUP_REMOVED lines=67> */
[C---:B------:R-:W-:Y:S01]  /*164e0*/  ISETP.GT.AND P4, PT, R6.reuse, 0x11, P2 ;  /* 0x000000110600780c */ /* 0x040fe20001784270 */
        /* <DEDUP_REMOVED lines=9> */
[----:B------:R-:W-:Y:S01]  /*16580*/  FSEL R34, R34, -INF , !P3 ;  /* 0xff80000022227808 */ /* 0x000fe20005800000 */
[-C--:B------:R-:W-:Y:S01]  /*16590*/  FFMA.FTZ R44, R44, R0.reuse, -R9 ;  /* 0x000000002c2c7223 */ /* 0x080fe20000010809 */
[C---:B------:R-:W-:Y:S01]  /*165a0*/  ISETP.GT.AND P4, PT, R6.reuse, 0x19, P2 ;  /* 0x000000190600780c */ /* 0x040fe20001784270 */
[----:B------:R-:W-:Y:S01]  /*165b0*/  MUFU.EX2 R33, R33 ;  /* 0x0000002100217308 */ /* 0x000fe20000000800 */
[----:B------:R-:W-:Y:S01]  /*165c0*/  ISETP.GT.AND P3, PT, R6, 0x18, P2 ;  /* 0x000000180600780c */ /* 0x000fe20001764270 */
[----:B-1----:R-:W-:Y:S01]  /*165d0*/  FADD.FTZ R5, R25, R5 ;  /* 0x0000000519057221 */ /* 0x002fe20000010000 */
[C---:B------:R-:W-:Y:S01]  /*165e0*/  ISETP.LT.OR P4, PT, R140.reuse, 0x1a, P4 ;  /* 0x0000001a8c00780c */ /* 0x040fe20002781670 */
[-CC-:B------:R-:W-:Y:S01]  /*165f0*/  FFMA.FTZ R45, R45, R0.reuse, -R9.reuse ;  /* 0x000000002d2d7223 */ /* 0x180fe20000010809 */
[----:B------:R-:W-:Y:S01]  /*16600*/  ISETP.LT.OR P3, PT, R140, 0x19, P3 ;  /* 0x000000198c00780c */ /* 0x000fe20001f61670 */
[-CC-:B------:R-:W-:Y:S01]  /*16610*/  FFMA.FTZ R48, R48, R0.reuse, -R9.reuse ;  /* 0x0000000030307223 */ /* 0x180fe20000010809 */
[----:B------:R-:W-:Y:S01]  /*16620*/  FSEL R39, R39, -INF , !P4 ;  /* 0xff80000027277808 */ /* 0x000fe20006000000 */
[----:B------:R-:W-:Y:S01]  /*16630*/  MUFU.EX2 R37, R37 ;  /* 0x0000002500257308 */ /* 0x000fe20000000800 */
        /* <DEDUP_REMOVED lines=9> */
[-CC-:B------:R-:W-:Y:S01]  /*166d0*/  FFMA.FTZ R56, R56, R0.reuse, -R9.reuse ;  /* 0x0000000038387223 */ /* 0x180fe20000010809 */
[----:B------:R-:W-:Y:S01]  /*166e0*/  FSEL R43, R43, -INF , !P4 ;  /* 0xff8000002b2b7808 */ /* 0x000fe20006000000 */
[-CC-:B------:R-:W-:Y:S01]  /*166f0*/  FFMA.FTZ R57, R57, R0.reuse, -R9.reuse ;  /* 0x0000000039397223 */ /* 0x180fe20000010809 */
[----:B------:R-:W-:Y:S01]  /*16700*/  FSEL R42, R42, -INF , !P3 ;  /* 0xff8000002a2a7808 */ /* 0x000fe20005800000 */
[-CC-:B------:R-:W-:Y:S01]  /*16710*/  FFMA.FTZ R60, R60, R0.reuse, -R9.reuse ;  /* 0x000000003c3c7223 */ /* 0x180fe20000010809 */
[C---:B------:R-:W-:Y:S01]  /*16720*/  ISETP.GT.AND P4, PT, R6.reuse, 0x29, P2 ;  /* 0x000000290600780c */ /* 0x040fe20001784270 */
[----:B------:R-:W-:Y:S01]  /*16730*/  MUFU.EX2 R41, R41 ;  /* 0x0000002900297308 */ /* 0x000fe20000000800 */
[----:B------:R-:W-:Y:S01]  /*16740*/  ISETP.GT.AND P3, PT, R6, 0x28, P2 ;  /* 0x000000280600780c */ /* 0x000fe20001764270 */
[-CC-:B------:R-:W-:Y:S01]  /*16750*/  FFMA.FTZ R61, R61, R0.reuse, -R9.reuse ;  /* 0x000000003d3d7223 */ /* 0x180fe20000010809 */
[----:B------:R-:W-:Y:S01]  /*16760*/  ISETP.LT.OR P4, PT, R140, 0x2a, P4 ;  /* 0x0000002a8c00780c */ /* 0x000fe20002781670 */
[-CC-:B------:R-:W-:Y:S01]  /*16770*/  FFMA.FTZ R64, R64, R0.reuse, -R9.reuse ;  /* 0x0000000040407223 */ /* 0x180fe20000010809 */
[----:B------:R-:W-:Y:S01]  /*16780*/  ISETP.LT.OR P3, PT, R140, 0x29, P3 ;  /* 0x000000298c00780c */ /* 0x000fe20001f61670 */
[-CC-:B------:R-:W-:Y:S01]  /*16790*/  FFMA.FTZ R65, R65, R0.reuse, -R9.reuse ;  /* 0x0000000041417223 */ /* 0x180fe20000010809 */
[----:B------:R-:W-:Y:S01]  /*167a0*/  FSEL R47, R47, -INF , !P4 ;  /* 0xff8000002f2f7808 */ /* 0x000fe20006000000 */
[----:B------:R-:W-:Y:S01]  /*167b0*/  MUFU.EX2 R44, R44 ;  /* 0x0000002c002c7308 */ /* 0x000fe20000000800 */
        /* <DEDUP_REMOVED lines=18> */
[C---:B------:R-:W-:Y:S01]  /*168e0*/  ISETP.LT.OR P4, PT, R140.reuse, 0x3a, P4 ;  /* 0x0000003a8c00780c */ /* 0x040fe20002781670 */
[-CC-:B------:R-:W-:Y:S01]  /*168f0*/  FFMA.FTZ R81, R81, R0.reuse, -R9.reuse ;  /* 0x0000000051517223 */ /* 0x180fe20000010809 */
[----:B------:R-:W-:Y:S01]  /*16900*/  ISETP.LT.OR P3, PT, R140, 0x39, P3 ;  /* 0x000000398c00780c */ /* 0x000fe20001f61670 */
[-CC-:B------:R-:W-:Y:S01]  /*16910*/  FFMA.FTZ R84, R84, R0.reuse, -R9.reuse ;  /* 0x0000000054547223 */ /* 0x180fe20000010809 */
[----:B------:R-:W-:Y:S01]  /*16920*/  FSEL R55, R55, -INF , !P4 ;  /* 0xff80000037377808 */ /* 0x000fe20006000000 */
[----:B------:R-:W-:Y:S01]  /*16930*/  MUFU.EX2 R52, R52 ;  /* 0x0000003400347308 */ /* 0x000fe20000000800 */
[----:B------:R-:W-:Y:S01]  /*16940*/  FSEL R54, R54, -INF , !P3 ;  /* 0xff80000036367808 */ /* 0x000fe20005800000 */
[----:B------:R-:W-:Y:S01]  /*16950*/  FFMA.FTZ R9, R85, R0, -R9 ;  /* 0x0000000055097223 */ /* 0x000fe20000010809 */
[----:B------:R-:W-:-:S02]  /*16960*/  ISETP.GT.AND P4, PT, R6, 0x41, P2 ;  /* 0x000000410600780c */ /* 0x000fc40001784270 */
[----:B------:R-:W-:Y:S02]  /*16970*/  ISETP.GT.AND P3, PT, R6, 0x40, P2 ;  /* 0x000000400600780c */ /* 0x000fe40001764270 */
[C---:B------:R-:W-:Y:S01]  /*16980*/  ISETP.LT.OR P4, PT, R140.reuse, 0x42, P4 ;  /* 0x000000428c00780c */ /* 0x040fe20002781670 */
[----:B------:R-:W-:Y:S01]  /*16990*/  MUFU.EX2 R53, R53 ;  /* 0x0000003500357308 */ /* 0x000fe20000000800 */
[----:B------:R-:W-:Y:S02]  /*169a0*/  ISETP.LT.OR P3, PT, R140, 0x41, P3 ;  /* 0x000000418c00780c */ /* 0x000fe40001f61670 */
[----:B------:R-:W-:Y:S02]  /*169b0*/  FSEL R59, R59, -INF , !P4 ;  /* 0xff8000003b3b7808 */ /* 0x000fe40006000000 */
[----:B------:R-:W-:Y:S02]  /*169c0*/  FSEL R58, R58, -INF , !P3 ;  /* 0xff8000003a3a7808 */ /* 0x000fe40005800000 */
[C---:B------:R-:W-:Y:S01]  /*169d0*/  ISETP.GT.AND P4, PT, R6.reuse, 0x49, P2 ;  /* 0x000000490600780c */ /* 0x040fe20001784270 */
[----:B------:R-:W-:Y:S01]  /*169e0*/  MUFU.EX2 R56, R56 ;  /* 0x0000003800387308 */ /* 0x000fe20000000800 */
[----:B------:R-:W-:-:S02]  /*169f0*/  ISETP.GT.AND P3, PT, R6, 0x48, P2 ;  /* 0x000000480600780c */ /* 0x000fc40001764270 */
[C---:B------:R-:W-:Y:S02]  /*16a00*/  ISETP.LT.OR P4, PT, R140.reuse, 0x4a, P4 ;  /* 0x0000004a8c00780c */ /* 0x040fe40002781670 */
[----:B------:R-:W-:Y:S02]  /*16a10*/  ISETP.LT.OR P3, PT, R140, 0x49, P3 ;  /* 0x000000498c00780c */ /* 0x000fe40001f61670 */
[----:B------:R-:W-:Y:S01]  /*16a20*/  FSEL R63, R63, -INF , !P4 ;  /* 0xff8000003f3f7808 */ /* 0x000fe20006000000 */
[----:B------:R-:W-:Y:S01]  /*16a30*/  MUFU.EX2 R57, R57 ;  /* 0x0000003900397308 */ /* 0x000fe20000000800 */
[----:B------:R-:W-:Y:S02]  /*16a40*/  FSEL R62, R62, -INF , !P3 ;  /* 0xff8000003e3e7808 */ /* 0x000fe40005800000 */
[C---:B------:R-:W-:Y:S02]  /*16a50*/  ISETP.GT.AND P4, PT, R6.reuse, 0x51, P2 ;  /* 0x000000510600780c */ /* 0x040fe40001784270 */
[----:B------:R-:W-:-:S02]  /*16a60*/  ISETP.GT.AND P3, PT, R6, 0x50, P2 ;  /* 0x000000500600780c */ /* 0x000fc40001764270 */
        /* <DEDUP_REMOVED lines=28> */
[C---:B------:R-:W-:Y:S02]  /*16c30*/  ISETP.GT.AND P4, PT, R6.reuse, RZ, P2 ;  /* 0x000000ff0600720c */ /* 0x040fe40001784270 */
[----:B------:R-:W-:-:S02]  /*16c40*/  ISETP.GT.AND P3, PT, R6, 0x70, P2 ;  /* 0x000000700600780c */ /* 0x000fc40001764270 */
[C---:B------:R-:W-:Y:S01]  /*16c50*/  ISETP.LT.OR P4, PT, R140.reuse, 0x1, P4 ;  /* 0x000000018c00780c */ /* 0x040fe20002781670 */
[----:B------:R-:W-:Y:S01]  /*16c60*/  MUFU.EX2 R72, R72 ;  /* 0x0000004800487308 */ /* 0x000fe20000000800 */
[----:B------:R-:W-:Y:S02]  /*16c70*/  ISETP.LT.OR P3, PT, R140, 0x71, P3 ;  /* 0x000000718c00780c */ /* 0x000fe40001f61670 */
[----:B------:R-:W-:Y:S02]  /*16c80*/  FSEL R21, R26, -INF , !P4 ;  /* 0xff8000001a157808 */ /* 0x000fe40006000000 */
[----:B------:R-:W-:Y:S02]  /*16c90*/  FSEL R82, R82, -INF , !P3 ;  /* 0xff80000052527808 */ /* 0x000fe40005800000 */
[C---:B------:R-:W-:Y:S01]  /*16ca0*/  ISETP.GT.AND P3, PT, R6.reuse, 0x71, P2 ;  /* 0x000000710600780c */ /* 0x040fe20001764270 */
[----:B------:R-:W0:Y:S01]  /*16cb0*/  MUFU.EX2 R26, R28 ;  /* 0x0000001c001a7308 */ /* 0x000e220000000800 */
[----:B------:R-:W-:-:S02]  /*16cc0*/  ISETP.GT.AND P4, PT, R6, 0x78, P2 ;  /* 0x000000780600780c */ /* 0x000fc40001784270 */
[----:B------:R-:W-:Y:S02]  /*16cd0*/  ISETP.GT.AND P2, PT, R6, 0x79, P2 ;  /* 0x000000790600780c */ /* 0x000fe40001744270 */
[----:B------:R-:W-:Y:S02]  /*16ce0*/  FMNMX.FTZ R6, R21, R8, !PT ;  /* 0x0000000815067209 */ /* 0x000fe40007810000 */
[C---:B------:R-:W-:Y:S01]  /*16cf0*/  ISETP.LT.OR P3, PT, R140.reuse, 0x72, P3 ;  /* 0x000000728c00780c */ /* 0x040fe20001f61670 */
[----:B------:R-:W-:Y:S01]  /*16d00*/  MUFU.EX2 R73, R73 ;  /* 0x0000004900497308 */ /* 0x000fe20000000800 */
[----:B------:R-:W-:Y:S02]  /*16d10*/  FMNMX.FTZ R6, R27, R6, !PT ;  /* 0x000000061b067209 */ /* 0x000fe40007810000 */
[----:B------:R-:W-:Y:S02]  /*16d20*/  ISETP.LT.OR P4, PT, R140, 0x79, P4 ;  /* 0x000000798c00780c */ /* 0x000fe40002781670 */
[----:B------:R-:W-:-:S02]  /*16d30*/  FMNMX.FTZ R6, R30, R6, !PT ;  /* 0x000000061e067209 */ /* 0x000fc40007810000 */
[----:B------:R-:W-:Y:S01]  /*16d40*/  FSEL R83, R83, -INF , !P3 ;  /* 0xff80000053537808 */ /* 0x000fe20005800000 */
[----:B------:R-:W-:Y:S01]  /*16d50*/  MUFU.EX2 R76, R76 ;  /* 0x0000004c004c7308 */ /* 0x000fe20000000800 */
[----:B------:R-:W-:Y:S01]  /*16d60*/  FMNMX.FTZ R6, R31, R6, !PT ;  /* 0x000000061f067209 */ /* 0x000fe20007810000 */
[----:B0-----:R-:W-:Y:S01]  /*16d70*/  FADD.FTZ R5, R26, R5 ;  /* 0x000000051a057221 */ /* 0x001fe20000010000 */
[----:B------:R-:W-:Y:S02]  /*16d80*/  ISETP.LT.OR P2, PT, R140, 0x7a, P2 ;  /* 0x0000007a8c00780c */ /* 0x000fe40001741670 */
[----:B------:R-:W-:Y:S02]  /*16d90*/  FMNMX.FTZ R6, R34, R6, !PT ;  /* 0x0000000622067209 */ /* 0x000fe40007810000 */
[----:B------:R-:W-:Y:S01]  /*16da0*/  FSEL R86, R86, -INF , !P4 ;  /* 0xff80000056567808 */ /* 0x000fe20006000000 */
[----:B------:R-:W-:Y:S01]  /*16db0*/  MUFU.EX2 R77, R77 ;  /* 0x0000004d004d7308 */ /* 0x000fe20000000800 */
[----:B------:R-:W-:-:S02]  /*16dc0*/  FMNMX.FTZ R6, R35, R6, !PT ;  /* 0x0000000623067209 */ /* 0x000fc40007810000 */
[----:B------:R-:W-:Y:S02]  /*16dd0*/  FSEL R87, R87, -INF , !P2 ;  /* 0xff80000057577808 */ /* 0x000fe40005000000 */
[----:B------:R-:W-:Y:S02]  /*16de0*/  FMNMX.FTZ R6, R38, R6, !PT ;  /* 0x0000000626067209 */ /* 0x000fe40007810000 */
[----:B------:R-:W-:Y:S01]  /*16df0*/  F2FP.BF16.F32.PACK_AB R26, R29, R26 ;  /* 0x0000001a1d1a723e */ /* 0x000fe200000010ff */
[----:B------:R-:W-:Y:S01]  /*16e00*/  MUFU.EX2 R80, R80 ;  /* 0x0000005000507308 */ /* 0x000fe20000000800 */
[----:B------:R-:W-:Y:S02]  /*16e10*/  FMNMX.FTZ R6, R39, R6, !PT ;  /* 0x0000000627067209 */ /* 0x000fe40007810000 */
[----:B------:R-:W-:Y:S02]  /*16e20*/  F2FP.BF16.F32.PACK_AB R24, R25, R24 ;  /* 0x000000181918723e */ /* 0x000fe400000010ff */
        /* <DEDUP_REMOVED lines=64> */
[-CC-:B0-----:R-:W-:Y:S01]  /*17230*/  FFMA.FTZ R27, R35, R0.reuse, -R5.reuse ;  /* 0x00000000231b7223 */ /* 0x181fe20000010805 */
[----:B------:R-:W-:Y:S01]  /*17240*/  FSEL R35, R6, RZ, P2 ;  /* 0x000000ff06237208 */ /* 0x000fe20001000000 */
[----:B------:R-:W-:-:S05]  /*17250*/  FFMA.FTZ R25, R34, R0, -R5 ;  /* 0x0000000022197223 */ /* 0x000fca0000010805 */
[----:B------:R-:W0:Y:S01]  /*17260*/  MUFU.EX2 R24, R32 ;  /* 0x0000002000187308 */ /* 0x000e220000000800 */
        /* <DEDUP_REMOVED lines=16> */
[-C--:B------:R-:W-:Y:S01]  /*17370*/  FFMA.FTZ R43, R46, R0.reuse, -R5 ;  /* 0x000000002e2b7223 */ /* 0x080fe20000010805 */
        /* <DEDUP_REMOVED lines=20> */
[----:B0-----:R-:W-:-:S02]  /*174c0*/  F2FP.BF16.F32.PACK_AB R27, R34, R31 ;  /* 0x0000001f221b723e */ /* 0x001fc400000010ff */
[----:B------:R-:W-:Y:S01]  /*174d0*/  FADD.FTZ R29, R34, R29 ;  /* 0x0000001d221d7221 */ /* 0x000fe20000010000 */
[C---:B------:R-:W-:Y:S01]  /*174e0*/  FADD.FTZ R33, R45.reuse, R30 ;  /* 0x0000001e2d217221 */ /* 0x040fe20000010000 */
[----:B------:R-:W-:Y:S01]  /*174f0*/  F2FP.BF16.F32.PACK_AB R30, R45, R44 ;  /* 0x0000002c2d1e723e */ /* 0x000fe200000010ff */
[----:B------:R-:W0:Y:S01]  /*17500*/  MUFU.EX2 R43, R43 ;  /* 0x0000002b002b7308 */ /* 0x000e220000000800 */
[----:B-1----:R-:W-:Y:S01]  /*17510*/  FADD.FTZ R29, R36, R29 ;  /* 0x0000001d241d7221 */ /* 0x002fe20000010000 */
[----:B--2---:R1:W-:Y:S06]  /*17520*/  STSM.16.M88.4 [R141], R24 ;  /* 0x000000188d007844 */ /* 0x0043ec0000000200 */
[----:B------:R2:W4:Y:S01]  /*17530*/  MUFU.EX2 R32, R48 ;  /* 0x0000003000207308 */ /* 0x0005220000000800 */
[----:B---3--:R-:W-:-:S07]  /*17540*/  FADD.FTZ R29, R42, R29 ;  /* 0x0000001d2a1d7221 */ /* 0x008fce0000010000 */
[----:B------:R-:W3:Y:S01]  /*17550*/  MUFU.EX2 R46, R46 ;  /* 0x0000002e002e7308 */ /* 0x000ee20000000800 */
[----:B0-----:R-:W-:Y:S01]  /*17560*/  FADD.FTZ R29, R43, R29 ;  /* 0x0000001d2b1d7221 */ /* 0x001fe20000010000 */
[----:B--2---:R-:W-:-:S06]  /*17570*/  FFMA.FTZ R48, R62, R0, -R5 ;  /* 0x000000003e307223 */ /* 0x004fcc0000010805 */
[----:B------:R-:W0:Y:S01]  /*17580*/  MUFU.EX2 R35, R35 ;  /* 0x0000002300237308 */ /* 0x000e220000000800 */
[----:B----4-:R-:W-:-:S07]  /*17590*/  FADD.FTZ R40, R32, R33 ;  /* 0x0000002120287221 */ /* 0x010fce0000010000 */
        /* <DEDUP_REMOVED lines=9> */
[----:B------:R-:W4:Y:S01]  /*17630*/  MUFU.EX2 R47, R47 ;  /* 0x0000002f002f7308 */ /* 0x000f220000000800 */
        /* <DEDUP_REMOVED lines=11> */
[----:B----4-:R-:W-:-:S07]  /*176f0*/  FADD.FTZ R33, R47, R33 ;  /* 0x000000212f217221 */ /* 0x010fce0000010000 */
[----:B------:R-:W2:Y:S01]  /*17700*/  MUFU.EX2 R20, R66 ;  /* 0x0000004200147308 */ /* 0x000ea20000000800 */
[----:B------:R-:W-:Y:S01]  /*17710*/  FADD.FTZ R41, R61, R34 ;  /* 0x000000223d297221 */ /* 0x000fe20000010000 */
[----:B------:R-:W3:Y:S06]  /*17720*/  LDL R42, [R1+0x2c] ;  /* 0x00002c00012a7983 */ /* 0x000eec0000100800 */
[----:B------:R-:W1:Y:S01]  /*17730*/  MUFU.EX2 R37, R67 ;  /* 0x0000004300257308 */ /* 0x000e620000000800 */
[----:B0-----:R-:W-:Y:S01]  /*17740*/  FADD.FTZ R33, R48, R33 ;  /* 0x0000002130217221 */ /* 0x001fe20000010000 */
[----:B------:R-:W-:-:S03]  /*17750*/  FADD.FTZ R36, R64, R41 ;  /* 0x0000002940247221 */ /* 0x000fc60000010000 */
[----:B------:R-:W-:Y:S01]  /*17760*/  FADD.FTZ R33, R50, R33 ;  /* 0x0000002132217221 */ /* 0x000fe20000010000 */
[----:B------:R-:W-:Y:S02]  /*17770*/  FADD.FTZ R41, R65, R36 ;  /* 0x0000002441297221 */ /* 0x000fe40000010000 */
[----:B------:R-:W0:Y:S01]  /*17780*/  MUFU.EX2 R74, R74 ;  /* 0x0000004a004a7308 */ /* 0x000e220000000800 */
[----:B--2---:R-:W-:Y:S01]  /*17790*/  FADD.FTZ R36, R20, R33 ;  /* 0x0000002114247221 */ /* 0x004fe20000010000 */
[----:B------:R2:W-:Y:S06]  /*177a0*/  STSM.16.M88.4 [R139], R28 ;  /* 0x0000001c8b007844 */ /* 0x0005ec0000000200 */
[----:B------:R-:W4:Y:S01]  /*177b0*/  MUFU.EX2 R75, R75 ;  /* 0x0000004b004b7308 */ /* 0x000f220000000800 */
[----:B-1----:R-:W-:Y:S01]  /*177c0*/  FADD.FTZ R25, R37, R36 ;  /* 0x0000002425197221 */ /* 0x002fe20000010000 */
[----:B------:R-:W-:-:S02]  /*177d0*/  F2FP.BF16.F32.PACK_AB R33, R38, R35 ;  /* 0x000000232621723e */ /* 0x000fc400000010ff */
[----:B------:R-:W-:-:S04]  /*177e0*/  F2FP.BF16.F32.PACK_AB R35, R7, R39 ;  /* 0x000000270723723e */ /* 0x000fc800000010ff */
[----:B------:R-:W1:Y:S01]  /*177f0*/  MUFU.EX2 R78, R78 ;  /* 0x0000004e004e7308 */ /* 0x000e620000000800 */
[----:B--2---:R-:W-:-:S04]  /*17800*/  FADD.FTZ R28, R70, R25 ;  /* 0x00000019461c7221 */ /* 0x004fc80000010000 */
[----:B------:R-:W-:-:S03]  /*17810*/  FADD.FTZ R7, R71, R28 ;  /* 0x0000001c47077221 */ /* 0x000fc60000010000 */
[----:B------:R-:W2:Y:S01]  /*17820*/  MUFU.EX2 R79, R79 ;  /* 0x0000004f004f7308 */ /* 0x000ea20000000800 */
[----:B------:R-:W-:Y:S01]  /*17830*/  FADD.FTZ R40, R68, R41 ;  /* 0x0000002944287221 */ /* 0x000fe20000010000 */
[----:B0-----:R-:W-:-:S06]  /*17840*/  FADD.FTZ R28, R74, R7 ;  /* 0x000000074a1c7221 */ /* 0x001fcc0000010000 */
[----:B------:R-:W0:Y:S01]  /*17850*/  MUFU.EX2 R82, R82 ;  /* 0x0000005200527308 */ /* 0x000e220000000800 */
[----:B------:R-:W-:Y:S01]  /*17860*/  FADD.FTZ R27, R69, R40 ;  /* 0x00000028451b7221 */ /* 0x000fe20000010000 */
[----:B----4-:R-:W-:Y:S01]  /*17870*/  FADD.FTZ R7, R75, R28 ;  /* 0x0000001c4b077221 */ /* 0x010fe20000010000 */
[----:B------:R-:W-:-:S05]  /*17880*/  F2FP.BF16.F32.PACK_AB R32, R49, R32 ;  /* 0x000000203120723e */ /* 0x000fca00000010ff */
[----:B------:R-:W4:Y:S01]  /*17890*/  MUFU.EX2 R83, R83 ;  /* 0x0000005300537308 */ /* 0x000f220000000800 */
[----:B------:R-:W-:Y:S01]  /*178a0*/  F2FP.BF16.F32.PACK_AB R34, R53, R52 ;  /* 0x000000343522723e */ /* 0x000fe200000010ff */
[----:B------:R-:W-:Y:S01]  /*178b0*/  FADD.FTZ R30, R72, R27 ;  /* 0x0000001b481e7221 */ /* 0x000fe20000010000 */
[----:B-1----:R-:W-:Y:S01]  /*178c0*/  FADD.FTZ R36, R78, R7 ;  /* 0x000000074e247221 */ /* 0x002fe20000010000 */
[----:B------:R-:W-:Y:S02]  /*178d0*/  F2FP.BF16.F32.PACK_AB R24, R57, R56 ;  /* 0x000000383918723e */ /* 0x000fe400000010ff */
[----:B------:R-:W-:Y:S02]  /*178e0*/  F2FP.BF16.F32.PACK_AB R26, R61, R60 ;  /* 0x0000003c3d1a723e */ /* 0x000fe400000010ff */
[----:B------:R-:W-:Y:S02]  /*178f0*/  F2FP.BF16.F32.PACK_AB R25, R47, R21 ;  /* 0x000000152f19723e */ /* 0x000fe400000010ff */
[----:B------:R-:W-:Y:S01]  /*17900*/  F2FP.BF16.F32.PACK_AB R27, R50, R48 ;  /* 0x00000030321b723e */ /* 0x000fe200000010ff */
[----:B--2---:R-:W-:Y:S01]  /*17910*/  FADD.FTZ R7, R79, R36 ;  /* 0x000000244f077221 */ /* 0x004fe20000010000 */
[----:B------:R-:W-:Y:S04]  /*17920*/  STSM.16.M88.4 [R138], R32 ;  /* 0x000000208a007844 */ /* 0x000fe80000000200 */
[----:B------:R1:W-:Y:S01]  /*17930*/  STSM.16.M88.4 [R137+0x27800], R24 ;  /* 0x0278001889007844 */ /* 0x0003e20000000200 */
[----:B------:R4:W-:Y:S01]  /*17940*/  MUFU.EX2 R39, R5 ;  /* 0x0000000500277308 */ /* 0x0009e20000000800 */
[----:B-1----:R-:W-:Y:S01]  /*17950*/  F2FP.BF16.F32.PACK_AB R25, R37, R20 ;  /* 0x000000142519723e */ /* 0x002fe200000010ff */
[----:B0-----:R-:W-:-:S04]  /*17960*/  FADD.FTZ R20, R82, R7 ;  /* 0x0000000752147221 */ /* 0x001fc80000010000 */
[----:B----4-:R-:W-:Y:S02]  /*17970*/  FADD.FTZ R5, R83, R20 ;  /* 0x0000001453057221 */ /* 0x010fe40000010000 */
[----:B------:R-:W2:Y:S01]  /*17980*/  LDL R20, [R1+0x38] ;  /* 0x0000380001147983 */ /* 0x000ea20000100800 */
[----:B------:R-:W0:Y:S01]  /*17990*/  MUFU.EX2 R86, R86 ;  /* 0x0000005600567308 */ /* 0x000e220000000800 */
[----:B------:R-:W-:-:S04]  /*179a0*/  FADD.FTZ R21, R73, R30 ;  /* 0x0000001e49157221 */ /* 0x000fc80000010000 */
[----:B------:R-:W-:Y:S01]  /*179b0*/  FADD.FTZ R30, R76, R21 ;  /* 0x000000154c1e7221 */ /* 0x000fe20000010000 */
[----:B------:R-:W-:Y:S02]  /*179c0*/  F2FP.BF16.F32.PACK_AB R24, R65, R64 ;  /* 0x000000404118723e */ /* 0x000fe400000010ff */
[----:B------:R-:W-:Y:S01]  /*179d0*/  F2FP.BF16.F32.PACK_AB R26, R69, R68 ;  /* 0x00000044451a723e */ /* 0x000fe200000010ff */
[----:B------:R-:W-:Y:S01]  /*179e0*/  FADD.FTZ R21, R77, R30 ;  /* 0x0000001e4d157221 */ /* 0x000fe20000010000 */
[----:B------:R-:W-:Y:S02]  /*179f0*/  F2FP.BF16.F32.PACK_AB R27, R71, R70 ;  /* 0x00000046471b723e */ /* 0x000fe400000010ff */
[----:B------:R-:W-:Y:S02]  /*17a00*/  F2FP.BF16.F32.PACK_AB R28, R73, R72 ;  /* 0x00000048491c723e */ /* 0x000fe400000010ff */
[----:B------:R-:W-:Y:S02]  /*17a10*/  F2FP.BF16.F32.PACK_AB R30, R77, R76 ;  /* 0x0000004c4d1e723e */ /* 0x000fe400000010ff */
[----:B------:R-:W-:-:S02]  /*17a20*/  F2FP.BF16.F32.PACK_AB R29, R75, R74 ;  /* 0x0000004a4b1d723e */ /* 0x000fc400000010ff */
[----:B------:R-:W-:Y:S02]  /*17a30*/  F2FP.BF16.F32.PACK_AB R31, R79, R78 ;  /* 0x0000004e4f1f723e */ /* 0x000fe400000010ff */
[----:B------:R-:W-:Y:S02]  /*17a40*/  F2FP.BF16.F32.PACK_AB R32, R81, R80 ;  /* 0x000000505120723e */ /* 0x000fe400000010ff */
[----:B------:R-:W-:Y:S02]  /*17a50*/  F2FP.BF16.F32.PACK_AB R33, R83, R82 ;  /* 0x000000525321723e */ /* 0x000fe400000010ff */
[----:B------:R-:W-:Y:S02]  /*17a60*/  F2FP.BF16.F32.PACK_AB R34, R9, R84 ;  /* 0x000000540922723e */ /* 0x000fe400000010ff */
[----:B0-----:R-:W-:Y:S01]  /*17a70*/  F2FP.BF16.F32.PACK_AB R35, R39, R86 ;  /* 0x000000562723723e */ /* 0x001fe200000010ff */
[----:B------:R-:W-:-:S04]  /*17a80*/  FADD.FTZ R38, R80, R21 ;  /* 0x0000001550267221 */ /* 0x000fc80000010000 */
[----:B------:R-:W-:Y:S01]  /*17a90*/  FADD.FTZ R21, R81, R38 ;  /* 0x0000002651157221 */ /* 0x000fe20000010000 */
[----:B------:R-:W-:-:S03]  /*17aa0*/  FADD.FTZ R7, R86, R5 ;  /* 0x0000000556077221 */ /* 0x000fc60000010000 */
[----:B------:R-:W-:Y:S01]  /*17ab0*/  FADD.FTZ R84, R84, R21 ;  /* 0x0000001554547221 */ /* 0x000fe20000010000 */
[-C--:B------:R-:W-:Y:S01]  /*17ac0*/  FMUL.FTZ R88, R88, R14.reuse ;  /* 0x0000000e58587220 */ /* 0x080fe20000410000 */
        /* <DEDUP_REMOVED lines=49> */
[----:B------:R-:W-:-:S02]  /*17de0*/  IMAD.MOV.U32 R14, RZ, RZ, R17 ;  /* 0x000000ffff0e7224 */ /* 0x000fc400078e0011 */
[----:B------:R-:W-:Y:S02]  /*17df0*/  IMAD.MOV.U32 R9, RZ, RZ, R3 ;  /* 0x000000ffff097224 */ /* 0x000fe400078e0003 */
[----:B------:R-:W-:Y:S01]  /*17e00*/  IMAD.MOV.U32 R8, RZ, RZ, R6 ;  /* 0x000000ffff087224 */ /* 0x000fe200078e0006 */
[----:B---3--:R0:W-:Y:S04]  /*17e10*/  STSM.16.M88.4 [R42], R24 ;  /* 0x000000182a007844 */ /* 0x0081e80000000200 */
[----:B------:R0:W-:Y:S04]  /*17e20*/  STSM.16.M88.4 [R139+0x6000], R28 ;  /* 0x0060001c8b007844 */ /* 0x0001e80000000200 */
[----:B------:R0:W-:Y:S01]  /*17e30*/  STSM.16.M88.4 [R138+0x6000], R32 ;  /* 0x006000208a007844 */ /* 0x0001e20000000200 */
[----:B------:R1:W-:Y:S06]  /*17e40*/  MEMBAR.ALL.CTA ;  /* 0x0000000000007992 */ /* 0x0003ec0000008000 */
[----:B-1----:R-:W1:Y:S01]  /*17e50*/  FENCE.VIEW.ASYNC.S ;  /* 0x00000000000073c6 */ /* 0x002e620000000000 */
[C---:B--2---:R-:W-:Y:S01]  /*17e60*/  ISETP.GT.AND P2, PT, R4.reuse, R20, PT ;  /* 0x000000140400720c */ /* 0x044fe20003f44270 */
[----:B------:R-:W-:-:S02]  /*17e70*/  VIADD R4, R4, 0xffffffff ;  /* 0xffffffff04047836 */ /* 0x000fc40000000000 */
[----:B------:R-:W-:Y:S01]  /*17e80*/  IMAD.MOV.U32 R20, RZ, RZ, R22 ;  /* 0x000000ffff147224 */ /* 0x000fe200078e0016 */
[----:B-1----:R-:W-:-:S09]  /*17e90*/  NOP ;  /* 0x0000000000007918 */ /* 0x002fd20000000000 */
[----:B0-----:R-:W-:Y:S05]  /*17ea0*/  @P2 BRA `(.L_x_1283) ;  /* 0xffffffcc001c2947 */ /* 0x001fea000383ffff */
.L_x_1265:
[----:B------:R-:W-:Y:S05]  /*17eb0*/  WARPSYNC.ALL ;  /* 0x0000000000007948 */ /* 0x000fea0003800000 */
[----:B------:R-:W-:Y:S06]  /*17ec0*/  BAR.ARV 0x8, 0x1a0 ;  /* 0x0206800000007b1d */ /* 0x000fec0000002000 */
[----:B------:R-:W-:Y:S05]  /*17ed0*/  @!P0 BRA `(.L_x_1284) ;  /* 0x0000000000048947 */ /* 0x000fea0003800000 */
[----:B------:R-:W-:Y:S01]  /*17ee0*/  BPT.TRAP 0x1 ;  /* 0x000000040000795c */ /* 0x000fe20000300000 */
.L_x_1284:
[----:B------:R-:W-:Y:S01]  /*17ef0*/  IMAD R13, R17, 0x8, R2 ;  /* 0x00000008110d7824 */ /* 0x000fe200078e0202 */
[----:B------:R-:W-:-:S04]  /*17f00*/  SHF.L.U32 R4, R22, 0x1f, RZ ;  /* 0x0000001f16047819 */ /* 0x000fc800000006ff */
[----:B------:R0:W1:Y:S01]  /*17f10*/  SYNCS.PHASECHK.TRANS64.TRYWAIT P2, [R13+URZ+0x2d850], R4 ;  /* 0x02d850040d0075a7 */ /* 0x000062000804017f */
[----:B------:R-:W-:Y:S05]  /*17f20*/  @!P0 BRA `(.L_x_1285) ;  /* 0x0000000000048947 */ /* 0x000fea0003800000 */
[----:B------:R-:W-:Y:S01]  /*17f30*/  BPT.TRAP 0x1 ;  /* 0x000000040000795c */ /* 0x000fe20000300000 */
.L_x_1285:
[----:B------:R-:W2:Y:S01]  /*17f40*/  LDL.LU R8, [R1+0x14] ;  /* 0x0000140001087983 */ /* 0x000ea20000300800 */
[----:B------:R-:W-:Y:S02]  /*17f50*/  VIADD R2, R2, 0x400 ;  /* 0x0000040002027836 */ /* 0x000fe40000000000 */
[----:B------:R-:W-:-:S03]  /*17f60*/  IMAD.MOV.U32 R11, RZ, RZ, 0x40000040 ;  /* 0x40000040ff0b7424 */ /* 0x000fc600078e00ff */
[----:B------:R-:W-:-:S04]  /*17f70*/  SHF.R.U32.HI R2, RZ, 0x4, R2 ;  /* 0x00000004ff027819 */ /* 0x000fc80000011602 */
[----:B------:R-:W-:-:S04]  /*17f80*/  LOP3.LUT R2, R2, 0x3fff, RZ, 0xc0, !PT ;  /* 0x00003fff02027812 */ /* 0x000fc800078ec0ff */
[----:B------:R-:W-:Y:S02]  /*17f90*/  LOP3.LUT R2, R2, 0x2000000, RZ, 0xfc, !PT ;  /* 0x0200000002027812 */ /* 0x000fe400078efcff */
[----:B--2---:R-:W-:Y:S01]  /*17fa0*/  LOP3.LUT R10, R8, 0x10000, RZ, 0xfc, !PT ;  /* 0x00010000080a7812 */ /* 0x004fe200078efcff */
[----:B-1----:R-:W-:Y:S06]  /*17fb0*/  @P2 BRA `(.L_x_1286) ;  /* 0x0000000000082947 */ /* 0x002fec0003800000 */
[----:B------:R-:W1:Y:S02]  /*17fc0*/  SYNCS.PHASECHK.TRANS64.TRYWAIT P0, [R13+URZ+0x2d850], R4 ;  /* 0x02d850040d0075a7 */ /* 0x000e64000800017f */
[----:B-1----:R-:W-:Y:S05]  /*17fd0*/  @!P0 BRA `(.L_x_1287) ;  /* 0x0000008c00648947 */ /* 0x002fea0003800000 */
.L_x_1286:
[----:B------:R-:W-:Y:S01]  /*17fe0*/  IMAD R8, R17, 0x600, R2 ;  /* 0x0000060011087824 */ /* 0x000fe200078e0202 */
[----:B------:R-:W2:Y:S01]  /*17ff0*/  LDL.LU R24, [R1+0x50] ;  /* 0x0000500001187983 */ /* 0x000ea20000300800 */
[----:B------:R-:W-:Y:S01]  /*18000*/  IMAD.MOV.U32 R9, RZ, RZ, -0x7fffffe0 ;  /* 0x80000020ff097424 */ /* 0x000fe200078e00ff */
[----:B------:R-:W-:Y:S05]  /*18010*/  WARPSYNC.ALL ;  /* 0x0000000000007948 */ /* 0x000fea0003800000 */
[C---:B------:R-:W-:Y:S01]  /*18020*/  R2UR UR4, R10.reuse ;  /* 0x000000000a0472ca */ /* 0x040fe200000e0000 */
[----:B------:R-:W-:Y:S01]  /*18030*/  WARPGROUP.ARRIVE ;  /* 0x00000000000079c5 */ /* 0x000fe20000000000 */
[----:B------:R-:W-:Y:S01]  /*18040*/  R2UR UR5, R11 ;  /* 0x000000000b0572ca */ /* 0x000fe200000e0000 */
[----:B------:R-:W-:Y:S01]  /*18050*/  VIADD R20, R10, 0x2 ;  /* 0x000000020a147836 */ /* 0x000fe20000000000 */
[C---:B------:R-:W-:Y:S01]  /*18060*/  R2UR UR6, R8.reuse ;  /* 0x00000000080672ca */ /* 0x040fe200000e0000 */
[----:B------:R-:W-:Y:S01]  /*18070*/  VIADD R14, R8, 0x40 ;  /* 0x00000040080e7836 */ /* 0x000fe20000000000 */
[----:B------:R-:W-:Y:S01]  /*18080*/  R2UR UR7, R9 ;  /* 0x00000000090772ca */ /* 0x000fe200000e0000 */
[----:B------:R-:W-:Y:S01]  /*18090*/  IMAD.MOV.U32 R21, RZ, RZ, 0x40000040 ;  /* 0x40000040ff157424 */ /* 0x000fe200078e00ff */
[----:B------:R-:W3:Y:S01]  /*180a0*/  SHFL.BFLY PT, R2, R5, 0x2, 0x1f ;  /* 0x0c401f0005027f89 */ /* 0x000ee200000e0000 */
[----:B------:R-:W-:-:S02]  /*180b0*/  IMAD.MOV.U32 R15, RZ, RZ, -0x7fffffe0 ;  /* 0x80000020ff0f7424 */ /* 0x000fc400078e00ff */
[----:B------:R-:W-:Y:S01]  /*180c0*/  IMAD.MOV.U32 R11, RZ, RZ, 0x40000040 ;  /* 0x40000040ff0b7424 */ /* 0x000fe200078e00ff */
[----:B01----:R-:W0:Y:S01]  /*180d0*/  SHFL.BFLY PT, R4, R7, 0x2, 0x1f ;  /* 0x0c401f0007047f89 */ /* 0x003e2200000e0000 */
[----:B------:R-:W-:Y:S02]  /*180e0*/  IMAD.MOV.U32 R9, RZ, RZ, -0x7fffffe0 ;  /* 0x80000020ff097424 */ /* 0x000fe400078e00ff */
[----:B------:R-:W-:Y:S02]  /*180f0*/  VIADD R17, R17, 0x1 ;  /* 0x0000000111117836 */ /* 0x000fe40000000000 */
[----:B------:R-:W-:Y:S02]  /*18100*/  IMAD.MOV.U32 R36, RZ, RZ, -0x800000 ;  /* 0xff800000ff247424 */ /* 0x000fe400078e00ff */
[----:B------:R-:W-:Y:S01]  /*18110*/  HGMMA.64x96x16.F32.BF16 R88, gdesc[UR4].tnspB, R88, gsb0 ;  /* 0x41600000045879f0 */ /* 0x000fe20008001858 */
[----:B------:R-:W-:Y:S01]  /*18120*/  R2UR UR4, R20 ;  /* 0x00000000140472ca */ /* 0x000fe200000e0000 */
[----:B------:R-:W-:Y:S01]  /*18130*/  VIADD R20, R10, 0x4 ;  /* 0x000000040a147836 */ /* 0x000fe20000000000 */
[----:B------:R-:W-:Y:S01]  /*18140*/  R2UR UR5, R21 ;  /* 0x00000000150572ca */ /* 0x000fe200000e0000 */
[----:B------:R-:W-:Y:S01]  /*18150*/  IMAD.MOV.U32 R21, RZ, RZ, 0x40000040 ;  /* 0x40000040ff157424 */ /* 0x000fe200078e00ff */
[----:B------:R-:W-:Y:S01]  /*18160*/  R2UR UR6, R14 ;  /* 0x000000000e0672ca */ /* 0x000fe200000e0000 */
[----:B------:R-:W-:Y:S01]  /*18170*/  VIADD R14, R8, 0x80 ;  /* 0x00000080080e7836 */ /* 0x000fe20000000000 */
[----:B------:R-:W-:Y:S01]  /*18180*/  R2UR UR7, R15 ;  /* 0x000000000f0772ca */ /* 0x000fe200000e0000 */
[----:B------:R-:W-:Y:S01]  /*18190*/  IMAD.MOV.U32 R15, RZ, RZ, -0x7fffffe0 ;  /* 0x80000020ff0f7424 */ /* 0x000fe200078e00ff */
[----:B------:R-:W-:Y:S01]  /*181a0*/  ISETP.NE.AND P2, PT, R17, 0x2, PT ;  /* 0x000000021100780c */ /* 0x000fe20003f45270 */
[----:B---3--:R-:W-:-:S03]  /*181b0*/  FADD.FTZ R2, R2, R5 ;  /* 0x0000000502027221 */ /* 0x008fc60000010000 */
[----:B------:R-:W-:Y:S01]  /*181c0*/  SEL R17, R17, RZ, P2 ;  /* 0x000000ff11117207 */ /* 0x000fe20001000000 */
[----:B0-----:R-:W-:Y:S01]  /*181d0*/  FADD.FTZ R4, R4, R7 ;  /* 0x0000000704047221 */ /* 0x001fe20000010000 */
[----:B------:R-:W-:-:S04]  /*181e0*/  SEL R7, RZ, 0x1, P2 ;  /* 0x00000001ff077807 */ /* 0x000fc80001000000 */
[----:B------:R-:W-:Y:S01]  /*181f0*/  LOP3.LUT R22, R22, R7, RZ, 0x3c, !PT ;  /* 0x0000000716167212 */ /* 0x000fe200078e3cff */
[----:B------:R-:W-:Y:S02]  /*18200*/  WARPGROUP.DEPBAR.LE gsb0, 0x0 ;  /* 0x00008000000079c5 */ /* 0x000fe40000010000 */
[----:B------:R-:W-:-:S06]  /*18210*/  WARPGROUP.ARRIVE ;  /* 0x00000000000079c5 */ /* 0x000fcc0000000000 */
        /* <DEDUP_REMOVED lines=19> */
[----:B------:R-:W-:Y:S02]  /*18350*/  IMAD.MOV.U32 R15, RZ, RZ, -0x7fffffe0 ;  /* 0x80000020ff0f7424 */ /* 0x000fe400078e00ff */
[----:B--2---:R-:W-:-:S05]  /*18360*/  VIADD R24, R24, 0x1 ;  /* 0x0000000118187836 */ /* 0x004fca0000000000 */
[----:B------:R-:W-:Y:S01]  /*18370*/  STL [R1+0x50], R24 ;  /* 0x0000501801007387 */ /* 0x000fe20000100800 */
        /* <DEDUP_REMOVED lines=28> */
[----:B------:R-:W-:Y:S01]  /*18540*/  R2UR UR5, R21 ;  /* 0x00000000150572ca */ /* 0x000fe200000e0000 */
[----:B------:R-:W-:Y:S01]  /*18550*/  IMAD.MOV.U32 R21, RZ, RZ, -0x800000 ;  /* 0xff800000ff157424 */ /* 0x000fe200078e00ff */
[----:B------:R-:W-:Y:S02]  /*18560*/  R2UR UR6, R14 ;  /* 0x000000000e0672ca */ /* 0x000fe400000e0000 */
[----:B------:R-:W-:Y:S01]  /*18570*/  R2UR UR7, R15 ;  /* 0x000000000f0772ca */ /* 0x000fe200000e0000 */
[----:B------:R-:W-:Y:S02]  /*18580*/  WARPGROUP.DEPBAR.LE gsb0, 0x0 ;  /* 0x00008000000079c5 */ /* 0x000fe40000010000 */
[----:B------:R-:W-:-:S10]  /*18590*/  WARPGROUP.ARRIVE ;  /* 0x00000000000079c5 */ /* 0x000fd40000000000 */
[----:B------:R-:W-:Y:S01]  /*185a0*/  HGMMA.64x96x16.F32.BF16 R88, gdesc[UR4].tnspB, R88, gsb0 ;  /* 0x41600000045879f0 */ /* 0x000fe20008001858 */
[----:B------:R-:W-:Y:S01]  /*185b0*/  R2UR UR4, R10 ;  /* 0x000000000a0472ca */ /* 0x000fe200000e0000 */
[----:B------:R-:W-:Y:S01]  /*185c0*/  @!P1 VIADD R10, R13, 0x2d860 ;  /* 0x0002d8600d0a9836 */ /* 0x000fe20000000000 */
[----:B------:R-:W-:Y:S02]  /*185d0*/  R2UR UR5, R11 ;  /* 0x000000000b0572ca */ /* 0x000fe400000e0000 */
[----:B------:R-:W-:Y:S01]  /*185e0*/  R2UR UR6, R8 ;  /* 0x00000000080672ca */ /* 0x000fe200000e0000 */
[----:B------:R-:W0:Y:S01]  /*185f0*/  SHFL.BFLY PT, R11, R4, 0x1, 0x1f ;  /* 0x0c201f00040b7f89 */ /* 0x000e2200000e0000 */
[----:B------:R-:W-:Y:S02]  /*18600*/  R2UR UR7, R9 ;  /* 0x00000000090772ca */ /* 0x000fe400000e0000 */
[----:B------:R-:W-:Y:S01]  /*18610*/  @!P1 PRMT R10, RZ, 0x654, R10 ;  /* 0x00000654ff0a9816 */ /* 0x000fe2000000000a */
[----:B------:R-:W1:Y:S01]  /*18620*/  SHFL.BFLY PT, R9, R2, 0x1, 0x1f ;  /* 0x0c201f0002097f89 */ /* 0x000e6200000e0000 */
[----:B0-----:R-:W-:Y:S01]  /*18630*/  FADD.FTZ R11, R4, R11 ;  /* 0x0000000b040b7221 */ /* 0x001fe20000010000 */
[----:B------:R-:W-:Y:S01]  /*18640*/  CS2R R4, SRZ ;  /* 0x0000000000047805 */ /* 0x000fe2000001ff00 */
[----:B-1----:R-:W-:-:S03]  /*18650*/  FADD.FTZ R12, R2, R9 ;  /* 0x00000009020c7221 */ /* 0x002fc60000010000 */
[----:B------:R-:W-:Y:S02]  /*18660*/  FSETP.NE.FTZ.AND P3, PT, R11, RZ, PT ;  /* 0x000000ff0b00720b */ /* 0x000fe40003f75000 */
[----:B------:R-:W-:-:S11]  /*18670*/  FSETP.NE.FTZ.AND P0, PT, R12, RZ, PT ;  /* 0x000000ff0c00720b */ /* 0x000fd60003f15000 */
[----:B------:R-:W0:Y:S02]  /*18680*/  @P3 MUFU.LG2 R9, R11 ;  /* 0x0000000b00093308 */ /* 0x000e240000000c00 */
[C---:B------:R-:W-:Y:S01]  /*18690*/  @P0 FMUL.FTZ R2, R0.reuse, 0.69314718246459960938 ;  /* 0x3f31721800020820 */ /* 0x040fe20000410000 */
[----:B------:R-:W-:-:S05]  /*186a0*/  @P3 FMUL.FTZ R0, R0, 0.69314718246459960938 ;  /* 0x3f31721800003820 */ /* 0x000fca0000410000 */
[----:B------:R-:W1:Y:S08]  /*186b0*/  @P0 MUFU.LG2 R8, R12 ;  /* 0x0000000c00080308 */ /* 0x000e700000000c00 */
[----:B------:R-:W2:Y:S01]  /*186c0*/  @P0 MUFU.RCP R5, R12 ;  /* 0x0000000c00050308 */ /* 0x000ea20000001000 */
[----:B0-----:R-:W-:-:S04]  /*186d0*/  @P3 FMUL.FTZ R9, R9, 0.69314718246459960938 ;  /* 0x3f31721809093820 */ /* 0x001fc80000410000 */
[----:B------:R-:W-:-:S03]  /*186e0*/  @P3 FFMA.FTZ R36, R0, R6, R9 ;  /* 0x0000000600243223 */ /* 0x000fc60000010009 */
[----:B------:R-:W0:Y:S01]  /*186f0*/  @P3 MUFU.RCP R4, R11 ;  /* 0x0000000b00043308 */ /* 0x000e220000001000 */
[----:B-1----:R-:W-:-:S04]  /*18700*/  @P0 FMUL.FTZ R7, R8, 0.69314718246459960938 ;  /* 0x3f31721808070820 */ /* 0x002fc80000410000 */
[----:B------:R-:W-:Y:S01]  /*18710*/  @P0 FFMA.FTZ R21, R2, R3, R7 ;  /* 0x0000000302150223 */ /* 0x000fe20000010007 */
[----:B------:R-:W-:Y:S01]  /*18720*/  PLOP3.LUT P0, PT, PT, PT, PT, 0x8, 0x0 ;  /* 0x000000000000781c */ /* 0x000fe20003f0e170 */
[----:B------:R-:W-:Y:S02]  /*18730*/  WARPGROUP.DEPBAR.LE gsb0, 0x0 ;  /* 0x00008000000079c5 */ /* 0x000fe40000010000 */
[----:B------:R-:W-:-:S06]  /*18740*/  WARPGROUP.ARRIVE ;  /* 0x00000000000079c5 */ /* 0x000fcc0000000000 */
[----:B------:R-:W-:Y:S03]  /*18750*/  HGMMA.64x96x16.F32.BF16 R88, gdesc[UR4].tnspB, R88, gsb0 ;  /* 0x41600000045879f0 */ /* 0x000fe60008001858 */
        /* <DEDUP_REMOVED lines=50> */
.L_x_1172:
[----:B------:R-:W-:Y:S05]  /*18a80*/  WARPSYNC.ALL ;  /* 0x0000000000007948 */ /* 0x000fea0003800000 */
[----:B------:R-:W1:Y:S08]  /*18a90*/  S2UR UR5, SR_CgaCtaId ;  /* 0x00000000000579c3 */ /* 0x000e700000008800 */
[----:B------:R-:W-:Y:S06]  /*18aa0*/  BAR.SYNC.DEFER_BLOCKING 0x5, 0x1a0 ;  /* 0x0146800000007b1d */ /* 0x000fec0000010000 */
[----:B------:R-:W-:Y:S01]  /*18ab0*/  UMOV UR4, 0x400 ;  /* 0x0000040000047882 */ /* 0x000fe20000000000 */
[----:B------:R-:W-:Y:S01]  /*18ac0*/  BSSY B0, `(.L_x_1288) ;  /* 0x0000193000007945 */ /* 0x000fe20003800000 */
[----:B------:R-:W2:Y:S01]  /*18ad0*/  S2R R47, SR_TID.X ;  /* 0x00000000002f7919 */ /* 0x000ea20000002100 */
[----:B-1----:R-:W-:-:S06]  /*18ae0*/  ULEA UR4, UR5, UR4, 0x18 ;  /* 0x0000000405047291 */ /* 0x002fcc000f8ec03f */
[----:B------:R-:W-:-:S05]  /*18af0*/  IMAD.U32 R2, RZ, RZ, UR4 ;  /* 0x00000004ff027e24 */ /* 0x000fca000f8e00ff */
[----:B------:R-:W1:Y:S01]  /*18b00*/  LDS.128 R8, [R2+0x2d8d0] ;  /* 0x02d8d00002087984 */ /* 0x000e620000000c00 */
[----:B--2---:R-:W-:-:S05]  /*18b10*/  VIADD R32, R47, 0xffffff80 ;  /* 0xffffff802f207836 */ /* 0x004fca0000000000 */
[----:B------:R-:W-:-:S04]  /*18b20*/  SHF.R.S32.HI R33, RZ, 0x1f, R32 ;  /* 0x0000001fff217819 */ /* 0x000fc80000011420 */
[----:B------:R-:W-:-:S04]  /*18b30*/  LEA.HI R20, R33, R32, RZ, 0x2 ;  /* 0x0000002021147211 */ /* 0x000fc800078f10ff */
[----:B------:R-:W-:Y:S02]  /*18b40*/  LOP3.LUT R5, R20, 0x1ffffffc, RZ, 0xc0, !PT ;  /* 0x1ffffffc14057812 */ /* 0x000fe400078ec0ff */
[----:B------:R-:W-:-:S03]  /*18b50*/  SHF.R.S32.HI R20, RZ, 0x2, R20 ;  /* 0x00000002ff147819 */ /* 0x000fc60000011414 */
[----:B------:R-:W-:-:S04]  /*18b60*/  IMAD.IADD R0, R32, 0x1, -R5 ;  /* 0x0000000120007824 */ /* 0x000fc800078e0a05 */
[----:B------:R-:W-:Y:S01]  /*18b70*/  IMAD.SHL.U32 R0, R0, 0x8, RZ ;  /* 0x0000000800007824 */ /* 0x000fe200078e00ff */
[----:B-1----:R1:W-:Y:S04]  /*18b80*/  STL.64 [R1+0x30], R8 ;  /* 0x0000300801007387 */ /* 0x0023e80000100a00 */
[----:B------:R1:W-:Y:S01]  /*18b90*/  STL.64 [R1+0x38], R10 ;  /* 0x0000380a01007387 */ /* 0x0003e20000100a00 */
[----:B------:R-:W-:Y:S06]  /*18ba0*/  BAR.ARV 0x4, 0x1a0 ;  /* 0x0106800000007b1d */ /* 0x000fec0000002000 */
[----:B------:R-:W-:Y:S05]  /*18bb0*/  @P0 BRA `(.L_x_1289) ;  /* 0x0000001000280947 */ /* 0x000fea0003800000 */
[----:B------:R-:W2:Y:S01]  /*18bc0*/  LDL R41, [R1+0x4c] ;  /* 0x00004c0001297983 */ /* 0x000ea20000100800 */
[CC--:B------:R-:W-:Y:S01]  /*18bd0*/  LEA.HI R4, R33.reuse, R32.reuse, RZ, 0x4 ;  /* 0x0000002021047211 */ /* 0x0c0fe200078f20ff */
[----:B------:R-:W-:Y:S05]  /*18be0*/  WARPSYNC.ALL ;  /* 0x0000000000007948 */ /* 0x000fea0003800000 */
[----:B------:R-:W3:Y:S01]  /*18bf0*/  S2R R5, SR_SWINHI ;  /* 0x0000000000057919 */ /* 0x000ee20000002f00 */
[----:B-1----:R-:W-:Y:S01]  /*18c00*/  SHF.R.S32.HI R11, RZ, 0x4, R4 ;  /* 0x00000004ff0b7819 */ /* 0x002fe20000011404 */
[----:B------:R-:W-:Y:S01]  /*18c10*/  ULDC.64 UR4, c[0x0][0xbd8] ;  /* 0x0002f60000047ab9 */ /* 0x000fe20000000a00 */
[----:B------:R-:W-:-:S02]  /*18c20*/  LEA.HI R10, R33, R32, RZ, 0x5 ;  /* 0x00000020210a7211 */ /* 0x000fc400078f28ff */
[C---:B------:R-:W-:Y:S02]  /*18c30*/  LEA.HI R8, R4.reuse, R11, RZ, 0x1 ;  /* 0x0000000b04087211 */ /* 0x040fe400078f08ff */
[----:B------:R-:W-:Y:S02]  /*18c40*/  LOP3.LUT R9, R4, 0xfffffff0, RZ, 0xc0, !PT ;  /* 0xfffffff004097812 */ /* 0x000fe400078ec0ff */
[----:B------:R-:W-:Y:S02]  /*18c50*/  LOP3.LUT R8, R8, 0x1ffffffe, RZ, 0xc0, !PT ;  /* 0x1ffffffe08087812 */ /* 0x000fe400078ec0ff */
[----:B------:R-:W-:Y:S01]  /*18c60*/  SHF.R.S32.HI R10, RZ, 0x5, R10 ;  /* 0x00000005ff0a7819 */ /* 0x000fe2000001140a */
[----:B------:R-:W-:Y:S01]  /*18c70*/  IMAD.IADD R9, R32, 0x1, -R9 ;  /* 0x0000000120097824 */ /* 0x000fe200078e0a09 */
[----:B------:R-:W-:Y:S01]  /*18c80*/  F2FP.BF16.F32.PACK_AB R7, R34, R7 ;  /* 0x000000072207723e */ /* 0x000fe200000010ff */
[----:B------:R-:W-:Y:S01]  /*18c90*/  IMAD.IADD R8, R11, 0x1, -R8 ;  /* 0x000000010b087824 */ /* 0x000fe200078e0a08 */
[----:B------:R-:W-:Y:S01]  /*18ca0*/  F2FP.BF16.F32.PACK_AB R6, R93, R6 ;  /* 0x000000065d06723e */ /* 0x000fe200000010ff */
[----:B------:R-:W-:Y:S01]  /*18cb0*/  IMAD R9, R10, 0x10, R9 ;  /* 0x000000100a097824 */ /* 0x000fe200078e0209 */
[----:B------:R-:W-:Y:S01]  /*18cc0*/  F2FP.BF16.F32.PACK_AB R26, R109, R26 ;  /* 0x0000001a6d1a723e */ /* 0x000fe200000010ff */
[----:B------:R-:W-:Y:S01]  /*18cd0*/  IMAD.SHL.U32 R8, R8, 0x8, RZ ;  /* 0x0000000808087824 */ /* 0x000fe200078e00ff */
[----:B------:R-:W-:-:S02]  /*18ce0*/  MOV R28, R2 ;  /* 0x00000002001c7202 */ /* 0x000fc40000000f00 */
[----:B---3--:R-:W-:Y:S01]  /*18cf0*/  MOV R29, R5 ;  /* 0x00000005001d7202 */ /* 0x008fe20000000f00 */
[----:B------:R-:W-:-:S04]  /*18d00*/  IMAD.U32 R5, R9, 0x20, R8 ;  /* 0x0000002009057824 */ /* 0x000fc800078e0008 */
[----:B------:R-:W-:Y:S01]  /*18d10*/  IMAD.WIDE R4, R5, 0x2, R28 ;  /* 0x0000000205047825 */ /* 0x000fe200078e021c */
[----:B------:R-:W-:Y:S02]  /*18d20*/  BAR.SYNC.DEFER_BLOCKING 0x1, 0x180 ;  /* 0x0046000000007b1d */ /* 0x000fe40000010000 */
[C---:B------:R-:W-:Y:S02]  /*18d30*/  IADD3 R31, P4, R4.reuse, 0x20, RZ ;  /* 0x00000020041f7810 */ /* 0x040fe40007f9e0ff */
[C---:B------:R-:W-:Y:S02]  /*18d40*/  IADD3 R39, P1, R4.reuse, 0x6000, RZ ;  /* 0x0000600004277810 */ /* 0x040fe40007f3e0ff */
[----:B------:R-:W-:Y:S01]  /*18d50*/  LOP3.LUT R8, R31, 0x180, RZ, 0xc0, !PT ;  /* 0x000001801f087812 */ /* 0x000fe200078ec0ff */
[--C-:B------:R-:W-:Y:S01]  /*18d60*/  IMAD.X R11, RZ, RZ, R5.reuse, P4 ;  /* 0x000000ffff0b7224 */ /* 0x100fe200020e0605 */
[----:B------:R-:W-:Y:S01]  /*18d70*/  IADD3 R35, P3, R4, 0x3000, RZ ;  /* 0x0000300004237810 */ /* 0x000fe20007f7e0ff */
[----:B------:R-:W-:Y:S01]  /*18d80*/  IMAD.X R25, RZ, RZ, R5, P1 ;  /* 0x000000ffff197224 */ /* 0x000fe200008e0605 */
[----:B------:R-:W-:-:S02]  /*18d90*/  SHF.R.U64 R8, R8, 0x3, RZ ;  /* 0x0000000308087819 */ /* 0x000fc400000012ff */
[C---:B------:R-:W-:Y:S01]  /*18da0*/  IADD3 R37, P2, R4.reuse, 0x3020, RZ ;  /* 0x0000302004257810 */ /* 0x040fe20007f5e0ff */
[--C-:B------:R-:W-:Y:S01]  /*18db0*/  IMAD.X R13, RZ, RZ, R5.reuse, P3 ;  /* 0x000000ffff0d7224 */ /* 0x100fe200018e0605 */
[----:B------:R-:W-:Y:S02]  /*18dc0*/  LOP3.LUT R9, R4, 0x180, RZ, 0xc0, !PT ;  /* 0x0000018004097812 */ /* 0x000fe400078ec0ff */
[----:B------:R-:W-:Y:S01]  /*18dd0*/  LOP3.LUT R10, R8, R31, RZ, 0x3c, !PT ;  /* 0x0000001f080a7212 */ /* 0x000fe200078e3cff */
[----:B------:R-:W-:Y:S01]  /*18de0*/  IMAD.X R15, RZ, RZ, R5, P2 ;  /* 0x000000ffff0f7224 */ /* 0x000fe200010e0605 */
[----:B------:R-:W-:Y:S02]  /*18df0*/  IADD3 R38, P0, R4, 0x6020, RZ ;  /* 0x0000602004267810 */ /* 0x000fe40007f1e0ff */
[----:B------:R-:W-:Y:S02]  /*18e00*/  LOP3.LUT R8, R35, 0x180, RZ, 0xc0, !PT ;  /* 0x0000018023087812 */ /* 0x000fe400078ec0ff */
[----:B0-----:R-:W-:-:S02]  /*18e10*/  LOP3.LUT R14, R37, 0x180, RZ, 0xc0, !PT ;  /* 0x00000180250e7812 */ /* 0x001fc400078ec0ff */
[----:B------:R-:W-:Y:S02]  /*18e20*/  LOP3.LUT R24, R39, 0x180, RZ, 0xc0, !PT ;  /* 0x0000018027187812 */ /* 0x000fe400078ec0ff */
[----:B------:R-:W-:Y:S02]  /*18e30*/  ISETP.NE.U32.AND P1, PT, RZ, UR4, PT ;  /* 0x00000004ff007c0c */ /* 0x000fe4000bf25070 */
[----:B------:R-:W-:Y:S02]  /*18e40*/  SHF.R.U64 R9, R9, 0x3, RZ ;  /* 0x0000000309097819 */ /* 0x000fe400000012ff */
[----:B------:R-:W-:Y:S02]  /*18e50*/  LOP3.LUT R31, R38, 0x180, RZ, 0xc0, !PT ;  /* 0x00000180261f7812 */ /* 0x000fe400078ec0ff */
[----:B------:R-:W-:Y:S02]  /*18e60*/  SHF.R.U64 R8, R8, 0x3, RZ ;  /* 0x0000000308087819 */ /* 0x000fe400000012ff */
[----:B------:R-:W-:-:S02]  /*18e70*/  SHF.R.U64 R14, R14, 0x3, RZ ;  /* 0x000000030e0e7819 */ /* 0x000fc400000012ff */
[----:B------:R-:W-:Y:S02]  /*18e80*/  SHF.R.U64 R24, R24, 0x3, RZ ;  /* 0x0000000318187819 */ /* 0x000fe400000012ff */
[----:B------:R-:W-:Y:S01]  /*18e90*/  ISETP.NE.AND.EX P1, PT, RZ, UR5, PT, P1 ;  /* 0x00000005ff007c0c */ /* 0x000fe2000bf25310 */
[----:B------:R-:W-:Y:S01]  /*18ea0*/  ULDC.64 UR4, c[0x0][0xbe0] ;  /* 0x0002f80000047ab9 */ /* 0x000fe20000000a00 */
[----:B------:R-:W-:Y:S01]  /*18eb0*/  LOP3.LUT R4, R9, R4, RZ, 0x3c, !PT ;  /* 0x0000000409047212 */ /* 0x000fe200078e3cff */
[----:B------:R-:W-:Y:S01]  /*18ec0*/  IMAD.X R9, RZ, RZ, R5, P0 ;  /* 0x000000ffff097224 */ /* 0x000fe200000e0605 */
[----:B------:R-:W-:Y:S02]  /*18ed0*/  SHF.R.U64 R31, R31, 0x3, RZ ;  /* 0x000000031f1f7819 */ /* 0x000fe400000012ff */
[----:B------:R-:W-:Y:S02]  /*18ee0*/  LOP3.LUT R12, R8, R35, RZ, 0x3c, !PT ;  /* 0x00000023080c7212 */ /* 0x000fe400078e3cff */
[----:B------:R-:W-:-:S02]  /*18ef0*/  LOP3.LUT R14, R14, R37, RZ, 0x3c, !PT ;  /* 0x000000250e0e7212 */ /* 0x000fc400078e3cff */
[----:B------:R-:W-:Y:S02]  /*18f00*/  LOP3.LUT R24, R24, R39, RZ, 0x3c, !PT ;  /* 0x0000002718187212 */ /* 0x000fe400078e3cff */
[----:B------:R-:W-:Y:S02]  /*18f10*/  ISETP.NE.U32.AND P0, PT, RZ, UR4, PT ;  /* 0x00000004ff007c0c */ /* 0x000fe4000bf05070 */
[----:B------:R-:W-:Y:S02]  /*18f20*/  MOV R39, R4 ;  /* 0x0000000400277202 */ /* 0x000fe40000000f00 */
[----:B------:R-:W-:Y:S02]  /*18f30*/  LOP3.LUT R8, R31, R38, RZ, 0x3c, !PT ;  /* 0x000000261f087212 */ /* 0x000fe400078e3cff */
[----:B------:R-:W-:Y:S02]  /*18f40*/  F2FP.BF16.F32.PACK_AB R4, R30, R3 ;  /* 0x000000031e04723e */ /* 0x000fe400000010ff */
[----:B------:R-:W-:Y:S01]  /*18f50*/  F2FP.BF16.F32.PACK_AB R5, R91, R90 ;  /* 0x0000005a5b05723e */ /* 0x000fe200000010ff */
[----:B------:R-:W2:Y:S01]  /*18f60*/  LDC.64 R30, c[0x0][0xbd8] ;  /* 0x0002f600ff1e7b82 */ /* 0x000ea20000000a00 */
[----:B------:R-:W-:-:S02]  /*18f70*/  MOV R37, R12 ;  /* 0x0000000c00257202 */ /* 0x000fc40000000f00 */
[----:B------:R-:W-:Y:S01]  /*18f80*/  MOV R35, R14 ;  /* 0x0000000e00237202 */ /* 0x000fe20000000f00 */
[----:B------:R0:W-:Y:S01]  /*18f90*/  STSM.16.M88.4 [R39], R4 ;  /* 0x0000000427007844 */ /* 0x0001e20000000200 */
[----:B------:R-:W-:Y:S02]  /*18fa0*/  MOV R34, R24 ;  /* 0x0000001800227202 */ /* 0x000fe40000000f00 */
[----:B------:R-:W-:Y:S02]  /*18fb0*/  ISETP.NE.AND.EX P0, PT, RZ, UR5, PT, P0 ;  /* 0x00000005ff007c0c */ /* 0x000fe4000bf05300 */
[----:B------:R-:W-:Y:S02]  /*18fc0*/  MOV R38, R10 ;  /* 0x0000000a00267202 */ /* 0x000fe40000000f00 */
[----:B------:R-:W-:Y:S02]  /*18fd0*/  F2FP.BF16.F32.PACK_AB R12, R97, R96 ;  /* 0x00000060610c723e */ /* 0x000fe400000010ff */
[----:B------:R-:W-:-:S02]  /*18fe0*/  F2FP.BF16.F32.PACK_AB R13, R99, R98 ;  /* 0x00000062630d723e */ /* 0x000fc400000010ff */
[----:B------:R-:W-:Y:S02]  /*18ff0*/  F2FP.BF16.F32.PACK_AB R14, R101, R100 ;  /* 0x00000064650e723e */ /* 0x000fe400000010ff */
[----:B------:R-:W-:Y:S02]  /*19000*/  F2FP.BF16.F32.PACK_AB R15, R103, R102 ;  /* 0x00000066670f723e */ /* 0x000fe400000010ff */
[----:B------:R-:W-:Y:S02]  /*19010*/  F2FP.BF16.F32.PACK_AB R24, R27, R104 ;  /* 0x000000681b18723e */ /* 0x000fe400000010ff */
[----:B------:R-:W-:Y:S01]  /*19020*/  F2FP.BF16.F32.PACK_AB R25, R107, R106 ;  /* 0x0000006a6b19723e */ /* 0x000fe200000010ff */
[----:B------:R1:W-:Y:S01]  /*19030*/  STSM.16.M88.4 [R38], R12 ;  /* 0x0000000c26007844 */ /* 0x0003e20000000200 */
[----:B------:R-:W-:Y:S02]  /*19040*/  F2FP.BF16.F32.PACK_AB R27, R111, R110 ;  /* 0x0000006e6f1b723e */ /* 0x000fe400000010ff */
[----:B------:R-:W-:-:S02]  /*19050*/  LEA.HI R33, R33, R32, RZ, 0x7 ;  /* 0x0000002021217211 */ /* 0x000fc400078f38ff */
[----:B------:R-:W-:Y:S01]  /*19060*/  MOV R3, R8 ;  /* 0x0000000800037202 */ /* 0x000fe20000000f00 */
[----:B------:R3:W-:Y:S01]  /*19070*/  STSM.16.M88.4 [R37], R24 ;  /* 0x0000001825007844 */ /* 0x0007e20000000200 */
[----:B0-----:R-:W-:Y:S02]  /*19080*/  F2FP.BF16.F32.PACK_AB R4, R113, R112 ;  /* 0x000000707104723e */ /* 0x001fe400000010ff */
[----:B------:R-:W-:Y:S02]  /*19090*/  F2FP.BF16.F32.PACK_AB R5, R115, R114 ;  /* 0x000000727305723e */ /* 0x000fe400000010ff */
[----:B------:R-:W-:Y:S02]  /*190a0*/  F2FP.BF16.F32.PACK_AB R6, R117, R116 ;  /* 0x000000747506723e */ /* 0x000fe400000010ff */
[----:B------:R-:W-:Y:S02]  /*190b0*/  F2FP.BF16.F32.PACK_AB R7, R119, R118 ;  /* 0x000000767707723e */ /* 0x000fe400000010ff */
[----:B------:R-:W-:Y:S01]  /*190c0*/  F2FP.BF16.F32.PACK_AB R8, R121, R120 ;  /* 0x000000787908723e */ /* 0x000fe200000010ff */
[----:B------:R-:W-:Y:S01]  /*190d0*/  ULDC UR4, c[0x0][0xa88] ;  /* 0x0002a20000047ab9 */ /* 0x000fe20000000800 */
[----:B------:R-:W-:Y:S01]  /*190e0*/  F2FP.BF16.F32.PACK_AB R9, R123, R122 ;  /* 0x0000007a7b09723e */ /* 0x000fe200000010ff */
[----:B------:R-:W-:Y:S01]  /*190f0*/  STSM.16.M88.4 [R35], R4 ;  /* 0x0000000423007844 */ /* 0x000fe20000000200 */
[----:B------:R-:W-:Y:S01]  /*19100*/  F2FP.BF16.F32.PACK_AB R10, R125, R124 ;  /* 0x0000007c7d0a723e */ /* 0x000fe200000010ff */
[----:B-1----:R-:W-:Y:S01]  /*19110*/  IMAD.MOV.U32 R38, RZ, RZ, RZ ;  /* 0x000000ffff267224 */ /* 0x002fe200078e00ff */
[----:B------:R-:W-:Y:S01]  /*19120*/  F2FP.BF16.F32.PACK_AB R11, R127, R126 ;  /* 0x0000007e7f0b723e */ /* 0x000fe200000010ff */
[----:B---3--:R-:W0:Y:S01]  /*19130*/  @P0 LDC.64 R24, c[0x0][0xbe0] ;  /* 0x0002f800ff180b82 */ /* 0x008e220000000a00 */
[----:B------:R-:W-:-:S02]  /*19140*/  LOP3.LUT R27, R33, 0xffffff80, RZ, 0xc0, !PT ;  /* 0xffffff80211b7812 */ /* 0x000fc400078ec0ff */
[----:B------:R-:W-:Y:S01]  /*19150*/  F2FP.BF16.F32.PACK_AB R12, R129, R128 ;  /* 0x00000080810c723e */ /* 0x000fe200000010ff */
[----:B------:R1:W-:Y:S01]  /*19160*/  STSM.16.M88.4 [R34], R8 ;  /* 0x0000000822007844 */ /* 0x0003e20000000200 */
[----:B------:R-:W-:Y:S01]  /*19170*/  F2FP.BF16.F32.PACK_AB R13, R131, R130 ;  /* 0x00000082830d723e */ /* 0x000fe200000010ff */
[----:B------:R-:W-:Y:S01]  /*19180*/  IMAD.IADD R27, R32, 0x1, -R27 ;  /* 0x00000001201b7824 */ /* 0x000fe200078e0a1b */
[----:B------:R-:W-:Y:S02]  /*19190*/  F2FP.BF16.F32.PACK_AB R14, R133, R132 ;  /* 0x00000084850e723e */ /* 0x000fe400000010ff */
[----:B------:R-:W-:-:S05]  /*191a0*/  F2FP.BF16.F32.PACK_AB R15, R135, R134 ;  /* 0x00000086870f723e */ /* 0x000fca00000010ff */
[----:B------:R3:W-:Y:S01]  /*191b0*/  STSM.16.M88.4 [R3], R12 ;  /* 0x0000000c03007844 */ /* 0x0007e20000000200 */
[----:B-1----:R-:W-:-:S04]  /*191c0*/  SHF.R.S32.HI R8, RZ, 0x1f, R27 ;  /* 0x0000001fff087819 */ /* 0x002fc8000001141b */
[----:B---3--:R-:W-:-:S04]  /*191d0*/  LEA.HI R3, R8, R27, RZ, 0x2 ;  /* 0x0000001b08037211 */ /* 0x008fc800078f10ff */
[--C-:B------:R-:W-:Y:S02]  /*191e0*/  SHF.R.S32.HI R6, RZ, 0x2, R3.reuse ;  /* 0x00000002ff067819 */ /* 0x100fe40000011403 */
[----:B------:R-:W-:-:S04]  /*191f0*/  SHF.R.S32.HI R3, RZ, 0x1f, R3 ;  /* 0x0000001fff037819 */ /* 0x000fc80000011403 */
[----:B------:R-:W-:-:S04]  /*19200*/  LEA.HI R3, R3, R6, RZ, 0x3 ;  /* 0x0000000603037211 */ /* 0x000fc800078f18ff */
[----:B------:R-:W-:Y:S01]  /*19210*/  LOP3.LUT R7, R3, 0xfffffff8, RZ, 0xc0, !PT ;  /* 0xfffffff803077812 */ /* 0x000fe200078ec0ff */
[----:B------:R-:W-:Y:S02]  /*19220*/  IMAD.U32 R3, RZ, RZ, UR4 ;  /* 0x00000004ff037e24 */ /* 0x000fe4000f8e00ff */
[C---:B--2---:R-:W-:Y:S01]  /*19230*/  IMAD.WIDE R30, R41.reuse, 0x4, R30 ;  /* 0x00000004291e7825 */ /* 0x044fe200078e021e */
[----:B------:R-:W-:Y:S03]  /*19240*/  BAR.SYNC.DEFER_BLOCKING 0x1, 0x180 ;  /* 0x0046000000007b1d */ /* 0x000fe60000010000 */
[----:B0-----:R-:W-:-:S03]  /*19250*/  @P0 IMAD.WIDE R4, R41, 0x4, R24 ;  /* 0x0000000429040825 */ /* 0x001fc600078e0218 */
[----:B------:R0:W5:Y:S01]  /*19260*/  @P1 LDG.E R38, desc[UR38][R30.64] ;  /* 0x000000261e261981 */ /* 0x000162000c1e1900 */
[----:B------:R-:W-:Y:S01]  /*19270*/  SHF.R.S32.HI R33, RZ, 0x7, R33 ;  /* 0x00000007ff217819 */ /* 0x000fe20000011421 */
[----:B------:R-:W-:Y:S01]  /*19280*/  IMAD.IADD R7, R6, 0x1, -R7 ;  /* 0x0000000106077824 */ /* 0x000fe200078e0a07 */
[----:B------:R-:W-:Y:S01]  /*19290*/  LEA.HI R8, R8, R27, RZ, 0x5 ;  /* 0x0000001b08087211 */ /* 0x000fe200078f28ff */
[----:B------:R0:W5:Y:S02]  /*192a0*/  @P0 LDG.E R3, desc[UR38][R4.64] ;  /* 0x0000002604030981 */ /* 0x000164000c1e1900 */
[----:B------:R-:W-:Y:S01]  /*192b0*/  IMAD.HI R6, R33, 0x55555556, RZ ;  /* 0x5555555621067827 */ /* 0x000fe200078e02ff */
[----:B------:R-:W-:Y:S06]  /*192c0*/  @P0 BRA `(.L_x_1290) ;  /* 0x0000000000100947 */ /* 0x000fec0003800000 */
[----:B------:R-:W-:Y:S05]  /*192d0*/  @!P1 BRA `(.L_x_1290) ;  /* 0x00000000000c9947 */ /* 0x000fea0003800000 */
[----:B0-----:R-:W2:Y:S04]  /*192e0*/  LDG.E R4, desc[UR38][R30.64] ;  /* 0x000000261e047981 */ /* 0x001ea8000c1e1900 */
[----:B-----5:R-:W2:Y:S02]  /*192f0*/  LDG.E R3, desc[UR38][R30.64+0x4] ;  /* 0x000004261e037981 */ /* 0x020ea4000c1e1900 */
[----:B--2---:R-:W-:-:S07]  /*19300*/  IMAD.IADD R3, R3, 0x1, -R4 ;  /* 0x0000000103037824 */ /* 0x004fce00078e0a04 */
.L_x_1290:
[----:B------:R-:W2:Y:S01]  /*19310*/  LDL.LU R48, [R1+0x48] ;  /* 0x0000480001307983 */ /* 0x000ea20000300800 */
[----:B------:R-:W-:Y:S01]  /*19320*/  LEA.HI R6, R6, R6, RZ, 0x1 ;  /* 0x0000000606067211 */ /* 0x000fe200078f08ff */
[----:B------:R-:W-:Y:S02]  /*19330*/  ULDC.64 UR4, c[0x0][0xb70] ;  /* 0x0002dc0000047ab9 */ /* 0x000fe40000000a00 */
[----:B------:R-:W3:Y:S01]  /*19340*/  LDL.LU R47, [R1+0x54] ;  /* 0x00005400012f7983 */ /* 0x000ee20000300800 */
[----:B------:R-:W-:Y:S01]  /*19350*/  SHF.R.S32.HI R8, RZ, 0x5, R8 ;  /* 0x00000005ff087819 */ /* 0x000fe20000011408 */
[----:B------:R-:W-:Y:S01]  /*19360*/  IMAD R33, R6, -0x3, R33 ;  /* 0xfffffffd06217824 */ /* 0x000fe200078e0221 */
[----:B-----5:R-:W-:Y:S02]  /*19370*/  SHF.R.S32.HI R39, RZ, 0x1f, R38 ;  /* 0x0000001fff277819 */ /* 0x020fe40000011426 */
[----:B------:R-:W-:Y:S01]  /*19380*/  SHF.R.S32.HI R6, RZ, 0x1f, R41 ;  /* 0x0000001fff067819 */ /* 0x000fe20000011429 */
[----:B------:R-:W-:Y:S01]  /*19390*/  IMAD R8, R8, 0x10, R7 ;  /* 0x0000001008087824 */ /* 0x000fe200078e0207 */
[----:B------:R-:W-:Y:S01]  /*193a0*/  SEL R45, R41, RZ, !P1 ;  /* 0x000000ff292d7207 */ /* 0x000fe20004800000 */
[----:B------:R-:W-:Y:S01]  /*193b0*/  IMAD R7, R20, 0x20, R0 ;  /* 0x0000002014077824 */ /* 0x000fe200078e0200 */
[----:B------:R-:W-:Y:S01]  /*193c0*/  SEL R46, R6, RZ, !P1 ;  /* 0x000000ff062e7207 */ /* 0x000fe20004800000 */
[----:B------:R-:W-:Y:S01]  /*193d0*/  IMAD R10, R33, 0x40, R8 ;  /* 0x00000040210a7824 */ /* 0x000fe200078e0208 */
[----:B------:R-:W-:Y:S01]  /*193e0*/  LOP3.LUT P0, RZ, R27, 0x3, RZ, 0xc0, !PT ;  /* 0x000000031bff7812 */ /* 0x000fe2000780c0ff */
[----:B------:R-:W-:-:S03]  /*193f0*/  IMAD.WIDE R28, R7, 0x2, R28 ;  /* 0x00000002071c7825 */ /* 0x000fc600078e021c */
[C---:B------:R-:W-:Y:S02]  /*19400*/  IADD3 R13, P5, R28.reuse, 0x3000, RZ ;  /* 0x000030001c0d7810 */ /* 0x040fe40007fbe0ff */
[C---:B------:R-:W-:Y:S02]  /*19410*/  IADD3 R25, P4, R28.reuse, 0x4800, RZ ;  /* 0x000048001c197810 */ /* 0x040fe40007f9e0ff */
[----:B0-----:R-:W-:Y:S02]  /*19420*/  IADD3 R31, P3, R28, 0x6000, RZ ;  /* 0x000060001c1f7810 */ /* 0x001fe40007f7e0ff */
[----:B------:R-:W-:Y:S02]  /*19430*/  LOP3.LUT R12, R13, 0x180, RZ, 0xc0, !PT ;  /* 0x000001800d0c7812 */ /* 0x000fe400078ec0ff */
[----:B------:R-:W-:Y:S02]  /*19440*/  LOP3.LUT R24, R25, 0x180, RZ, 0xc0, !PT ;  /* 0x0000018019187812 */ /* 0x000fe400078ec0ff */
[----:B------:R-:W-:-:S02]  /*19450*/  LOP3.LUT R30, R31, 0x180, RZ, 0xc0, !PT ;  /* 0x000001801f1e7812 */ /* 0x000fc400078ec0ff */
[----:B------:R-:W-:Y:S02]  /*19460*/  SHF.R.U64 R12, R12, 0x3, RZ ;  /* 0x000000030c0c7819 */ /* 0x000fe400000012ff */
[----:B------:R-:W-:Y:S02]  /*19470*/  SHF.R.U64 R24, R24, 0x3, RZ ;  /* 0x0000000318187819 */ /* 0x000fe400000012ff */
[----:B------:R-:W-:Y:S02]  /*19480*/  SHF.R.U64 R30, R30, 0x3, RZ ;  /* 0x000000031e1e7819 */ /* 0x000fe400000012ff */
[----:B------:R-:W-:Y:S01]  /*19490*/  LOP3.LUT R12, R12, R13, RZ, 0x3c, !PT ;  /* 0x0000000d0c0c7212 */ /* 0x000fe200078e3cff */
[--C-:B------:R-:W-:Y:S01]  /*194a0*/  IMAD.X R13, RZ, RZ, R29.reuse, P5 ;  /* 0x000000ffff0d7224 */ /* 0x100fe200028e061d */
[----:B------:R-:W-:Y:S01]  /*194b0*/  LOP3.LUT R24, R24, R25, RZ, 0x3c, !PT ;  /* 0x0000001918187212 */ /* 0x000fe200078e3cff */
[--C-:B------:R-:W-:Y:S01]  /*194c0*/  IMAD.X R25, RZ, RZ, R29.reuse, P4 ;  /* 0x000000ffff197224 */ /* 0x100fe200020e061d */
[----:B------:R-:W-:Y:S01]  /*194d0*/  LOP3.LUT R30, R30, R31, RZ, 0x3c, !PT ;  /* 0x0000001f1e1e7212 */ /* 0x000fe200078e3cff */
[----:B------:R-:W-:Y:S01]  /*194e0*/  IMAD.X R31, RZ, RZ, R29, P3 ;  /* 0x000000ffff1f7224 */ /* 0x000fe200018e061d */
[--C-:B------:R-:W-:Y:S01]  /*194f0*/  SHF.R.S32.HI R41, RZ, 0x1f, R0.reuse ;  /* 0x0000001fff297819 */ /* 0x100fe20000011400 */
[----:B------:R-:W-:Y:S01]  /*19500*/  IMAD.MOV.U32 R40, RZ, RZ, R0 ;  /* 0x000000ffff287224 */ /* 0x000fe200078e0000 */
[----:B------:R-:W-:Y:S01]  /*19510*/  BSSY B1, `(.L_x_1291) ;  /* 0x000005c000017945 */ /* 0x000fe20003800000 */
[----:B--2---:R-:W-:Y:S01]  /*19520*/  SHF.R.S32.HI R44, RZ, 0x1f, R48 ;  /* 0x0000001fff2c7819 */ /* 0x004fe20000011430 */
[----:B---3--:R-:W-:-:S04]  /*19530*/  IMAD R10, R47, 0xc0, R10 ;  /* 0x000000c02f0a7824 */ /* 0x008fc800078e020a */
[----:B------:R-:W-:Y:S01]  /*19540*/  IMAD R4, R44, UR4, RZ ;  /* 0x000000042c047c24 */ /* 0x000fe2000f8e02ff */
[----:B------:R-:W-:-:S03]  /*19550*/  SHF.R.S32.HI R7, RZ, 0x1f, R10 ;  /* 0x0000001fff077819 */ /* 0x000fc6000001140a */
[C---:B------:R-:W-:Y:S02]  /*19560*/  IMAD R9, R48.reuse, UR5, R4 ;  /* 0x0000000530097c24 */ /* 0x040fe4000f8e0204 */
[----:B------:R-:W-:Y:S01]  /*19570*/  IMAD.WIDE.U32 R4, R48, UR4, R38 ;  /* 0x0000000430047c25 */ /* 0x000fe2000f8e0026 */
[----:B------:R-:W-:-:S03]  /*19580*/  ULDC.64 UR4, c[0x0][0xb78] ;  /* 0x0002de0000047ab9 */ /* 0x000fc60000000a00 */
[----:B------:R-:W-:Y:S01]  /*19590*/  IMAD.IADD R5, R5, 0x1, R9 ;  /* 0x0000000105057824 */ /* 0x000fe200078e0209 */
[----:B------:R-:W-:Y:S01]  /*195a0*/  IADD3 R9, P2, R28, 0x1800, RZ ;  /* 0x000018001c097810 */ /* 0x000fe20007f5e0ff */
[----:B------:R-:W-:Y:S02]  /*195b0*/  IMAD R6, R46, UR4, RZ ;  /* 0x000000042e067c24 */ /* 0x000fe4000f8e02ff */
[----:B------:R-:W-:Y:S01]  /*195c0*/  IMAD.WIDE.U32 R4, R45, UR4, R4 ;  /* 0x000000042d047c25 */ /* 0x000fe2000f8e0004 */
[----:B------:R-:W-:-:S03]  /*195d0*/  LOP3.LUT R8, R9, 0x180, RZ, 0xc0, !PT ;  /* 0x0000018009087812 */ /* 0x000fc600078ec0ff */
[----:B------:R-:W-:Y:S01]  /*195e0*/  IMAD R6, R45, UR5, R6 ;  /* 0x000000052d067c24 */ /* 0x000fe2000f8e0206 */
[----:B------:R-:W-:Y:S01]  /*195f0*/  IADD3 R4, P1, R10, R4, RZ ;  /* 0x000000040a047210 */ /* 0x000fe20007f3e0ff */
[----:B------:R-:W-:Y:S01]  /*19600*/  ULDC.64 UR4, c[0x0][0xb40] ;  /* 0x0002d00000047ab9 */ /* 0x000fe20000000a00 */
[----:B------:R-:W-:Y:S02]  /*19610*/  SHF.R.U64 R8, R8, 0x3, RZ ;  /* 0x0000000308087819 */ /* 0x000fe400000012ff */
[----:B------:R-:W-:Y:S02]  /*19620*/  IADD3.X R7, R7, R5, R6, P1, !PT ;  /* 0x0000000507077210 */ /* 0x000fe40000ffe406 */
[----:B------:R-:W-:Y:S02]  /*19630*/  LEA R42, P1, R4, UR4, 0x2 ;  /* 0x00000004042a7c11 */ /* 0x000fe4000f8210ff */
[----:B------:R-:W-:Y:S01]  /*19640*/  LOP3.LUT R8, R8, R9, RZ, 0x3c, !PT ;  /* 0x0000000908087212 */ /* 0x000fe200078e3cff */
[----:B------:R-:W-:Y:S01]  /*19650*/  IMAD.X R9, RZ, RZ, R29, P2 ;  /* 0x000000ffff097224 */ /* 0x000fe200010e061d */
[----:B------:R-:W-:Y:S01]  /*19660*/  LEA.HI.X R43, R4, UR5, R7, 0x2, P1 ;  /* 0x00000005042b7c11 */ /* 0x000fe200088f1407 */
[----:B------:R-:W-:Y:S01]  /*19670*/  VIADD R4, R10, 0x8 ;  /* 0x000000080a047836 */ /* 0x000fe20000000000 */
[C---:B------:R-:W-:Y:S01]  /*19680*/  IADD3 R7, P2, R28.reuse, 0x7800, RZ ;  /* 0x000078001c077810 */ /* 0x040fe20007f5e0ff */
[----:B------:R-:W-:Y:S01]  /*19690*/  ULDC.64 UR4, c[0x0][0xaa0] ;  /* 0x0002a80000047ab9 */ /* 0x000fe20000000a00 */
[----:B------:R-:W-:-:S02]  /*196a0*/  LOP3.LUT R5, R28, 0x180, RZ, 0xc0, !PT ;  /* 0x000001801c057812 */ /* 0x000fc400078ec0ff */
[-C--:B------:R-:W-:Y:S01]  /*196b0*/  ISETP.GE.OR P1, PT, R10, R3.reuse, P0 ;  /* 0x000000030a00720c */ /* 0x080fe20000726670 */
[--C-:B------:R-:W-:Y:S01]  /*196c0*/  IMAD.X R33, RZ, RZ, R29.reuse, P2 ;  /* 0x000000ffff217224 */ /* 0x100fe200010e061d */
[----:B------:R-:W-:Y:S02]  /*196d0*/  ISETP.GE.OR P0, PT, R4, R3, P0 ;  /* 0x000000030400720c */ /* 0x000fe40000706670 */
[----:B------:R-:W-:Y:S02]  /*196e0*/  LOP3.LUT R6, R7, 0x180, RZ, 0xc0, !PT ;  /* 0x0000018007067812 */ /* 0x000fe400078ec0ff */
[----:B------:R-:W-:Y:S02]  /*196f0*/  SHF.R.U64 R5, R5, 0x3, RZ ;  /* 0x0000000305057819 */ /* 0x000fe400000012ff */
[----:B------:R-:W-:Y:S02]  /*19700*/  SHF.R.U64 R6, R6, 0x3, RZ ;  /* 0x0000000306067819 */ /* 0x000fe400000012ff */
[----:B------:R-:W-:Y:S01]  /*19710*/  LOP3.LUT R4, R5, R28, RZ, 0x3c, !PT ;  /* 0x0000001c05047212 */ /* 0x000fe200078e3cff */
[----:B------:R-:W-:Y:S01]  /*19720*/  IMAD.MOV.U32 R5, RZ, RZ, R29 ;  /* 0x000000ffff057224 */ /* 0x000fe200078e001d */
[----:B------:R-:W-:Y:S01]  /*19730*/  LOP3.LUT R32, R6, R7, RZ, 0x3c, !PT ;  /* 0x0000000706207212 */ /* 0x000fe200078e3cff */
[----:B------:R-:W-:Y:S04]  /*19740*/  @!P1 STG.E desc[UR38][R42.64], R21 ;  /* 0x000000152a009986 */ /* 0x000fe8000c101926 */
[----:B------:R0:W-:Y:S04]  /*19750*/  @!P0 STG.E desc[UR38][R42.64+0x20], R36 ;  /* 0x000020242a008986 */ /* 0x0001e8000c101926 */
[----:B------:R-:W5:Y:S04]  /*19760*/  LD.E.128 R4, desc[UR38][R4.64] ;  /* 0x0000002604047980 */ /* 0x000f68000c101d00 */
[----:B------:R-:W5:Y:S04]  /*19770*/  LD.E.128 R8, desc[UR38][R8.64] ;  /* 0x0000002608087980 */ /* 0x000f68000c101d00 */
[----:B------:R-:W5:Y:S04]  /*19780*/  LD.E.128 R12, desc[UR38][R12.64] ;  /* 0x000000260c0c7980 */ /* 0x000f68000c101d00 */
[----:B------:R-:W5:Y:S04]  /*19790*/  LD.E.128 R24, desc[UR38][R24.64] ;  /* 0x0000002618187980 */ /* 0x000f68000c101d00 */
[----:B------:R-:W5:Y:S04]  /*197a0*/  LD.E.128 R28, desc[UR38][R30.64] ;  /* 0x000000261e1c7980 */ /* 0x000f68000c101d00 */
[----:B------:R-:W5:Y:S01]  /*197b0*/  LD.E.128 R32, desc[UR38][R32.64] ;  /* 0x0000002620207980 */ /* 0x000f62000c101d00 */
[----:B------:R-:W-:-:S02]  /*197c0*/  IMAD R39, R39, UR4, RZ ;  /* 0x0000000427277c24 */ /* 0x000fc4000f8e02ff */
[C---:B0-----:R-:W-:Y:S01]  /*197d0*/  IMAD.WIDE.U32 R36, R38.reuse, UR4, R40 ;  /* 0x0000000426247c25 */ /* 0x041fe2000f8e0028 */
[----:B------:R-:W-:Y:S01]  /*197e0*/  @!PT LDS RZ, [RZ] ;  /* 0x00000000fffff984 */ /* 0x000fe20000000800 */
[----:B------:R-:W-:Y:S01]  /*197f0*/  @!PT LDS RZ, [RZ] ;  /* 0x00000000fffff984 */ /* 0x000fe20000000800 */
[----:B------:R-:W-:Y:S01]  /*19800*/  @!PT LDS RZ, [RZ] ;  /* 0x00000000fffff984 */ /* 0x000fe20000000800 */
[----:B------:R-:W-:Y:S01]  /*19810*/  @!PT LDS RZ, [RZ] ;  /* 0x00000000fffff984 */ /* 0x000fe20000000800 */
[----:B------:R0:W-:Y:S06]  /*19820*/  MEMBAR.ALL.CTA ;  /* 0x0000000000007992 */ /* 0x0001ec0000008000 */
[----:B0-----:R-:W0:Y:S01]  /*19830*/  FENCE.VIEW.ASYNC.S ;  /* 0x00000000000073c6 */ /* 0x001e220000000000 */
[----:B------:R-:W-:Y:S01]  /*19840*/  IMAD R39, R38, UR5, R39 ;  /* 0x0000000526277c24 */ /* 0x000fe2000f8e0227 */
[----:B------:R-:W-:Y:S01]  /*19850*/  ULDC.64 UR4, c[0x0][0xae0] ;  /* 0x0002b80000047ab9 */ /* 0x000fe20000000a00 */
[----:B------:R-:W-:-:S02]  /*19860*/  IMAD R40, R47, -0xc0, R3 ;  /* 0xffffff402f287824 */ /* 0x000fc400078e0203 */
[----:B------:R-:W-:Y:S02]  /*19870*/  IMAD.IADD R37, R37, 0x1, R39 ;  /* 0x0000000125257824 */ /* 0x000fe400078e0227 */
[----:B------:R-:W-:Y:S01]  /*19880*/  IMAD R38, R44, UR4, RZ ;  /* 0x000000042c267c24 */ /* 0x000fe2000f8e02ff */
[-C--:B------:R-:W-:Y:S01]  /*19890*/  ISETP.GE.AND P0, PT, R20, R40.reuse, PT ;  /* 0x000000281400720c */ /* 0x080fe20003f06270 */
[----:B------:R-:W-:Y:S02]  /*198a0*/  VIADD R21, R2, 0x2d820 ;  /* 0x0002d82002157836 */ /* 0x000fe40000000000 */
[----:B------:R-:W-:Y:S02]  /*198b0*/  VIADD R3, R20, 0x60 ;  /* 0x0000006014037836 */ /* 0x000fe40000000000 */
[C---:B------:R-:W-:Y:S01]  /*198c0*/  IMAD R39, R48.reuse, UR5, R38 ;  /* 0x0000000530277c24 */ /* 0x040fe2000f8e0226 */
[----:B------:R-:W-:Y:S01]  /*198d0*/  PRMT R21, RZ, 0x654, R21 ;  /* 0x00000654ff157816 */ /* 0x000fe20000000015 */
[----:B------:R-:W-:Y:S01]  /*198e0*/  IMAD.WIDE.U32 R36, R48, UR4, R36 ;  /* 0x0000000430247c25 */ /* 0x000fe2000f8e0024 */
[----:B------:R-:W-:Y:S01]  /*198f0*/  ULDC.64 UR4, c[0x0][0xae8] ;  /* 0x0002ba0000047ab9 */ /* 0x000fe20000000a00 */
[----:B------:R-:W-:-:S02]  /*19900*/  ISETP.GE.AND P3, PT, R3, R40, PT ;  /* 0x000000280300720c */ /* 0x000fc40003f66270 */
[----:B------:R-:W-:Y:S02]  /*19910*/  IMAD.IADD R37, R37, 0x1, R39 ;  /* 0x0000000125257824 */ /* 0x000fe400078e0227 */
[----:B------:R-:W-:Y:S01]  /*19920*/  IMAD R3, R46, UR4, RZ ;  /* 0x000000042e037c24 */ /* 0x000fe2000f8e02ff */
[----:B0-----:R0:W-:Y:S01]  /*19930*/  SYNCS.ARRIVE.TRANS64.RED.A1T0 RZ, [R21+URZ], RZ ;  /* 0x000000ff15ff79a7 */ /* 0x0011e2000810043f */
[----:B------:R-:W-:-:S04]  /*19940*/  IMAD.WIDE.U32 R38, R45, UR4, R36 ;  /* 0x000000042d267c25 */ /* 0x000fc8000f8e0024 */
[----:B------:R-:W-:Y:S01]  /*19950*/  IMAD R3, R45, UR5, R3 ;  /* 0x000000052d037c24 */ /* 0x000fe2000f8e0203 */
[----:B0-----:R-:W-:-:S03]  /*19960*/  SHF.R.S32.HI R21, RZ, 0x1f, R20 ;  /* 0x0000001fff157819 */ /* 0x001fc60000011414 */
[----:B------:R-:W-:Y:S02]  /*19970*/  IMAD.IADD R43, R39, 0x1, R3 ;  /* 0x00000001272b7824 */ /* 0x000fe400078e0203 */
[----:B------:R-:W-:Y:S01]  /*19980*/  IMAD.WIDE R36, R47, 0xc0, R20 ;  /* 0x000000c02f247825 */ /* 0x000fe200078e0214 */
[----:B------:R-:W-:Y:S06]  /*19990*/  @P0 BRA `(.L_x_1292) ;  /* 0x00000000004c0947 */ /* 0x000fec0003800000 */
[C---:B------:R-:W-:Y:S01]  /*199a0*/  VIADD R20, R0.reuse, 0x20 ;  /* 0x0000002000147836 */ /* 0x040fe20000000000 */
[----:B------:R-:W-:Y:S01]  /*199b0*/  ULDC UR4, c[0x0][0xa8c] ;  /* 0x0002a30000047ab9 */ /* 0x000fe20000000800 */
[----:B------:R-:W-:Y:S01]  /*199c0*/  ULDC.64 UR6, c[0x0][0xad8] ;  /* 0x0002b60000067ab9 */ /* 0x000fe20000000a00 */
        /* <DEDUP_REMOVED lines=16> */
.L_x_1292:
[----:B------:R-:W-:Y:S05]  /*19ad0*/  BSYNC B1 ;  /* 0x0000000000017941 */ /* 0x000fea0003800000 */
.L_x_1291:
        /* <DEDUP_REMOVED lines=9> */
[C---:B------:R-:W-:Y:S01]  /*19b70*/  IMAD.WIDE.U32 R4, R3.reuse, UR4, R4 ;  /* 0x0000000403047c25 */ /* 0x040fe2000f8e0004 */
        /* <DEDUP_REMOVED lines=14> */
.L_x_1289:
[----:B-1----:R-:W2:Y:S01]  /*19c60*/  LDL R8, [R1+0x4c] ;  /* 0x00004c0001087983 */ /* 0x002ea20000100800 */
[----:B------:R-:W-:Y:S01]  /*19c70*/  ULDC.64 UR4, c[0x0][0xbd8] ;  /* 0x0002f60000047ab9 */ /* 0x000fe20000000a00 */
[----:B------:R-:W2:Y:S01]  /*19c80*/  LDC.64 R4, c[0x0][0xbd8] ;  /* 0x0002f600ff047b82 */ /* 0x000ea20000000a00 */
[----:B------:R-:W-:Y:S01]  /*19c90*/  ISETP.NE.U32.AND P0, PT, RZ, UR4, PT ;  /* 0x00000004ff007c0c */ /* 0x000fe2000bf05070 */
[----:B------:R-:W-:-:S03]  /*19ca0*/  IMAD.MOV.U32 R9, RZ, RZ, RZ ;  /* 0x000000ffff097224 */ /* 0x000fc600078e00ff */
[----:B------:R-:W-:Y:S01]  /*19cb0*/  ISETP.NE.AND.EX P0, PT, RZ, UR5, PT, P0 ;  /* 0x00000005ff007c0c */ /* 0x000fe2000bf05300 */
[----:B------:R-:W-:Y:S02]  /*19cc0*/  ULDC.64 UR4, c[0x0][0xbe0] ;  /* 0x0002f80000047ab9 */ /* 0x000fe40000000a00 */
[----:B------:R-:W-:-:S04]  /*19cd0*/  ISETP.NE.U32.AND P1, PT, RZ, UR4, PT ;  /* 0x00000004ff007c0c */ /* 0x000fc8000bf25070 */
[----:B------:R-:W-:-:S13]  /*19ce0*/  ISETP.NE.AND.EX P1, PT, RZ, UR5, PT, P1 ;  /* 0x00000005ff007c0c */ /* 0x000fda000bf25310 */
[----:B------:R-:W1:Y:S01]  /*19cf0*/  @P1 LDC.64 R6, c[0x0][0xbe0] ;  /* 0x0002f800ff061b82 */ /* 0x000e620000000a00 */
[----:B------:R-:W-:Y:S02]  /*19d00*/  ULDC UR4, c[0x0][0xa88] ;  /* 0x0002a20000047ab9 */ /* 0x000fe40000000800 */
[----:B------:R-:W-:Y:S02]  /*19d10*/  IMAD.U32 R3, RZ, RZ, UR4 ;  /* 0x00000004ff037e24 */ /* 0x000fe4000f8e00ff */
[----:B--2---:R-:W-:-:S04]  /*19d20*/  IMAD.WIDE R4, R8, 0x4, R4 ;  /* 0x0000000408047825 */ /* 0x004fc800078e0204 */
[----:B-1----:R-:W-:Y:S01]  /*19d30*/  @P1 IMAD.WIDE R6, R8, 0x4, R6 ;  /* 0x0000000408061825 */ /* 0x002fe200078e0206 */
[----:B------:R1:W5:Y:S04]  /*19d40*/  @P0 LDG.E R9, desc[UR38][R4.64] ;  /* 0x0000002604090981 */ /* 0x000368000c1e1900 */
[----:B------:R1:W5:Y:S01]  /*19d50*/  @P1 LDG.E R3, desc[UR38][R6.64] ;  /* 0x0000002606031981 */ /* 0x000362000c1e1900 */
[----:B------:R-:W-:Y:S01]  /*19d60*/  ISETP.GT.AND P2, PT, R32, 0xbf, PT ;  /* 0x000000bf2000780c */ /* 0x000fe20003f44270 */
[----:B------:R-:W-:-:S12]  /*19d70*/  @P1 BRA `(.L_x_1294) ;  /* 0x0000000000101947 */ /* 0x000fd80003800000 */
[----:B------:R-:W-:Y:S05]  /*19d80*/  @!P0 BRA `(.L_x_1294) ;  /* 0x00000000000c8947 */ /* 0x000fea0003800000 */
[----:B-1----:R-:W2:Y:S04]  /*19d90*/  LDG.E R6, desc[UR38][R4.64] ;  /* 0x0000002604067981 */ /* 0x002ea8000c1e1900 */
[----:B-----5:R-:W2:Y:S02]  /*19da0*/  LDG.E R3, desc[UR38][R4.64+0x4] ;  /* 0x0000042604037981 */ /* 0x020ea4000c1e1900 */
[----:B--2---:R-:W-:-:S07]  /*19db0*/  IMAD.IADD R3, R3, 0x1, -R6 ;  /* 0x0000000103037824 */ /* 0x004fce00078e0a06 */
.L_x_1294:
[----:B------:R-:W2:Y:S04]  /*19dc0*/  LDL R15, [R1+0x48] ;  /* 0x00004800010f7983 */ /* 0x000ea80000100800 */
[----:B0-----:R0:W5:Y:S01]  /*19dd0*/  LDL R14, [R1+0x54] ;  /* 0x00005400010e7983 */ /* 0x0011620000100800 */
[----:B-1----:R-:W-:Y:S01]  /*19de0*/  SHF.R.S32.HI R4, RZ, 0x1f, R8 ;  /* 0x0000001fff047819 */ /* 0x002fe20000011408 */
[----:B------:R-:W-:Y:S01]  /*19df0*/  BSSY B1, `(.L_x_1295) ;  /* 0x000001c000017945 */ /* 0x000fe20003800000 */
[----:B------:R-:W-:Y:S02]  /*19e00*/  SEL R11, R8, RZ, !P0 ;  /* 0x000000ff080b7207 */ /* 0x000fe40004000000 */
[----:B------:R-:W-:Y:S02]  /*19e10*/  SHF.R.S32.HI R13, RZ, 0x1f, R0 ;  /* 0x0000001fff0d7819 */ /* 0x000fe40000011400 */
[----:B------:R-:W-:-:S02]  /*19e20*/  SEL R12, R4, RZ, !P0 ;  /* 0x000000ff040c7207 */ /* 0x000fc40004000000 */
[----:B-----5:R-:W-:Y:S02]  /*19e30*/  SHF.R.S32.HI R8, RZ, 0x1f, R9 ;  /* 0x0000001fff087819 */ /* 0x020fe40000011409 */
[----:B--2---:R-:W-:Y:S01]  /*19e40*/  SHF.R.S32.HI R10, RZ, 0x1f, R15 ;  /* 0x0000001fff0a7819 */ /* 0x004fe2000001140f */
[----:B0-----:R-:W-:Y:S06]  /*19e50*/  @P2 BRA `(.L_x_1296) ;  /* 0x0000000000542947 */ /* 0x001fec0003800000 */
[----:B------:R-:W-:-:S04]  /*19e60*/  IMAD R4, R14, 0xc0, R47 ;  /* 0x000000c00e047824 */ /* 0x000fc800078e022f */
[----:B------:R-:W-:-:S05]  /*19e70*/  VIADD R6, R4, 0xffffff80 ;  /* 0xffffff8004067836 */ /* 0x000fca0000000000 */
[----:B------:R-:W-:-:S13]  /*19e80*/  ISETP.GE.AND P0, PT, R6, R3, PT ;  /* 0x000000030600720c */ /* 0x000fda0003f06270 */
[----:B------:R-:W-:Y:S05]  /*19e90*/  @P0 BRA `(.L_x_1296) ;  /* 0x0000000000440947 */ /* 0x000fea0003800000 */
[----:B------:R-:W-:Y:S01]  /*19ea0*/  IADD3 R4, P0, R6, R9, RZ ;  /* 0x0000000906047210 */ /* 0x000fe20007f1e0ff */
[----:B------:R-:W-:-:S03]  /*19eb0*/  ULDC.64 UR4, c[0x0][0xb70] ;  /* 0x0002dc0000047ab9 */ /* 0x000fc60000000a00 */
[----:B------:R-:W-:Y:S01]  /*19ec0*/  LEA.HI.X.SX32 R5, R6, R8, 0x1, P0 ;  /* 0x0000000806057211 */ /* 0x000fe200000f0eff */
[----:B------:R-:W-:-:S04]  /*19ed0*/  IMAD R6, R10, UR4, RZ ;  /* 0x000000040a067c24 */ /* 0x000fc8000f8e02ff */
        /* <DEDUP_REMOVED lines=13> */
.L_x_1296:
[----:B------:R-:W-:Y:S05]  /*19fb0*/  BSYNC B1 ;  /* 0x0000000000017941 */ /* 0x000fea0003800000 */
.L_x_1295:
[----:B------:R-:W-:Y:S01]  /*19fc0*/  ULDC.64 UR4, c[0x0][0xaa0] ;  /* 0x0002a80000047ab9 */ /* 0x000fe20000000a00 */
[----:B------:R-:W-:Y:S01]  /*19fd0*/  IMAD.MOV.U32 R4, RZ, RZ, R0 ;  /* 0x000000ffff047224 */ /* 0x000fe200078e0000 */
[----:B------:R-:W-:Y:S01]  /*19fe0*/  SHF.R.S32.HI R21, RZ, 0x1f, R20 ;  /* 0x0000001fff157819 */ /* 0x000fe20000011414 */
[----:B0-----:R-:W-:Y:S01]  /*19ff0*/  IMAD.MOV.U32 R5, RZ, RZ, R13 ;  /* 0x000000ffff057224 */ /* 0x001fe200078e000d */
[----:B------:R-:W-:Y:S01]  /*1a000*/  BSSY B1, `(.L_x_1297) ;  /* 0x0000028000017945 */ /* 0x000fe20003800000 */
[----:B------:R-:W-:Y:S02]  /*1a010*/  IMAD R6, R8, UR4, RZ ;  /* 0x0000000408067c24 */ /* 0x000fe4000f8e02ff */
[----:B------:R-:W-:-:S04]  /*1a020*/  IMAD.WIDE.U32 R4, R9, UR4, R4 ;  /* 0x0000000409047c25 */ /* 0x000fc8000f8e0004 */
[----:B------:R-:W-:Y:S01]  /*1a030*/  IMAD R9, R9, UR5, R6 ;  /* 0x0000000509097c24 */ /* 0x000fe2000f8e0206 */
[----:B------:R-:W-:Y:S02]  /*1a040*/  ULDC.64 UR4, c[0x0][0xae0] ;  /* 0x0002b80000047ab9 */ /* 0x000fe40000000a00 */
[----:B------:R-:W-:Y:S02]  /*1a050*/  IMAD R6, R10, UR4, RZ ;  /* 0x000000040a067c24 */ /* 0x000fe4000f8e02ff */
[----:B------:R-:W-:Y:S02]  /*1a060*/  IMAD.IADD R5, R5, 0x1, R9 ;  /* 0x0000000105057824 */ /* 0x000fe400078e0209 */
[----:B------:R-:W-:Y:S02]  /*1a070*/  IMAD R9, R14, -0xc0, R3 ;  /* 0xffffff400e097824 */ /* 0x000fe400078e0203 */
[C---:B------:R-:W-:Y:S02]  /*1a080*/  IMAD R7, R15.reuse, UR5, R6 ;  /* 0x000000050f077c24 */ /* 0x040fe4000f8e0206 */
[----:B------:R-:W-:Y:S01]  /*1a090*/  IMAD.WIDE.U32 R4, R15, UR4, R4 ;  /* 0x000000040f047c25 */ /* 0x000fe2000f8e0004 */
[----:B------:R-:W-:Y:S01]  /*1a0a0*/  ISETP.GE.AND P0, PT, R20, R9, PT ;  /* 0x000000091400720c */ /* 0x000fe20003f06270 */
[----:B------:R-:W-:-:S02]  /*1a0b0*/  ULDC.64 UR4, c[0x0][0xae8] ;  /* 0x0002ba0000047ab9 */ /* 0x000fc40000000a00 */
[----:B------:R-:W-:Y:S02]  /*1a0c0*/  VIADD R6, R20, 0x60 ;  /* 0x0000006014067836 */ /* 0x000fe40000000000 */
[----:B------:R-:W-:Y:S02]  /*1a0d0*/  IMAD.IADD R5, R5, 0x1, R7 ;  /* 0x0000000105057824 */ /* 0x000fe400078e0207 */
[----:B------:R-:W-:Y:S01]  /*1a0e0*/  IMAD R3, R12, UR4, RZ ;  /* 0x000000040c037c24 */ /* 0x000fe2000f8e02ff */
[----:B------:R-:W-:Y:S01]  /*1a0f0*/  ISETP.GE.AND P1, PT, R6, R9, PT ;  /* 0x000000090600720c */ /* 0x000fe20003f26270 */
[----:B------:R-:W-:-:S04]  /*1a100*/  IMAD.WIDE.U32 R6, R11, UR4, R4 ;  /* 0x000000040b067c25 */ /* 0x000fc8000f8e0004 */
[----:B------:R-:W-:Y:S02]  /*1a110*/  IMAD R3, R11, UR5, R3 ;  /* 0x000000050b037c24 */ /* 0x000fe4000f8e0203 */
[----:B------:R-:W-:-:S04]  /*1a120*/  IMAD.WIDE R20, R14, 0xc0, R20 ;  /* 0x000000c00e147825 */ /* 0x000fc800078e0214 */
[----:B------:R-:W-:Y:S01]  /*1a130*/  IMAD.IADD R9, R7, 0x1, R3 ;  /* 0x0000000107097824 */ /* 0x000fe200078e0203 */
        /* <DEDUP_REMOVED lines=20> */
.L_x_1298:
[----:B------:R-:W-:Y:S05]  /*1a280*/  BSYNC B1 ;  /* 0x0000000000017941 */ /* 0x000fea0003800000 */
.L_x_1297:
[----:B------:R-:W-:Y:S05]  /*1a290*/  @P1 BRA `(.L_x_1293) ;  /* 0x0000000000541947 */ /* 0x000fea0003800000 */
[----:B------:R-:W-:Y:S01]  /*1a2a0*/  IADD3 R3, P0, R20, 0x60, RZ ;  /* 0x0000006014037810 */ /* 0x000fe20007f1e0ff */
[----:B------:R-:W-:Y:S01]  /*1a2b0*/  ULDC UR4, c[0x0][0xa8c] ;  /* 0x0002a30000047ab9 */ /* 0x000fe20000000800 */
[----:B------:R-:W-:Y:S01]  /*1a2c0*/  IMAD.MOV.U32 R4, RZ, RZ, R6 ;  /* 0x000000ffff047224 */ /* 0x000fe200078e0006 */
[----:B------:R-:W-:Y:S01]  /*1a2d0*/  ULDC.64 UR6, c[0x0][0xad8] ;  /* 0x0002b60000067ab9 */ /* 0x000fe20000000a00 */
[----:B------:R-:W-:Y:S01]  /*1a2e0*/  IMAD.MOV.U32 R5, RZ, RZ, R9 ;  /* 0x000000ffff057224 */ /* 0x000fe200078e0009 */
[C---:B------:R-:W-:Y:S01]  /*1a2f0*/  ISETP.GE.AND P1, PT, R0.reuse, UR4, PT ;  /* 0x0000000400007c0c */ /* 0x040fe2000bf26270 */
[----:B------:R-:W-:Y:S02]  /*1a300*/  IMAD.X R20, RZ, RZ, R21, P0 ;  /* 0x000000ffff147224 */ /* 0x000fe400000e0615 */
        /* <DEDUP_REMOVED lines=14> */
.L_x_1293:
[----:B------:R-:W-:Y:S05]  /*1a3f0*/  BSYNC B0 ;  /* 0x0000000000007941 */ /* 0x000fea0003800000 */
.L_x_1288:
[----:B------:R-:W4:Y:S01]  /*1a400*/  LDL R0, [R1+0x3c] ;  /* 0x00003c0001007983 */ /* 0x000f220000100800 */
[----:B------:R-:W-:Y:S02]  /*1a410*/  ULDC UR4, c[0x0][0xc14] ;  /* 0x0003050000047ab9 */ /* 0x000fe40000000800 */
[----:B----4-:R-:W-:-:S13]  /*1a420*/  ISETP.GE.AND P0, PT, R0, UR4, PT ;  /* 0x0000000400007c0c */ /* 0x010fda000bf06270 */
[----:B------:R-:W-:Y:S05]  /*1a430*/  @!P0 BRA `(.L_x_1299) ;  /* 0xfffffe6c00288947 */ /* 0x000fea000383ffff */
[----:B------:R-:W-:Y:S05]  /*1a440*/  BRA `(.L_x_1090) ;  /* 0x0000005c00d87947 */ /* 0x000fea0003800000 */
.L_x_1088:
[----:B------:R-:W-:-:S08]  /*1a450*/  NOP ;  /* 0x0000000000007918 */ /* 0x000fd00000000000 */
[----:B--2---:R-:W0:-:S00]  /*1a460*/  USETMAXREG.DEALLOC.CTAPOOL 0x20 ;  /* 0x00000020000079c8 */ /* 0x004e0000080e0500 */
[----:B0-----:R-:W-:-:S06]  /*1a470*/  LOP3.LUT R0, R0, 0x3, RZ, 0xc0, !PT ;  /* 0x0000000300007812 */ /* 0x001fcc00078ec0ff */
[----:B------:R-:W0:Y:S02]  /*1a480*/  SHFL.IDX PT, R0, R0, RZ, 0x1f ;  /* 0x00001fff00007589 */ /* 0x000e2400000e0000 */
[----:B0-----:R-:W-:-:S13]  /*1a490*/  ISETP.NE.AND P0, PT, R0, RZ, PT ;  /* 0x000000ff0000720c */ /* 0x001fda0003f05270 */
[----:B------:R-:W-:Y:S05]  /*1a4a0*/  @P0 BRA `(.L_x_1090) ;  /* 0x0000005c00c00947 */ /* 0x000fea0003800000 */
[----:B------:R-:W2:Y:S01]  /*1a4b0*/  LDL.LU R7, [R1] ;  /* 0x0000000001077983 */ /* 0x000ea20000300800 */
        /* <DEDUP_REMOVED lines=20> */
[----:B------:R-:W-:Y:S02]  /*1a600*/  IMAD.MOV.U32 R16, RZ, RZ, RZ ;  /* 0x000000ffff107224 */ /* 0x000fe400078e00ff */
        /* <DEDUP_REMOVED lines=25> */
[----:B------:R2:W-:Y:S01]  /*1a7a0*/  STL [R1], R7 ;  /* 0x0000000701007387 */ /* 0x0005e20000100800 */
[----:B0-----:R-:W-:-:S05]  /*1a7b0*/  IMAD R4, R4, UR4, RZ ;  /* 0x0000000404047c24 */ /* 0x001fca000f8e02ff */
[----:B-1----:R-:W-:Y:S01]  /*1a7c0*/  ISETP.GT.AND P0, PT, R4, UR6, PT ;  /* 0x0000000604007c0c */ /* 0x002fe2000bf04270 */
[----:B------:R-:W-:-:S12]  /*1a7d0*/  IMAD.MOV.U32 R3, RZ, RZ, R4 ;  /* 0x000000ffff037224 */ /* 0x000fd800078e0004 */
[----:B--2---:R-:W-:Y:S05]  /*1a7e0*/  @P0 BRA `(.L_x_1300) ;  /* 0x0000000000b80947 */ /* 0x004fea0003800000 */
[----:B------:R-:W-:Y:S01]  /*1a7f0*/  IMAD.MOV.U32 R4, RZ, RZ, R3 ;  /* 0x000000ffff047224 */ /* 0x000fe200078e0003 */
[----:B------:R-:W-:Y:S01]  /*1a800*/  ULDC UR5, c[0x0][0xc14] ;  /* 0x0003050000057ab9 */ /* 0x000fe20000000800 */
[----:B------:R-:W-:Y:S01]  /*1a810*/  IMAD.MOV.U32 R19, RZ, RZ, RZ ;  /* 0x000000ffff137224 */ /* 0x000fe200078e00ff */
[----:B------:R-:W-:Y:S01]  /*1a820*/  ULDC UR7, c[0x0][0xc14] ;  /* 0x0003050000077ab9 */ /* 0x000fe20000000800 */
[----:B------:R-:W-:-:S05]  /*1a830*/  ULDC UR4, c[0x0][0xc10] ;  /* 0x0003040000047ab9 */ /* 0x000fca0000000800 */
.L_x_1304:
[----:B------:R-:W-:Y:S02]  /*1a840*/  VIADD R0, R19, 0x1f ;  /* 0x0000001f13007836 */ /* 0x000fe40000000000 */
[----:B------:R-:W-:-:S03]  /*1a850*/  IMAD.U32 R19, RZ, RZ, UR7 ;  /* 0x00000007ff137e24 */ /* 0x000fc6000f8e00ff */
[----:B------:R-:W-:-:S13]  /*1a860*/  ISETP.GE.AND P0, PT, R0, UR5, PT ;  /* 0x0000000500007c0c */ /* 0x000fda000bf06270 */
[----:B------:R-:W-:Y:S05]  /*1a870*/  @P0 BRA `(.L_x_1301) ;  /* 0x0000000400d00947 */ /* 0x000fea0003800000 */
[----:B------:R-:W-:Y:S01]  /*1a880*/  IMAD.MOV.U32 R19, RZ, RZ, R0 ;  /* 0x000000ffff137224 */ /* 0x000fe200078e0000 */
[C---:B------:R-:W-:Y:S01]  /*1a890*/  ISETP.NE.AND P1, PT, R28.reuse, 0x1f, PT ;  /* 0x0000001f1c00780c */ /* 0x040fe20003f25270 */
[----:B------:R-:W-:Y:S01]  /*1a8a0*/  BSSY B0, `(.L_x_1302) ;  /* 0x0000008000007945 */ /* 0x000fe20003800000 */
[----:B------:R-:W-:Y:S02]  /*1a8b0*/  IMAD.MOV.U32 R0, RZ, RZ, RZ ;  /* 0x000000ffff007224 */ /* 0x000fe400078e00ff */
[----:B------:R-:W-:-:S05]  /*1a8c0*/  IMAD.IADD R5, R28, 0x1, R19 ;  /* 0x000000011c057824 */ /* 0x000fca00078e0213 */
[----:B------:R-:W-:-:S13]  /*1a8d0*/  ISETP.GE.OR P0, PT, R5, UR5, !P1 ;  /* 0x0000000505007c0c */ /* 0x000fda000cf06670 */
[----:B------:R-:W-:Y:S05]  /*1a8e0*/  @P0 BRA `(.L_x_1303) ;  /* 0x00000000000c0947 */ /* 0x000fea0003800000 */
[----:B------:R-:W0:Y:S02]  /*1a8f0*/  LDC.64 R2, c[0x0][0xc58] ;  /* 0x00031600ff027b82 */ /* 0x000e240000000a00 */
[----:B0-----:R-:W-:-:S05]  /*1a900*/  IMAD.WIDE R2, R5, 0x4, R2 ;  /* 0x0000000405027825 */ /* 0x001fca00078e0202 */
[----:B------:R0:W5:Y:S02]  /*1a910*/  LDG.E R0, desc[UR38][R2.64] ;  /* 0x0000002602007981 */ /* 0x000164000c1e1900 */
.L_x_1303:
[----:B------:R-:W-:Y:S05]  /*1a920*/  BSYNC B0 ;  /* 0x0000000000007941 */ /* 0x000fea0003800000 */
.L_x_1302:
[----:B0----5:R-:W0:Y:S01]  /*1a930*/  SHFL.UP PT, R2, R0, 0x1, RZ ;  /* 0x0420000000027989 */ /* 0x021e2200000e00ff */
[C---:B------:R-:W-:Y:S02]  /*1a940*/  ISETP.NE.AND P0, PT, R28.reuse, RZ, PT ;  /* 0x000000ff1c00720c */ /* 0x040fe40003f05270 */
[----:B------:R-:W-:Y:S02]  /*1a950*/  ISETP.GE.U32.AND P1, PT, R28, 0x2, PT ;  /* 0x000000021c00780c */ /* 0x000fe40003f26070 */
        /* <DEDUP_REMOVED lines=23> */
.L_x_1300:
        /* <DEDUP_REMOVED lines=16> */
[----:B------:R-:W0:Y:S02]  /*1abd0*/  F2I.FTZ.U32.TRUNC.NTZ R3, R11 ;  /* 0x0000000b00037305 */ /* 0x000e24000021f000 */
[----:B0-----:R-:W-:Y:S01]  /*1abe0*/  IMAD.MOV R9, RZ, RZ, -R3 ;  /* 0x000000ffff097224 */ /* 0x001fe200078e0a03 */
[----:B------:R-:W-:Y:S06]  /*1abf0*/  @!P0 BRA `(.L_x_1305) ;  /* 0x0000000000088947 */ /* 0x000fec0003800000 */
[----:B------:R-:W-:-:S06]  /*1ac00*/  VIADD R16, R12, 0xffffffff ;  /* 0xffffffff0c107836 */ /* 0x000fcc0000000000 */
[----:B------:R0:W1:Y:S02]  /*1ac10*/  SHFL.IDX PT, R16, R5, R16, 0x1f ;  /* 0x00001f1005107589 */ /* 0x00006400000e0000 */
.L_x_1305:
[----:B-1----:R-:W-:Y:S01]  /*1ac20*/  IMAD R16, R16, UR4, R8 ;  /* 0x0000000410107c24 */ /* 0x002fe2000f8e0208 */
[----:B------:R-:W-:Y:S01]  /*1ac30*/  IABS R10, R4 ;  /* 0x00000004000a7213 */ /* 0x000fe20000000000 */
[----:B------:R-:W-:Y:S02]  /*1ac40*/  IMAD R9, R9, R6, RZ ;  /* 0x0000000609097224 */ /* 0x000fe400078e02ff */
[----:B------:R-:W-:Y:S01]  /*1ac50*/  IMAD.MOV.U32 R2, RZ, RZ, RZ ;  /* 0x000000ffff027224 */ /* 0x000fe200078e00ff */
[----:B0-----:R-:W-:Y:S01]  /*1ac60*/  IADD3 R5, -R16, UR6, RZ ;  /* 0x0000000610057c10 */ /* 0x001fe2000fffe1ff */
[----:B------:R-:W-:Y:S02]  /*1ac70*/  IMAD.MOV R10, RZ, RZ, -R10 ;  /* 0x000000ffff0a7224 */ /* 0x000fe400078e0a0a */
[----:B------:R-:W-:Y:S01]  /*1ac80*/  IMAD.HI.U32 R2, R3, R9, R2 ;  /* 0x0000000903027227 */ /* 0x000fe200078e0002 */
[----:B------:R-:W-:-:S05]  /*1ac90*/  IABS R8, R5 ;  /* 0x0000000500087213 */ /* 0x000fca0000000000 */
        /* <DEDUP_REMOVED lines=27> */
[----:B------:R-:W-:Y:S01]  /*1ae50*/  IMAD R5, R11, R8, RZ ;  /* 0x000000080b057224 */ /* 0x000fe200078e02ff */
[----:B------:R-:W-:-:S03]  /*1ae60*/  IABS R11, R7 ;  /* 0x00000007000b7213 */ /* 0x000fc60000000000 */
[----:B------:R-:W-:-:S04]  /*1ae70*/  IMAD.HI.U32 R2, R3, R5, R2 ;  /* 0x0000000503027227 */ /* 0x000fc800078e0002 */
[----:B------:R-:W-:Y:S02]  /*1ae80*/  IMAD.MOV.U32 R5, RZ, RZ, R10 ;  /* 0x000000ffff057224 */ /* 0x000fe400078e000a */
        /* <DEDUP_REMOVED lines=19> */
.L_x_1301:
[----:B------:R-:W-:Y:S02]  /*1afc0*/  IMAD.MOV.U32 R17, RZ, RZ, RZ ;  /* 0x000000ffff117224 */ /* 0x000fe400078e00ff */
[----:B------:R-:W-:Y:S02]  /*1afd0*/  IMAD.U32 R16, RZ, RZ, UR6 ;  /* 0x00000006ff107e24 */ /* 0x000fe4000f8e00ff */
[----:B------:R-:W-:-:S07]  /*1afe0*/  IMAD.MOV.U32 R18, RZ, RZ, RZ ;  /* 0x000000ffff127224 */ /* 0x000fce00078e00ff */
.L_x_1306:
        /* <DEDUP_REMOVED lines=16> */
[----:B------:R-:W-:Y:S02]  /*1b0f0*/  IMAD.MOV.U32 R22, RZ, RZ, RZ ;  /* 0x000000ffff167224 */ /* 0x000fe400078e00ff */
[----:B------:R-:W-:-:S07]  /*1b100*/  IMAD.MOV.U32 R24, RZ, RZ, 0x1 ;  /* 0x00000001ff187424 */ /* 0x000fce00078e00ff */
.L_x_1409:
[----:B------:R-:W-:Y:S05]  /*1b110*/  YIELD ;  /* 0x0000000000007946 */ /* 0x000fea0003800000 */
[----:B------:R-:W-:Y:S01]  /*1b120*/  ULDC.64 UR4, c[0x0][0xa28] ;  /* 0x00028a0000047ab9 */ /* 0x000fe20000000a00 */
[----:B------:R-:W-:Y:S01]  /*1b130*/  IMAD.MOV.U32 R8, RZ, RZ, RZ ;  /* 0x000000ffff087224 */ /* 0x000fe200078e00ff */
[----:B------:R-:W-:Y:S01]  /*1b140*/  ISETP.NE.U32.AND P0, PT, RZ, UR4, PT ;  /* 0x00000004ff007c0c */ /* 0x000fe2000bf05070 */
[----:B0-----:R-:W-:Y:S01]  /*1b150*/  IMAD.MOV.U32 R0, RZ, RZ, RZ ;  /* 0x000000ffff007224 */ /* 0x001fe200078e00ff */
[----:B------:R-:W-:Y:S01]  /*1b160*/  ULDC.64 UR8, c[0x0][0xa08] ;  /* 0x0002820000087ab9 */ /* 0x000fe20000000a00 */
[----:B------:R-:W-:Y:S01]  /*1b170*/  ULDC.64 UR10, c[0x0][0xa10] ;  /* 0x00028400000a7ab9 */ /* 0x000fe20000000a00 */
[----:B------:R-:W-:Y:S01]  /*1b180*/  ISETP.NE.AND.EX P0, PT, RZ, UR5, PT, P0 ;  /* 0x00000005ff007c0c */ /* 0x000fe2000bf05300 */
[----:B------:R-:W-:-:S12]  /*1b190*/  ULDC.64 UR4, c[0x0][0xa00] ;  /* 0x0002800000047ab9 */ /* 0x000fd80000000a00 */
[----:B--2---:R-:W0:Y:S01]  /*1b1a0*/  @P0 LDC.64 R2, c[0x0][0xa28] ;  /* 0x00028a00ff020b82 */ /* 0x004e220000000a00 */
[----:B------:R-:W-:-:S04]  /*1b1b0*/  ISETP.NE.U32.AND P2, PT, RZ, UR4, PT ;  /* 0x00000004ff007c0c */ /* 0x000fc8000bf45070 */
[----:B------:R-:W-:Y:S01]  /*1b1c0*/  ISETP.NE.AND.EX P2, PT, RZ, UR5, PT, P2 ;  /* 0x00000005ff007c0c */ /* 0x000fe2000bf45320 */
[----:B------:R-:W-:Y:S01]  /*1b1d0*/  ULDC.64 UR4, c[0x0][0xa18] ;  /* 0x0002860000047ab9 */ /* 0x000fe20000000a00 */
[----:B0-----:R-:W-:-:S05]  /*1b1e0*/  @P0 IMAD.WIDE R2, R19, 0x4, R2 ;  /* 0x0000000413020825 */ /* 0x001fca00078e0202 */
[----:B------:R0:W5:Y:S01]  /*1b1f0*/  @P0 LDG.E R8, desc[UR38][R2.64] ;  /* 0x0000002602080981 */ /* 0x000162000c1e1900 */
[----:B------:R-:W-:Y:S01]  /*1b200*/  ISETP.NE.U32.AND P0, PT, RZ, UR4, PT ;  /* 0x00000004ff007c0c */ /* 0x000fe2000bf05070 */
[----:B0-----:R-:W0:Y:S03]  /*1b210*/  LDC.64 R2, c[0x0][0xa00] ;  /* 0x00028000ff027b82 */ /* 0x001e260000000a00 */
[----:B------:R-:W-:-:S13]  /*1b220*/  ISETP.NE.AND.EX P0, PT, RZ, UR5, PT, P0 ;  /* 0x00000005ff007c0c */ /* 0x000fda000bf05300 */
[----:B------:R-:W2:Y:S01]  /*1b230*/  @P0 LDC.64 R4, c[0x0][0xa18] ;  /* 0x00028600ff040b82 */ /* 0x000ea20000000a00 */
[----:B0-----:R-:W-:-:S05]  /*1b240*/  IMAD.WIDE R2, R19, 0x4, R2 ;  /* 0x0000000413027825 */ /* 0x001fca00078e0202 */
[----:B------:R-:W3:Y:S01]  /*1b250*/  @P2 LDG.E R0, desc[UR38][R2.64] ;  /* 0x0000002602002981 */ /* 0x000ee2000c1e1900 */
[----:B------:R-:W-:Y:S02]  /*1b260*/  ULDC UR4, c[0x0][0x288] ;  /* 0x0000a20000047ab9 */ /* 0x000fe40000000800 */
[----:B------:R-:W-:Y:S01]  /*1b270*/  IMAD.U32 R7, RZ, RZ, UR4 ;  /* 0x00000004ff077e24 */ /* 0x000fe2000f8e00ff */
[----:B------:R-:W-:Y:S01]  /*1b280*/  ULDC.64 UR4, c[0x0][0x3f8] ;  /* 0x0000fe0000047ab9 */ /* 0x000fe20000000a00 */
[----:B--2---:R-:W-:-:S05]  /*1b290*/  @P0 IMAD.WIDE R4, R19, 0x4, R4 ;  /* 0x0000000413040825 */ /* 0x004fca00078e0204 */
[----:B------:R0:W5:Y:S01]  /*1b2a0*/  @P0 LDG.E R7, desc[UR38][R4.64] ;  /* 0x0000002604070981 */ /* 0x000162000c1e1900 */
[----:B------:R-:W-:Y:S01]  /*1b2b0*/  UISETP.NE.U32.AND UP0, UPT, UR4, URZ, UPT ;  /* 0x0000003f0400728c */ /* 0x000fe2000bf05070 */
[----:B------:R-:W-:Y:S01]  /*1b2c0*/  ISETP.NE.U32.AND P1, PT, RZ, UR8, PT ;  /* 0x00000008ff007c0c */ /* 0x000fe2000bf25070 */
[----:B------:R-:W-:Y:S01]  /*1b2d0*/  ULDC UR6, c[0x0][0x338] ;  /* 0x0000ce0000067ab9 */ /* 0x000fe20000000800 */
[----:B------:R-:W-:Y:S01]  /*1b2e0*/  ULDC UR4, c[0x0][0x404] ;  /* 0x0001010000047ab9 */ /* 0x000fe20000000800 */
[----:B------:R-:W-:Y:S01]  /*1b2f0*/  UISETP.NE.AND.EX UP0, UPT, UR5, URZ, UPT, UP0 ;  /* 0x0000003f0500728c */ /* 0x000fe2000bf05300 */
[----:B------:R-:W-:Y:S01]  /*1b300*/  ISETP.NE.AND.EX P3, PT, RZ, UR9, PT, P1 ;  /* 0x00000009ff007c0c */ /* 0x000fe2000bf65310 */
[----:B------:R-:W-:Y:S01]  /*1b310*/  IMAD.U32 R6, RZ, RZ, UR6 ;  /* 0x00000006ff067e24 */ /* 0x000fe2000f8e00ff */
[----:B------:R-:W-:Y:S01]  /*1b320*/  ULDC UR5, c[0x0][0x2e0] ;  /* 0x0000b80000057ab9 */ /* 0x000fe20000000800 */
[----:B------:R-:W-:Y:S01]  /*1b330*/  USEL UR4, UR4, 0x1, UP0 ;  /* 0x0000000104047887 */ /* 0x000fe20008000000 */
[----:B------:R-:W-:-:S03]  /*1b340*/  ISETP.NE.U32.AND P1, PT, RZ, UR10, PT ;  /* 0x0000000aff007c0c */ /* 0x000fc6000bf25070 */
[----:B------:R-:W-:Y:S01]  /*1b350*/  UIMAD UR4, UR4, UR5, URZ ;  /* 0x00000005040472a4 */ /* 0x000fe2000f8e023f */
[----:B------:R-:W-:-:S05]  /*1b360*/  ISETP.NE.AND.EX P1, PT, RZ, UR11, PT, P1 ;  /* 0x0000000bff007c0c */ /* 0x000fca000bf25310 */
[----:B------:R-:W-:Y:S01]  /*1b370*/  IMAD.U32 R10, RZ, RZ, UR4 ;  /* 0x00000004ff0a7e24 */ /* 0x000fe2000f8e00ff */
[----:B---3--:R0:W-:Y:S01]  /*1b380*/  STL [R1+0x8], R0 ;  /* 0x0000080001007387 */ /* 0x0081e20000100800 */
[----:B------:R-:W-:Y:S06]  /*1b390*/  @P0 BRA `(.L_x_1308) ;  /* 0x0000000000100947 */ /* 0x000fec0003800000 */
[----:B------:R-:W-:Y:S05]  /*1b3a0*/  @!P2 BRA `(.L_x_1308) ;  /* 0x00000000000ca947 */ /* 0x000fea0003800000 */
[----:B0-----:R-:W2:Y:S04]  /*1b3b0*/  LDG.E R0, desc[UR38][R2.64] ;  /* 0x0000002602007981 */ /* 0x001ea8000c1e1900 */
[----:B-----5:R-:W2:Y:S02]  /*1b3c0*/  LDG.E R7, desc[UR38][R2.64+0x4] ;  /* 0x0000042602077981 */ /* 0x020ea4000c1e1900 */
[----:B--2---:R-:W-:-:S07]  /*1b3d0*/  IMAD.IADD R7, R7, 0x1, -R0 ;  /* 0x0000000107077824 */ /* 0x004fce00078e0a00 */
.L_x_1308:
[----:B0-----:R-:W0:Y:S01]  /*1b3e0*/  LDC.64 R4, c[0x0][0xa08] ;  /* 0x00028200ff047b82 */ /* 0x001e220000000a00 */
[----:B------:R-:W-:Y:S01]  /*1b3f0*/  IMAD.MOV.U32 R23, RZ, RZ, RZ ;  /* 0x000000ffff177224 */ /* 0x000fe200078e00ff */
[----:B------:R-:W-:-:S06]  /*1b400*/  ULDC.64 UR4, c[0x0][0xa20] ;  /* 0x0002880000047ab9 */ /* 0x000fcc0000000a00 */
[----:B------:R-:W2:Y:S01]  /*1b410*/  LDC.64 R2, c[0x0][0xa10] ;  /* 0x00028400ff027b82 */ /* 0x000ea20000000a00 */
[----:B------:R-:W-:Y:S02]  /*1b420*/  IMAD.MOV.U32 R0, RZ, RZ, RZ ;  /* 0x000000ffff007224 */ /* 0x000fe400078e00ff */
[----:B0-----:R-:W-:-:S05]  /*1b430*/  IMAD.WIDE R4, R19, 0x4, R4 ;  /* 0x0000000413047825 */ /* 0x001fca00078e0204 */
[----:B------:R-:W3:Y:S01]  /*1b440*/  @P3 LDG.E R23, desc[UR38][R4.64] ;  /* 0x0000002604173981 */ /* 0x000ee2000c1e1900 */
[----:B--2---:R-:W-:-:S05]  /*1b450*/  IMAD.WIDE R2, R19, 0x4, R2 ;  /* 0x0000000413027825 */ /* 0x004fca00078e0202 */
[----:B------:R0:W5:Y:S01]  /*1b460*/  @P1 LDG.E R0, desc[UR38][R2.64] ;  /* 0x0000002602001981 */ /* 0x000162000c1e1900 */
[----:B------:R-:W-:-:S04]  /*1b470*/  ISETP.NE.U32.AND P0, PT, RZ, UR4, PT ;  /* 0x00000004ff007c0c */ /* 0x000fc8000bf05070 */
[----:B------:R-:W-:Y:S01]  /*1b480*/  ISETP.NE.AND.EX P0, PT, RZ, UR5, PT, P0 ;  /* 0x00000005ff007c0c */ /* 0x000fe2000bf05300 */
[----:B---3-5:R-:W-:-:S12]  /*1b490*/  IMAD.IADD R23, R23, 0x1, R8 ;  /* 0x0000000117177824 */ /* 0x028fd800078e0208 */
[----:B0-----:R-:W-:Y:S05]  /*1b4a0*/  @!P0 BRA `(.L_x_1309) ;  /* 0x0000000000108947 */ /* 0x001fea0003800000 */
[----:B------:R-:W0:Y:S02]  /*1b4b0*/  LDC.64 R4, c[0x0][0xa20] ;  /* 0x00028800ff047b82 */ /* 0x000e240000000a00 */
[----:B0-----:R-:W-:-:S05]  /*1b4c0*/  IMAD.WIDE R4, R19, 0x4, R4 ;  /* 0x0000000413047825 */ /* 0x001fca00078e0204 */
[----:B------:R0:W5:Y:S01]  /*1b4d0*/  LDG.E R10, desc[UR38][R4.64] ;  /* 0x00000026040a7981 */ /* 0x000162000c1e1900 */
[----:B------:R-:W-:Y:S05]  /*1b4e0*/  BRA `(.L_x_1310) ;  /* 0x0000000000107947 */ /* 0x000fea0003800000 */
.L_x_1309:
[----:B------:R-:W-:Y:S05]  /*1b4f0*/  @!P3 BRA `(.L_x_1310) ;  /* 0x00000000000cb947 */ /* 0x000fea0003800000 */
[----:B------:R-:W2:Y:S04]  /*1b500*/  LDG.E R9, desc[UR38][R4.64] ;  /* 0x0000002604097981 */ /* 0x000ea8000c1e1900 */
[----:B------:R-:W2:Y:S02]  /*1b510*/  LDG.E R10, desc[UR38][R4.64+0x4] ;  /* 0x00000426040a7981 */ /* 0x000ea4000c1e1900 */
[----:B--2---:R-:W-:-:S07]  /*1b520*/  IMAD.IADD R10, R10, 0x1, -R9 ;  /* 0x000000010a0a7824 */ /* 0x004fce00078e0a09 */
.L_x_1310:
[----:B0-----:R-:W2:Y:S04]  /*1b530*/  @P1 LDG.E R5, desc[UR38][R2.64] ;  /* 0x0000002602051981 */ /* 0x001ea8000c1e1900 */
[----:B------:R-:W2:Y:S01]  /*1b540*/  @P1 LDG.E R4, desc[UR38][R2.64+0x4] ;  /* 0x0000042602041981 */ /* 0x000ea2000c1e1900 */
[----:B-----5:R-:W-:Y:S02]  /*1b550*/  IMAD.IADD R10, R10, 0x1, -R8 ;  /* 0x000000010a0a7824 */ /* 0x020fe400078e0a08 */
[----:B------:R-:W-:-:S05]  /*1b560*/  IMAD R14, R17, 0xc0, RZ ;  /* 0x000000c0110e7824 */ /* 0x000fca00078e02ff */
[----:B------:R-:W-:Y:S01]  /*1b570*/  IADD3 R11, -R7, 0xc0, R14 ;  /* 0x000000c0070b7810 */ /* 0x000fe20007ffe10e */
[----:B--2---:R-:W-:Y:S02]  /*1b580*/  @P1 IMAD.IADD R6, R4, 0x1, -R5 ;  /* 0x0000000104061824 */ /* 0x004fe400078e0a05 */
[----:B------:R-:W0:Y:S02]  /*1b590*/  LDC.64 R4, c[0x0][0x9e0] ;  /* 0x00027800ff047b82 */ /* 0x000e240000000a00 */
[----:B------:R-:W-:-:S04]  /*1b5a0*/  IMAD.IADD R12, R10, 0x1, R6 ;  /* 0x000000010a0c7824 */ /* 0x000fc800078e0206 */
[C---:B------:R-:W-:Y:S02]  /*1b5b0*/  VIADD R8, R12.reuse, 0x7f ;  /* 0x0000007f0c087836 */ /* 0x040fe40000000000 */
[----:B------:R-:W-:-:S03]  /*1b5c0*/  IMAD.IADD R2, R12, 0x1, R11 ;  /* 0x000000010c027824 */ /* 0x000fc600078e020b */
[----:B------:R-:W-:-:S04]  /*1b5d0*/  SHF.R.S32.HI R9, RZ, 0x1f, R8 ;  /* 0x0000001fff097819 */ /* 0x000fc80000011408 */
[----:B------:R-:W-:-:S04]  /*1b5e0*/  LEA.HI R9, R9, R8, RZ, 0x7 ;  /* 0x0000000809097211 */ /* 0x000fc800078f38ff */
[----:B------:R-:W-:Y:S02]  /*1b5f0*/  SHF.R.S32.HI R3, RZ, 0x7, R9 ;  /* 0x00000007ff037819 */ /* 0x000fe40000011409 */
[----:B0-----:R-:W-:Y:S01]  /*1b600*/  ISETP.GE.AND P2, PT, R5, 0x1, PT ;  /* 0x000000010500780c */ /* 0x001fe20003f46270 */
[----:B------:R-:W-:-:S12]  /*1b610*/  IMAD.IADD R11, R2, 0x1, R4 ;  /* 0x00000001020b7824 */ /* 0x000fd800078e0204 */
        /* <DEDUP_REMOVED lines=12> */
.L_x_1313:
[----:B------:R-:W-:-:S13]  /*1b6e0*/  ISETP.NE.AND P0, PT, R5, 0x1, PT ;  /* 0x000000010500780c */ /* 0x000fda0003f05270 */
[----:B------:R-:W0:Y:S02]  /*1b6f0*/  @P0 LDC.64 R8, c[0x0][0x9e8] ;  /* 0x00027a00ff080b82 */ /* 0x000e240000000a00 */
[----:B0-----:R-:W-:-:S05]  /*1b700*/  @P0 IMAD.HI.U32 R8, R4, R8, RZ ;  /* 0x0000000804080227 */ /* 0x001fca00078e00ff */
[----:B------:R-:W-:-:S07]  /*1b710*/  @P0 SHF.R.U32.HI R4, RZ, R9, R8 ;  /* 0x00000009ff040219 */ /* 0x000fce0000011608 */
.L_x_1314:
[----:B------:R-:W-:Y:S05]  /*1b720*/  BSYNC B0 ;  /* 0x0000000000007941 */ /* 0x000fea0003800000 */
.L_x_1312:
[----:B------:R-:W-:-:S05]  /*1b730*/  IMAD R4, R4, R5, R5 ;  /* 0x0000000504047224 */ /* 0x000fca00078e0205 */
[----:B------:R-:W-:-:S07]  /*1b740*/  VIMNMX R11, R11, R4, PT ;  /* 0x000000040b0b7248 */ /* 0x000fce0003fe0100 */
.L_x_1311:
        /* <DEDUP_REMOVED lines=15> */
.L_x_1317:
[----:B------:R-:W-:-:S13]  /*1b840*/  ISETP.NE.AND P0, PT, R5, 0x1, PT ;  /* 0x000000010500780c */ /* 0x000fda0003f05270 */
[----:B------:R-:W0:Y:S02]  /*1b850*/  @P0 LDC.64 R8, c[0x0][0x9e8] ;  /* 0x00027a00ff080b82 */ /* 0x000e240000000a00 */
[----:B0-----:R-:W-:-:S04]  /*1b860*/  @P0 IMAD.HI.U32 R12, R4, R8, RZ ;  /* 0x00000008040c0227 */ /* 0x001fc800078e00ff */
[----:B------:R-:W-:Y:S01]  /*1b870*/  IMAD.MOV.U32 R8, RZ, RZ, R4 ;  /* 0x000000ffff087224 */ /* 0x000fe200078e0004 */
[----:B------:R-:W-:-:S07]  /*1b880*/  @P0 SHF.R.U32.HI R8, RZ, R9, R12 ;  /* 0x00000009ff080219 */ /* 0x000fce000001160c */
.L_x_1318:
[----:B------:R-:W-:Y:S05]  /*1b890*/  BSYNC B0 ;  /* 0x0000000000007941 */ /* 0x000fea0003800000 */
.L_x_1316:
[----:B------:R-:W-:-:S05]  /*1b8a0*/  IMAD R8, R8, R5, RZ ;  /* 0x0000000508087224 */ /* 0x000fca00078e02ff */
[----:B------:R-:W-:-:S07]  /*1b8b0*/  VIMNMX R7, R7, R8, !PT ;  /* 0x0000000807077248 */ /* 0x000fce0007fe0100 */
.L_x_1315:
[----:B------:R-:W-:Y:S01]  /*1b8c0*/  VIADD R11, R11, 0x7f ;  /* 0x0000007f0b0b7836 */ /* 0x000fe20000000000 */
[----:B------:R-:W-:Y:S01]  /*1b8d0*/  SHF.R.S32.HI R12, RZ, 0x1f, R7 ;  /* 0x0000001fff0c7819 */ /* 0x000fe20000011407 */
[----:B------:R-:W-:Y:S01]  /*1b8e0*/  BSSY B0, `(.L_x_1319) ;  /* 0x00000d6000007945 */ /* 0x000fe20003800000 */
[----:B------:R-:W-:Y:S02]  /*1b8f0*/  PLOP3.LUT P2, PT, PT, PT, PT, 0x80, 0x0 ;  /* 0x000000000000781c */ /* 0x000fe40003f4f070 */
[----:B------:R-:W-:Y:S02]  /*1b900*/  SHF.R.S32.HI R8, RZ, 0x1f, R11 ;  /* 0x0000001fff087819 */ /* 0x000fe4000001140b */
[----:B------:R-:W-:Y:S02]  /*1b910*/  LEA.HI R12, R12, R7, RZ, 0x7 ;  /* 0x000000070c0c7211 */ /* 0x000fe400078f38ff */
[----:B------:R-:W-:Y:S02]  /*1b920*/  LEA.HI R8, R8, R11, RZ, 0x7 ;  /* 0x0000000b08087211 */ /* 0x000fe400078f38ff */
[----:B------:R-:W-:-:S02]  /*1b930*/  SHF.R.S32.HI R12, RZ, 0x7, R12 ;  /* 0x00000007ff0c7819 */ /* 0x000fc4000001140c */
[----:B------:R-:W-:Y:S02]  /*1b940*/  SHF.R.S32.HI R8, RZ, 0x7, R8 ;  /* 0x00000007ff087819 */ /* 0x000fe40000011408 */
[----:B------:R-:W-:Y:S02]  /*1b950*/  VIMNMX R5, RZ, R12, !PT ;  /* 0x0000000cff057248 */ /* 0x000fe40007fe0100 */
[----:B------:R-:W-:-:S03]  /*1b960*/  VIMNMX R7, R3, R8, PT ;  /* 0x0000000803077248 */ /* 0x000fc60003fe0100 */
[--C-:B------:R-:W-:Y:S02]  /*1b970*/  IMAD R5, R5, 0x80, -R10.reuse ;  /* 0x0000008005057824 */ /* 0x100fe400078e0a0a */
[----:B------:R-:W-:-:S03]  /*1b980*/  IMAD R7, R7, 0x80, -R10 ;  /* 0x0000008007077824 */ /* 0x000fc600078e0a0a */
[----:B------:R-:W-:Y:S02]  /*1b990*/  VIMNMX R5, RZ, R5, !PT ;  /* 0x00000005ff057248 */ /* 0x000fe40007fe0100 */
[----:B------:R-:W-:-:S04]  /*1b9a0*/  VIMNMX R6, R7, R6, PT ;  /* 0x0000000607067248 */ /* 0x000fc80003fe0100 */
[----:B------:R-:W-:-:S13]  /*1b9b0*/  ISETP.GT.AND P0, PT, R6, R5, PT ;  /* 0x000000050600720c */ /* 0x000fda0003f04270 */
[----:B------:R-:W-:Y:S01]  /*1b9c0*/  @P0 VIADD R7, R6, 0x7f ;  /* 0x0000007f06070836 */ /* 0x000fe20000000000 */
[----:B------:R-:W-:-:S04]  /*1b9d0*/  SHF.R.U32.HI R6, RZ, 0x7, R5 ;  /* 0x00000007ff067819 */ /* 0x000fc80000011605 */
[----:B------:R-:W-:-:S04]  /*1b9e0*/  @P0 SHF.R.S32.HI R8, RZ, 0x1f, R7 ;  /* 0x0000001fff080819 */ /* 0x000fc80000011407 */
[----:B------:R-:W-:Y:S01]  /*1b9f0*/  @P0 LEA.HI R8, R8, R7, RZ, 0x7 ;  /* 0x0000000708080211 */ /* 0x000fe200078f38ff */
[----:B------:R-:W-:-:S03]  /*1ba00*/  IMAD.MOV.U32 R7, RZ, RZ, R6 ;  /* 0x000000ffff077224 */ /* 0x000fc600078e0006 */
[----:B------:R-:W-:-:S04]  /*1ba10*/  @P0 SHF.R.S32.HI R7, RZ, 0x7, R8 ;  /* 0x00000007ff070819 */ /* 0x000fc80000011408 */
[----:B------:R-:W-:-:S13]  /*1ba20*/  ISETP.GT.AND P0, PT, R7, R6, PT ;  /* 0x000000060700720c */ /* 0x000fda0003f04270 */
[----:B------:R-:W-:Y:S05]  /*1ba30*/  @!P0 BRA `(.L_x_1320) ;  /* 0x0000000c00008947 */ /* 0x000fea0003800000 */
        /* <DEDUP_REMOVED lines=10> */
.L_x_1455:
[----:B------:R-:W-:-:S03]  /*1bae0*/  UMOV UR4, 0xffffffff ;  /* 0xffffffff00047882 */ /* 0x000fc60000000000 */
[----:B------:R-:W-:Y:S05]  /*1baf0*/  BRA.DIV UR4, `(.L_x_1322) ;  /* 0x0000005204e07947 */ /* 0x000fea000b800000 */
[----:B------:R-:W-:-:S13]  /*1bb00*/  ELECT P6, URZ, PT ;  /* 0x00000000003f782f */ /* 0x000fda00038c0000 */
.L_x_1458:
        /* <DEDUP_REMOVED lines=12> */
.L_x_1459:
[----:B------:R-:W-:Y:S05]  /*1bbd0*/  BSYNC B1 ;  /* 0x0000000000017941 */ /* 0x000fea0003800000 */
.L_x_1323:
[----:B------:R-:W-:Y:S04]  /*1bbe0*/  BSSY B1, `(.L_x_1325) ;  /* 0x0000049000017945 */ /* 0x000fe80003800000 */
[----:B------:R-:W-:Y:S05]  /*1bbf0*/  @!P6 BRA `(.L_x_1326) ;  /* 0x00000004001ce947 */ /* 0x000fea0003800000 */
[----:B0-----:R-:W-:Y:S01]  /*1bc00*/  IMAD R11, R25, 0x8, R8 ;  /* 0x00000008190b7824 */ /* 0x001fe200078e0208 */
[----:B------:R-:W-:-:S04]  /*1bc10*/  SHF.L.U32 R10, R26, 0x1f, RZ ;  /* 0x0000001f1a0a7819 */ /* 0x000fc800000006ff */
[----:B------:R-:W0:Y:S02]  /*1bc20*/  SYNCS.PHASECHK.TRANS64.TRYWAIT P0, [R11+URZ+0x2d8a0], R10 ;  /* 0x02d8a00a0b0075a7 */ /* 0x000e24000800017f */
[----:B0-----:R-:W-:Y:S05]  /*1bc30*/  @!P0 BRA `(.L_x_1327) ;  /* 0x0000005000c48947 */ /* 0x001fea0003800000 */
.L_x_1460:
        /* <DEDUP_REMOVED lines=9> */
.L_x_1328:
[----:B------:R-:W-:Y:S01]  /*1bcd0*/  IMAD R13, R25, 0x6000, R8 ;  /* 0x00006000190d7824 */ /* 0x000fe200078e0208 */
[----:B------:R-:W-:Y:S01]  /*1bce0*/  R2UR UR9, R11 ;  /* 0x000000000b0972ca */ /* 0x000fe200000e0000 */
[----:B--2---:R-:W-:Y:S01]  /*1bcf0*/  IMAD R12, R7, 0x80, R0 ;  /* 0x00000080070c7824 */ /* 0x004fe200078e0200 */
        /* <DEDUP_REMOVED lines=25> */
.L_x_1461:
[----:B------:R-:W-:Y:S05]  /*1be90*/  @P1 BRA `(.L_x_1330) ;  /* 0x0000000000141947 */ /* 0x000fea0003800000 */
[----:B------:R-:W-:Y:S01]  /*1bea0*/  ISETP.NE.AND P0, PT, R28, RZ, PT ;  /* 0x000000ff1c00720c */ /* 0x000fe20003f05270 */
[----:B0-2---:R-:W-:-:S04]  /*1beb0*/  IMAD.MOV.U32 R10, RZ, RZ, 0x6000 ;  /* 0x00006000ff0a7424 */ /* 0x005fc800078e00ff */
[----:B------:R3:W-:Y:S08]  /*1bec0*/  SYNCS.ARRIVE.TRANS64 RZ, [R11+URZ+0x2d8b0], R10 ;  /* 0x02d8b00a0bff79a7 */ /* 0x0007f0000800003f */
[----:B------:R-:W-:Y:S05]  /*1bed0*/  @!P0 BRA `(.L_x_1330) ;  /* 0x0000000000048947 */ /* 0x000fea0003800000 */
[----:B------:R-:W-:Y:S01]  /*1bee0*/  BPT.TRAP 0x1 ;  /* 0x000000040000795c */ /* 0x000fe20000300000 */
.L_x_1330:
        /* <DEDUP_REMOVED lines=24> */
.L_x_1326:
[----:B------:R-:W-:Y:S05]  /*1c070*/  BSYNC B1 ;  /* 0x0000000000017941 */ /* 0x000fea0003800000 */
.L_x_1325:
        /* <DEDUP_REMOVED lines=9> */
.L_x_1337:
[----:B------:R-:W-:Y:S05]  /*1c110*/  YIELD ;  /* 0x0000000000007946 */ /* 0x000fea0003800000 */
[----:B------:R-:W-:Y:S04]  /*1c120*/  BSSY B1, `(.L_x_1331) ;  /* 0x0000048000017945 */ /* 0x000fe80003800000 */
[----:B------:R-:W-:Y:S05]  /*1c130*/  @!P6 BRA `(.L_x_1332) ;  /* 0x000000040018e947 */ /* 0x000fea0003800000 */
[----:B------:R-:W-:Y:S01]  /*1c140*/  IMAD R10, R25, 0x8, R8 ;  /* 0x00000008190a7824 */ /* 0x000fe200078e0208 */
[----:B------:R-:W-:-:S04]  /*1c150*/  SHF.L.U32 R11, R26, 0x1f, RZ ;  /* 0x0000001f1a0b7819 */ /* 0x000fc800000006ff */
[----:B------:R-:W0:Y:S02]  /*1c160*/  SYNCS.PHASECHK.TRANS64.TRYWAIT P0, [R10+URZ+0x2d8a0], R11 ;  /* 0x02d8a00b0a0075a7 */ /* 0x000e24000800017f */
[----:B0-----:R-:W-:Y:S05]  /*1c170*/  @!P0 BRA `(.L_x_1333) ;  /* 0x0000004c009c8947 */ /* 0x001fea0003800000 */
.L_x_1462:
        /* <DEDUP_REMOVED lines=9> */
.L_x_1334:
[----:B--2---:R-:W-:Y:S01]  /*1c210*/  IMAD R13, R25, 0x6000, R8 ;  /* 0x00006000190d7824 */ /* 0x004fe200078e0208 */
[----:B------:R-:W-:Y:S01]  /*1c220*/  R2UR UR9, R10 ;  /* 0x000000000a0972ca */ /* 0x000fe200000e0000 */
[----:B------:R-:W-:Y:S01]  /*1c230*/  IMAD R12, R7, 0x80, R0 ;  /* 0x00000080070c7824 */ /* 0x000fe200078e0200 */
        /* <DEDUP_REMOVED lines=24> */
.L_x_1463:
[----:B------:R-:W-:Y:S05]  /*1c3c0*/  @P0 BRA `(.L_x_1336) ;  /* 0x0000000000140947 */ /* 0x000fea0003800000 */
[----:B------:R-:W-:Y:S01]  /*1c3d0*/  ISETP.NE.AND P1, PT, R28, RZ, PT ;  /* 0x000000ff1c00720c */ /* 0x000fe20003f25270 */
[----:B0-2---:R-:W-:-:S04]  /*1c3e0*/  IMAD.MOV.U32 R11, RZ, RZ, 0x6000 ;  /* 0x00006000ff0b7424 */ /* 0x005fc800078e00ff */
[----:B------:R3:W-:Y:S08]  /*1c3f0*/  SYNCS.ARRIVE.TRANS64 RZ, [R10+URZ+0x2d8b0], R11 ;  /* 0x02d8b00b0aff79a7 */ /* 0x0007f0000800003f */
[----:B------:R-:W-:Y:S05]  /*1c400*/  @!P1 BRA `(.L_x_1336) ;  /* 0x0000000000049947 */ /* 0x000fea0003800000 */
[----:B------:R-:W-:Y:S01]  /*1c410*/  BPT.TRAP 0x1 ;  /* 0x000000040000795c */ /* 0x000fe20000300000 */
.L_x_1336:
        /* <DEDUP_REMOVED lines=24> */
.L_x_1332:
[----:B------:R-:W-:Y:S05]  /*1c5a0*/  BSYNC B1 ;  /* 0x0000000000017941 */ /* 0x000fea0003800000 */
.L_x_1331:
[----:B------:R-:W-:Y:S02]  /*1c5b0*/  VIADD R25, R25, 0x1 ;  /* 0x0000000119197836 */ /* 0x000fe40000000000 */
[----:B0-23--:R-:W-:-:S03]  /*1c5c0*/  VIADD R10, R7, 0xffffffff ;  /* 0xffffffff070a7836 */ /* 0x00dfc60000000000 */
[----:B------:R-:W-:-:S04]  /*1c5d0*/  ISETP.NE.AND P0, PT, R25, 0x2, PT ;  /* 0x000000021900780c */ /* 0x000fc80003f05270 */
[----:B------:R-:W-:Y:S02]  /*1c5e0*/  SEL R11, RZ, 0x1, P0 ;  /* 0x00000001ff0b7807 */ /* 0x000fe40000000000 */
[----:B------:R-:W-:Y:S02]  /*1c5f0*/  SEL R25, R25, RZ, P0 ;  /* 0x000000ff19197207 */ /* 0x000fe40000000000 */
[----:B------:R-:W-:Y:S01]  /*1c600*/  ISETP.GT.AND P0, PT, R7, R6, PT ;  /* 0x000000060700720c */ /* 0x000fe20003f04270 */
[----:B------:R-:W-:Y:S01]  /*1c610*/  IMAD.MOV.U32 R7, RZ, RZ, R10 ;  /* 0x000000ffff077224 */ /* 0x000fe200078e000a */
[----:B------:R-:W-:-:S11]  /*1c620*/  LOP3.LUT R26, R26, R11, RZ, 0x3c, !PT ;  /* 0x0000000b1a1a7212 */ /* 0x000fd600078e3cff */
[----:B------:R-:W-:Y:S05]  /*1c630*/  @P0 BRA `(.L_x_1337) ;  /* 0xfffffff800b40947 */ /* 0x000fea000383ffff */
.L_x_1320:
[----:B------:R-:W-:Y:S05]  /*1c640*/  BSYNC B0 ;  /* 0x0000000000007941 */ /* 0x000fea0003800000 */
.L_x_1319:
[----:B------:R-:W0:Y:S01]  /*1c650*/  LDC.64 R6, c[0x0][0x9e0] ;  /* 0x00027800ff067b82 */ /* 0x000e220000000a00 */
[----:B------:R-:W-:Y:S07]  /*1c660*/  @!P2 WARPSYNC.ALL ;  /* 0x000000000000a948 */ /* 0x000fee0003800000 */
[----:B------:R-:W-:Y:S01]  /*1c670*/  @!P2 BAR.SYNC.DEFER_BLOCKING 0xc, 0x1a0 ;  /* 0x030680000000ab1d */ /* 0x000fe20000010000 */
        /* <DEDUP_REMOVED lines=14> */
.L_x_1340:
[----:B------:R-:W-:-:S13]  /*1c760*/  ISETP.NE.AND P1, PT, R7, 0x1, PT ;  /* 0x000000010700780c */ /* 0x000fda0003f25270 */
[----:B------:R-:W0:Y:S02]  /*1c770*/  @P1 LDC.64 R8, c[0x0][0x9e8] ;  /* 0x00027a00ff081b82 */ /* 0x000e240000000a00 */
[----:B0-----:R-:W-:-:S05]  /*1c780*/  @P1 IMAD.HI.U32 R8, R0, R8, RZ ;  /* 0x0000000800081227 */ /* 0x001fca00078e00ff */
[----:B------:R-:W-:-:S07]  /*1c790*/  @P1 SHF.R.U32.HI R0, RZ, R9, R8 ;  /* 0x00000009ff001219 */ /* 0x000fce0000011608 */
.L_x_1341:
[----:B------:R-:W-:Y:S05]  /*1c7a0*/  BSYNC B0 ;  /* 0x0000000000007941 */ /* 0x000fea0003800000 */
.L_x_1339:
[----:B------:R-:W-:-:S05]  /*1c7b0*/  IMAD R5, R0, R7, R7 ;  /* 0x0000000700057224 */ /* 0x000fca00078e0207 */
[----:B------:R-:W-:-:S07]  /*1c7c0*/  VIMNMX R6, R6, R5, PT ;  /* 0x0000000506067248 */ /* 0x000fce0003fe0100 */
.L_x_1338:
[----:B------:R-:W-:Y:S01]  /*1c7d0*/  VIADD R6, R6, 0x7f ;  /* 0x0000007f06067836 */ /* 0x000fe20000000000 */
[----:B------:R-:W-:-:S04]  /*1c7e0*/  ULDC UR4, c[0x0][0x9dc] ;  /* 0x0002770000047ab9 */ /* 0x000fc80000000800 */
[----:B------:R-:W-:-:S04]  /*1c7f0*/  SHF.R.S32.HI R5, RZ, 0x1f, R6 ;  /* 0x0000001fff057819 */ /* 0x000fc80000011406 */
[----:B------:R-:W-:-:S04]  /*1c800*/  LEA.HI R5, R5, R6, RZ, 0x7 ;  /* 0x0000000605057211 */ /* 0x000fc800078f38ff */
[----:B------:R-:W-:-:S04]  /*1c810*/  SHF.R.S32.HI R0, RZ, 0x7, R5 ;  /* 0x00000007ff007819 */ /* 0x000fc80000011405 */
[----:B------:R-:W-:Y:S01]  /*1c820*/  VIMNMX R8, R3, R0, PT ;  /* 0x0000000003087248 */ /* 0x000fe20003fe0100 */
[----:B------:R-:W-:-:S04]  /*1c830*/  VIADD R0, R4, -UR4 ;  /* 0x8000000404007c36 */ /* 0x000fc80008000000 */
[----:B------:R0:W-:Y:S01]  /*1c840*/  STL [R1], R8 ;  /* 0x0000000801007387 */ /* 0x0001e20000100800 */
[----:B------:R-:W-:Y:S05]  /*1c850*/  @!P0 BRA `(.L_x_1342) ;  /* 0x0000000000448947 */ /* 0x000fea0003800000 */
[----:B------:R-:W-:Y:S01]  /*1c860*/  ISETP.GT.AND P0, PT, R4, -0x1, PT ;  /* 0xffffffff0400780c */ /* 0x000fe20003f04270 */
[----:B------:R-:W-:-:S12]  /*1c870*/  BSSY B0, `(.L_x_1343) ;  /* 0x000000d000007945 */ /* 0x000fd80003800000 */
[----:B------:R-:W-:Y:S05]  /*1c880*/  @P0 BRA `(.L_x_1344) ;  /* 0x00000000001c0947 */ /* 0x000fea0003800000 */
[----:B------:R-:W-:Y:S02]  /*1c890*/  ISETP.NE.AND P0, PT, R7, 0x1, PT ;  /* 0x000000010700780c */ /* 0x000fe40003f05270 */
[----:B------:R-:W-:-:S11]  /*1c8a0*/  LOP3.LUT R5, RZ, R4, RZ, 0x33, !PT ;  /* 0x00000004ff057212 */ /* 0x000fd600078e33ff */
[----:B------:R-:W2:Y:S02]  /*1c8b0*/  @P0 LDC.64 R2, c[0x0][0x9e8] ;  /* 0x00027a00ff020b82 */ /* 0x000ea40000000a00 */
[----:B--2---:R-:W-:-:S05]  /*1c8c0*/  @P0 IMAD.HI.U32 R2, R5, R2, RZ ;  /* 0x0000000205020227 */ /* 0x004fca00078e00ff */
[----:B------:R-:W-:-:S04]  /*1c8d0*/  @P0 SHF.R.U32.HI R5, RZ, R3, R2 ;  /* 0x00000003ff050219 */ /* 0x000fc80000011602 */
[----:B------:R-:W-:Y:S01]  /*1c8e0*/  LOP3.LUT R4, RZ, R5, RZ, 0x33, !PT ;  /* 0x00000005ff047212 */ /* 0x000fe200078e33ff */
[----:B------:R-:W-:Y:S06]  /*1c8f0*/  BRA `(.L_x_1345) ;  /* 0x0000000000107947 */ /* 0x000fec0003800000 */
.L_x_1344:
[----:B------:R-:W-:-:S13]  /*1c900*/  ISETP.NE.AND P0, PT, R7, 0x1, PT ;  /* 0x000000010700780c */ /* 0x000fda0003f05270 */
[----:B------:R-:W2:Y:S02]  /*1c910*/  @P0 LDC.64 R2, c[0x0][0x9e8] ;  /* 0x00027a00ff020b82 */ /* 0x000ea40000000a00 */
[----:B--2---:R-:W-:-:S05]  /*1c920*/  @P0 IMAD.HI.U32 R2, R4, R2, RZ ;  /* 0x0000000204020227 */ /* 0x004fca00078e00ff */
[----:B------:R-:W-:-:S07]  /*1c930*/  @P0 SHF.R.U32.HI R4, RZ, R3, R2 ;  /* 0x00000003ff040219 */ /* 0x000fce0000011602 */
.L_x_1345:
[----:B------:R-:W-:Y:S05]  /*1c940*/  BSYNC B0 ;  /* 0x0000000000007941 */ /* 0x000fea0003800000 */
.L_x_1343:
[----:B------:R-:W-:-:S05]  /*1c950*/  IMAD R7, R4, R7, RZ ;  /* 0x0000000704077224 */ /* 0x000fca00078e02ff */
[----:B------:R-:W-:-:S07]  /*1c960*/  VIMNMX R0, R0, R7, !PT ;  /* 0x0000000700007248 */ /* 0x000fce0007fe0100 */
.L_x_1342:
        /* <DEDUP_REMOVED lines=9> */
[----:B------:R-:W2:Y:S01]  /*1ca00*/  S2R R7, SR_LANEID ;  /* 0x0000000000077919 */ /* 0x000ea20000000000 */
[----:B------:R-:W-:Y:S01]  /*1ca10*/  VOTEU.ANY UR4, UPT, PT ;  /* 0x0000000000047886 */ /* 0x000fe200038e0100 */
[----:B------:R-:W3:Y:S01]  /*1ca20*/  LDC.64 R2, c[0x0][0xc38] ;  /* 0x00030e00ff027b82 */ /* 0x000ee20000000a00 */
[----:B------:R-:W2:Y:S08]  /*1ca30*/  FLO.U32 R0, UR4 ;  /* 0x0000000400007d00 */ /* 0x000eb000080e0000 */
[----:B------:R-:W3:Y:S01]  /*1ca40*/  POPC R5, UR4 ;  /* 0x0000000400057d09 */ /* 0x000ee20008000000 */
[----:B--2---:R-:W-:-:S13]  /*1ca50*/  ISETP.EQ.U32.AND P0, PT, R0, R7, PT ;  /* 0x000000070000720c */ /* 0x004fda0003f02070 */
[----:B---3--:R-:W2:Y:S01]  /*1ca60*/  @P0 ATOMG.E.ADD.STRONG.GPU PT, R3, desc[UR38][R2.64], R5 ;  /* 0x00000005020309a8 */ /* 0x008ea200081ee1e6 */
[----:B------:R-:W3:Y:S02]  /*1ca70*/  S2R R4, SR_LTMASK ;  /* 0x0000000000047919 */ /* 0x000ee40000003900 */
[----:B---3--:R-:W-:-:S04]  /*1ca80*/  LOP3.LUT R4, R4, UR4, RZ, 0xc0, !PT ;  /* 0x0000000404047c12 */ /* 0x008fc8000f8ec0ff */
[----:B------:R-:W3:Y:S01]  /*1ca90*/  POPC R7, R4 ;  /* 0x0000000400077309 */ /* 0x000ee20000000000 */
[----:B--2---:R-:W3:Y:S02]  /*1caa0*/  SHFL.IDX PT, R0, R3, R0, 0x1f ;  /* 0x00001f0003007589 */ /* 0x004ee400000e0000 */
[----:B---3--:R-:W-:Y:S01]  /*1cab0*/  IADD3 R16, R0, UR36, R7 ;  /* 0x0000002400107c10 */ /* 0x008fe2000fffe007 */
[----:B------:R-:W-:Y:S06]  /*1cac0*/  BRA `(.L_x_1348) ;  /* 0x00000028006c7947 */ /* 0x000fec0003800000 */
.L_x_1347:
[----:B------:R-:W2:Y:S01]  /*1cad0*/  S2R R0, SR_CgaCtaId ;  /* 0x0000000000007919 */ /* 0x000ea20000008800 */
[----:B------:R-:W-:-:S04]  /*1cae0*/  MOV R27, 0x400 ;  /* 0x00000400001b7802 */ /* 0x000fc80000000f00 */
[----:B--2---:R-:W-:-:S05]  /*1caf0*/  LEA R27, R0, R27, 0x18 ;  /* 0x0000001b001b7211 */ /* 0x004fca00078ec0ff */
        /* <DEDUP_REMOVED lines=8> */
[----:B------:R-:W2:Y:S01]  /*1cb80*/  LDC.64 R2, c[0x4][R2] ;  /* 0x0100000002027b82 */ /* 0x000ea20000000a00 */
[----:B------:R-:W-:Y:S02]  /*1cb90*/  IMAD.U32 R5, RZ, RZ, UR7 ;  /* 0x00000007ff057e24 */ /* 0x000fe4000f8e00ff */
[----:B------:R-:W-:Y:S02]  /*1cba0*/  IMAD.U32 R6, RZ, RZ, UR8 ;  /* 0x00000008ff067e24 */ /* 0x000fe4000f8e00ff */
[----:B------:R-:W-:-:S02]  /*1cbb0*/  IMAD.U32 R7, RZ, RZ, UR9 ;  /* 0x00000009ff077e24 */ /* 0x000fc4000f8e00ff */
[----:B------:R-:W-:Y:S02]  /*1cbc0*/  IMAD.U32 R10, RZ, RZ, UR4 ;  /* 0x00000004ff0a7e24 */ /* 0x000fe4000f8e00ff */
[----:B------:R-:W-:Y:S02]  /*1cbd0*/  IMAD.U32 R11, RZ, RZ, UR5 ;  /* 0x00000005ff0b7e24 */ /* 0x000fe4000f8e00ff */
[----:B0-----:R-:W-:Y:S02]  /*1cbe0*/  IMAD.MOV.U32 R8, RZ, RZ, 0x70 ;  /* 0x00000070ff087424 */ /* 0x001fe400078e00ff */
[----:B------:R-:W-:Y:S02]  /*1cbf0*/  IMAD.MOV.U32 R12, RZ, RZ, 0x1 ;  /* 0x00000001ff0c7424 */ /* 0x000fe400078e00ff */
[----:B------:R-:W-:-:S07]  /*1cc00*/  IMAD.MOV.U32 R13, RZ, RZ, RZ ;  /* 0x000000ffff0d7224 */ /* 0x000fce00078e00ff */
[----:B------:R-:W-:-:S07]  /*1cc10*/  LEPC R20, `(.L_x_1349) ;  /* 0x000000001014794e */ /* 0x000fce0000000000 */
[----:B-12---:R-:W-:Y:S05]  /*1cc20*/  CALL.ABS.NOINC R2 ;  /* 0x0000000002007343 */ /* 0x006fea0003c00000 */
.L_x_1349:
[----:B------:R-:W-:-:S05]  /*1cc30*/  VIADD R0, R27, 0x400 ;  /* 0x000004001b007836 */ /* 0x000fca0000000000 */
[----:B------:R-:W-:-:S13]  /*1cc40*/  LOP3.LUT P0, RZ, R0, 0x1bf, RZ, 0xc0, !PT ;  /* 0x000001bf00ff7812 */ /* 0x000fda000780c0ff */
[----:B------:R-:W-:Y:S05]  /*1cc50*/  @!P0 BRA `(.L_x_1350) ;  /* 0x0000000000808947 */ /* 0x000fea0003800000 */
[----:B------:R-:W-:Y:S01]  /*1cc60*/  MOV R0, 0x0 ;  /* 0x0000000000007802 */ /* 0x000fe20000000f00 */
[----:B------:R-:W-:Y:S01]  /*1cc70*/  ULDC.64 UR6, c[0x4][0xa8] ;  /* 0x01002a0000067ab9 */ /* 0x000fe20000000a00 */
[----:B------:R-:W-:Y:S01]  /*1cc80*/  ULDC.64 UR8, c[0x4][0xb0] ;  /* 0x01002c0000087ab9 */ /* 0x000fe20000000a00 */
[----:B------:R-:W-:Y:S01]  /*1cc90*/  ULDC.64 UR4, c[0x4][0x38] ;  /* 0x01000e0000047ab9 */ /* 0x000fe20000000a00 */
[----:B------:R2:W3:Y:S01]  /*1cca0*/  LDC.64 R2, c[0x4][R0] ;  /* 0x0100000000027b82 */ /* 0x0004e20000000a00 */
[----:B------:R-:W-:Y:S02]  /*1ccb0*/  IMAD.U32 R4, RZ, RZ, UR6 ;  /* 0x00000006ff047e24 */ /* 0x000fe4000f8e00ff */
[----:B------:R-:W-:Y:S02]  /*1ccc0*/  IMAD.U32 R5, RZ, RZ, UR7 ;  /* 0x00000007ff057e24 */ /* 0x000fe4000f8e00ff */
[----:B------:R-:W-:Y:S02]  /*1ccd0*/  IMAD.U32 R6, RZ, RZ, UR8 ;  /* 0x00000008ff067e24 */ /* 0x000fe4000f8e00ff */
[----:B------:R-:W-:-:S02]  /*1cce0*/  IMAD.U32 R7, RZ, RZ, UR9 ;  /* 0x00000009ff077e24 */ /* 0x000fc4000f8e00ff */
[----:B------:R-:W-:Y:S02]  /*1ccf0*/  IMAD.U32 R10, RZ, RZ, UR4 ;  /* 0x00000004ff0a7e24 */ /* 0x000fe4000f8e00ff */
[----:B------:R-:W-:Y:S02]  /*1cd00*/  IMAD.U32 R11, RZ, RZ, UR5 ;  /* 0x00000005ff0b7e24 */ /* 0x000fe4000f8e00ff */
[----:B0-----:R-:W-:Y:S02]  /*1cd10*/  IMAD.MOV.U32 R8, RZ, RZ, 0x70 ;  /* 0x00000070ff087424 */ /* 0x001fe400078e00ff */
[----:B------:R-:W-:Y:S02]  /*1cd20*/  IMAD.MOV.U32 R12, RZ, RZ, 0x1 ;  /* 0x00000001ff0c7424 */ /* 0x000fe400078e00ff */
[----:B--2---:R-:W-:-:S07]  /*1cd30*/  IMAD.MOV.U32 R13, RZ, RZ, RZ ;  /* 0x000000ffff0d7224 */ /* 0x004fce00078e00ff */
[----:B------:R-:W-:-:S07]  /*1cd40*/  LEPC R20, `(.L_x_1351) ;  /* 0x000000001014794e */ /* 0x000fce0000000000 */
[----:B-1-3--:R-:W-:Y:S05]  /*1cd50*/  CALL.ABS.NOINC R2 ;  /* 0x0000000002007343 */ /* 0x00afea0003c00000 */
.L_x_1351:
        /* <DEDUP_REMOVED lines=16> */
.L_x_1350:
[----:B------:R-:W2:Y:S01]  /*1ce60*/  LDL.LU R20, [R1+0x8] ;  /* 0x0000080001147983 */ /* 0x000ea20000300800 */
[----:B------:R-:W-:Y:S01]  /*1ce70*/  ULDC.64 UR4, c[0x0][0x9f8] ;  /* 0x00027e0000047ab9 */ /* 0x000fe20000000a00 */
[----:B------:R-:W3:Y:S01]  /*1ce80*/  LDC R0, c[0x0][0x428] ;  /* 0x00010a00ff007b82 */ /* 0x000ee20000000800 */
[----:B------:R-:W-:Y:S01]  /*1ce90*/  ISETP.NE.U32.AND P0, PT, RZ, UR4, PT ;  /* 0x00000004ff007c0c */ /* 0x000fe2000bf05070 */
[----:B------:R-:W-:-:S03]  /*1cea0*/  IMAD.MOV.U32 R6, RZ, RZ, R19 ;  /* 0x000000ffff067224 */ /* 0x000fc600078e0013 */
[----:B------:R-:W-:Y:S01]  /*1ceb0*/  ISETP.NE.AND.EX P0, PT, RZ, UR5, PT, P0 ;  /* 0x00000005ff007c0c */ /* 0x000fe2000bf05300 */
[----:B------:R-:W-:-:S12]  /*1cec0*/  ULDC.64 UR4, c[0x0][0xa00] ;  /* 0x0002800000047ab9 */ /* 0x000fd80000000a00 */
[----:B------:R-:W4:Y:S02]  /*1ced0*/  @P0 LDC.64 R2, c[0x0][0x9f8] ;  /* 0x00027e00ff020b82 */ /* 0x000f240000000a00 */
[----:B----4-:R-:W-:-:S05]  /*1cee0*/  @P0 IMAD.WIDE R2, R19, 0x4, R2 ;  /* 0x0000000413020825 */ /* 0x010fca00078e0202 */
[----:B------:R4:W5:Y:S01]  /*1cef0*/  @P0 LDG.E R6, desc[UR38][R2.64] ;  /* 0x0000002602060981 */ /* 0x000962000c1e1900 */
[----:B---3--:R-:W-:Y:S01]  /*1cf00*/  ISETP.NE.AND P0, PT, R0, 0x1, PT ;  /* 0x000000010000780c */ /* 0x008fe20003f05270 */
[----:B------:R-:W-:Y:S01]  /*1cf10*/  IMAD.MOV.U32 R0, RZ, RZ, R18 ;  /* 0x000000ffff007224 */ /* 0x000fe200078e0012 */
[----:B------:R-:W-:-:S04]  /*1cf20*/  ISETP.NE.AND P6, PT, R28, RZ, PT ;  /* 0x000000ff1c00720c */ /* 0x000fc80003fc5270 */
[----:B------:R-:W-:-:S07]  /*1cf30*/  PLOP3.LUT P1, PT, P6, PT, PT, 0x8, 0x0 ;  /* 0x000000000000781c */ /* 0x000fce000372e170 */
[----:B------:R-:W3:Y:S02]  /*1cf40*/  @P0 LDC R5, c[0x0][0x42c] ;  /* 0x00010b00ff050b82 */ /* 0x000ee40000000800 */
[----:B------:R-:W-:-:S05]  /*1cf50*/  VOTEU.ALL UP1, P6 ;  /* 0x00000000003f7886 */ /* 0x000fca0003020000 */
[----:B------:R-:W-:Y:S01]  /*1cf60*/  @!UP1 UIADD3 UR8, UP0, UR40, 0x270, URZ ;  /* 0x0000027028089890 */ /* 0x000fe2000ff1e03f */
[----:B------:R-:W0:Y:S03]  /*1cf70*/  @P0 LDC R4, c[0x0][0x430] ;  /* 0x00010c00ff040b82 */ /* 0x000e260000000800 */
[----:B------:R-:W-:-:S03]  /*1cf80*/  @!UP1 UIADD3.X UR9, URZ, UR41, URZ, UP0, !UPT ;  /* 0x000000293f099290 */ /* 0x000fc600087fe43f */
[----:B------:R-:W-:Y:S01]  /*1cf90*/  VOTEU.ALL UP0, P6 ;  /* 0x00000000003f7886 */ /* 0x000fe20003000000 */
[----:B---3--:R-:W-:-:S05]  /*1cfa0*/  @P0 IMAD.HI.U32 R5, R18, R5, RZ ;  /* 0x0000000512050227 */ /* 0x008fca00078e00ff */
[----:B0-----:R-:W-:Y:S02]  /*1cfb0*/  @P0 SHF.R.U32.HI R0, RZ, R4, R5 ;  /* 0x00000004ff000219 */ /* 0x001fe40000011605 */
[----:B------:R-:W-:-:S04]  /*1cfc0*/  ISETP.NE.U32.AND P0, PT, RZ, UR4, PT ;  /* 0x00000004ff007c0c */ /* 0x000fc8000bf05070 */
[----:B------:R-:W-:-:S04]  /*1cfd0*/  ISETP.NE.AND.EX P0, PT, RZ, UR5, PT, P0 ;  /* 0x00000005ff007c0c */ /* 0x000fc8000bf05300 */
[----:B------:R-:W-:Y:S01]  /*1cfe0*/  SEL R9, R19, RZ, !P0 ;  /* 0x000000ff13097207 */ /* 0x000fe20004000000 */
[----:B--2-4-:R-:W-:-:S08]  /*1cff0*/  IMAD R17, R17, 0xc0, R20 ;  /* 0x000000c011117824 */ /* 0x014fd000078e0214 */
.L_x_1352:
        /* <DEDUP_REMOVED lines=14> */
.L_x_1353:
        /* <DEDUP_REMOVED lines=13> */
.L_x_1354:
        /* <DEDUP_REMOVED lines=9> */
[----:B------:R-:W2:Y:S01]  /*1d240*/  LDL R4, [R1] ;  /* 0x0000000001047983 */ /* 0x000ea20000100800 */
[----:B------:R-:W0:Y:S01]  /*1d250*/  LDC.64 R2, c[0x0][0x3f8] ;  /* 0x0000fe00ff027b82 */ /* 0x000e220000000a00 */
[----:B------:R-:W-:Y:S02]  /*1d260*/  ULDC.64 UR4, c[0x0][0xa08] ;  /* 0x0002820000047ab9 */ /* 0x000fe40000000a00 */
[----:B0-----:R-:W-:Y:S01]  /*1d270*/  LOP3.LUT P0, RZ, R2, UR4, RZ, 0xfc, !PT ;  /* 0x0000000402ff7c12 */ /* 0x001fe2000f80fcff */
[----:B------:R-:W-:-:S03]  /*1d280*/  UMOV UR4, 0xffffffff ;  /* 0xffffffff00047882 */ /* 0x000fc60000000000 */
[----:B------:R-:W-:-:S04]  /*1d290*/  LOP3.LUT P0, RZ, R3, UR5, RZ, 0xfc, P0 ;  /* 0x0000000503ff7c12 */ /* 0x000fc8000800fcff */
[----:B-----5:R-:W-:Y:S01]  /*1d2a0*/  SEL R8, R6, RZ, !P0 ;  /* 0x000000ff06087207 */ /* 0x020fe20004000000 */
[----:B--2---:R-:W-:Y:S01]  /*1d2b0*/  VIADD R7, R4, 0xffffffff ;  /* 0xffffffff04077836 */ /* 0x004fe20000000000 */
[----:B------:R-:W-:Y:S07]  /*1d2c0*/  BRA.DIV UR4, `(.L_x_1355) ;  /* 0x0000003e04707947 */ /* 0x000fee000b800000 */
.L_x_1466:
[----:B------:R-:W-:Y:S01]  /*1d2d0*/  UMOV UR4, 0xffffffff ;  /* 0xffffffff00047882 */ /* 0x000fe20000000000 */
[----:B------:R-:W-:Y:S02]  /*1d2e0*/  SHF.R.S32.HI R12, RZ, 0x1f, R6 ;  /* 0x0000001fff0c7819 */ /* 0x000fe40000011406 */
[----:B------:R-:W-:Y:S05]  /*1d2f0*/  BRA.DIV UR4, `(.L_x_1356) ;  /* 0x0000003e04987947 */ /* 0x000fea000b800000 */
[----:B------:R-:W-:-:S13]  /*1d300*/  ELECT P6, URZ, PT ;  /* 0x00000000003f782f */ /* 0x000fda00038c0000 */
.L_x_1469:
[----:B------:R-:W-:Y:S05]  /*1d310*/  @!P6 BRA `(.L_x_1357) ;  /* 0x0000000000f4e947 */ /* 0x000fea0003800000 */
[----:B------:R-:W-:-:S04]  /*1d320*/  ISETP.NE.U32.AND P0, PT, R2, RZ, PT ;  /* 0x000000ff0200720c */ /* 0x000fc80003f05070 */
        /* <DEDUP_REMOVED lines=10> */
[----:B------:R-:W-:-:S05]  /*1d3d0*/  @P0 SHF.R.U32.HI R4, RZ, R5, R10 ;  /* 0x00000005ff040219 */ /* 0x000fca000001160a */
[----:B------:R-:W-:-:S04]  /*1d3e0*/  IMAD.MOV R5, RZ, RZ, -R4 ;  /* 0x000000ffff057224 */ /* 0x000fc800078e0a04 */
[----:B------:R-:W-:Y:S01]  /*1d3f0*/  IMAD R7, R8, R5, R7 ;  /* 0x0000000508077224 */ /* 0x000fe200078e0207 */
[----:B------:R-:W-:-:S03]  /*1d400*/  SHF.R.S32.HI R5, RZ, 0x1f, R4 ;  /* 0x0000001fff057819 */ /* 0x000fc60000011404 */
[----:B------:R-:W-:-:S04]  /*1d410*/  IMAD.WIDE.U32 R4, R6, UR4, R4 ;  /* 0x0000000406047c25 */ /* 0x000fc8000f8e0004 */
[----:B------:R-:W-:Y:S01]  /*1d420*/  IMAD.IADD R11, R5, 0x1, R11 ;  /* 0x00000001050b7824 */ /* 0x000fe200078e020b */
[----:B------:R-:W-:-:S04]  /*1d430*/  LEA R10, P0, R4, R2, 0x2 ;  /* 0x00000002040a7211 */ /* 0x000fc800078010ff */
[----:B------:R-:W-:-:S05]  /*1d440*/  LEA.HI.X R11, R4, R3, R11, 0x2, P0 ;  /* 0x00000003040b7211 */ /* 0x000fca00000f140b */
[----:B------:R0:W5:Y:S04]  /*1d450*/  LDG.E R8, desc[UR38][R10.64] ;  /* 0x000000260a087981 */ /* 0x000168000c1e1900 */
.L_x_1358:
[----:B------:R-:W-:Y:S01]  /*1d460*/  IMAD R5, R22, 0x8, R27 ;  /* 0x0000000816057824 */ /* 0x000fe200078e021b */
[----:B------:R-:W-:-:S04]  /*1d470*/  SHF.L.U32 R4, R24, 0x1f, RZ ;  /* 0x0000001f18047819 */ /* 0x000fc800000006ff */
[----:B------:R-:W2:Y:S02]  /*1d480*/  SYNCS.PHASECHK.TRANS64.TRYWAIT P0, [R5+URZ+0x2d840], R4 ;  /* 0x02d84004050075a7 */ /* 0x000ea4000800017f */
[----:B--2---:R-:W-:Y:S05]  /*1d490*/  @!P0 BRA `(.L_x_1359) ;  /* 0x0000003c00508947 */ /* 0x004fea0003800000 */
.L_x_1470:
        /* <DEDUP_REMOVED lines=9> */
.L_x_1360:
        /* <DEDUP_REMOVED lines=27> */
[----:B0-----:R-:W-:Y:S01]  /*1d6e0*/  NOP ;  /* 0x0000000000007918 */ /* 0x001fe20000000000 */
.L_x_1357:
        /* <DEDUP_REMOVED lines=30> */
[----:B---3--:R-:W-:Y:S01]  /*1d8d0*/  @P0 R2UR UR13, R9 ;  /* 0x00000000090d02ca */ /* 0x008fe200000e0000 */
[----:B------:R-:W-:Y:S01]  /*1d8e0*/  UIADD3 UR8, UR24, 0x12400, URZ ;  /* 0x0001240018087890 */ /* 0x000fe2000fffe03f */
[----:B------:R-:W-:Y:S01]  /*1d8f0*/  @P0 R2UR UR12, R18 ;  /* 0x00000000120c02ca */ /* 0x000fe200000e0000 */
[----:B------:R-:W-:Y:S01]  /*1d900*/  UMOV UR10, 0x40 ;  /* 0x00000040000a7882 */ /* 0x000fe20000000000 */
[----:B------:R-:W-:-:S13]  /*1d910*/  @P0 R2UR UR11, R17 ;  /* 0x00000000110b02ca */ /* 0x000fda00000e0000 */
[----:B------:R4:W-:Y:S01]  /*1d920*/  UTMALDG.4D [UR8], [UR4], desc[UR22] ;  /* 0x00001608040075b4 */ /* 0x0009e20008019000 */
[----:B--2---:R-:W-:-:S05]  /*1d930*/  VIADD R5, R5, 0x1 ;  /* 0x0000000105057836 */ /* 0x004fca0000000000 */
[----:B0-----:R-:W-:Y:S01]  /*1d940*/  LEA.HI R4, R5, R5, RZ, 0x1 ;  /* 0x0000000505047211 */ /* 0x001fe200078f08ff */
[----:B------:R4:W-:Y:S03]  /*1d950*/  STL [R1+0x4], R5 ;  /* 0x0000040501007387 */ /* 0x0009e60000100800 */
[----:B------:R-:W-:-:S05]  /*1d960*/  LOP3.LUT R4, R4, 0xfffffffe, RZ, 0xc0, !PT ;  /* 0xfffffffe04047812 */ /* 0x000fca00078ec0ff */
[----:B------:R-:W-:-:S05]  /*1d970*/  IMAD.IADD R4, R5, 0x1, -R4 ;  /* 0x0000000105047824 */ /* 0x000fca00078e0a04 */
[----:B------:R-:W-:-:S04]  /*1d980*/  SHF.L.U32 R4, R4, 0x1f, RZ ;  /* 0x0000001f04047819 */ /* 0x000fc800000006ff */
[----:B------:R-:W0:Y:S02]  /*1d990*/  SYNCS.PHASECHK.TRANS64.TRYWAIT P0, [R27+URZ+0x2d820], R4 ;  /* 0x02d820041b0075a7 */ /* 0x000e24000800017f */
[----:B0---4-:R-:W-:Y:S05]  /*1d9a0*/  @!P0 BRA `(.L_x_1362) ;  /* 0x0000003800208947 */ /* 0x011fea0003800000 */
.L_x_1471:
[----:B------:R-:W-:Y:S05]  /*1d9b0*/  BSYNC B0 ;  /* 0x0000000000007941 */ /* 0x000fea0003800000 */
.L_x_1361:
[----:B------:R-:W2:Y:S01]  /*1d9c0*/  LDL R5, [R1] ;  /* 0x0000000001057983 */ /* 0x000ea20000100800 */
[----:B------:R-:W-:Y:S01]  /*1d9d0*/  BSSY B0, `(.L_x_1363) ;  /* 0x0000169000007945 */ /* 0x000fe20003800000 */
[----:B--2---:R-:W-:-:S05]  /*1d9e0*/  VIADD R9, R5, 0xfffffffe ;  /* 0xfffffffe05097836 */ /* 0x004fca0000000000 */
[----:B------:R-:W-:-:S13]  /*1d9f0*/  ISETP.GE.AND P0, PT, R9, R29, PT ;  /* 0x0000001d0900720c */ /* 0x000fda0003f06270 */
[----:B------:R-:W-:Y:S05]  /*1da00*/  @!P0 BRA `(.L_x_1364) ;  /* 0x0000001400948947 */ /* 0x000fea0003800000 */
[----:B0-----:R-:W-:Y:S01]  /*1da10*/  IMAD.MOV R4, RZ, RZ, -R5 ;  /* 0x000000ffff047224 */ /* 0x001fe200078e0a05 */
[----:B------:R-:W-:Y:S01]  /*1da20*/  LOP3.LUT R13, RZ, R29, RZ, 0x33, !PT ;  /* 0x0000001dff0d7212 */ /* 0x000fe200078e33ff */
[----:B------:R-:W-:Y:S03]  /*1da30*/  BSSY B1, `(.L_x_1365) ;  /* 0x0000079000017945 */ /* 0x000fe60003800000 */
[----:B------:R-:W-:-:S05]  /*1da40*/  VIADDMNMX R13, R4, 0x1, R13, !PT ;  /* 0x00000001040d7846 */ /* 0x000fca000780010d */
        /* <DEDUP_REMOVED lines=33> */
.L_x_1369:
[----:B0-----:R-:W-:Y:S01]  /*1dc60*/  IMAD R3, R10, 0x8, R27 ;  /* 0x000000080a037824 */ /* 0x001fe200078e021b */
[----:B------:R-:W-:-:S04]  /*1dc70*/  SHF.L.U32 R2, R14, 0x1f, RZ ;  /* 0x0000001f0e027819 */ /* 0x000fc800000006ff */
[----:B------:R-:W0:Y:S02]  /*1dc80*/  SYNCS.PHASECHK.TRANS64.TRYWAIT P0, [R3+URZ+0x2d840], R2 ;  /* 0x02d84002030075a7 */ /* 0x000e24000800017f */
[----:B0-----:R-:W-:Y:S05]  /*1dc90*/  @!P0 BRA `(.L_x_1370) ;  /* 0x0000003400788947 */ /* 0x001fea0003800000 */
.L_x_1472:
        /* <DEDUP_REMOVED lines=9> */
.L_x_1371:
        /* <DEDUP_REMOVED lines=31> */
.L_x_1473:
[----:B------:R-:W-:Y:S05]  /*1df20*/  @P1 BRA `(.L_x_1373) ;  /* 0x0000000000181947 */ /* 0x000fea0003800000 */
[----:B------:R-:W-:Y:S01]  /*1df30*/  ISETP.NE.AND P0, PT, R28, RZ, PT ;  /* 0x000000ff1c00720c */ /* 0x000fe20003f05270 */
[----:B0-----:R-:W-:Y:S02]  /*1df40*/  IMAD R2, R22, 0x8, R27 ;  /* 0x0000000816027824 */ /* 0x001fe400078e021b */
[----:B------:R-:W-:-:S04]  /*1df50*/  IMAD.MOV.U32 R3, RZ, RZ, 0x6000 ;  /* 0x00006000ff037424 */ /* 0x000fc800078e00ff */
[----:B------:R2:W-:Y:S06]  /*1df60*/  SYNCS.ARRIVE.TRANS64 RZ, [R2+URZ+0x2d850], R3 ;  /* 0x02d8500302ff79a7 */ /* 0x0005ec000800003f */
[----:B------:R-:W-:Y:S05]  /*1df70*/  @!P0 BRA `(.L_x_1373) ;  /* 0x0000000000048947 */ /* 0x000fea0003800000 */
[----:B------:R-:W-:Y:S01]  /*1df80*/  BPT.TRAP 0x1 ;  /* 0x000000040000795c */ /* 0x000fe20000300000 */
.L_x_1373:
        /* <DEDUP_REMOVED lines=30> */
.L_x_1368:
[----:B------:R-:W-:Y:S05]  /*1e170*/  BSYNC B2 ;  /* 0x0000000000027941 */ /* 0x000fea0003800000 */
.L_x_1367:
[----:B------:R-:W2:Y:S01]  /*1e180*/  LDL R2, [R1] ;  /* 0x0000000001027983 */ /* 0x000ea20000100800 */
[----:B------:R-:W-:Y:S02]  /*1e190*/  IMAD.MOV.U32 R22, RZ, RZ, R10 ;  /* 0x000000ffff167224 */ /* 0x000fe400078e000a */
[----:B------:R-:W-:Y:S02]  /*1e1a0*/  IMAD.MOV.U32 R24, RZ, RZ, R14 ;  /* 0x000000ffff187224 */ /* 0x000fe400078e000e */
[----:B--2---:R-:W-:-:S07]  /*1e1b0*/  VIADD R9, R2, 0xfffffffd ;  /* 0xfffffffd02097836 */ /* 0x004fce0000000000 */
.L_x_1366:
[----:B------:R-:W-:Y:S05]  /*1e1c0*/  BSYNC B1 ;  /* 0x0000000000017941 */ /* 0x000fea0003800000 */
.L_x_1365:
[----:B------:R-:W2:Y:S01]  /*1e1d0*/  LDL.LU R2, [R1] ;  /* 0x0000000001027983 */ /* 0x000ea20000300800 */
[----:B------:R-:W-:Y:S01]  /*1e1e0*/  VIADD R13, R13, 0xfffffffe ;  /* 0xfffffffe0d0d7836 */ /* 0x000fe20000000000 */
[----:B--2---:R-:W-:-:S04]  /*1e1f0*/  LOP3.LUT R2, RZ, R2, RZ, 0x33, !PT ;  /* 0x00000002ff027212 */ /* 0x004fc800078e33ff */
[----:B------:R-:W-:-:S13]  /*1e200*/  ISETP.NE.AND P0, PT, R13, R2, PT ;  /* 0x000000020d00720c */ /* 0x000fda0003f05270 */
[----:B------:R-:W-:Y:S05]  /*1e210*/  @!P0 BRA `(.L_x_1364) ;  /* 0x0000000c00908947 */ /* 0x000fea0003800000 */
[----:B------:R-:W-:-:S07]  /*1e220*/  IMAD.MOV.U32 R4, RZ, RZ, R8 ;  /* 0x000000ffff047224 */ /* 0x000fce00078e0008 */
.L_x_1388:
[----:B------:R-:W-:Y:S01]  /*1e230*/  VIADD R10, R22, 0x1 ;  /* 0x00000001160a7836 */ /* 0x000fe20000000000 */
[----:B------:R-:W-:Y:S05]  /*1e240*/  YIELD ;  /* 0x0000000000007946 */ /* 0x000fea0003800000 */
[----:B------:R-:W-:Y:S01]  /*1e250*/  ISETP.NE.AND P0, PT, R10, 0x2, PT ;  /* 0x000000020a00780c */ /* 0x000fe20003f05270 */
[----:B------:R-:W-:Y:S03]  /*1e260*/  BSSY B1, `(.L_x_1374) ;  /* 0x000006c000017945 */ /* 0x000fe60003800000 */
[----:B0-----:R-:W-:-:S02]  /*1e270*/  SEL R11, RZ, 0x1, P0 ;  /* 0x00000001ff0b7807 */ /* 0x001fc40000000000 */
[----:B------:R-:W-:Y:S02]  /*1e280*/  SEL R10, R10, RZ, P0 ;  /* 0x000000ff0a0a7207 */ /* 0x000fe40000000000 */
[----:B------:R-:W-:Y:S01]  /*1e290*/  LOP3.LUT R11, R24, R11, RZ, 0x3c, !PT ;  /* 0x0000000b180b7212 */ /* 0x000fe200078e3cff */
[----:B--2---:R-:W-:Y:S06]  /*1e2a0*/  @!P6 BRA `(.L_x_1375) ;  /* 0x00000004009ce947 */ /* 0x004fec0003800000 */
        /* <DEDUP_REMOVED lines=23> */
.L_x_1376:
[----:B------:R-:W-:Y:S01]  /*1e420*/  IMAD R3, R10, 0x8, R27 ;  /* 0x000000080a037824 */ /* 0x000fe200078e021b */
[----:B------:R-:W-:-:S04]  /*1e430*/  SHF.L.U32 R2, R11, 0x1f, RZ ;  /* 0x0000001f0b027819 */ /* 0x000fc800000006ff */
[----:B------:R-:W2:Y:S02]  /*1e440*/  SYNCS.PHASECHK.TRANS64.TRYWAIT P0, [R3+URZ+0x2d840], R2 ;  /* 0x02d84002030075a7 */ /* 0x000ea4000800017f */
[----:B--2---:R-:W-:Y:S05]  /*1e450*/  @!P0 BRA `(.L_x_1377) ;  /* 0x0000002c00b08947 */ /* 0x004fea0003800000 */
.L_x_1474:
        /* <DEDUP_REMOVED lines=9> */
.L_x_1378:
        /* <DEDUP_REMOVED lines=31> */
.L_x_1475:
[----:B------:R-:W-:Y:S05]  /*1e6e0*/  @P0 BRA `(.L_x_1380) ;  /* 0x0000000000140947 */ /* 0x000fea0003800000 */
[----:B------:R-:W-:Y:S01]  /*1e6f0*/  ISETP.NE.AND P1, PT, R28, RZ, PT ;  /* 0x000000ff1c00720c */ /* 0x000fe20003f25270 */
[----:B------:R-:W-:-:S04]  /*1e700*/  IMAD.MOV.U32 R2, RZ, RZ, 0x6000 ;  /* 0x00006000ff027424 */ /* 0x000fc800078e00ff */
[----:B------:R2:W-:Y:S08]  /*1e710*/  SYNCS.ARRIVE.TRANS64 RZ, [R3+URZ+0x50], R2 ;  /* 0x0000500203ff79a7 */ /* 0x0005f0000800003f */
[----:B------:R-:W-:Y:S05]  /*1e720*/  @!P1 BRA `(.L_x_1380) ;  /* 0x0000000000049947 */ /* 0x000fea0003800000 */
[----:B------:R-:W-:Y:S01]  /*1e730*/  BPT.TRAP 0x1 ;  /* 0x000000040000795c */ /* 0x000fe20000300000 */
.L_x_1380:
        /* <DEDUP_REMOVED lines=30> */
.L_x_1375:
[----:B------:R-:W-:Y:S05]  /*1e920*/  BSYNC B1 ;  /* 0x0000000000017941 */ /* 0x000fea0003800000 */
.L_x_1374:
[----:B------:R-:W-:Y:S01]  /*1e930*/  VIADD R22, R10, 0x1 ;  /* 0x000000010a167836 */ /* 0x000fe20000000000 */
[----:B------:R-:W-:Y:S01]  /*1e940*/  BSSY B1, `(.L_x_1381) ;  /* 0x000006e000017945 */ /* 0x000fe20003800000 */
[----:B------:R-:W-:-:S03]  /*1e950*/  VIADD R13, R9, 0xffffffff ;  /* 0xffffffff090d7836 */ /* 0x000fc60000000000 */
[----:B------:R-:W-:-:S04]  /*1e960*/  ISETP.NE.AND P0, PT, R22, 0x2, PT ;  /* 0x000000021600780c */ /* 0x000fc80003f05270 */
[----:B0-----:R-:W-:Y:S02]  /*1e970*/  SEL R24, RZ, 0x1, P0 ;  /* 0x00000001ff187807 */ /* 0x001fe40000000000 */
        /* <DEDUP_REMOVED lines=9> */
[----:B------:R-:W-:Y:S01]  /*1ea10*/  ULDC.64 UR6, c[0x0][0x408] ;  /* 0x0001020000067ab9 */ /* 0x000fe20000000a00 */
[----:B0-----:R-:W-:-:S13]  /*1ea20*/  ISETP.NE.AND P0, PT, R5, 0x1, PT ;  /* 0x000000010500780c */ /* 0x001fda0003f05270 */
[----:B--2---:R-:W0:Y:S02]  /*1ea30*/  @P0 LDC.64 R2, c[0x0][0x420] ;  /* 0x00010800ff020b82 */ /* 0x004e240000000a00 */
[----:B0-----:R-:W-:-:S04]  /*1ea40*/  @P0 IMAD.HI.U32 R4, R13, R2, RZ ;  /* 0x000000020d040227 */ /* 0x001fc800078e00ff */
        /* <DEDUP_REMOVED lines=8> */
[----:B------:R-:W-:-:S03]  /*1ead0*/  LEA R4, P0, R2, UR4, 0x2 ;  /* 0x0000000402047c11 */ /* 0x000fc6000f8010ff */
[----:B------:R-:W-:-:S05]  /*1eae0*/  IMAD.IADD R5, R5, 0x1, R3 ;  /* 0x0000000105057824 */ /* 0x000fca00078e0203 */
[----:B------:R-:W-:-:S05]  /*1eaf0*/  LEA.HI.X R5, R2, UR5, R5, 0x2, P0 ;  /* 0x0000000502057c11 */ /* 0x000fca00080f1405 */
[----:B------:R0:W5:Y:S02]  /*1eb00*/  LDG.E R4, desc[UR38][R4.64] ;  /* 0x0000002604047981 */ /* 0x000164000c1e1900 */
.L_x_1383:
[----:B--2---:R-:W-:Y:S01]  /*1eb10*/  IMAD R2, R22, 0x8, R27 ;  /* 0x0000000816027824 */ /* 0x004fe200078e021b */
[----:B------:R-:W-:-:S04]  /*1eb20*/  SHF.L.U32 R3, R24, 0x1f, RZ ;  /* 0x0000001f18037819 */ /* 0x000fc800000006ff */
[----:B------:R-:W2:Y:S02]  /*1eb30*/  SYNCS.PHASECHK.TRANS64.TRYWAIT P0, [R2+URZ+0x2d840], R3 ;  /* 0x02d84003020075a7 */ /* 0x000ea4000800017f */
[----:B--2---:R-:W-:Y:S05]  /*1eb40*/  @!P0 BRA `(.L_x_1384) ;  /* 0x00000028001c8947 */ /* 0x004fea0003800000 */
.L_x_1476:
        /* <DEDUP_REMOVED lines=9> */
.L_x_1385:
[----:B0-2---:R-:W-:Y:S01]  /*1ebe0*/  VIADD R3, R27, 0x2d800 ;  /* 0x0002d8001b037836 */ /* 0x005fe20000000000 */
[----:B------:R-:W-:Y:S01]  /*1ebf0*/  R2UR UR11, R14 ;  /* 0x000000000e0b72ca */ /* 0x000fe200000e0000 */
[----:B------:R-:W-:Y:S01]  /*1ec00*/  UIADD3 UR4, UP0, UR40, 0x370, URZ ;  /* 0x0000037028047890 */ /* 0x000fe2000ff1e03f */
[----:B------:R-:W-:Y:S01]  /*1ec10*/  R2UR UR5, R23 ;  /* 0x00000000170572ca */ /* 0x000fe200000e0000 */
[----:B------:R-:W-:Y:S01]  /*1ec20*/  IMAD R2, R22, 0x8, R3 ;  /* 0x0000000816027824 */ /* 0x000fe200078e0203 */
[----:B------:R-:W-:Y:S01]  /*1ec30*/  R2UR UR12, R0 ;  /* 0x00000000000c72ca */ /* 0x000fe200000e0000 */
[----:B------:R-:W-:Y:S01]  /*1ec40*/  UMOV UR10, URZ ;  /* 0x0000003f000a7c82 */ /* 0x000fe20008000000 */
[----:B-----5:R-:W-:Y:S01]  /*1ec50*/  R2UR UR13, R4 ;  /* 0x00000000040d72ca */ /* 0x020fe200000e0000 */
[----:B------:R-:W-:Y:S01]  /*1ec60*/  UMOV UR6, 0x0 ;  /* 0x0000000000067882 */ /* 0x000fe20000000000 */
[----:B------:R-:W-:Y:S01]  /*1ec70*/  R2UR UR9, R2 ;  /* 0x00000000020972ca */ /* 0x000fe200000e0000 */
[----:B------:R-:W-:Y:S01]  /*1ec80*/  IMAD R2, R22, 0x6000, R27 ;  /* 0x0000600016027824 */ /* 0x000fe200078e021b */
[----:B------:R-:W-:Y:S01]  /*1ec90*/  UMOV UR7, 0x14f00000 ;  /* 0x14f0000000077882 */ /* 0x000fe20000000000 */
[----:B------:R-:W-:Y:S01]  /*1eca0*/  UMOV UR17, 0x20 ;  /* 0x0000002000117882 */ /* 0x000fe20000000000 */
[----:B------:R-:W-:Y:S01]  /*1ecb0*/  UMOV UR18, 0x40 ;  /* 0x0000004000127882 */ /* 0x000fe20000000000 */
[----:B------:R-:W-:-:S02]  /*1ecc0*/  SHF.L.U32 R11, R11, 0x1f, RZ ;  /* 0x0000001f0b0b7819 */ /* 0x000fc400000006ff */
[----:B------:R-:W-:Y:S01]  /*1ecd0*/  R2UR UR8, R2 ;  /* 0x00000000020872ca */ /* 0x000fe200000e0000 */
[----:B------:R-:W-:Y:S01]  /*1ece0*/  ULEA UR11, UR11, UR5, 0x7 ;  /* 0x000000050b0b7291 */ /* 0x000fe2000f8e383f */
[----:B------:R-:W-:Y:S01]  /*1ecf0*/  IMAD R2, R10, 0x8, R3 ;  /* 0x000000080a027824 */ /* 0x000fe200078e0203 */
[----:B------:R-:W-:-:S03]  /*1ed00*/  UIADD3.X UR5, URZ, UR41, URZ, UP0, !UPT ;  /* 0x000000293f057290 */ /* 0x000fc600087fe43f */
[----:B------:R-:W-:-:S07]  /*1ed10*/  UIADD3 UR9, UR9, 0x30, URZ ;  /* 0x0000003009097890 */ /* 0x000fce000fffe03f */
[----:B------:R-:W-:Y:S02]  /*1ed20*/  UIADD3 UR14, UR8, 0x15400, URZ ;  /* 0x00015400080e7890 */ /* 0x000fe4000fffe03f */
[----:B------:R-:W-:Y:S02]  /*1ed30*/  UIADD3 UR15, UR8, 0x17400, URZ ;  /* 0x00017400080f7890 */ /* 0x000fe4000fffe03f */
[----:B------:R-:W-:-:S03]  /*1ed40*/  UIADD3 UR16, UR8, 0x19400, URZ ;  /* 0x0001940008107890 */ /* 0x000fc6000fffe03f */
[----:B------:R-:W-:Y:S02]  /*1ed50*/  UMOV UR8, UR14 ;  /* 0x0000000e00087c82 */ /* 0x000fe40008000000 */
[----:B------:R0:W-:Y:S02]  /*1ed60*/  UTMALDG.4D [UR8], [UR4], desc[UR6] ;  /* 0x00000608040075b4 */ /* 0x0001e40008019000 */
[----:B0-----:R-:W-:Y:S01]  /*1ed70*/  UMOV UR8, UR15 ;  /* 0x0000000f00087c82 */ /* 0x001fe20008000000 */
[----:B------:R-:W-:Y:S02]  /*1ed80*/  UMOV UR10, UR17 ;  /* 0x00000011000a7c82 */ /* 0x000fe40008000000 */
[----:B------:R0:W-:Y:S02]  /*1ed90*/  UTMALDG.4D [UR8], [UR4], desc[UR6] ;  /* 0x00000608040075b4 */ /* 0x0001e40008019000 */
[----:B0-----:R-:W-:Y:S01]  /*1eda0*/  UMOV UR8, UR16 ;  /* 0x0000001000087c82 */ /* 0x001fe20008000000 */
[----:B------:R-:W-:-:S02]  /*1edb0*/  UMOV UR10, UR18 ;  /* 0x00000012000a7c82 */ /* 0x000fc40008000000 */
[----:B------:R0:W-:Y:S01]  /*1edc0*/  UTMALDG.4D [UR8], [UR4], desc[UR6] ;  /* 0x00000608040075b4 */ /* 0x0001e20008019000 */
[----:B------:R-:W2:Y:S02]  /*1edd0*/  SYNCS.PHASECHK.TRANS64.TRYWAIT P1, [R2+URZ+0x60], R11 ;  /* 0x0000600b020075a7 */ /* 0x000ea4000802017f */
[----:B0-2---:R-:W-:Y:S05]  /*1ede0*/  @!P1 BRA `(.L_x_1386) ;  /* 0x0000002400889947 */ /* 0x005fea0003800000 */
.L_x_1477:
[----:B------:R-:W-:Y:S05]  /*1edf0*/  @P0 BRA `(.L_x_1387) ;  /* 0x0000000000140947 */ /* 0x000fea0003800000 */
[----:B------:R-:W-:Y:S01]  /*1ee00*/  ISETP.NE.AND P1, PT, R28, RZ, PT ;  /* 0x000000ff1c00720c */ /* 0x000fe20003f25270 */
[----:B------:R-:W-:-:S04]  /*1ee10*/  IMAD.MOV.U32 R3, RZ, RZ, 0x6000 ;  /* 0x00006000ff037424 */ /* 0x000fc800078e00ff */
[----:B------:R2:W-:Y:S08]  /*1ee20*/  SYNCS.ARRIVE.TRANS64 RZ, [R2+URZ+0x50], R3 ;  /* 0x0000500302ff79a7 */ /* 0x0005f0000800003f */
[----:B------:R-:W-:Y:S05]  /*1ee30*/  @!P1 BRA `(.L_x_1387) ;  /* 0x0000000000049947 */ /* 0x000fea0003800000 */
[----:B------:R-:W-:Y:S01]  /*1ee40*/  BPT.TRAP 0x1 ;  /* 0x000000040000795c */ /* 0x000fe20000300000 */
.L_x_1387:
        /* <DEDUP_REMOVED lines=29> */
.L_x_1382:
[----:B------:R-:W-:Y:S05]  /*1f020*/  BSYNC B1 ;  /* 0x0000000000017941 */ /* 0x000fea0003800000 */
.L_x_1381:
[----:B------:R-:W-:Y:S01]  /*1f030*/  ISETP.GT.AND P0, PT, R13, R29, PT ;  /* 0x0000001d0d00720c */ /* 0x000fe20003f04270 */
[----:B------:R-:W-:-:S12]  /*1f040*/  VIADD R9, R9, 0xfffffffe ;  /* 0xfffffffe09097836 */ /* 0x000fd80000000000 */
[----:B------:R-:W-:Y:S05]  /*1f050*/  @P0 BRA `(.L_x_1388) ;  /* 0xfffffff000740947 */ /* 0x000fea000383ffff */
.L_x_1364:
[----:B------:R-:W-:Y:S05]  /*1f060*/  BSYNC B0 ;  /* 0x0000000000007941 */ /* 0x000fea0003800000 */
.L_x_1363:
[----:B------:R-:W-:Y:S01]  /*1f070*/  ISETP.NE.AND P0, PT, R28, RZ, PT ;  /* 0x000000ff1c00720c */ /* 0x000fe20003f05270 */
[----:B------:R-:W-:-:S12]  /*1f080*/  BSSY B0, `(.L_x_1389) ;  /* 0x000000e000007945 */ /* 0x000fd80003800000 */
[----:B------:R-:W-:Y:S05]  /*1f090*/  @P0 BRA `(.L_x_1390) ;  /* 0x0000000000300947 */ /* 0x000fea0003800000 */
[----:B------:R-:W3:Y:S01]  /*1f0a0*/  S2R R9, SR_LANEID ;  /* 0x0000000000097919 */ /* 0x000ee20000000000 */
[----:B------:R-:W-:Y:S01]  /*1f0b0*/  VOTEU.ANY UR4, UPT, PT ;  /* 0x0000000000047886 */ /* 0x000fe200038e0100 */
[----:B0-2---:R-:W0:Y:S01]  /*1f0c0*/  LDC.64 R2, c[0x0][0xc38] ;  /* 0x00030e00ff027b82 */ /* 0x005e220000000a00 */
[----:B------:R-:W3:Y:S08]  /*1f0d0*/  FLO.U32 R4, UR4 ;  /* 0x0000000400047d00 */ /* 0x000ef000080e0000 */
[----:B------:R-:W0:Y:S01]  /*1f0e0*/  POPC R5, UR4 ;  /* 0x0000000400057d09 */ /* 0x000e220008000000 */
[----:B---3--:R-:W-:-:S13]  /*1f0f0*/  ISETP.EQ.U32.AND P0, PT, R4, R9, PT ;  /* 0x000000090400720c */ /* 0x008fda0003f02070 */
[----:B0-----:R-:W2:Y:S01]  /*1f100*/  @P0 ATOMG.E.ADD.STRONG.GPU PT, R3, desc[UR38][R2.64], R5 ;  /* 0x00000005020309a8 */ /* 0x001ea200081ee1e6 */
[----:B------:R-:W0:Y:S02]  /*1f110*/  S2R R6, SR_LTMASK ;  /* 0x0000000000067919 */ /* 0x000e240000003900 */
[----:B0-----:R-:W-:-:S04]  /*1f120*/  LOP3.LUT R6, R6, UR4, RZ, 0xc0, !PT ;  /* 0x0000000406067c12 */ /* 0x001fc8000f8ec0ff */
[----:B------:R-:W0:Y:S01]  /*1f130*/  POPC R9, R6 ;  /* 0x0000000600097309 */ /* 0x000e220000000000 */
[----:B--2---:R-:W0:Y:S02]  /*1f140*/  SHFL.IDX PT, R4, R3, R4, 0x1f ;  /* 0x00001f0403047589 */ /* 0x004e2400000e0000 */
[----:B0-----:R-:W-:-:S07]  /*1f150*/  IADD3 R16, R4, UR36, R9 ;  /* 0x0000002404107c10 */ /* 0x001fce000fffe009 */
.L_x_1390:
[----:B------:R-:W-:Y:S05]  /*1f160*/  BSYNC B0 ;  /* 0x0000000000007941 */ /* 0x000fea0003800000 */
.L_x_1389:
[----:B------:R-:W-:Y:S04]  /*1f170*/  BSSY B0, `(.L_x_1391) ;  /* 0x000002b000007945 */ /* 0x000fe80003800000 */
[----:B------:R-:W-:Y:S05]  /*1f180*/  @!P6 BRA `(.L_x_1392) ;  /* 0x0000000000a4e947 */ /* 0x000fea0003800000 */
[----:B--2---:R-:W-:Y:S01]  /*1f190*/  IMAD R3, R22, 0x8, R27 ;  /* 0x0000000816037824 */ /* 0x004fe200078e021b */
[----:B0-----:R-:W-:-:S04]  /*1f1a0*/  SHF.L.U32 R2, R24, 0x1f, RZ ;  /* 0x0000001f18027819 */ /* 0x001fc800000006ff */
[----:B------:R-:W0:Y:S02]  /*1f1b0*/  SYNCS.PHASECHK.TRANS64.TRYWAIT P0, [R3+URZ+0x2d860], R2 ;  /* 0x02d86002030075a7 */ /* 0x000e24000800017f */
[----:B0-----:R-:W-:Y:S05]  /*1f1c0*/  @!P0 BRA `(.L_x_1393) ;  /* 0x0000002000a48947 */ /* 0x001fea0003800000 */
.L_x_1478:
        /* <DEDUP_REMOVED lines=9> */
.L_x_1394:
        /* <DEDUP_REMOVED lines=28> */
.L_x_1392:
[----:B------:R-:W-:Y:S05]  /*1f420*/  BSYNC B0 ;  /* 0x0000000000007941 */ /* 0x000fea0003800000 */
.L_x_1391:
[----:B------:R-:W-:-:S05]  /*1f430*/  VIADD R22, R22, 0x1 ;  /* 0x0000000116167836 */ /* 0x000fca0000000000 */
[----:B------:R-:W-:-:S04]  /*1f440*/  ISETP.NE.AND P0, PT, R22, 0x2, PT ;  /* 0x000000021600780c */ /* 0x000fc80003f05270 */
[----:B0-2---:R-:W-:Y:S02]  /*1f450*/  SEL R3, RZ, 0x1, P0 ;  /* 0x00000001ff037807 */ /* 0x005fe40000000000 */
[----:B------:R-:W-:Y:S02]  /*1f460*/  SEL R22, R22, RZ, P0 ;  /* 0x000000ff16167207 */ /* 0x000fe40000000000 */
[----:B------:R-:W-:-:S07]  /*1f470*/  LOP3.LUT R24, R24, R3, RZ, 0x3c, !PT ;  /* 0x0000000318187212 */ /* 0x000fce00078e3cff */
.L_x_1348:
[----:B------:R-:W-:Y:S05]  /*1f480*/  BSYNC B6 ;  /* 0x0000000000067941 */ /* 0x000fea0003800000 */
.L_x_1346:
[----:B------:R-:W-:-:S03]  /*1f490*/  UMOV UR4, 0xffffffff ;  /* 0xffffffff00047882 */ /* 0x000fc60000000000 */
[----:B------:R-:W-:Y:S05]  /*1f4a0*/  BRA.DIV UR4, `(.L_x_1395) ;  /* 0x0000002204007947 */ /* 0x000fea000b800000 */
[----:B------:R2:W3:Y:S04]  /*1f4b0*/  SHFL.IDX PT, R4, R16, RZ, 0x1f ;  /* 0x00001fff10047589 */ /* 0x0004e800000e0000 */
[----:B------:R2:W4:Y:S02]  /*1f4c0*/  SHFL.IDX PT, R5, R16, 0x1, 0x1f ;  /* 0x00201f0010057f89 */ /* 0x00052400000e0000 */
.L_x_1482:
        /* <DEDUP_REMOVED lines=8> */
[----:B------:R-:W0:Y:S02]  /*1f550*/  LDC.64 R2, c[0x0][0xc58] ;  /* 0x00031600ff027b82 */ /* 0x000e240000000a00 */
[----:B0-----:R-:W-:-:S06]  /*1f560*/  IMAD.WIDE R2, R7, 0x4, R2 ;  /* 0x0000000407027825 */ /* 0x001fcc00078e0202 */
[----:B------:R0:W5:Y:S02]  /*1f570*/  LDG.E R2, desc[UR38][R2.64] ;  /* 0x0000002602027981 */ /* 0x000164000c1e1900 */
.L_x_1397:
[----:B------:R-:W-:Y:S05]  /*1f580*/  BSYNC B0 ;  /* 0x0000000000007941 */ /* 0x000fea0003800000 */
.L_x_1396:
[----:B------:R-:W-:-:S03]  /*1f590*/  UMOV UR4, 0xffffffff ;  /* 0xffffffff00047882 */ /* 0x000fc60000000000 */
[----:B------:R-:W-:Y:S05]  /*1f5a0*/  BRA.DIV UR4, `(.L_x_1398) ;  /* 0x00000022040c7947 */ /* 0x000fea000b800000 */
[----:B-----5:R-:W0:Y:S01]  /*1f5b0*/  SHFL.UP PT, R14, R2, 0x1, RZ ;  /* 0x04200000020e7989 */ /* 0x020e2200000e00ff */
        /* <DEDUP_REMOVED lines=19> */
[----:B------:R0:W0:Y:S02]  /*1f6f0*/  SHFL.IDX PT, R14, R3, 0x1f, 0x1f ;  /* 0x03e01f00030e7f89 */ /* 0x00002400000e0000 */
.L_x_1490:
[----:B------:R-:W-:Y:S02]  /*1f700*/  ULDC UR4, c[0x0][0xc10] ;  /* 0x0003040000047ab9 */ /* 0x000fe40000000800 */
[----:B------:R-:W-:-:S04]  /*1f710*/  IMAD.U32 R6, RZ, RZ, UR4 ;  /* 0x00000004ff067e24 */ /* 0x000fc8000f8e00ff */
[----:B0-----:R-:W-:-:S04]  /*1f720*/  IMAD R14, R14, R6, RZ ;  /* 0x000000060e0e7224 */ /* 0x001fc800078e02ff */
[----:B----4-:R-:W-:-:S05]  /*1f730*/  IMAD.IADD R5, R5, 0x1, R14 ;  /* 0x0000000105057824 */ /* 0x010fca00078e020e */
[----:B---3--:R-:W-:-:S13]  /*1f740*/  ISETP.GT.AND P0, PT, R5, R4, PT ;  /* 0x000000040500720c */ /* 0x008fda0003f04270 */
[----:B------:R-:W-:Y:S05]  /*1f750*/  @P0 BRA `(.L_x_1399) ;  /* 0x0000000000ac0947 */ /* 0x000fea0003800000 */
[----:B------:R-:W0:Y:S02]  /*1f760*/  LDC R0, c[0x0][0xc14] ;  /* 0x00030500ff007b82 */ /* 0x000e240000000800 */
.L_x_1404:
[----:B------:R-:W-:-:S05]  /*1f770*/  VIADD R19, R19, 0x1f ;  /* 0x0000001f13137836 */ /* 0x000fca0000000000 */
[----:B0-----:R-:W-:-:S13]  /*1f780*/  ISETP.GE.AND P0, PT, R19, R0, PT ;  /* 0x000000001300720c */ /* 0x001fda0003f06270 */
[----:B------:R-:W-:Y:S05]  /*1f790*/  @P0 BRA `(.L_x_1400) ;  /* 0x0000000400e40947 */ /* 0x000fea0003800000 */
[C---:B------:R-:W-:Y:S01]  /*1f7a0*/  IMAD.IADD R7, R28.reuse, 0x1, R19 ;  /* 0x000000011c077824 */ /* 0x040fe200078e0213 */
[----:B------:R-:W-:Y:S01]  /*1f7b0*/  ISETP.NE.AND P1, PT, R28, 0x1f, PT ;  /* 0x0000001f1c00780c */ /* 0x000fe20003f25270 */
[----:B------:R-:W-:Y:S01]  /*1f7c0*/  BSSY B0, `(.L_x_1401) ;  /* 0x0000007000007945 */ /* 0x000fe20003800000 */
[----:B------:R-:W-:Y:S02]  /*1f7d0*/  IMAD.MOV.U32 R2, RZ, RZ, RZ ;  /* 0x000000ffff027224 */ /* 0x000fe400078e00ff */
[----:B------:R-:W-:-:S13]  /*1f7e0*/  ISETP.GE.OR P0, PT, R7, R0, !P1 ;  /* 0x000000000700720c */ /* 0x000fda0004f06670 */
[----:B------:R-:W-:Y:S05]  /*1f7f0*/  @P0 BRA `(.L_x_1402) ;  /* 0x00000000000c0947 */ /* 0x000fea0003800000 */
[----:B------:R-:W0:Y:S02]  /*1f800*/  LDC.64 R2, c[0x0][0xc58] ;  /* 0x00031600ff027b82 */ /* 0x000e240000000a00 */
[----:B0-----:R-:W-:-:S06]  /*1f810*/  IMAD.WIDE R2, R7, 0x4, R2 ;  /* 0x0000000407027825 */ /* 0x001fcc00078e0202 */
[----:B------:R0:W5:Y:S02]  /*1f820*/  LDG.E R2, desc[UR38][R2.64] ;  /* 0x0000002602027981 */ /* 0x000164000c1e1900 */
.L_x_1402:
[----:B------:R-:W-:Y:S05]  /*1f830*/  BSYNC B0 ;  /* 0x0000000000007941 */ /* 0x000fea0003800000 */
.L_x_1401:
[----:B------:R-:W-:-:S03]  /*1f840*/  UMOV UR4, 0xffffffff ;  /* 0xffffffff00047882 */ /* 0x000fc60000000000 */
[----:B------:R-:W-:Y:S05]  /*1f850*/  BRA.DIV UR4, `(.L_x_1403) ;  /* 0x0000002204307947 */ /* 0x000fea000b800000 */
[----:B-----5:R-:W3:Y:S01]  /*1f860*/  SHFL.UP PT, R14, R2, 0x1, RZ ;  /* 0x04200000020e7989 */ /* 0x020ee200000e00ff */
[C---:B------:R-:W-:Y:S02]  /*1f870*/  ISETP.NE.AND P0, PT, R28.reuse, RZ, PT ;  /* 0x000000ff1c00720c */ /* 0x040fe40003f05270 */
[----:B------:R-:W-:Y:S02]  /*1f880*/  ISETP.GE.U32.AND P1, PT, R28, 0x2, PT ;  /* 0x000000021c00780c */ /* 0x000fe40003f26070 */
[----:B---3--:R-:W-:Y:S02]  /*1f890*/  SEL R13, R14, RZ, P0 ;  /* 0x000000ff0e0d7207 */ /* 0x008fe40000000000 */
[----:B------:R-:W-:-:S03]  /*1f8a0*/  ISETP.GE.U32.AND P0, PT, R28, 0x4, PT ;  /* 0x000000041c00780c */ /* 0x000fc60003f06070 */
[----:B------:R-:W-:-:S05]  /*1f8b0*/  IMAD.IADD R13, R2, 0x1, R13 ;  /* 0x00000001020d7824 */ /* 0x000fca00078e020d */
[----:B------:R-:W3:Y:S02]  /*1f8c0*/  SHFL.UP PT, R14, R13, 0x2, RZ ;  /* 0x044000000d0e7989 */ /* 0x000ee400000e00ff */
[----:B---3--:R-:W-:Y:S02]  /*1f8d0*/  SEL R14, R14, RZ, P1 ;  /* 0x000000ff0e0e7207 */ /* 0x008fe40000800000 */
[----:B------:R-:W-:-:S03]  /*1f8e0*/  ISETP.GE.U32.AND P1, PT, R28, 0x8, PT ;  /* 0x000000081c00780c */ /* 0x000fc60003f26070 */
[----:B0-----:R-:W-:-:S05]  /*1f8f0*/  IMAD.IADD R3, R13, 0x1, R14 ;  /* 0x000000010d037824 */ /* 0x001fca00078e020e */
        /* <DEDUP_REMOVED lines=10> */
[----:B------:R0:W3:Y:S02]  /*1f9a0*/  SHFL.IDX PT, R14, R3, 0x1f, 0x1f ;  /* 0x03e01f00030e7f89 */ /* 0x0000e400000e0000 */
.L_x_1498:
[----:B------:R-:W-:Y:S02]  /*1f9b0*/  ULDC UR4, c[0x0][0xc10] ;  /* 0x0003040000047ab9 */ /* 0x000fe40000000800 */
[----:B------:R-:W-:-:S04]  /*1f9c0*/  IMAD.U32 R6, RZ, RZ, UR4 ;  /* 0x00000004ff067e24 */ /* 0x000fc8000f8e00ff */
[----:B---3--:R-:W-:-:S04]  /*1f9d0*/  IMAD R14, R14, R6, RZ ;  /* 0x000000060e0e7224 */ /* 0x008fc800078e02ff */
[----:B------:R-:W-:-:S05]  /*1f9e0*/  IMAD.IADD R5, R14, 0x1, R5 ;  /* 0x000000010e057824 */ /* 0x000fca00078e0205 */
[----:B------:R-:W-:-:S13]  /*1f9f0*/  ISETP.GT.AND P0, PT, R5, R4, PT ;  /* 0x000000040500720c */ /* 0x000fda0003f04270 */
[----:B------:R-:W-:Y:S05]  /*1fa00*/  @!P0 BRA `(.L_x_1404) ;  /* 0xfffffffc00588947 */ /* 0x000fea000383ffff */
.L_x_1399:
[----:B------:R-:W-:Y:S01]  /*1fa10*/  IMAD.IADD R7, R5, 0x1, -R14 ;  /* 0x0000000105077824 */ /* 0x000fe200078e0a0e */
[----:B------:R-:W-:-:S03]  /*1fa20*/  UMOV UR4, 0xffffffff ;  /* 0xffffffff00047882 */ /* 0x000fc60000000000 */
[----:B------:R-:W-:-:S05]  /*1fa30*/  IMAD R5, R3, R6, R7 ;  /* 0x0000000603057224 */ /* 0x000fca00078e0207 */
[----:B------:R-:W-:Y:S01]  /*1fa40*/  ISETP.GT.AND P6, PT, R5, R4, PT ;  /* 0x000000040500720c */ /* 0x000fe20003fc4270 */
[----:B------:R-:W-:-:S12]  /*1fa50*/  BRA.DIV UR4, `(.L_x_1405) ;  /* 0x0000002204807947 */ /* 0x000fd8000b800000 */
[----:B------:R-:W-:-:S04]  /*1fa60*/  VOTE.ANY R5, PT, !P6 ;  /* 0x0000000000057806 */ /* 0x000fc800070e0100 */
[----:B------:R-:W3:Y:S02]  /*1fa70*/  POPC R8, R5 ;  /* 0x0000000500087309 */ /* 0x000ee40000000000 */
[----:B---3--:R3:W4:Y:S02]  /*1fa80*/  SHFL.IDX PT, R17, R2, R8, 0x1f ;  /* 0x00001f0802117589 */ /* 0x00872400000e0000 */
.L_x_1502:
[----:B------:R-:W-:Y:S01]  /*1fa90*/  ISETP.NE.AND P0, PT, R5, RZ, PT ;  /* 0x000000ff0500720c */ /* 0x000fe20003f05270 */
[----:B------:R-:W-:-:S12]  /*1faa0*/  IMAD.MOV.U32 R14, RZ, RZ, RZ ;  /* 0x000000ffff0e7224 */ /* 0x000fd800078e00ff */
[----:B------:R-:W-:Y:S05]  /*1fab0*/  @!P0 BRA `(.L_x_1406) ;  /* 0x0000000000108947 */ /* 0x000fea0003800000 */
[----:B------:R-:W-:Y:S01]  /*1fac0*/  UMOV UR4, 0xffffffff ;  /* 0xffffffff00047882 */ /* 0x000fe20000000000 */
[----:B------:R-:W-:Y:S02]  /*1fad0*/  VIADD R12, R8, 0xffffffff ;  /* 0xffffffff080c7836 */ /* 0x000fe40000000000 */
[----:B------:R-:W-:Y:S05]  /*1fae0*/  BRA.DIV UR4, `(.L_x_1407) ;  /* 0x0000002204a47947 */ /* 0x000fea000b800000 */
[----:B------:R0:W0:Y:S02]  /*1faf0*/  SHFL.IDX PT, R14, R3, R12, 0x1f ;  /* 0x00001f0c030e7589 */ /* 0x00002400000e0000 */
.L_x_1406:
[----:B0--3--:R-:W0:Y:S01]  /*1fb00*/  LDC.64 R2, c[0x0][0xc68] ;  /* 0x00031a00ff027b82 */ /* 0x009e220000000a00 */
[----:B------:R-:W-:-:S04]  /*1fb10*/  IMAD.IADD R19, R8, 0x1, R19 ;  /* 0x0000000108137824 */ /* 0x000fc800078e0213 */
[----:B0-----:R-:W-:-:S05]  /*1fb20*/  IMAD.WIDE R2, R19, 0x4, R2 ;  /* 0x0000000413027825 */ /* 0x001fca00078e0202 */
[----:B------:R0:W4:Y:S01]  /*1fb30*/  LDG.E R8, desc[UR38][R2.64] ;  /* 0x0000002602087981 */ /* 0x000122000c1e1900 */
[----:B--2---:R-:W-:Y:S02]  /*1fb40*/  IMAD R16, R14, R6, R7 ;  /* 0x000000060e107224 */ /* 0x004fe400078e0207 */
        /* <DEDUP_REMOVED lines=10> */
[----:B------:R-:W-:-:S03]  /*1fbf0*/  IABS R7, R5 ;  /* 0x0000000500077213 */ /* 0x000fc60000000000 */
[----:B------:R-:W-:Y:S02]  /*1fc00*/  IMAD.IADD R2, R4, 0x1, -R16 ;  /* 0x0000000104027824 */ /* 0x000fe400078e0a10 */
[----:B------:R-:W-:-:S03]  /*1fc10*/  IMAD.MOV R7, RZ, RZ, -R7 ;  /* 0x000000ffff077224 */ /* 0x000fc600078e0a07 */
[----:B------:R-:W-:-:S05]  /*1fc20*/  IABS R4, R2 ;  /* 0x0000000200047213 */ /* 0x000fca0000000000 */
        /* <DEDUP_REMOVED lines=8> */
[----:B------:R-:W-:-:S03]  /*1fcb0*/  ISETP.GE.AND P0, PT, R4, RZ, PT ;  /* 0x000000ff0400720c */ /* 0x000fc60003f06270 */
[----:B------:R-:W-:-:S10]  /*1fcc0*/  IMAD.MOV.U32 R9, RZ, RZ, R3 ;  /* 0x000000ffff097224 */ /* 0x000fd400078e0003 */
[----:B------:R-:W-:Y:S01]  /*1fcd0*/  @!P0 IMAD.MOV R9, RZ, RZ, -R9 ;  /* 0x000000ffff098224 */ /* 0x000fe200078e0a09 */
[----:B------:R-:W-:-:S13]  /*1fce0*/  ISETP.NE.AND P0, PT, R5, RZ, PT ;  /* 0x000000ff0500720c */ /* 0x000fda0003f05270 */
[----:B------:R-:W-:-:S05]  /*1fcf0*/  @!P0 LOP3.LUT R9, RZ, R5, RZ, 0x33, !PT ;  /* 0x00000005ff098212 */ /* 0x000fca00078e33ff */
[----:B------:R-:W-:Y:S02]  /*1fd00*/  IMAD R4, R8, R9, RZ ;  /* 0x0000000908047224 */ /* 0x000fe400078e02ff */
[----:B------:R-:W-:Y:S02]  /*1fd10*/  IMAD.MOV R9, RZ, RZ, -R9 ;  /* 0x000000ffff097224 */ /* 0x000fe400078e0a09 */
[----:B------:R-:W-:Y:S02]  /*1fd20*/  IMAD.MOV R3, RZ, RZ, -R4 ;  /* 0x000000ffff037224 */ /* 0x000fe400078e0a04 */
[----:B------:R-:W-:-:S03]  /*1fd30*/  IMAD R5, R5, R9, R2 ;  /* 0x0000000905057224 */ /* 0x000fc600078e0202 */
[----:B------:R-:W-:-:S04]  /*1fd40*/  VIADDMNMX R6, R3, R6, R8, PT ;  /* 0x0000000603067246 */ /* 0x000fc80003800108 */
[----:B------:R-:W-:-:S04]  /*1fd50*/  IABS R7, R6 ;  /* 0x0000000600077213 */ /* 0x000fc80000000000 */
[----:B------:R-:W0:Y:S08]  /*1fd60*/  I2F.RP R8, R7 ;  /* 0x0000000700087306 */ /* 0x000e300000209400 */
[----:B0-----:R-:W0:Y:S02]  /*1fd70*/  MUFU.RCP R8, R8 ;  /* 0x0000000800087308 */ /* 0x001e240000001000 */
[----:B0-----:R-:W-:Y:S01]  /*1fd80*/  VIADD R3, R8, 0xffffffe ;  /* 0x0ffffffe08037836 */ /* 0x001fe20000000000 */
[----:B------:R-:W-:-:S05]  /*1fd90*/  IABS R8, R6 ;  /* 0x0000000600087213 */ /* 0x000fca0000000000 */
[----:B------:R-:W0:Y:S01]  /*1fda0*/  F2I.FTZ.U32.TRUNC.NTZ R3, R3 ;  /* 0x0000000300037305 */ /* 0x000e22000021f000 */
[----:B------:R-:W-:Y:S02]  /*1fdb0*/  IMAD.MOV R8, RZ, RZ, -R8 ;  /* 0x000000ffff087224 */ /* 0x000fe400078e0a08 */
[----:B0-----:R-:W-:-:S04]  /*1fdc0*/  IMAD.MOV R2, RZ, RZ, -R3 ;  /* 0x000000ffff027224 */ /* 0x001fc800078e0a03 */
[----:B------:R-:W-:Y:S02]  /*1fdd0*/  IMAD R9, R2, R7, RZ ;  /* 0x0000000702097224 */ /* 0x000fe400078e02ff */
[----:B------:R-:W-:-:S04]  /*1fde0*/  IMAD.MOV.U32 R2, RZ, RZ, RZ ;  /* 0x000000ffff027224 */ /* 0x000fc800078e00ff */
[----:B------:R-:W-:Y:S01]  /*1fdf0*/  IMAD.HI.U32 R2, R3, R9, R2 ;  /* 0x0000000903027227 */ /* 0x000fe200078e0002 */
[----:B------:R-:W-:Y:S02]  /*1fe00*/  IABS R9, R5 ;  /* 0x0000000500097213 */ /* 0x000fe40000000000 */
[C---:B------:R-:W-:Y:S01]  /*1fe10*/  LOP3.LUT R3, R5.reuse, R6, RZ, 0x3c, !PT ;  /* 0x0000000605037212 */ /* 0x040fe200078e3cff */
[----:B------:R-:W-:Y:S02]  /*1fe20*/  IMAD.IADD R5, R5, 0x1, R4 ;  /* 0x0000000105057824 */ /* 0x000fe400078e0204 */
[----:B------:R-:W-:-:S04]  /*1fe30*/  IMAD.HI.U32 R2, R2, R9, RZ ;  /* 0x0000000902027227 */ /* 0x000fc800078e00ff */
[----:B------:R-:W-:-:S05]  /*1fe40*/  IMAD R8, R2, R8, R9 ;  /* 0x0000000802087224 */ /* 0x000fca00078e0209 */
        /* <DEDUP_REMOVED lines=14> */
.L_x_1400:
[----:B------:R-:W-:Y:S01]  /*1ff30*/  UMOV UR4, URZ ;  /* 0x0000003f00047c82 */ /* 0x000fe20008000000 */
[----:B------:R-:W-:Y:S01]  /*1ff40*/  UMOV UR5, URZ ;  /* 0x0000003f00057c82 */ /* 0x000fe20008000000 */
[----:B------:R-:W-:Y:S01]  /*1ff50*/  ULDC UR6, c[0x0][0xc14] ;  /* 0x0003050000067ab9 */ /* 0x000fe20000000800 */
[----:B--2---:R-:W-:Y:S02]  /*1ff60*/  IMAD.MOV.U32 R16, RZ, RZ, R4 ;  /* 0x000000ffff107224 */ /* 0x004fe400078e0004 */
[----:B------:R-:W-:Y:S02]  /*1ff70*/  IMAD.U32 R17, RZ, RZ, UR4 ;  /* 0x00000004ff117e24 */ /* 0x000fe4000f8e00ff */
[----:B------:R-:W-:Y:S02]  /*1ff80*/  IMAD.U32 R18, RZ, RZ, UR5 ;  /* 0x00000005ff127e24 */ /* 0x000fe4000f8e00ff */
[----:B------:R-:W-:-:S07]  /*1ff90*/  IMAD.U32 R19, RZ, RZ, UR6 ;  /* 0x00000006ff137e24 */ /* 0x000fce000f8e00ff */
.L_x_1408:
        /* <DEDUP_REMOVED lines=10> */
.L_x_1307:
        /* <DEDUP_REMOVED lines=12> */
.L_x_1505:
[----:B------:R-:W-:Y:S05]  /*20100*/  BSYNC B0 ;  /* 0x0000000000007941 */ /* 0x000fea0003800000 */
.L_x_1410:
[----:B------:R-:W-:-:S03]  /*20110*/  UMOV UR4, 0xffffffff ;  /* 0xffffffff00047882 */ /* 0x000fc60000000000 */
[----:B------:R-:W-:Y:S05]  /*20120*/  BRA.DIV UR4, `(.L_x_1412) ;  /* 0x0000001e044c7947 */ /* 0x000fea000b800000 */
[----:B0-----:R-:W0:Y:S02]  /*20130*/  S2R R0, SR_TID.X ;  /* 0x0000000000007919 */ /* 0x001e240000002100 */
[----:B0-----:R-:W-:-:S04]  /*20140*/  SHF.R.U32.HI R0, RZ, 0x5, R0 ;  /* 0x00000005ff007819 */ /* 0x001fc80000011600 */
[----:B------:R-:W-:-:S05]  /*20150*/  LOP3.LUT R0, R0, 0x3, RZ, 0xc0, !PT ;  /* 0x0000000300007812 */ /* 0x000fca00078ec0ff */
[----:B------:R0:W2:Y:S02]  /*20160*/  SHFL.IDX PT, R14, R0, RZ, 0x1f ;  /* 0x00001fff000e7589 */ /* 0x0000a400000e0000 */
.L_x_1508:
[----:B--2---:R-:W-:-:S13]  /*20170*/  ISETP.NE.AND P0, PT, R14, RZ, PT ;  /* 0x000000ff0e00720c */ /* 0x004fda0003f05270 */
[----:B------:R-:W-:Y:S05]  /*20180*/  @P0 BRA `(.L_x_1090) ;  /* 0x0000000000880947 */ /* 0x000fea0003800000 */
[----:B------:R-:W-:-:S03]  /*20190*/  UMOV UR4, 0xffffffff ;  /* 0xffffffff00047882 */ /* 0x000fc60000000000 */
[----:B------:R-:W-:Y:S05]  /*201a0*/  BRA.DIV UR4, `(.L_x_1413) ;  /* 0x0000001e04607947 */ /* 0x000fea000b800000 */
[----:B------:R-:W-:-:S13]  /*201b0*/  ELECT P6, URZ, PT ;  /* 0x00000000003f782f */ /* 0x000fda00038c0000 */
.L_x_1511:
[----:B------:R-:W-:Y:S05]  /*201c0*/  @!P6 BRA `(.L_x_1090) ;  /* 0x000000000078e947 */ /* 0x000fea0003800000 */
[----:B0-----:R-:W2:Y:S02]  /*201d0*/  LDL.LU R0, [R1+0xc] ;  /* 0x00000c0001007983 */ /* 0x001ea40000300800 */
[----:B--2---:R-:W-:-:S04]  /*201e0*/  LOP3.LUT R0, R0, 0x2, RZ, 0xfc, !PT ;  /* 0x0000000200007812 */ /* 0x004fc800078efcff */
[----:B------:R-:W-:-:S13]  /*201f0*/  ISETP.NE.AND P2, PT, R0, 0x3, PT ;  /* 0x000000030000780c */ /* 0x000fda0003f45270 */
[----:B------:R-:W-:Y:S05]  /*20200*/  @!P2 BRA `(.L_x_1414) ;  /* 0x000000000004a947 */ /* 0x000fea0003800000 */
[----:B------:R-:W-:Y:S01]  /*20210*/  BPT.TRAP 0x1 ;  /* 0x000000040000795c */ /* 0x000fe20000300000 */
.L_x_1414:
        /* <DEDUP_REMOVED lines=12> */
.L_x_1512:
[----:B------:R-:W2:Y:S02]  /*202e0*/  SYNCS.PHASECHK.TRANS64.TRYWAIT P0, [R3+URZ], R0 ;  /* 0x00000000030075a7 */ /* 0x000ea4000800017f */
[----:B--2---:R-:W-:Y:S05]  /*202f0*/  @!P0 BRA `(.L_x_1416) ;  /* 0x0000001c00408947 */ /* 0x004fea0003800000 */
.L_x_1513:
[----:B------:R-:W-:Y:S05]  /*20300*/  @!P2 BRA `(.L_x_1417) ;  /* 0x000000000004a947 */ /* 0x000fea0003800000 */
[----:B------:R-:W-:Y:S01]  /*20310*/  BPT.TRAP 0x1 ;  /* 0x000000040000795c */ /* 0x000fe20000300000 */
.L_x_1417:
[----:B--2---:R-:W-:-:S04]  /*20320*/  VIADD R3, R9, 0x2d860 ;  /* 0x0002d86009037836 */ /* 0x004fc80000000000 */
[----:B------:R-:W-:-:S04]  /*20330*/  IMAD R5, R22, 0x8, R3 ;  /* 0x0000000816057824 */ /* 0x000fc800078e0203 */
[----:B------:R-:W2:Y:S02]  /*20340*/  SYNCS.PHASECHK.TRANS64.TRYWAIT P0, [R5+URZ], R2 ;  /* 0x00000002050075a7 */ /* 0x000ea4000800017f */
[----:B--2---:R-:W-:Y:S05]  /*20350*/  @!P0 BRA `(.L_x_1418) ;  /* 0x0000001c003c8947 */ /* 0x004fea0003800000 */
.L_x_1514:
[----:B------:R-:W-:-:S07]  /*20360*/  IMAD R3, R4, 0x8, R3 ;  /* 0x0000000804037824 */ /* 0x000fce00078e0203 */
.L_x_1419:
[----:B---3--:R3:W4:Y:S02]  /*20370*/  SYNCS.PHASECHK.TRANS64.TRYWAIT P0, [R3+URZ], R0 ;  /* 0x00000000030075a7 */ /* 0x008724000800017f */
[----:B----4-:R-:W-:Y:S05]  /*20380*/  @!P0 NANOSLEEP.SYNCS 0x989680 ;  /* 0x009896800000895d */ /* 0x010fea0003900000 */
[----:B------:R-:W4:Y:S02]  /*20390*/  @!P0 SYNCS.PHASECHK.TRANS64 P0, [R3+URZ], R0 ;  /* 0x00000000030085a7 */ /* 0x000f24000800007f */
[----:B----4-:R-:W-:Y:S05]  /*203a0*/  @!P0 BRA `(.L_x_1419) ;  /* 0xfffffffc00f08947 */ /* 0x010fea000383ffff */
.L_x_1090:
[----:B------:R-:W-:Y:S05]  /*203b0*/  BSYNC B7 ;  /* 0x0000000000077941 */ /* 0x000fea0003800000 */
.L_x_1087:
[----:B------:R-:W-:Y:S05]  /*203c0*/  EXIT ;  /* 0x000000000000794d */ /* 0x000fea0003800000 */
.L_x_1114:
[----:B0-----:R0:W1:Y:S02]  /*203d0*/  SYNCS.PHASECHK.TRANS64.TRYWAIT P5, [R15+URZ+0x2d890], R86 ;  /* 0x02d890560f0075a7 */ /* 0x00106400080a017f */
[----:B-1----:R-:W-:Y:S05]  /*203e0*/  @!P5 NANOSLEEP.SYNCS 0x989680 ;  /* 0x009896800000d95d */ /* 0x002fea0003900000 */
[----:B------:R-:W1:Y:S02]  /*203f0*/  @!P5 SYNCS.PHASECHK.TRANS64 P5, [R15+URZ+0x2d890], R86 ;  /* 0x02d890560f00d5a7 */ /* 0x000e6400080a007f */
[----:B-1----:R-:W-:Y:S05]  /*20400*/  @!P5 BRA `(.L_x_1114) ;  /* 0xfffffffc00f0d947 */ /* 0x002fea000383ffff */
[----:B------:R-:W-:Y:S05]  /*20410*/  BRA `(.L_x_1420) ;  /* 0xfffffe2c00a87947 */ /* 0x000fea000383ffff */
.L_x_1142:
[----:B0-----:R0:W1:Y:S02]  /*20420*/  SYNCS.PHASECHK.TRANS64.TRYWAIT P5, [R15+URZ+0x2d890], R86 ;  /* 0x02d890560f0075a7 */ /* 0x00106400080a017f */
[----:B-1----:R-:W-:Y:S05]  /*20430*/  @!P5 NANOSLEEP.SYNCS 0x989680 ;  /* 0x009896800000d95d */ /* 0x002fea0003900000 */
[----:B------:R-:W1:Y:S02]  /*20440*/  @!P5 SYNCS.PHASECHK.TRANS64 P5, [R15+URZ+0x2d890], R86 ;  /* 0x02d890560f00d5a7 */ /* 0x000e6400080a007f */
[----:B-1----:R-:W-:Y:S05]  /*20450*/  @!P5 BRA `(.L_x_1142) ;  /* 0xfffffffc00f0d947 */ /* 0x002fea000383ffff */
[----:B------:R-:W-:Y:S05]  /*20460*/  BRA `(.L_x_1421) ;  /* 0xfffffe4800887947 */ /* 0x000fea000383ffff */
.L_x_1155:
[----:B0-----:R0:W1:Y:S02]  /*20470*/  SYNCS.PHASECHK.TRANS64.TRYWAIT P4, [R15+URZ+0x2d890], R86 ;  /* 0x02d890560f0075a7 */ /* 0x001064000808017f */
[----:B-1----:R-:W-:Y:S05]  /*20480*/  @!P4 NANOSLEEP.SYNCS 0x989680 ;  /* 0x009896800000c95d */ /* 0x002fea0003900000 */
[----:B------:R-:W1:Y:S02]  /*20490*/  @!P4 SYNCS.PHASECHK.TRANS64 P4, [R15+URZ+0x2d890], R86 ;  /* 0x02d890560f00c5a7 */ /* 0x000e64000808007f */
[----:B-1----:R-:W-:Y:S05]  /*204a0*/  @!P4 BRA `(.L_x_1155) ;  /* 0xfffffffc00f0c947 */ /* 0x002fea000383ffff */
[----:B------:R-:W-:Y:S05]  /*204b0*/  BRA `(.L_x_1422) ;  /* 0xfffffe6400247947 */ /* 0x000fea000383ffff */
.L_x_1159:
[----:B--2---:R2:W3:Y:S02]  /*204c0*/  SYNCS.PHASECHK.TRANS64.TRYWAIT P3, [R15+URZ+0x2d8b0], R86 ;  /* 0x02d8b0560f0075a7 */ /* 0x0044e4000806017f */
[----:B---3--:R-:W-:Y:S05]  /*204d0*/  @!P3 NANOSLEEP.SYNCS 0x989680 ;  /* 0x009896800000b95d */ /* 0x008fea0003900000 */
[----:B------:R-:W3:Y:S02]  /*204e0*/  @!P3 SYNCS.PHASECHK.TRANS64 P3, [R15+URZ+0x2d8b0], R86 ;  /* 0x02d8b0560f00b5a7 */ /* 0x000ee4000806007f */
[----:B---3--:R-:W-:Y:S05]  /*204f0*/  @!P3 BRA `(.L_x_1159) ;  /* 0xfffffffc00f0b947 */ /* 0x008fea000383ffff */
[----:B------:R-:W-:Y:S05]  /*20500*/  BRA `(.L_x_1423) ;  /* 0xfffffe6400bc7947 */ /* 0x000fea000383ffff */
.L_x_1173:
[----:B------:R-:W-:Y:S01]  /*20510*/  BSSY B0, `(.L_x_1424) ;  /* 0x0000008000007945 */ /* 0x000fe20003800000 */
[----:B------:R-:W-:Y:S02]  /*20520*/  IMAD.MOV.U32 R13, RZ, RZ, R44 ;  /* 0x000000ffff0d7224 */ /* 0x000fe400078e002c */
[----:B------:R-:W-:Y:S02]  /*20530*/  IMAD.MOV.U32 R12, RZ, RZ, RZ ;  /* 0x000000ffff0c7224 */ /* 0x000fe400078e00ff */
[----:B------:R-:W-:Y:S02]  /*20540*/  IMAD.MOV.U32 R11, RZ, RZ, 0x1f ;  /* 0x0000001fff0b7424 */ /* 0x000fe400078e00ff */
[----:B------:R-:W-:-:S07]  /*20550*/  IMAD.MOV.U32 R15, RZ, RZ, -0x1 ;  /* 0xffffffffff0f7424 */ /* 0x000fce00078e00ff */
[----:B0----5:R-:W-:Y:S05]  /*20560*/  WARPSYNC.COLLECTIVE R15, `(.L_x_1425) ;  /* 0x000000000f087348 */ /* 0x021fea0003c00000 */
[----:B0-----:R0:W1:Y:S02]  /*20570*/  SHFL.IDX P6, R14, R13, R12, R11 ;  /* 0x0000000c0d0e7389 */ /* 0x00106400000c000b */
[----:B01---5:R-:W-:Y:S01]  /*20580*/  ENDCOLLECTIVE ;  /* 0x000000000000791b */ /* 0x023fe20003800000 */
.L_x_1425:
[----:B------:R-:W-:Y:S05]  /*20590*/  BSYNC B0 ;  /* 0x0000000000007941 */ /* 0x000fea0003800000 */
.L_x_1424:
[----:B------:R2:W-:Y:S01]  /*205a0*/  STL [R1+0xc], R14 ;  /* 0x00000c0e01007387 */ /* 0x0005e20000100800 */
[----:B------:R-:W-:Y:S05]  /*205b0*/  BRA `(.L_x_1426) ;  /* 0xfffffe7000047947 */ /* 0x000fea000383ffff */
.L_x_1186:
[----:B------:R-:W-:Y:S01]  /*205c0*/  BSSY B1, `(.L_x_1427) ;  /* 0x0000007000017945 */ /* 0x000fe20003800000 */
[----:B------:R-:W-:Y:S02]  /*205d0*/  IMAD.MOV.U32 R12, RZ, RZ, RZ ;  /* 0x000000ffff0c7224 */ /* 0x000fe400078e00ff */
[----:B------:R-:W-:Y:S02]  /*205e0*/  IMAD.MOV.U32 R11, RZ, RZ, 0x1e1f ;  /* 0x00001e1fff0b7424 */ /* 0x000fe400078e00ff */
[----:B------:R-:W-:-:S07]  /*205f0*/  IMAD.MOV.U32 R15, RZ, RZ, -0x1 ;  /* 0xffffffffff0f7424 */ /* 0x000fce00078e00ff */
[----:B------:R-:W-:Y:S05]  /*20600*/  WARPSYNC.COLLECTIVE R15, `(.L_x_1428) ;  /* 0x000000000f087348 */ /* 0x000fea0003c00000 */
[----:B------:R0:W1:Y:S02]  /*20610*/  SHFL.IDX P6, R14, R13, R12, R11 ;  /* 0x0000000c0d0e7389 */ /* 0x00006400000c000b */
[----:B01----:R-:W-:Y:S01]  /*20620*/  ENDCOLLECTIVE ;  /* 0x000000000000791b */ /* 0x003fe20003800000 */
.L_x_1428:
[----:B------:R-:W-:Y:S05]  /*20630*/  BSYNC B1 ;  /* 0x0000000000017941 */ /* 0x000fea0003800000 */
.L_x_1427:
[----:B------:R-:W-:Y:S05]  /*20640*/  BRA `(.L_x_1429) ;  /* 0xfffffe7c00507947 */ /* 0x000fea000383ffff */
.L_x_1187:
        /* <DEDUP_REMOVED lines=8> */
.L_x_1431:
[----:B------:R-:W-:Y:S05]  /*206d0*/  BSYNC B1 ;  /* 0x0000000000017941 */ /* 0x000fea0003800000 */
.L_x_1430:
[----:B------:R-:W-:Y:S05]  /*206e0*/  BRA `(.L_x_1432) ;  /* 0xfffffe7c00347947 */ /* 0x000fea000383ffff */
.L_x_1188:
        /* <DEDUP_REMOVED lines=8> */
.L_x_1434:
[----:B------:R-:W-:Y:S05]  /*20770*/  BSYNC B1 ;  /* 0x0000000000017941 */ /* 0x000fea0003800000 */
.L_x_1433:
[----:B------:R-:W-:Y:S05]  /*20780*/  BRA `(.L_x_1435) ;  /* 0xfffffe7c00187947 */ /* 0x000fea000383ffff */
.L_x_1189:
        /* <DEDUP_REMOVED lines=8> */
.L_x_1437:
[----:B------:R-:W-:Y:S05]  /*20810*/  BSYNC B1 ;  /* 0x0000000000017941 */ /* 0x000fea0003800000 */
.L_x_1436:
[----:B------:R-:W-:Y:S05]  /*20820*/  BRA `(.L_x_1438) ;  /* 0xfffffe7800fc7947 */ /* 0x000fea000383ffff */
.L_x_1191:
[----:B0-----:R0:W1:Y:S02]  /*20830*/  SYNCS.PHASECHK.TRANS64.TRYWAIT P1, [R2+URZ+0x2d800], R3 ;  /* 0x02d80003020075a7 */ /* 0x001064000802017f */
[----:B-1----:R-:W-:Y:S05]  /*20840*/  @!P1 NANOSLEEP.SYNCS 0x989680 ;  /* 0x009896800000995d */ /* 0x002fea0003900000 */
[----:B------:R-:W1:Y:S02]  /*20850*/  @!P1 SYNCS.PHASECHK.TRANS64 P1, [R2+URZ+0x2d800], R3 ;  /* 0x02d80003020095a7 */ /* 0x000e64000802007f */
[----:B-1----:R-:W-:Y:S05]  /*20860*/  @!P1 BRA `(.L_x_1191) ;  /* 0xfffffffc00f09947 */ /* 0x002fea000383ffff */
[----:B------:R-:W-:Y:S05]  /*20870*/  BRA `(.L_x_1439) ;  /* 0xfffffe7c007c7947 */ /* 0x000fea000383ffff */
.L_x_1205:
[----:B------:R-:W-:Y:S01]  /*20880*/  BSSY B1, `(.L_x_1440) ;  /* 0x0000007000017945 */ /* 0x000fe20003800000 */
[----:B------:R-:W-:Y:S02]  /*20890*/  IMAD.MOV.U32 R12, RZ, RZ, RZ ;  /* 0x000000ffff0c7224 */ /* 0x000fe400078e00ff */
[----:B------:R-:W-:Y:S02]  /*208a0*/  IMAD.MOV.U32 R11, RZ, RZ, 0x1e1f ;  /* 0x00001e1fff0b7424 */ /* 0x000fe400078e00ff */
[----:B------:R-:W-:-:S07]  /*208b0*/  IMAD.MOV.U32 R15, RZ, RZ, -0x1 ;  /* 0xffffffffff0f7424 */ /* 0x000fce00078e00ff */
[----:B------:R-:W-:Y:S05]  /*208c0*/  WARPSYNC.COLLECTIVE R15, `(.L_x_1441) ;  /* 0x000000000f087348 */ /* 0x000fea0003c00000 */
[----:B------:R0:W1:Y:S02]  /*208d0*/  SHFL.IDX P6, R14, R13, R12, R11 ;  /* 0x0000000c0d0e7389 */ /* 0x00006400000c000b */
[----:B01----:R-:W-:Y:S01]  /*208e0*/  ENDCOLLECTIVE ;  /* 0x000000000000791b */ /* 0x003fe20003800000 */
.L_x_1441:
[----:B------:R-:W-:Y:S05]  /*208f0*/  BSYNC B1 ;  /* 0x0000000000017941 */ /* 0x000fea0003800000 */
.L_x_1440:
[----:B------:R-:W-:Y:S05]  /*20900*/  BRA `(.L_x_1442) ;  /* 0xfffffe9800007947 */ /* 0x000fea000383ffff */
.L_x_1206:
        /* <DEDUP_REMOVED lines=8> */
.L_x_1444:
[----:B------:R-:W-:Y:S05]  /*20990*/  BSYNC B1 ;  /* 0x0000000000017941 */ /* 0x000fea0003800000 */
.L_x_1443:
[----:B------:R-:W-:Y:S05]  /*209a0*/  BRA `(.L_x_1445) ;  /* 0xfffffe9400e47947 */ /* 0x000fea000383ffff */
.L_x_1207:
        /* <DEDUP_REMOVED lines=8> */
.L_x_1447:
[----:B------:R-:W-:Y:S05]  /*20a30*/  BSYNC B1 ;  /* 0x0000000000017941 */ /* 0x000fea0003800000 */
.L_x_1446:
[----:B------:R-:W-:Y:S05]  /*20a40*/  BRA `(.L_x_1448) ;  /* 0xfffffe9400c87947 */ /* 0x000fea000383ffff */
.L_x_1208:
        /* <DEDUP_REMOVED lines=8> */
.L_x_1450:
[----:B------:R-:W-:Y:S05]  /*20ad0*/  BSYNC B1 ;  /* 0x0000000000017941 */ /* 0x000fea0003800000 */
.L_x_1449:
[----:B------:R-:W-:Y:S05]  /*20ae0*/  BRA `(.L_x_1451) ;  /* 0xfffffe9400ac7947 */ /* 0x000fea000383ffff */
.L_x_1210:
[----:B0-----:R0:W1:Y:S02]  /*20af0*/  SYNCS.PHASECHK.TRANS64.TRYWAIT P1, [R2+URZ+0x2d800], R9 ;  /* 0x02d80009020075a7 */ /* 0x001064000802017f */
[----:B-1----:R-:W-:Y:S05]  /*20b00*/  @!P1 NANOSLEEP.SYNCS 0x989680 ;  /* 0x009896800000995d */ /* 0x002fea0003900000 */
[----:B------:R-:W1:Y:S02]  /*20b10*/  @!P1 SYNCS.PHASECHK.TRANS64 P1, [R2+URZ+0x2d800], R9 ;  /* 0x02d80009020095a7 */ /* 0x000e64000802007f */
[----:B-1----:R-:W-:Y:S05]  /*20b20*/  @!P1 BRA `(.L_x_1210) ;  /* 0xfffffffc00f09947 */ /* 0x002fea000383ffff */
[----:B------:R-:W-:Y:S05]  /*20b30*/  BRA `(.L_x_1452) ;  /* 0xfffffe98002c7947 */ /* 0x000fea000383ffff */
.L_x_1218:
[----:B-1----:R1:W2:Y:S02]  /*20b40*/  SYNCS.PHASECHK.TRANS64.TRYWAIT P2, [R3+URZ+0x2d830], R0 ;  /* 0x02d83000030075a7 */ /* 0x0022a4000804017f */
[----:B--2---:R-:W-:Y:S05]  /*20b50*/  @!P2 NANOSLEEP.SYNCS 0x989680 ;  /* 0x009896800000a95d */ /* 0x004fea0003900000 */
[----:B------:R-:W2:Y:S02]  /*20b60*/  @!P2 SYNCS.PHASECHK.TRANS64 P2, [R3+URZ+0x2d830], R0 ;  /* 0x02d830000300a5a7 */ /* 0x000ea4000804007f */
[----:B--2---:R-:W-:Y:S05]  /*20b70*/  @!P2 BRA `(.L_x_1218) ;  /* 0xfffffffc00f0a947 */ /* 0x004fea000383ffff */
[----:B------:R-:W-:Y:S05]  /*20b80*/  BRA `(.L_x_1217) ;  /* 0xfffffeb000387947 */ /* 0x000fea000383ffff */
.L_x_1236:
[----:B-1----:R1:W2:Y:S02]  /*20b90*/  SYNCS.PHASECHK.TRANS64.TRYWAIT P4, [R15+URZ+0x2d830], R0 ;  /* 0x02d830000f0075a7 */ /* 0x0022a4000808017f */
[----:B--2---:R-:W-:Y:S05]  /*20ba0*/  @!P4 NANOSLEEP.SYNCS 0x989680 ;  /* 0x009896800000c95d */ /* 0x004fea0003900000 */
[----:B------:R-:W2:Y:S02]  /*20bb0*/  @!P4 SYNCS.PHASECHK.TRANS64 P4, [R15+URZ+0x2d830], R0 ;  /* 0x02d830000f00c5a7 */ /* 0x000ea4000808007f */
[----:B--2---:R-:W-:Y:S05]  /*20bc0*/  @!P4 BRA `(.L_x_1236) ;  /* 0xfffffffc00f0c947 */ /* 0x004fea000383ffff */
[----:B------:R-:W-:Y:S05]  /*20bd0*/  BRA `(.L_x_1235) ;  /* 0xfffffee400807947 */ /* 0x000fea000383ffff */
.L_x_1240:
[----:B-1----:R1:W2:Y:S02]  /*20be0*/  SYNCS.PHASECHK.TRANS64.TRYWAIT P3, [R14+URZ+0x2d850], R0 ;  /* 0x02d850000e0075a7 */ /* 0x0022a4000806017f */
[----:B--2---:R-:W-:Y:S05]  /*20bf0*/  @!P3 NANOSLEEP.SYNCS 0x989680 ;  /* 0x009896800000b95d */ /* 0x004fea0003900000 */
[----:B------:R-:W2:Y:S02]  /*20c00*/  @!P3 SYNCS.PHASECHK.TRANS64 P3, [R14+URZ+0x2d850], R0 ;  /* 0x02d850000e00b5a7 */ /* 0x000ea4000806007f */
[----:B--2---:R-:W-:Y:S05]  /*20c10*/  @!P3 BRA `(.L_x_1240) ;  /* 0xfffffffc00f0b947 */ /* 0x004fea000383ffff */
[----:B------:R-:W-:Y:S05]  /*20c20*/  BRA `(.L_x_1237) ;  /* 0xfffffee800847947 */ /* 0x000fea000383ffff */
.L_x_1259:
[----:B-1----:R1:W2:Y:S02]  /*20c30*/  SYNCS.PHASECHK.TRANS64.TRYWAIT P3, [R0+URZ+0x2d830], R3 ;  /* 0x02d83003000075a7 */ /* 0x0022a4000806017f */
[----:B--2---:R-:W-:Y:S05]  /*20c40*/  @!P3 NANOSLEEP.SYNCS 0x989680 ;  /* 0x009896800000b95d */ /* 0x004fea0003900000 */
[----:B------:R-:W2:Y:S02]  /*20c50*/  @!P3 SYNCS.PHASECHK.TRANS64 P3, [R0+URZ+0x2d830], R3 ;  /* 0x02d830030000b5a7 */ /* 0x000ea4000806007f */
[----:B--2---:R-:W-:Y:S05]  /*20c60*/  @!P3 BRA `(.L_x_1259) ;  /* 0xfffffffc00f0b947 */ /* 0x004fea000383ffff */
[----:B------:R-:W-:Y:S05]  /*20c70*/  BRA `(.L_x_1258) ;  /* 0xffffff1800ec7947 */ /* 0x000fea000383ffff */
.L_x_1263:
[----:B-1----:R1:W2:Y:S02]  /*20c80*/  SYNCS.PHASECHK.TRANS64.TRYWAIT P2, [R3+URZ+0x2d850], R0 ;  /* 0x02d85000030075a7 */ /* 0x0022a4000804017f */
[----:B--2---:R-:W-:Y:S05]  /*20c90*/  @!P2 NANOSLEEP.SYNCS 0x989680 ;  /* 0x009896800000a95d */ /* 0x004fea0003900000 */
[----:B------:R-:W2:Y:S02]  /*20ca0*/  @!P2 SYNCS.PHASECHK.TRANS64 P2, [R3+URZ+0x2d850], R0 ;  /* 0x02d850000300a5a7 */ /* 0x000ea4000804007f */
[----:B--2---:R-:W-:Y:S05]  /*20cb0*/  @!P2 BRA `(.L_x_1263) ;  /* 0xfffffffc00f0a947 */ /* 0x004fea000383ffff */
[----:B------:R-:W-:Y:S05]  /*20cc0*/  BRA `(.L_x_1260) ;  /* 0xffffff1c00f07947 */ /* 0x000fea000383ffff */
.L_x_1270:
[----:B-1----:R1:W2:Y:S02]  /*20cd0*/  SYNCS.PHASECHK.TRANS64.TRYWAIT P3, [R0+URZ+0x2d830], R3 ;  /* 0x02d83003000075a7 */ /* 0x0022a4000806017f */
[----:B--2---:R-:W-:Y:S05]  /*20ce0*/  @!P3 NANOSLEEP.SYNCS 0x989680 ;  /* 0x009896800000b95d */ /* 0x004fea0003900000 */
[----:B------:R-:W2:Y:S02]  /*20cf0*/  @!P3 SYNCS.PHASECHK.TRANS64 P3, [R0+URZ+0x2d830], R3 ;  /* 0x02d830030000b5a7 */ /* 0x000ea4000806007f */
[----:B--2---:R-:W-:Y:S05]  /*20d00*/  @!P3 BRA `(.L_x_1270) ;  /* 0xfffffffc00f0b947 */ /* 0x004fea000383ffff */
[----:B------:R-:W-:Y:S05]  /*20d10*/  BRA `(.L_x_1269) ;  /* 0xffffff3c00d07947 */ /* 0x000fea000383ffff */
.L_x_1274:
[----:B-1----:R1:W2:Y:S02]  /*20d20*/  SYNCS.PHASECHK.TRANS64.TRYWAIT P2, [R3+URZ+0x2d850], R0 ;  /* 0x02d85000030075a7 */ /* 0x0022a4000804017f */
[----:B--2---:R-:W-:Y:S05]  /*20d30*/  @!P2 NANOSLEEP.SYNCS 0x989680 ;  /* 0x009896800000a95d */ /* 0x004fea0003900000 */
[----:B------:R-:W2:Y:S02]  /*20d40*/  @!P2 SYNCS.PHASECHK.TRANS64 P2, [R3+URZ+0x2d850], R0 ;  /* 0x02d850000300a5a7 */ /* 0x000ea4000804007f */
[----:B--2---:R-:W-:Y:S05]  /*20d50*/  @!P2 BRA `(.L_x_1274) ;  /* 0xfffffffc00f0a947 */ /* 0x004fea000383ffff */
[----:B------:R-:W-:Y:S05]  /*20d60*/  BRA `(.L_x_1271) ;  /* 0xffffff4000d47947 */ /* 0x000fea000383ffff */
.L_x_1287:
[----:B-1----:R1:W2:Y:S02]  /*20d70*/  SYNCS.PHASECHK.TRANS64.TRYWAIT P0, [R13+URZ+0x2d850], R4 ;  /* 0x02d850040d0075a7 */ /* 0x0022a4000800017f */
[----:B--2---:R-:W-:Y:S05]  /*20d80*/  @!P0 NANOSLEEP.SYNCS 0x989680 ;  /* 0x009896800000895d */ /* 0x004fea0003900000 */
[----:B------:R-:W2:Y:S02]  /*20d90*/  @!P0 SYNCS.PHASECHK.TRANS64 P0, [R13+URZ+0x2d850], R4 ;  /* 0x02d850040d0085a7 */ /* 0x000ea4000800007f */
[----:B--2---:R-:W-:Y:S05]  /*20da0*/  @!P0 BRA `(.L_x_1287) ;  /* 0xfffffffc00f08947 */ /* 0x004fea000383ffff */
[----:B------:R-:W-:Y:S05]  /*20db0*/  BRA `(.L_x_1286) ;  /* 0xffffff7000887947 */ /* 0x000fea000383ffff */
.L_x_1321:
[----:B------:R-:W0:Y:S01]  /*20dc0*/  S2R R13, SR_TID.X ;  /* 0x00000000000d7919 */ /* 0x000e220000002100 */
[----:B------:R-:W-:Y:S01]  /*20dd0*/  BSSY B1, `(.L_x_1453) ;  /* 0x0000009000017945 */ /* 0x000fe20003800000 */
[----:B------:R-:W-:Y:S02]  /*20de0*/  IMAD.MOV.U32 R12, RZ, RZ, RZ ;  /* 0x000000ffff0c7224 */ /* 0x000fe400078e00ff */
[----:B------:R-:W-:Y:S02]  /*20df0*/  IMAD.MOV.U32 R11, RZ, RZ, 0x1f ;  /* 0x0000001fff0b7424 */ /* 0x000fe400078e00ff */
[----:B------:R-:W-:Y:S01]  /*20e00*/  IMAD.MOV.U32 R15, RZ, RZ, -0x1 ;  /* 0xffffffffff0f7424 */ /* 0x000fe200078e00ff */
[----:B0-----:R-:W-:-:S04]  /*20e10*/  SHF.R.U32.HI R13, RZ, 0x5, R13 ;  /* 0x00000005ff0d7819 */ /* 0x001fc8000001160d */
[----:B------:R-:W-:-:S07]  /*20e20*/  LOP3.LUT R13, R13, 0x3, RZ, 0xc0, !PT ;  /* 0x000000030d0d7812 */ /* 0x000fce00078ec0ff */
[----:B-1----:R-:W-:Y:S05]  /*20e30*/  WARPSYNC.COLLECTIVE R15, `(.L_x_1454) ;  /* 0x000000000f087348 */ /* 0x002fea0003c00000 */
[----:B------:R0:W2:Y:S02]  /*20e40*/  SHFL.IDX P6, R14, R13, R12, R11 ;  /* 0x0000000c0d0e7389 */ /* 0x0000a400000c000b */
[----:B012---:R-:W-:Y:S01]  /*20e50*/  ENDCOLLECTIVE ;  /* 0x000000000000791b */ /* 0x007fe20003800000 */
.L_x_1454:
[----:B------:R-:W-:Y:S05]  /*20e60*/  BSYNC B1 ;  /* 0x0000000000017941 */ /* 0x000fea0003800000 */
.L_x_1453:
[----:B------:R-:W-:Y:S05]  /*20e70*/  BRA `(.L_x_1455) ;  /* 0xffffffac00187947 */ /* 0x000fea000383ffff */
.L_x_1322:
[----:B------:R-:W-:Y:S01]  /*20e80*/  BSSY B1, `(.L_x_1456) ;  /* 0x0000006000017945 */ /* 0x000fe20003800000 */
[----:B------:R-:W-:-:S07]  /*20e90*/  IMAD.MOV.U32 R15, RZ, RZ, -0x1 ;  /* 0xffffffffff0f7424 */ /* 0x000fce00078e00ff */
[----:B-1----:R-:W-:Y:S05]  /*20ea0*/  WARPSYNC.COLLECTIVE R15, `(.L_x_1457) ;  /* 0x000000000f0c7348 */ /* 0x002fea0003c00000 */
[----:B------:R-:W-:Y:S02]  /*20eb0*/  ELECT P6, UR62, PT ;  /* 0x00000000003e782f */ /* 0x000fe400038c0000 */
[----:B------:R-:W-:Y:S01]  /*20ec0*/  MOV R14, UR62 ;  /* 0x0000003e000e7c02 */ /* 0x000fe20008000f00 */
[----:B-1----:R-:W-:Y:S10]  /*20ed0*/  ENDCOLLECTIVE ;  /* 0x000000000000791b */ /* 0x002ff40003800000 */
.L_x_1457:
[----:B------:R-:W-:Y:S05]  /*20ee0*/  BSYNC B1 ;  /* 0x0000000000017941 */ /* 0x000fea0003800000 */
.L_x_1456:
[----:B------:R-:W-:Y:S05]  /*20ef0*/  BRA `(.L_x_1458) ;  /* 0xffffffac00047947 */ /* 0x000fea000383ffff */
.L_x_1324:
[----:B0-----:R0:W2:Y:S02]  /*20f00*/  SYNCS.PHASECHK.TRANS64.TRYWAIT P0, [R8+URZ+0x2d820], R11 ;  /* 0x02d8200b080075a7 */ /* 0x0010a4000800017f */
[----:B--2---:R-:W-:Y:S05]  /*20f10*/  @!P0 NANOSLEEP.SYNCS 0x989680 ;  /* 0x009896800000895d */ /* 0x004fea0003900000 */
[----:B------:R-:W2:Y:S02]  /*20f20*/  @!P0 SYNCS.PHASECHK.TRANS64 P0, [R8+URZ+0x2d820], R11 ;  /* 0x02d8200b080085a7 */ /* 0x000ea4000800007f */
[----:B--2---:R-:W-:Y:S05]  /*20f30*/  @!P0 BRA `(.L_x_1324) ;  /* 0xfffffffc00f08947 */ /* 0x004fea000383ffff */
[----:B------:R-:W-:Y:S05]  /*20f40*/  BRA `(.L_x_1459) ;  /* 0xffffffac00207947 */ /* 0x000fea000383ffff */
.L_x_1327:
[----:B0-----:R0:W2:Y:S02]  /*20f50*/  SYNCS.PHASECHK.TRANS64.TRYWAIT P0, [R11+URZ+0x2d8a0], R10 ;  /* 0x02d8a00a0b0075a7 */ /* 0x0010a4000800017f */
[----:B--2---:R-:W-:Y:S05]  /*20f60*/  @!P0 NANOSLEEP.SYNCS 0x989680 ;  /* 0x009896800000895d */ /* 0x004fea0003900000 */
[----:B------:R-:W2:Y:S02]  /*20f70*/  @!P0 SYNCS.PHASECHK.TRANS64 P0, [R11+URZ+0x2d8a0], R10 ;  /* 0x02d8a00a0b0085a7 */ /* 0x000ea4000800007f */
[----:B--2---:R-:W-:Y:S05]  /*20f80*/  @!P0 BRA `(.L_x_1327) ;  /* 0xfffffffc00f08947 */ /* 0x004fea000383ffff */
[----:B------:R-:W-:Y:S05]  /*20f90*/  BRA `(.L_x_1460) ;  /* 0xffffffac00287947 */ /* 0x000fea000383ffff */
.L_x_1329:
[----:B--2---:R2:W3:Y:S02]  /*20fa0*/  SYNCS.PHASECHK.TRANS64.TRYWAIT P0, [R11+URZ+0x2d8c0], R10 ;  /* 0x02d8c00a0b0075a7 */ /* 0x0044e4000800017f */
[----:B---3--:R-:W-:Y:S05]  /*20fb0*/  @!P0 NANOSLEEP.SYNCS 0x989680 ;  /* 0x009896800000895d */ /* 0x008fea0003900000 */
[----:B------:R-:W3:Y:S02]  /*20fc0*/  @!P0 SYNCS.PHASECHK.TRANS64 P0, [R11+URZ+0x2d8c0], R10 ;  /* 0x02d8c00a0b0085a7 */ /* 0x000ee4000800007f */
[----:B---3--:R-:W-:Y:S05]  /*20fd0*/  @!P0 BRA `(.L_x_1329) ;  /* 0xfffffffc00f08947 */ /* 0x008fea000383ffff */
[----:B------:R-:W-:Y:S05]  /*20fe0*/  BRA `(.L_x_1461) ;  /* 0xffffffac00a87947 */ /* 0x000fea000383ffff */
.L_x_1333:
[----:B0-----:R0:W2:Y:S02]  /*20ff0*/  SYNCS.PHASECHK.TRANS64.TRYWAIT P0, [R10+URZ+0x2d8a0], R11 ;  /* 0x02d8a00b0a0075a7 */ /* 0x0010a4000800017f */
[----:B--2---:R-:W-:Y:S05]  /*21000*/  @!P0 NANOSLEEP.SYNCS 0x989680 ;  /* 0x009896800000895d */ /* 0x004fea0003900000 */
[----:B------:R-:W2:Y:S02]  /*21010*/  @!P0 SYNCS.PHASECHK.TRANS64 P0, [R10+URZ+0x2d8a0], R11 ;  /* 0x02d8a00b0a0085a7 */ /* 0x000ea4000800007f */
[----:B--2---:R-:W-:Y:S05]  /*21020*/  @!P0 BRA `(.L_x_1333) ;  /* 0xfffffffc00f08947 */ /* 0x004fea000383ffff */
[----:B------:R-:W-:Y:S05]  /*21030*/  BRA `(.L_x_1462) ;  /* 0xffffffb000507947 */ /* 0x000fea000383ffff */
.L_x_1335:
[----:B--2---:R2:W3:Y:S02]  /*21040*/  SYNCS.PHASECHK.TRANS64.TRYWAIT P1, [R10+URZ+0x2d8c0], R11 ;  /* 0x02d8c00b0a0075a7 */ /* 0x0044e4000802017f */
[----:B---3--:R-:W-:Y:S05]  /*21050*/  @!P1 NANOSLEEP.SYNCS 0x989680 ;  /* 0x009896800000995d */ /* 0x008fea0003900000 */
[----:B------:R-:W3:Y:S02]  /*21060*/  @!P1 SYNCS.PHASECHK.TRANS64 P1, [R10+URZ+0x2d8c0], R11 ;  /* 0x02d8c00b0a0095a7 */ /* 0x000ee4000802007f */
[----:B---3--:R-:W-:Y:S05]  /*21070*/  @!P1 BRA `(.L_x_1335) ;  /* 0xfffffffc00f09947 */ /* 0x008fea000383ffff */
[----:B------:R-:W-:Y:S05]  /*21080*/  BRA `(.L_x_1463) ;  /* 0xffffffb000cc7947 */ /* 0x000fea000383ffff */
.L_x_1355:
        /* <DEDUP_REMOVED lines=11> */
.L_x_1465:
[----:B------:R-:W-:Y:S05]  /*21140*/  BSYNC B0 ;  /* 0x0000000000007941 */ /* 0x000fea0003800000 */
.L_x_1464:
[----:B------:R-:W-:Y:S05]  /*21150*/  BRA `(.L_x_1466) ;  /* 0xffffffc0005c7947 */ /* 0x000fea000383ffff */
.L_x_1356:
[----:B------:R-:W-:Y:S01]  /*21160*/  BSSY B0, `(.L_x_1467) ;  /* 0x0000006000007945 */ /* 0x000fe20003800000 */
[----:B------:R-:W-:-:S07]  /*21170*/  IMAD.MOV.U32 R15, RZ, RZ, -0x1 ;  /* 0xffffffffff0f7424 */ /* 0x000fce00078e00ff */
[----:B-1----:R-:W-:Y:S05]  /*21180*/  WARPSYNC.COLLECTIVE R15, `(.L_x_1468) ;  /* 0x000000000f0c7348 */ /* 0x002fea0003c00000 */
[----:B------:R-:W-:Y:S02]  /*21190*/  ELECT P6, UR62, PT ;  /* 0x00000000003e782f */ /* 0x000fe400038c0000 */
[----:B------:R-:W-:Y:S01]  /*211a0*/  MOV R14, UR62 ;  /* 0x0000003e000e7c02 */ /* 0x000fe20008000f00 */
[----:B-1----:R-:W-:Y:S10]  /*211b0*/  ENDCOLLECTIVE ;  /* 0x000000000000791b */ /* 0x002ff40003800000 */
.L_x_1468:
[----:B------:R-:W-:Y:S05]  /*211c0*/  BSYNC B0 ;  /* 0x0000000000007941 */ /* 0x000fea0003800000 */
.L_x_1467:
[----:B------:R-:W-:Y:S05]  /*211d0*/  BRA `(.L_x_1469) ;  /* 0xffffffc0004c7947 */ /* 0x000fea000383ffff */
.L_x_1359:
[----:B--2---:R2:W3:Y:S02]  /*211e0*/  SYNCS.PHASECHK.TRANS64.TRYWAIT P0, [R5+URZ+0x2d840], R4 ;  /* 0x02d84004050075a7 */ /* 0x0044e4000800017f */
[----:B---3--:R-:W-:Y:S05]  /*211f0*/  @!P0 NANOSLEEP.SYNCS 0x989680 ;  /* 0x009896800000895d */ /* 0x008fea0003900000 */
[----:B------:R-:W3:Y:S02]  /*21200*/  @!P0 SYNCS.PHASECHK.TRANS64 P0, [R5+URZ+0x2d840], R4 ;  /* 0x02d84004050085a7 */ /* 0x000ee4000800007f */
[----:B---3--:R-:W-:Y:S05]  /*21210*/  @!P0 BRA `(.L_x_1359) ;  /* 0xfffffffc00f08947 */ /* 0x008fea000383ffff */
[----:B------:R-:W-:Y:S05]  /*21220*/  BRA `(.L_x_1470) ;  /* 0xffffffc0009c7947 */ /* 0x000fea000383ffff */
.L_x_1362:
[----:B0-----:R0:W2:Y:S02]  /*21230*/  SYNCS.PHASECHK.TRANS64.TRYWAIT P0, [R27+URZ+0x2d820], R4 ;  /* 0x02d820041b0075a7 */ /* 0x0010a4000800017f */
[----:B--2---:R-:W-:Y:S05]  /*21240*/  @!P0 NANOSLEEP.SYNCS 0x989680 ;  /* 0x009896800000895d */ /* 0x004fea0003900000 */
[----:B------:R-:W2:Y:S02]  /*21250*/  @!P0 SYNCS.PHASECHK.TRANS64 P0, [R27+URZ+0x2d820], R4 ;  /* 0x02d820041b0085a7 */ /* 0x000ea4000800007f */
[----:B--2---:R-:W-:Y:S05]  /*21260*/  @!P0 BRA `(.L_x_1362) ;  /* 0xfffffffc00f08947 */ /* 0x004fea000383ffff */
[----:B------:R-:W-:Y:S05]  /*21270*/  BRA `(.L_x_1471) ;  /* 0xffffffc400cc7947 */ /* 0x000fea000383ffff */
.L_x_1370:
[----:B0-----:R0:W2:Y:S02]  /*21280*/  SYNCS.PHASECHK.TRANS64.TRYWAIT P0, [R3+URZ+0x2d840], R2 ;  /* 0x02d84002030075a7 */ /* 0x0010a4000800017f */
[----:B--2---:R-:W-:Y:S05]  /*21290*/  @!P0 NANOSLEEP.SYNCS 0x989680 ;  /* 0x009896800000895d */ /* 0x004fea0003900000 */
[----:B------:R-:W2:Y:S02]  /*212a0*/  @!P0 SYNCS.PHASECHK.TRANS64 P0, [R3+URZ+0x2d840], R2 ;  /* 0x02d84002030085a7 */ /* 0x000ea4000800007f */
[----:B--2---:R-:W-:Y:S05]  /*212b0*/  @!P0 BRA `(.L_x_1370) ;  /* 0xfffffffc00f08947 */ /* 0x004fea000383ffff */
[----:B------:R-:W-:Y:S05]  /*212c0*/  BRA `(.L_x_1472) ;  /* 0xffffffc800747947 */ /* 0x000fea000383ffff */
.L_x_1372:
[----:B0-----:R0:W2:Y:S02]  /*212d0*/  SYNCS.PHASECHK.TRANS64.TRYWAIT P0, [R2+URZ+0x60], R5 ;  /* 0x00006005020075a7 */ /* 0x0010a4000800017f */
[----:B--2---:R-:W-:Y:S05]  /*212e0*/  @!P0 NANOSLEEP.SYNCS 0x989680 ;  /* 0x009896800000895d */ /* 0x004fea0003900000 */
[----:B------:R-:W2:Y:S02]  /*212f0*/  @!P0 SYNCS.PHASECHK.TRANS64 P0, [R2+URZ+0x60], R5 ;  /* 0x00006005020085a7 */ /* 0x000ea4000800007f */
[----:B--2---:R-:W-:Y:S05]  /*21300*/  @!P0 BRA `(.L_x_1372) ;  /* 0xfffffffc00f08947 */ /* 0x004fea000383ffff */
[----:B------:R-:W-:Y:S05]  /*21310*/  BRA `(.L_x_1473) ;  /* 0xffffffcc00007947 */ /* 0x000fea000383ffff */
.L_x_1377:
[----:B--2---:R2:W3:Y:S02]  /*21320*/  SYNCS.PHASECHK.TRANS64.TRYWAIT P0, [R3+URZ+0x2d840], R2 ;  /* 0x02d84002030075a7 */ /* 0x0044e4000800017f */
[----:B---3--:R-:W-:Y:S05]  /*21330*/  @!P0 NANOSLEEP.SYNCS 0x989680 ;  /* 0x009896800000895d */ /* 0x008fea0003900000 */
[----:B------:R-:W3:Y:S02]  /*21340*/  @!P0 SYNCS.PHASECHK.TRANS64 P0, [R3+URZ+0x2d840], R2 ;  /* 0x02d84002030085a7 */ /* 0x000ee4000800007f */
[----:B---3--:R-:W-:Y:S05]  /*21350*/  @!P0 BRA `(.L_x_1377) ;  /* 0xfffffffc00f08947 */ /* 0x008fea000383ffff */
[----:B------:R-:W-:Y:S05]  /*21360*/  BRA `(.L_x_1474) ;  /* 0xffffffd0003c7947 */ /* 0x000fea000383ffff */
.L_x_1379:
[----:B0-----:R0:W2:Y:S02]  /*21370*/  SYNCS.PHASECHK.TRANS64.TRYWAIT P1, [R3+URZ+0x60], R24 ;  /* 0x00006018030075a7 */ /* 0x0010a4000802017f */
[----:B--2---:R-:W-:Y:S05]  /*21380*/  @!P1 NANOSLEEP.SYNCS 0x989680 ;  /* 0x009896800000995d */ /* 0x004fea0003900000 */
[----:B------:R-:W2:Y:S02]  /*21390*/  @!P1 SYNCS.PHASECHK.TRANS64 P1, [R3+URZ+0x60], R24 ;  /* 0x00006018030095a7 */ /* 0x000ea4000802007f */
[----:B--2---:R-:W-:Y:S05]  /*213a0*/  @!P1 BRA `(.L_x_1379) ;  /* 0xfffffffc00f09947 */ /* 0x004fea000383ffff */
[----:B------:R-:W-:Y:S05]  /*213b0*/  BRA `(.L_x_1475) ;  /* 0xffffffd000c87947 */ /* 0x000fea000383ffff */
.L_x_1384:
[----:B--2---:R2:W3:Y:S02]  /*213c0*/  SYNCS.PHASECHK.TRANS64.TRYWAIT P0, [R2+URZ+0x2d840], R3 ;  /* 0x02d84003020075a7 */ /* 0x0044e4000800017f */
[----:B---3--:R-:W-:Y:S05]  /*213d0*/  @!P0 NANOSLEEP.SYNCS 0x989680 ;  /* 0x009896800000895d */ /* 0x008fea0003900000 */
[----:B------:R-:W3:Y:S02]  /*213e0*/  @!P0 SYNCS.PHASECHK.TRANS64 P0, [R2+URZ+0x2d840], R3 ;  /* 0x02d84003020085a7 */ /* 0x000ee4000800007f */
[----:B---3--:R-:W-:Y:S05]  /*213f0*/  @!P0 BRA `(.L_x_1384) ;  /* 0xfffffffc00f08947 */ /* 0x008fea000383ffff */
[----:B------:R-:W-:Y:S05]  /*21400*/  BRA `(.L_x_1476) ;  /* 0xffffffd400d07947 */ /* 0x000fea000383ffff */
.L_x_1386:
[----:B0-----:R0:W2:Y:S02]  /*21410*/  SYNCS.PHASECHK.TRANS64.TRYWAIT P1, [R2+URZ+0x60], R11 ;  /* 0x0000600b020075a7 */ /* 0x0010a4000802017f */
[----:B--2---:R-:W-:Y:S05]  /*21420*/  @!P1 NANOSLEEP.SYNCS 0x989680 ;  /* 0x009896800000995d */ /* 0x004fea0003900000 */
[----:B------:R-:W2:Y:S02]  /*21430*/  @!P1 SYNCS.PHASECHK.TRANS64 P1, [R2+URZ+0x60], R11 ;  /* 0x0000600b020095a7 */ /* 0x000ea4000802007f */
[----:B--2---:R-:W-:Y:S05]  /*21440*/  @!P1 BRA `(.L_x_1386) ;  /* 0xfffffffc00f09947 */ /* 0x004fea000383ffff */
[----:B------:R-:W-:Y:S05]  /*21450*/  BRA `(.L_x_1477) ;  /* 0xffffffd800647947 */ /* 0x000fea000383ffff */
.L_x_1393:
[----:B0-----:R0:W2:Y:S02]  /*21460*/  SYNCS.PHASECHK.TRANS64.TRYWAIT P0, [R3+URZ+0x2d860], R2 ;  /* 0x02d86002030075a7 */ /* 0x0010a4000800017f */
[----:B--2---:R-:W-:Y:S05]  /*21470*/  @!P0 NANOSLEEP.SYNCS 0x989680 ;  /* 0x009896800000895d */ /* 0x004fea0003900000 */
[----:B------:R-:W2:Y:S02]  /*21480*/  @!P0 SYNCS.PHASECHK.TRANS64 P0, [R3+URZ+0x2d860], R2 ;  /* 0x02d86002030085a7 */ /* 0x000ea4000800007f */
[----:B--2---:R-:W-:Y:S05]  /*21490*/  @!P0 BRA `(.L_x_1393) ;  /* 0xfffffffc00f08947 */ /* 0x004fea000383ffff */
[----:B------:R-:W-:Y:S05]  /*214a0*/  BRA `(.L_x_1478) ;  /* 0xffffffdc00487947 */ /* 0x000fea000383ffff */
.L_x_1395:
        /* <DEDUP_REMOVED lines=8> */
.L_x_1480:
[----:B------:R-:W-:Y:S05]  /*21530*/  BSYNC B0 ;  /* 0x0000000000007941 */ /* 0x000fea0003800000 */
.L_x_1479:
        /* <DEDUP_REMOVED lines=8> */
.L_x_1481:
[----:B------:R-:W-:Y:S01]  /*215c0*/  IMAD.MOV.U32 R5, RZ, RZ, R14 ;  /* 0x000000ffff057224 */ /* 0x000fe200078e000e */
[----:B------:R-:W-:Y:S06]  /*215d0*/  BRA `(.L_x_1482) ;  /* 0xffffffdc00bc7947 */ /* 0x000fec000383ffff */
.L_x_1398:
        /* <DEDUP_REMOVED lines=8> */
.L_x_1484:
[----:B------:R-:W-:Y:S05]  /*21660*/  BSYNC B0 ;  /* 0x0000000000007941 */ /* 0x000fea0003800000 */
.L_x_1483:
[----:B------:R-:W-:Y:S01]  /*21670*/  ISETP.NE.AND P0, PT, R28, RZ, PT ;  /* 0x000000ff1c00720c */ /* 0x000fe20003f05270 */
        /* <DEDUP_REMOVED lines=9> */
.L_x_1485:
        /* <DEDUP_REMOVED lines=8> */
.L_x_1486:
        /* <DEDUP_REMOVED lines=8> */
.L_x_1487:
        /* <DEDUP_REMOVED lines=8> */
.L_x_1488:
        /* <DEDUP_REMOVED lines=8> */
.L_x_1489:
[----:B------:R-:W-:Y:S05]  /*21910*/  BRA `(.L_x_1490) ;  /* 0xffffffdc00787947 */ /* 0x000fea000383ffff */
.L_x_1403:
        /* <DEDUP_REMOVED lines=8> */
.L_x_1492:
[----:B------:R-:W-:Y:S05]  /*219a0*/  BSYNC B0 ;  /* 0x0000000000007941 */ /* 0x000fea0003800000 */
.L_x_1491:
        /* <DEDUP_REMOVED lines=10> */
.L_x_1493:
        /* <DEDUP_REMOVED lines=8> */
.L_x_1494:
        /* <DEDUP_REMOVED lines=8> */
.L_x_1495:
        /* <DEDUP_REMOVED lines=8> */
.L_x_1496:
        /* <DEDUP_REMOVED lines=8> */
.L_x_1497:
[----:B------:R-:W-:Y:S05]  /*21c50*/  BRA `(.L_x_1498) ;  /* 0xffffffdc00547947 */ /* 0x000fea000383ffff */
.L_x_1405:
[----:B------:R-:W-:Y:S01]  /*21c60*/  BSSY B0, `(.L_x_1499) ;  /* 0x0000006000007945 */ /* 0x000fe20003800000 */
[----:B------:R-:W-:Y:S01]  /*21c70*/  PLOP3.LUT P6, PT, P6, PT, PT, 0x8, 0x0 ;  /* 0x000000000000781c */ /* 0x000fe200037ce170 */
[----:B------:R-:W-:-:S12]  /*21c80*/  IMAD.MOV.U32 R15, RZ, RZ, -0x1 ;  /* 0xffffffffff0f7424 */ /* 0x000fd800078e00ff */
[----:B012---:R-:W-:Y:S05]  /*21c90*/  WARPSYNC.COLLECTIVE R15, `(.L_x_1500) ;  /* 0x000000000f087348 */ /* 0x007fea0003c00000 */
[----:B------:R-:W-:Y:S01]  /*21ca0*/  VOTE.ANY R14, PT, P6 ;  /* 0x00000000000e7806 */ /* 0x000fe200030e0100 */
[----:B012---:R-:W-:Y:S06]  /*21cb0*/  ENDCOLLECTIVE ;  /* 0x000000000000791b */ /* 0x007fec0003800000 */
.L_x_1500:
[----:B------:R-:W-:Y:S05]  /*21cc0*/  BSYNC B0 ;  /* 0x0000000000007941 */ /* 0x000fea0003800000 */
.L_x_1499:
        /* <DEDUP_REMOVED lines=9> */
.L_x_1501:
[----:B------:R-:W-:Y:S01]  /*21d60*/  IMAD.MOV.U32 R17, RZ, RZ, R14 ;  /* 0x000000ffff117224 */ /* 0x000fe200078e000e */
[----:B------:R-:W-:Y:S06]  /*21d70*/  BRA `(.L_x_1502) ;  /* 0xffffffdc00447947 */ /* 0x000fec000383ffff */
.L_x_1407:
[----:B------:R-:W-:Y:S01]  /*21d80*/  BSSY B0, `(.L_x_1503) ;  /* 0x0000007000007945 */ /* 0x000fe20003800000 */
[----:B------:R-:W-:Y:S02]  /*21d90*/  IMAD.MOV.U32 R13, RZ, RZ, R3 ;  /* 0x000000ffff0d7224 */ /* 0x000fe400078e0003 */
[----:B------:R-:W-:Y:S02]  /*21da0*/  IMAD.MOV.U32 R11, RZ, RZ, 0x1f ;  /* 0x0000001fff0b7424 */ /* 0x000fe400078e00ff */
[----:B------:R-:W-:-:S07]  /*21db0*/  IMAD.MOV.U32 R15, RZ, RZ, -0x1 ;  /* 0xffffffffff0f7424 */ /* 0x000fce00078e00ff */
[----:B01234-:R-:W-:Y:S05]  /*21dc0*/  WARPSYNC.COLLECTIVE R15, `(.L_x_1504) ;  /* 0x000000000f087348 */ /* 0x01ffea0003c00000 */
[----:B------:R0:W0:Y:S02]  /*21dd0*/  SHFL.IDX P6, R14, R13, R12, R11 ;  /* 0x0000000c0d0e7389 */ /* 0x00002400000c000b */
[----:B01234-:R-:W-:Y:S01]  /*21de0*/  ENDCOLLECTIVE ;  /* 0x000000000000791b */ /* 0x01ffe20003800000 */
.L_x_1504:
[----:B------:R-:W-:Y:S05]  /*21df0*/  BSYNC B0 ;  /* 0x0000000000007941 */ /* 0x000fea0003800000 */
.L_x_1503:
[----:B------:R-:W-:Y:S05]  /*21e00*/  BRA `(.L_x_1406) ;  /* 0xffffffdc003c7947 */ /* 0x000fea000383ffff */
.L_x_1411:
[----:B0-----:R0:W2:Y:S02]  /*21e10*/  SYNCS.PHASECHK.TRANS64.TRYWAIT P0, [R9+URZ+0x2d820], R0 ;  /* 0x02d82000090075a7 */ /* 0x0010a4000800017f */
[----:B--2---:R-:W-:Y:S05]  /*21e20*/  @!P0 NANOSLEEP.SYNCS 0x989680 ;  /* 0x009896800000895d */ /* 0x004fea0003900000 */
[----:B------:R-:W2:Y:S02]  /*21e30*/  @!P0 SYNCS.PHASECHK.TRANS64 P0, [R9+URZ+0x2d820], R0 ;  /* 0x02d82000090085a7 */ /* 0x000ea4000800007f */
[----:B--2---:R-:W-:Y:S05]  /*21e40*/  @!P0 BRA `(.L_x_1411) ;  /* 0xfffffffc00f08947 */ /* 0x004fea000383ffff */
[----:B------:R-:W-:Y:S05]  /*21e50*/  BRA `(.L_x_1505) ;  /* 0xffffffe000a87947 */ /* 0x000fea000383ffff */
.L_x_1412:
        /* <DEDUP_REMOVED lines=11> */
.L_x_1507:
[----:B------:R-:W-:Y:S05]  /*21f10*/  BSYNC B0 ;  /* 0x0000000000007941 */ /* 0x000fea0003800000 */
.L_x_1506:
[----:B------:R-:W-:Y:S05]  /*21f20*/  BRA `(.L_x_1508) ;  /* 0xffffffe000907947 */ /* 0x000fea000383ffff */
.L_x_1413:
[----:B------:R-:W-:Y:S01]  /*21f30*/  BSSY B0, `(.L_x_1509) ;  /* 0x0000006000007945 */ /* 0x000fe20003800000 */
[----:B------:R-:W-:-:S07]  /*21f40*/  IMAD.MOV.U32 R15, RZ, RZ, -0x1 ;  /* 0xffffffffff0f7424 */ /* 0x000fce00078e00ff */
[----:B01----:R-:W-:Y:S05]  /*21f50*/  WARPSYNC.COLLECTIVE R15, `(.L_x_1510) ;  /* 0x000000000f0c7348 */ /* 0x003fea0003c00000 */
[----:B------:R-:W-:Y:S02]  /*21f60*/  ELECT P6, UR62, PT ;  /* 0x00000000003e782f */ /* 0x000fe400038c0000 */
[----:B------:R-:W-:Y:S01]  /*21f70*/  MOV R14, UR62 ;  /* 0x0000003e000e7c02 */ /* 0x000fe20008000f00 */
[----:B01----:R-:W-:Y:S10]  /*21f80*/  ENDCOLLECTIVE ;  /* 0x000000000000791b */ /* 0x003ff40003800000 */
.L_x_1510:
[----:B------:R-:W-:Y:S05]  /*21f90*/  BSYNC B0 ;  /* 0x0000000000007941 */ /* 0x000fea0003800000 */
.L_x_1509:
[----:B------:R-:W-:Y:S05]  /*21fa0*/  BRA `(.L_x_1511) ;  /* 0xffffffe000847947 */ /* 0x000fea000383ffff */
.L_x_1415:
[----:B0-----:R0:W2:Y:S02]  /*21fb0*/  SYNCS.PHASECHK.TRANS64.TRYWAIT P0, [R7+URZ], R2 ;  /* 0x00000002070075a7 */ /* 0x0010a4000800017f */
[----:B--2---:R-:W-:Y:S05]  /*21fc0*/  @!P0 NANOSLEEP.SYNCS 0x989680 ;  /* 0x009896800000895d */ /* 0x004fea0003900000 */
[----:B------:R-:W2:Y:S02]  /*21fd0*/  @!P0 SYNCS.PHASECHK.TRANS64 P0, [R7+URZ], R2 ;  /* 0x00000002070085a7 */ /* 0x000ea4000800007f */
[----:B--2---:R-:W-:Y:S05]  /*21fe0*/  @!P0 BRA `(.L_x_1415) ;  /* 0xfffffffc00f08947 */ /* 0x004fea000383ffff */
[----:B------:R-:W-:Y:S05]  /*21ff0*/  BRA `(.L_x_1512) ;  /* 0xffffffe000b87947 */ /* 0x000fea000383ffff */
.L_x_1416:
[----:B--2---:R2:W3:Y:S02]  /*22000*/  SYNCS.PHASECHK.TRANS64.TRYWAIT P0, [R3+URZ], R0 ;  /* 0x00000000030075a7 */ /* 0x0044e4000800017f */
[----:B---3--:R-:W-:Y:S05]  /*22010*/  @!P0 NANOSLEEP.SYNCS 0x989680 ;  /* 0x009896800000895d */ /* 0x008fea0003900000 */
[----:B------:R-:W3:Y:S02]  /*22020*/  @!P0 SYNCS.PHASECHK.TRANS64 P0, [R3+URZ], R0 ;  /* 0x00000000030085a7 */ /* 0x000ee4000800007f */
[----:B---3--:R-:W-:Y:S05]  /*22030*/  @!P0 BRA `(.L_x_1416) ;  /* 0xfffffffc00f08947 */ /* 0x008fea000383ffff */
[----:B------:R-:W-:Y:S05]  /*22040*/  BRA `(.L_x_1513) ;  /* 0xffffffe000ac7947 */ /* 0x000fea000383ffff */
.L_x_1418:
[----:B--2---:R2:W3:Y:S02]  /*22050*/  SYNCS.PHASECHK.TRANS64.TRYWAIT P0, [R5+URZ], R2 ;  /* 0x00000002050075a7 */ /* 0x0044e4000800017f */
[----:B---3--:R-:W-:Y:S05]  /*22060*/  @!P0 NANOSLEEP.SYNCS 0x989680 ;  /* 0x009896800000895d */ /* 0x008fea0003900000 */
[----:B------:R-:W3:Y:S02]  /*22070*/  @!P0 SYNCS.PHASECHK.TRANS64 P0, [R5+URZ], R2 ;  /* 0x00000002050085a7 */ /* 0x000ee4000800007f */
[----:B---3--:R-:W-:Y:S05]  /*22080*/  @!P0 BRA `(.L_x_1418) ;  /* 0xfffffffc00f08947 */ /* 0x008fea000383ffff */
[----:B------:R-:W-:Y:S05]  /*22090*/  BRA `(.L_x_1514) ;  /* 0xffffffe000b07947 */ /* 0x000fea000383ffff */
.L_x_1515:
        /* <DEDUP_REMOVED lines=14> */
.L_x_2212:


//--------------------- .text._ZN7cutlass13device_kernelIN5flash11enable_sm90INS1_16FlashAttnFwdSm90INS1_25CollectiveMainloopFwdSm90ILi2EN4cute5tupleIJNS5_1CILi1EEES8_S8_EEENS6_IJNS7_ILi192EEENS7_ILi144EEENS7_ILi96EEEEEELi96ENS_10bfloat16_tEfNS_4arch4Sm90ELb1ELb0ELb0ELb0ELb0ELb0ELb0ELb0ELb1ELb0ELb0ELb0EEENS1_21CollectiveEpilogueFwdINS6_IJSA_SC_SB_EEES9_SE_SG_Li384ELb0ELb0ELb0ELb0EEENS1_30DynamicPersistentTileSchedulerILi384ELi32ELb0ELb0ELb1EEEEEEEEEvNT_6ParamsE --------------------------
	.section	.text._ZN7cutlass13device_kernelIN5flash11enable_sm90INS1_16FlashAttnFwdSm90INS1_25CollectiveMainloopFwdSm90ILi2EN4cute5tupleIJNS5_1CILi1EEES8_S8_EEENS6_IJNS7_ILi192EEENS7_ILi144EEENS7_ILi96EEEEEELi96ENS_10bfloat16_tEfNS_4arch4Sm90ELb1ELb0ELb0ELb0ELb0ELb0ELb0ELb0ELb1ELb0ELb0ELb0EEENS1_21CollectiveEpilogueFwdINS6_IJSA_SC_SB_EEES9_SE_SG_Li384ELb0ELb0ELb0ELb0EEENS1_30DynamicPersistentTileSchedulerILi384ELi32ELb0ELb0ELb1EEEEEEEEEvNT_6ParamsE,"ax",@progbits
	.align	128
.text._ZN7cutlass13device_kernelIN5flash11enable_sm90INS1_16FlashAttnFwdSm90INS1_25CollectiveMainloopFwdSm90ILi2EN4cute5tupleIJNS5_1CILi1EEES8_S8_EEENS6_IJNS7_ILi192EEENS7_ILi144EEENS7_ILi96EEEEEELi96ENS_10bfloat16_tEfNS_4arch4Sm90ELb1ELb0ELb0ELb0ELb0ELb0ELb0ELb0ELb1ELb0ELb0ELb0EEENS1_21CollectiveEpilogueFwdINS6_IJSA_SC_SB_EEES9_SE_SG_Li384ELb0ELb0ELb0ELb0EEENS1_30DynamicPersistentTileSchedulerILi384ELi32ELb0ELb0ELb1EEEEEEEEEvNT_6ParamsE:
        .type           _ZN7cutlass13device_kernelIN5flash11enable_sm90INS1_16FlashAttnFwdSm90INS1_25CollectiveMainloopFwdSm90ILi2EN4cute5tupleIJNS5_1CILi1EEES8_S8_EEENS6_IJNS7_ILi192EEENS7_ILi144EEENS7_ILi96EEEEEELi96ENS_10bfloat16_tEfNS_4arch4Sm90ELb1ELb0ELb0ELb0ELb0ELb0ELb0ELb0ELb1ELb0ELb0ELb0EEENS1_21CollectiveEpilogueFwdINS6_IJSA_SC_SB_EEES9_SE_SG_Li384ELb0ELb0ELb0ELb0EEENS1_30DynamicPersistentTileSchedulerILi384ELi32ELb0ELb0ELb1EEEEEEEEEvNT_6ParamsE,@function
        .size           _ZN7cutlass13device_kernelIN5flash11enable_sm90INS1_16FlashAttnFwdSm90INS1_25CollectiveMainloopFwdSm90ILi2EN4cute5tupleIJNS5_1CILi1EEES8_S8_EEENS6_IJNS7_ILi192EEENS7_ILi144EEENS7_ILi96EEEEEELi96ENS_10bfloat16_tEfNS_4arch4Sm90ELb1ELb0ELb0ELb0ELb0ELb0ELb0ELb0ELb1ELb0ELb0ELb0EEENS1_21CollectiveEpilogueFwdINS6_IJSA_SC_SB_EEES9_SE_SG_Li384ELb0ELb0ELb0ELb0EEENS1_30DynamicPersistentTileSchedulerILi384ELi32ELb0ELb0ELb1EEEEEEEEEvNT_6ParamsE,(.L_x_2213 - _ZN7cutlass13device_kernelIN5flash11enable_sm90INS1_16FlashAttnFwdSm90INS1_25CollectiveMainloopFwdSm90ILi2EN4cute5tupleIJNS5_1CILi1EEES8_S8_EEENS6_IJNS7_ILi192EEENS7_ILi144EEENS7_ILi96EEEEEELi96ENS_10bfloat16_tEfNS_4arch4Sm90ELb1ELb0ELb0ELb0ELb0ELb0ELb0ELb0ELb1ELb0ELb0ELb0EEENS1_21CollectiveEpilogueFwdINS6_IJSA_SC_SB_EEES9_SE_SG_Li384ELb0ELb0ELb0ELb0EEENS1_30DynamicPersistentTileSchedulerILi384ELi32ELb0ELb0ELb1EEEEEEEEEvNT_6ParamsE)
        .other          _ZN7cutlass13device_kernelIN5flash11enable_sm90INS1_16FlashAttnFwdSm90INS1_25CollectiveMainloopFwdSm90ILi2EN4cute5tupleIJNS5_1CILi1EEES8_S8_EEENS6_IJNS7_ILi192EEENS7_ILi144EEENS7_ILi96EEEEEELi96ENS_10bfloat16_tEfNS_4arch4Sm90ELb1ELb0ELb0ELb0ELb0ELb0ELb0ELb0ELb1ELb0ELb0ELb0EEENS1_21CollectiveEpilogueFwdINS6_IJSA_SC_SB_EEES9_SE_SG_Li384ELb0ELb0ELb0ELb0EEENS1_30DynamicPersistentTileSchedulerILi384ELi32ELb0ELb0ELb1EEEEEEEEEvNT_6ParamsE,@"STO_CUDA_ENTRY STV_DEFAULT"
_ZN7cutlass13device_kernelIN5flash11enable_sm90INS1_16FlashAttnFwdSm90INS1_25CollectiveMainloopFwdSm90ILi2EN4cute5tupleIJNS5_1CILi1EEES8_S8_EEENS6_IJNS7_ILi192EEENS7_ILi144EEENS7_ILi96EEEEEELi96ENS_10bfloat16_tEfNS_4arch4Sm90ELb1ELb0ELb0ELb0ELb0ELb0ELb0ELb0ELb1ELb0ELb0ELb0EEENS1_21CollectiveEpilogueFwdINS6_IJSA_SC_SB_EEES9_SE_SG_Li384ELb0ELb0ELb0ELb0EEENS1_30DynamicPersistentTileSchedulerILi384ELi32ELb0ELb0ELb1EEEEEEEEEvNT_6ParamsE:
[----:B------:R-:W1:Y:S01]  /*0000*/  LDC R1, c[0x0][0x28] ;  /* 0x00000a00ff017b82 */ /* 0x000e620000000800 */
[----:B------:R-:W2:Y:S01]  /*0010*/  S2R R2, SR_TID.X ;  /* 0x0000000000027919 */ /* 0x000ea20000002100 */
[----:B------:R-:W-:Y:S01]  /*0020*/  ELECT P0, URZ, PT ;  /* 0x00000000003f782f */ /* 0x000fe20003800000 */
[----:B------:R-:W-:Y:S01]  /*0030*/  BSSY B0, `(.L_x_1516) ;  /* 0x0000013000007945 */ /* 0x000fe20003800000 */
[----:B--2---:R-:W-:-:S05]  /*0040*/  SHF.R.U32.HI R0, RZ, 0x5, R2 ;  /* 0x00000005ff007819 */ /* 0x004fca0000011602 */
        /* <DEDUP_REMOVED lines=17> */
.L_x_1517:
[----:B------:R-:W-:Y:S05]  /*0160*/  BSYNC B0 ;  /* 0x0000000000007941 */ /* 0x000fea0003800000 */
.L_x_1516:
        /* <DEDUP_REMOVED lines=36> */
.L_x_1518:
        /* <DEDUP_REMOVED lines=22> */
.L_x_1519:
        /* <DEDUP_REMOVED lines=18> */
.L_x_1520:
        /* <DEDUP_REMOVED lines=22> */
.L_x_1521:
        /* <DEDUP_REMOVED lines=22> */
.L_x_1522:
[----:B---3--:R-:W-:Y:S01]  /*08f0*/  ISETP.NE.AND P0, PT, R3, RZ, PT ;  /* 0x000000ff0300720c */ /* 0x008fe20003f05270 */
[----:B------:R-:W-:Y:S01]  /*0900*/  IMAD.MOV.U32 R17, RZ, RZ, 0x1 ;  /* 0x00000001ff117424 */ /* 0x000fe200078e00ff */
[----:B------:R-:W-:Y:S01]  /*0910*/  NOP ;  /* 0x0000000000007918 */ /* 0x000fe20000000000 */
[----:B------:R-:W-:-:S03]  /*0920*/  LOP3.LUT R18, R2, 0x7f, RZ, 0xc0, !PT ;  /* 0x0000007f02127812 */ /* 0x000fc600078ec0ff */
[----:B------:R-:W-:Y:S01]  /*0930*/  SEL R17, R17, 0x2, !P0 ;  /* 0x0000000211117807 */ /* 0x000fe20004000000 */
[----:B-12-4-:R-:W-:Y:S06]  /*0940*/  BAR.SYNC.DEFER_BLOCKING 0x0 ;  /* 0x0000000000007b1d */ /* 0x016fec0000010000 */
[----:B------:R-:W-:Y:S05]  /*0950*/  @!P0 BRA `(.L_x_1523) ;  /* 0x000000dc004c8947 */ /* 0x000fea0003800000 */
.L_x_1524:
[----:B------:R-:W-:-:S08]  /*0960*/  NOP ;  /* 0x0000000000007918 */ /* 0x000fd00000000000 */
[----:B------:R-:W1:Y:S02]  /*0970*/  USETMAXREG.TRY_ALLOC.CTAPOOL UP0, 0xa0 ;  /* 0x000000a0000079c8 */ /* 0x000e640008000600 */
[----:B-1----:R-:W-:-:S13]  /*0980*/  PLOP3.LUT P0, PT, PT, PT, UP0, 0x80, 0x0 ;  /* 0x000000000000781c */ /* 0x002fda0003f0f008 */
[----:B------:R-:W-:Y:S05]  /*0990*/  @!P0 BRA `(.L_x_1524) ;  /* 0xfffffffc00f08947 */ /* 0x000fea000383ffff */
[----:B------:R-:W1:Y:S08]  /*09a0*/  S2UR UR7, SR_CTAID.X ;  /* 0x00000000000779c3 */ /* 0x000e700000002500 */
[----:B------:R-:W-:Y:S08]  /*09b0*/  BAR.ARV 0x4, 0x1a0 ;  /* 0x0106800000007b1d */ /* 0x000ff00000002000 */
[----:B------:R-:W-:Y:S08]  /*09c0*/  BAR.ARV 0x8, 0x1a0 ;  /* 0x0206800000007b1d */ /* 0x000ff00000002000 */
[----:B------:R-:W1:Y:S01]  /*09d0*/  LDC R0, c[0x0][0xda8] ;  /* 0x00036a00ff007b82 */ /* 0x000e620000000800 */
[----:B------:R-:W-:-:S13]  /*09e0*/  ISETP.NE.AND P0, PT, R16, 0x1, PT ;  /* 0x000000011000780c */ /* 0x000fda0003f05270 */
[----:B------:R-:W-:Y:S06]  /*09f0*/  @!P0 BAR.ARV 0x9, 0x100 ;  /* 0x0244000000008b1d */ /* 0x000fec0000002000 */
[----:B-1----:R-:W-:-:S13]  /*0a00*/  ISETP.LE.AND P0, PT, R0, UR7, PT ;  /* 0x0000000700007c0c */ /* 0x002fda000bf03270 */
[----:B------:R-:W-:Y:S05]  /*0a10*/  @P0 EXIT ;  /* 0x000000000000094d */ /* 0x000fea0003800000 */
[----:B------:R-:W-:Y:S01]  /*0a20*/  VIADD R0, R2, 0xffffff80 ;  /* 0xffffff8002007836 */ /* 0x000fe20000000000 */
[----:B------:R-:W1:Y:S01]  /*0a30*/  S2UR UR4, SR_CgaCtaId ;  /* 0x00000000000479c3 */ /* 0x000e620000008800 */
[----:B------:R-:W-:Y:S01]  /*0a40*/  UMOV UR47, 0x400 ;  /* 0x00000400002f7882 */ /* 0x000fe20000000000 */
[----:B------:R-:W-:Y:S01]  /*0a50*/  LOP3.LUT R144, R17, 0x1, RZ, 0xfc, !PT ;  /* 0x0000000111907812 */ /* 0x000fe200078efcff */
[----:B------:R-:W-:Y:S01]  /*0a60*/  IMAD.MOV.U32 R18, RZ, RZ, RZ ;  /* 0x000000ffff127224 */ /* 0x000fe200078e00ff */
[----:B------:R-:W-:Y:S01]  /*0a70*/  SHF.R.S32.HI R3, RZ, 0x1f, R0 ;  /* 0x0000001fff037819 */ /* 0x000fe20000011400 */
[----:B------:R-:W-:-:S03]  /*0a80*/  UMOV UR46, URZ ;  /* 0x0000003f002e7c82 */ /* 0x000fc60008000000 */
[CC--:B------:R-:W-:Y:S01]  /*0a90*/  LEA.HI R6, R3.reuse, R0.reuse, RZ, 0x4 ;  /* 0x0000000003067211 */ /* 0x0c0fe200078f20ff */
[----:B------:R-:W2:Y:S01]  /*0aa0*/  S2UR UR6, SR_SWINHI ;  /* 0x00000000000679c3 */ /* 0x000ea20000002f00 */
[CC--:B------:R-:W-:Y:S02]  /*0ab0*/  LEA.HI R4, R3.reuse, R0.reuse, RZ, 0x7 ;  /* 0x0000000003047211 */ /* 0x0c0fe400078f38ff */
[----:B------:R-:W-:Y:S02]  /*0ac0*/  LEA.HI R8, R3, R0, RZ, 0x5 ;  /* 0x0000000003087211 */ /* 0x000fe400078f28ff */
[----:B------:R-:W-:Y:S02]  /*0ad0*/  SHF.R.S32.HI R7, RZ, 0x4, R6 ;  /* 0x00000004ff077819 */ /* 0x000fe40000011406 */
[----:B------:R-:W-:Y:S02]  /*0ae0*/  LOP3.LUT R3, R6, 0xfffffff0, RZ, 0xc0, !PT ;  /* 0xfffffff006037812 */ /* 0x000fe400078ec0ff */
[----:B------:R-:W-:-:S02]  /*0af0*/  SHF.R.S32.HI R5, RZ, 0x7, R4 ;  /* 0x00000007ff057819 */ /* 0x000fc40000011404 */
[----:B------:R-:W-:Y:S01]  /*0b00*/  LOP3.LUT R9, R4, 0xffffff80, RZ, 0xc0, !PT ;  /* 0xffffff8004097812 */ /* 0x000fe200078ec0ff */
[----:B------:R-:W-:Y:S01]  /*0b10*/  IMAD.IADD R3, R0, 0x1, -R3 ;  /* 0x0000000100037824 */ /* 0x000fe200078e0a03 */
[----:B------:R-:W-:Y:S01]  /*0b20*/  LEA.HI R4, R6, R7, RZ, 0x1 ;  /* 0x0000000706047211 */ /* 0x000fe200078f08ff */
[----:B------:R-:W-:Y:S01]  /*0b30*/  IMAD.HI R10, R5, 0x55555556, RZ ;  /* 0x55555556050a7827 */ /* 0x000fe200078e02ff */
[----:B------:R-:W-:Y:S01]  /*0b40*/  SHF.R.S32.HI R8, RZ, 0x5, R8 ;  /* 0x00000005ff087819 */ /* 0x000fe20000011408 */
[----:B-1----:R-:W-:Y:S01]  /*0b50*/  ULEA UR47, UR4, UR47, 0x18 ;  /* 0x0000002f042f7291 */ /* 0x002fe2000f8ec03f */
[----:B------:R-:W-:Y:S01]  /*0b60*/  LOP3.LUT R4, R4, 0x1ffffffe, RZ, 0xc0, !PT ;  /* 0x1ffffffe04047812 */ /* 0x000fe200078ec0ff */
[----:B------:R-:W-:Y:S01]  /*0b70*/  IMAD.IADD R9, R0, 0x1, -R9 ;  /* 0x0000000100097824 */ /* 0x000fe200078e0a09 */
[--C-:B------:R-:W-:Y:S01]  /*0b80*/  SHF.R.S32.HI R0, RZ, 0x1f, R3.reuse ;  /* 0x0000001fff007819 */ /* 0x100fe20000011403 */
[----:B------:R-:W-:Y:S01]  /*0b90*/  IMAD R14, R8, 0x10, R3 ;  /* 0x00000010080e7824 */ /* 0x000fe200078e0203 */
[----:B------:R-:W-:Y:S01]  /*0ba0*/  LEA.HI R10, R10, R10, RZ, 0x1 ;  /* 0x0000000a0a0a7211 */ /* 0x000fe200078f08ff */
[----:B------:R-:W-:Y:S01]  /*0bb0*/  IMAD.IADD R7, R7, 0x1, -R4 ;  /* 0x0000000107077824 */ /* 0x000fe200078e0a04 */
[CC--:B------:R-:W-:Y:S01]  /*0bc0*/  LEA.HI R4, R0.reuse, R3.reuse, RZ, 0x2 ;  /* 0x0000000300047211 */ /* 0x0c0fe200078f10ff */
[----:B------:R-:W-:Y:S01]  /*0bd0*/  UMOV UR4, UR47 ;  /* 0x0000002f00047c82 */ /* 0x000fe20008000000 */
[----:B--2---:R-:W-:Y:S01]  /*0be0*/  UMOV UR5, UR6 ;  /* 0x0000000600057c82 */ /* 0x004fe20008000000 */
[----:B------:R-:W-:Y:S01]  /*0bf0*/  LEA.HI R0, R0, R3, RZ, 0x3 ;  /* 0x0000000300007211 */ /* 0x000fe200078f18ff */
[----:B------:R-:W-:Y:S01]  /*0c00*/  IMAD R10, R10, -0x3, R5 ;  /* 0xfffffffd0a0a7824 */ /* 0x000fe200078e0205 */
[----:B------:R-:W-:Y:S01]  /*0c10*/  SHF.R.S32.HI R6, RZ, 0x1f, R9 ;  /* 0x0000001fff067819 */ /* 0x000fe20000011409 */
[----:B------:R-:W-:-:S02]  /*0c20*/  IMAD.SHL.U32 R7, R7, 0x8, RZ ;  /* 0x0000000807077824 */ /* 0x000fc400078e00ff */
[----:B------:R-:W-:Y:S01]  /*0c30*/  IMAD.SHL.U32 R5, R0, 0x10, RZ ;  /* 0x0000001000057824 */ /* 0x000fe200078e00ff */
[----:B------:R-:W-:Y:S01]  /*0c40*/  LOP3.LUT R0, R4, 0x7fffffc, RZ, 0xc0, !PT ;  /* 0x07fffffc04007812 */ /* 0x000fe200078ec0ff */
[----:B------:R-:W-:Y:S01]  /*0c50*/  IMAD.U32 R150, RZ, RZ, UR4 ;  /* 0x00000004ff967e24 */ /* 0x000fe2000f8e00ff */
[----:B------:R-:W-:Y:S01]  /*0c60*/  SHF.R.S32.HI R4, RZ, 0x2, R4 ;  /* 0x00000002ff047819 */ /* 0x000fe20000011404 */
[----:B------:R-:W-:Y:S01]  /*0c70*/  IMAD.U32 R151, RZ, RZ, UR5 ;  /* 0x00000005ff977e24 */ /* 0x000fe2000f8e00ff */
[-C--:B------:R-:W-:Y:S01]  /*0c80*/  LEA.HI R11, R6, R9.reuse, RZ, 0x2 ;  /* 0x00000009060b7211 */ /* 0x080fe200078f10ff */
[----:B------:R-:W-:Y:S01]  /*0c90*/  IMAD.IADD R0, R3, 0x1, -R0 ;  /* 0x0000000103007824 */ /* 0x000fe200078e0a00 */
[----:B------:R-:W-:Y:S01]  /*0ca0*/  LOP3.LUT R5, R5, 0x7fffff80, RZ, 0xc0, !PT ;  /* 0x7fffff8005057812 */ /* 0x000fe200078ec0ff */
[----:B------:R-:W-:Y:S01]  /*0cb0*/  IMAD.SHL.U32 R4, R4, 0x40, RZ ;  /* 0x0000004004047824 */ /* 0x000fe200078e00ff */
[----:B------:R-:W-:Y:S01]  /*0cc0*/  SHF.R.S32.HI R12, RZ, 0x2, R11 ;  /* 0x00000002ff0c7819 */ /* 0x000fe2000001140b */
[----:B------:R-:W-:Y:S01]  /*0cd0*/  IMAD.U32 R3, R14, 0x20, R7 ;  /* 0x000000200e037824 */ /* 0x000fe200078e0007 */
[----:B------:R-:W-:Y:S01]  /*0ce0*/  SHF.R.S32.HI R13, RZ, 0x1f, R11 ;  /* 0x0000001fff0d7819 */ /* 0x000fe2000001140b */
[----:B------:R-:W-:Y:S01]  /*0cf0*/  IMAD R5, R8, 0x100, R5 ;  /* 0x0000010008057824 */ /* 0x000fe200078e0205 */
[----:B------:R-:W-:Y:S01]  /*0d00*/  LOP3.LUT R4, R4, 0x40, RZ, 0xc0, !PT ;  /* 0x0000004004047812 */ /* 0x000fe200078ec0ff */
[----:B------:R-:W-:Y:S01]  /*0d10*/  UMOV UR5, URZ ;  /* 0x0000003f00057c82 */ /* 0x000fe20008000000 */
[----:B------:R-:W-:Y:S01]  /*0d20*/  LEA.HI R13, R13, R12, RZ, 0x3 ;  /* 0x0000000c0d0d7211 */ /* 0x000fe200078f18ff */
[----:B------:R-:W-:Y:S01]  /*0d30*/  IMAD R5, R0, 0x10, R5 ;  /* 0x0000001000057824 */ /* 0x000fe200078e0205 */
[----:B------:R-:W-:Y:S01]  /*0d40*/  LOP3.LUT R7, R4, 0x8, R7, 0xf8, !PT ;  /* 0x0000000804077812 */ /* 0x000fe200078ef807 */
[----:B------:R-:W-:Y:S01]  /*0d50*/  IMAD.WIDE R150, R3, 0x2, R150 ;  /* 0x0000000203967825 */ /* 0x000fe200078e0296 */
[----:B------:R-:W-:Y:S01]  /*0d60*/  SHF.R.U32.HI R4, RZ, 0x3, R4 ;  /* 0x00000003ff047819 */ /* 0x000fe20000011604 */
[----:B------:R-:W-:Y:S01]  /*0d70*/  UMOV UR4, UR7 ;  /* 0x0000000700047c82 */ /* 0x000fe20008000000 */
[----:B------:R-:W-:Y:S01]  /*0d80*/  LOP3.LUT R13, R13, 0xfffffff8, RZ, 0xc0, !PT ;  /* 0xfffffff80d0d7812 */ /* 0x000fe200078ec0ff */
[----:B------:R-:W-:Y:S01]  /*0d90*/  IMAD.U32 R148, RZ, RZ, UR5 ;  /* 0x00000005ff947e24 */ /* 0x000fe2000f8e00ff */
[----:B------:R-:W-:-:S02]  /*0da0*/  LEA.HI R6, R6, R9, RZ, 0x5 ;  /* 0x0000000906067211 */ /* 0x000fc400078f28ff */
[----:B------:R-:W-:Y:S01]  /*0db0*/  LOP3.LUT R4, R7, R4, RZ, 0x3c, !PT ;  /* 0x0000000407047212 */ /* 0x000fe200078e3cff */
[----:B------:R-:W-:Y:S01]  /*0dc0*/  IMAD.IADD R13, R12, 0x1, -R13 ;  /* 0x000000010c0d7824 */ /* 0x000fe200078e0a0d */
[----:B------:R-:W-:Y:S02]  /*0dd0*/  SHF.R.S32.HI R6, RZ, 0x5, R6 ;  /* 0x00000005ff067819 */ /* 0x000fe40000011406 */
[----:B------:R-:W-:Y:S01]  /*0de0*/  LOP3.LUT R8, R11, 0x7ffffffc, RZ, 0xc0, !PT ;  /* 0x7ffffffc0b087812 */ /* 0x000fe200078ec0ff */
[----:B------:R-:W-:Y:S02]  /*0df0*/  IMAD.IADD R4, R4, 0x1, R5 ;  /* 0x0000000104047824 */ /* 0x000fe400078e0205 */
[----:B------:R-:W-:Y:S02]  /*0e00*/  IMAD R13, R6, 0x10, R13 ;  /* 0x00000010060d7824 */ /* 0x000fe400078e020d */
[----:B------:R-:W-:Y:S01]  /*0e10*/  IMAD.IADD R19, R9, 0x1, -R8 ;  /* 0x0000000109137824 */ /* 0x000fe200078e0a08 */
[----:B------:R-:W-:Y:S01]  /*0e20*/  LEA R22, R4, UR47, 0x1 ;  /* 0x0000002f04167c11 */ /* 0x000fe2000f8e08ff */
[----:B------:R-:W-:-:S07]  /*0e30*/  IMAD R23, R10, 0x40, R13 ;  /* 0x000000400a177824 */ /* 0x000fce00078e020d */
.L_x_1567:
        /* <DEDUP_REMOVED lines=11> */
[----:B--2---:R-:W-:Y:S05]  /*0ef0*/  @!P0 BRA `(.L_x_1525) ;  /* 0x0000000000248947 */ /* 0x004fea0003800000 */
[----:B------:R-:W-:Y:S01]  /*0f00*/  ULDC UR6, c[0x0][0xddc] ;  /* 0x0003770000067ab9 */ /* 0x000fe20000000800 */
[----:B------:R-:W-:Y:S01]  /*0f10*/  UMOV UR9, UR7 ;  /* 0x0000000700097c82 */ /* 0x000fe20008000000 */
[----:B------:R-:W-:-:S11]  /*0f20*/  UISETP.NE.AND UP0, UPT, UR6, 0x1, UPT ;  /* 0x000000010600788c */ /* 0x000fd6000bf05270 */
[----:B------:R-:W-:Y:S02]  /*0f30*/  @UP0 ULDC.64 UR10, c[0x0][0xde0] ;  /* 0x00037800000a0ab9 */ /* 0x000fe40000000a00 */
[----:B------:R-:W-:-:S04]  /*0f40*/  UIMAD.WIDE.U32 UR4, UR7, UR10, URZ ;  /* 0x0000000a070472a5 */ /* 0x000fc8000f8e003f */
[----:B------:R-:W-:-:S04]  /*0f50*/  @UP0 USHF.R.U32.HI UR9, URZ, UR11, UR5 ;  /* 0x0000000b3f090299 */ /* 0x000fc80008011605 */
[----:B------:R-:W-:Y:S02]  /*0f60*/  UIMAD UR4, UR9, UR6, URZ ;  /* 0x00000006090472a4 */ /* 0x000fe4000f8e023f */
[----:B------:R-:W-:Y:S01]  /*0f70*/  IMAD.U32 R147, RZ, RZ, UR9 ;  /* 0x00000009ff937e24 */ /* 0x000fe2000f8e00ff */
[----:B------:R-:W-:Y:S09]  /*0f80*/  BRA `(.L_x_1526) ;  /* 0x0000000000207947 */ /* 0x000ff20003800000 */
.L_x_1525:
[----:B------:R-:W-:Y:S01]  /*0f90*/  ULDC UR6, c[0x0][0xdc4] ;  /* 0x0003710000067ab9 */ /* 0x000fe20000000800 */
[----:B------:R-:W-:Y:S01]  /*0fa0*/  UMOV UR9, UR7 ;  /* 0x0000000700097c82 */ /* 0x000fe20008000000 */
[----:B------:R-:W-:-:S11]  /*0fb0*/  UISETP.NE.AND UP0, UPT, UR6, 0x1, UPT ;  /* 0x000000010600788c */ /* 0x000fd6000bf05270 */
[----:B------:R-:W-:Y:S02]  /*0fc0*/  @UP0 ULDC.64 UR10, c[0x0][0xdc8] ;  /* 0x00037200000a0ab9 */ /* 0x000fe40000000a00 */
[----:B------:R-:W-:-:S04]  /*0fd0*/  UIMAD.WIDE.U32 UR4, UR7, UR10, URZ ;  /* 0x0000000a070472a5 */ /* 0x000fc8000f8e003f */
[----:B------:R-:W-:-:S04]  /*0fe0*/  @UP0 USHF.R.U32.HI UR9, URZ, UR11, UR5 ;  /* 0x0000000b3f090299 */ /* 0x000fc80008011605 */
[----:B------:R-:W-:Y:S02]  /*0ff0*/  UIMAD UR4, UR9, UR6, URZ ;  /* 0x00000006090472a4 */ /* 0x000fe4000f8e023f */
[----:B------:R-:W-:-:S10]  /*1000*/  IMAD.U32 R147, RZ, RZ, UR9 ;  /* 0x00000009ff937e24 */ /* 0x000fd4000f8e00ff */
.L_x_1526:
[----:B------:R-:W-:Y:S01]  /*1010*/  R2UR UR5, R147 ;  /* 0x00000000930572ca */ /* 0x000fe200000e0000 */
[----:B------:R-:W1:Y:S01]  /*1020*/  LDC R4, c[0x0][0x288] ;  /* 0x0000a200ff047b82 */ /* 0x000e620000000800 */
[----:B------:R-:W-:Y:S01]  /*1030*/  ULDC UR6, c[0x0][0xdac] ;  /* 0x00036b0000067ab9 */ /* 0x000fe20000000800 */
[----:B------:R-:W-:Y:S01]  /*1040*/  ULDC.64 UR10, c[0x0][0x3f8] ;  /* 0x0000fe00000a7ab9 */ /* 0x000fe20000000a00 */
[----:B------:R-:W-:Y:S01]  /*1050*/  ULDC UR43, c[0x0][0xdb8] ;  /* 0x00036e00002b7ab9 */ /* 0x000fe20000000800 */
[----:B------:R-:W-:Y:S01]  /*1060*/  UISETP.NE.U32.AND UP0, UPT, UR10, URZ, UPT ;  /* 0x0000003f0a00728c */ /* 0x000fe2000bf05070 */
[----:B------:R-:W-:Y:S01]  /*1070*/  PLOP3.LUT P0, PT, PT, PT, PT, 0x80, 0x0 ;  /* 0x000000000000781c */ /* 0x000fe20003f0f070 */
[----:B------:R-:W-:Y:S01]  /*1080*/  UIADD3 UR4, UR7, -UR4, URZ ;  /* 0x8000000407047290 */ /* 0x000fe2000fffe03f */
[----:B------:R-:W-:Y:S01]  /*1090*/  CS2R R12, SRZ ;  /* 0x00000000000c7805 */ /* 0x000fe2000001ff00 */
[----:B------:R-:W2:Y:S01]  /*10a0*/  LDC R65, c[0x0][0x2e0] ;  /* 0x0000b800ff417b82 */ /* 0x000ea20000000800 */
[----:B------:R-:W-:Y:S01]  /*10b0*/  UISETP.NE.AND.EX UP0, UPT, UR11, URZ, UPT, UP0 ;  /* 0x0000003f0b00728c */ /* 0x000fe2000bf05300 */
[----:B------:R-:W-:Y:S01]  /*10c0*/  IMAD.MOV.U32 R71, RZ, RZ, RZ ;  /* 0x000000ffff477224 */ /* 0x000fe200078e00ff */
[----:B------:R-:W-:Y:S01]  /*10d0*/  CS2R R38, SRZ ;  /* 0x0000000000267805 */ /* 0x000fe2000001ff00 */
[----:B------:R-:W-:Y:S01]  /*10e0*/  ULOP3.LUT UR5, URZ, UR5, URZ, 0x33, !UPT ;  /* 0x000000053f057292 */ /* 0x000fe2000f8e333f */
[----:B------:R-:W-:-:S02]  /*10f0*/  CS2R R42, SRZ ;  /* 0x00000000002a7805 */ /* 0x000fc4000001ff00 */
[----:B------:R-:W-:Y:S02]  /*1100*/  CS2R R28, SRZ ;  /* 0x00000000001c7805 */ /* 0x000fe4000001ff00 */
[----:B------:R-:W-:Y:S01]  /*1110*/  CS2R R14, SRZ ;  /* 0x00000000000e7805 */ /* 0x000fe2000001ff00 */
[----:B------:R-:W-:Y:S01]  /*1120*/  UIADD3 UR5, UR5, UR6, URZ ;  /* 0x0000000605057290 */ /* 0x000fe2000fffe03f */
[----:B------:R-:W-:Y:S02]  /*1130*/  CS2R R44, SRZ ;  /* 0x00000000002c7805 */ /* 0x000fe4000001ff00 */
[----:B------:R-:W-:Y:S01]  /*1140*/  CS2R R46, SRZ ;  /* 0x00000000002e7805 */ /* 0x000fe2000001ff00 */
[----:B------:R-:W-:Y:S01]  /*1150*/  ULDC UR6, c[0x0][0x404] ;  /* 0x0001010000067ab9 */ /* 0x000fe20000000800 */
[----:B------:R-:W-:Y:S01]  /*1160*/  UIMAD UR42, UR5, 0xc0, URZ ;  /* 0x000000c0052a78a4 */ /* 0x000fe2000f8e023f */
[----:B------:R-:W-:Y:S01]  /*1170*/  CS2R R32, SRZ ;  /* 0x0000000000207805 */ /* 0x000fe2000001ff00 */
[----:B------:R-:W-:Y:S01]  /*1180*/  USEL UR5, UR6, 0x1, UP0 ;  /* 0x0000000106057887 */ /* 0x000fe20008000000 */
[----:B------:R-:W-:Y:S01]  /*1190*/  CS2R R20, SRZ ;  /* 0x0000000000147805 */ /* 0x000fe2000001ff00 */
[----:B------:R-:W-:Y:S01]  /*11a0*/  UISETP.NE.AND UP0, UPT, UR43, 0x1, UPT ;  /* 0x000000012b00788c */ /* 0x000fe2000bf05270 */
[----:B------:R-:W-:Y:S01]  /*11b0*/  CS2R R48, SRZ ;  /* 0x0000000000307805 */ /* 0x000fe2000001ff00 */
[----:B------:R-:W-:Y:S01]  /*11c0*/  IMAD.U32 R17, RZ, RZ, UR42 ;  /* 0x0000002aff117e24 */ /* 0x000fe2000f8e00ff */
[----:B------:R-:W-:Y:S01]  /*11d0*/  CS2R R24, SRZ ;  /* 0x0000000000187805 */ /* 0x000fe2000001ff00 */
[----:B------:R-:W-:Y:S01]  /*11e0*/  IMAD.MOV.U32 R50, RZ, RZ, RZ ;  /* 0x000000ffff327224 */ /* 0x000fe200078e00ff */
[----:B------:R-:W-:-:S02]  /*11f0*/  CS2R R52, SRZ ;  /* 0x0000000000347805 */ /* 0x000fc4000001ff00 */
[----:B------:R-:W-:Y:S02]  /*1200*/  CS2R R40, SRZ ;  /* 0x0000000000287805 */ /* 0x000fe4000001ff00 */
[----:B-1----:R-:W-:Y:S01]  /*1210*/  IADD3 R4, R17, 0x14f, -R4 ;  /* 0x0000014f11047810 */ /* 0x002fe20007ffe804 */
[----:B--2---:R-:W-:Y:S01]  /*1220*/  IMAD R65, R65, UR5, RZ ;  /* 0x0000000541417c24 */ /* 0x004fe2000f8e02ff */
[----:B------:R-:W-:Y:S01]  /*1230*/  ULDC UR5, c[0x0][0xdc4] ;  /* 0x0003710000057ab9 */ /* 0x000fe20000000800 */
[----:B------:R-:W-:Y:S01]  /*1240*/  CS2R R36, SRZ ;  /* 0x0000000000247805 */ /* 0x000fe2000001ff00 */
[----:B------:R-:W-:Y:S01]  /*1250*/  UIMAD UR8, UR8, UR5, UR4 ;  /* 0x00000005080872a4 */ /* 0x000fe2000f8e0204 */
[C---:B------:R-:W-:Y:S01]  /*1260*/  VIADD R0, R65.reuse, 0x8f ;  /* 0x0000008f41007836 */ /* 0x040fe20000000000 */
[----:B------:R-:W-:Y:S01]  /*1270*/  @UP0 ULDC UR6, c[0x0][0xdc0] ;  /* 0x0003700000060ab9 */ /* 0x000fe20000000800 */
[----:B------:R-:W-:Y:S01]  /*1280*/  IMAD.IADD R4, R65, 0x1, R4 ;  /* 0x0000000141047824 */ /* 0x000fe200078e0204 */
[----:B------:R-:W-:Y:S01]  /*1290*/  @UP0 ULDC UR4, c[0x0][0xdbc] ;  /* 0x00036f0000040ab9 */ /* 0x000fe20000000800 */
[----:B------:R-:W-:Y:S01]  /*12a0*/  IMAD.HI R0, R0, 0x38e38e39, RZ ;  /* 0x38e38e3900007827 */ /* 0x000fe200078e02ff */
[----:B------:R-:W-:Y:S01]  /*12b0*/  UIMAD.WIDE.U32 UR4, UR8, UR4, URZ ;  /* 0x00000004080472a5 */ /* 0x000fe2000f8e003f */
[----:B------:R-:W-:Y:S01]  /*12c0*/  CS2R R56, SRZ ;  /* 0x0000000000387805 */ /* 0x000fe2000001ff00 */
[----:B------:R-:W-:Y:S01]  /*12d0*/  UMOV UR44, UR8 ;  /* 0x00000008002c7c82 */ /* 0x000fe20008000000 */
[----:B------:R-:W-:Y:S01]  /*12e0*/  IMAD.HI R4, R4, 0x38e38e39, RZ ;  /* 0x38e38e3904047827 */ /* 0x000fe200078e02ff */
[----:B------:R-:W-:Y:S01]  /*12f0*/  SHF.R.U32.HI R3, RZ, 0x1f, R0 ;  /* 0x0000001fff037819 */ /* 0x000fe20000011600 */
[----:B------:R-:W-:Y:S01]  /*1300*/  @UP0 USHF.R.U32.HI UR44, URZ, UR6, UR5 ;  /* 0x000000063f2c0299 */ /* 0x000fe20008011605 */
[----:B------:R-:W-:-:S02]  /*1310*/  CS2R R60, SRZ ;  /* 0x00000000003c7805 */ /* 0x000fc4000001ff00 */
[----:B------:R-:W-:Y:S02]  /*1320*/  CS2R R74, SRZ ;  /* 0x00000000004a7805 */ /* 0x000fe4000001ff00 */
[----:B------:R-:W-:Y:S01]  /*1330*/  SHF.R.U32.HI R5, RZ, 0x1f, R4 ;  /* 0x0000001fff057819 */ /* 0x000fe20000011604 */
[----:B------:R-:W-:Y:S01]  /*1340*/  UIADD3 UR4, -UR44, URZ, URZ ;  /* 0x0000003f2c047290 */ /* 0x000fe2000fffe13f */
[----:B------:R-:W-:Y:S01]  /*1350*/  LEA.HI.SX32 R3, R0, R3, 0x1b ;  /* 0x0000000300037211 */ /* 0x000fe200078fdaff */
[----:B------:R-:W-:Y:S01]  /*1360*/  IMAD.MOV.U32 R0, RZ, RZ, RZ ;  /* 0x000000ffff007224 */ /* 0x000fe200078e00ff */
[----:B------:R-:W-:Y:S01]  /*1370*/  LEA.HI.SX32 R64, R4, R5, 0x1b ;  /* 0x0000000504407211 */ /* 0x000fe200078fdaff */
[----:B------:R-:W-:Y:S01]  /*1380*/  UIMAD UR43, UR43, UR4, UR8 ;  /* 0x000000042b2b72a4 */ /* 0x000fe2000f8e0208 */
[----:B------:R-:W-:Y:S02]  /*1390*/  CS2R R72, SRZ ;  /* 0x0000000000487805 */ /* 0x000fe4000001ff00 */
[----:B------:R-:W-:-:S02]  /*13a0*/  CS2R R68, SRZ ;  /* 0x0000000000447805 */ /* 0x000fc4000001ff00 */
[----:B------:R-:W-:Y:S01]  /*13b0*/  VIMNMX R64, R3, R64, PT ;  /* 0x0000004003407248 */ /* 0x000fe20003fe0100 */
[----:B------:R-:W-:Y:S01]  /*13c0*/  IMAD.MOV.U32 R3, RZ, RZ, RZ ;  /* 0x000000ffff037224 */ /* 0x000fe200078e00ff */
[----:B------:R-:W-:Y:S02]  /*13d0*/  CS2R R6, SRZ ;  /* 0x0000000000067805 */ /* 0x000fe4000001ff00 */
[----:B------:R-:W-:Y:S02]  /*13e0*/  CS2R R76, SRZ ;  /* 0x00000000004c7805 */ /* 0x000fe4000001ff00 */
[----:B------:R-:W-:Y:S01]  /*13f0*/  ISETP.GE.AND P1, PT, R64, 0x1, PT ;  /* 0x000000014000780c */ /* 0x000fe20003f26270 */
[----:B------:R-:W-:Y:S02]  /*1400*/  IMAD.MOV.U32 R9, RZ, RZ, RZ ;  /* 0x000000ffff097224 */ /* 0x000fe400078e00ff */
[----:B------:R-:W-:Y:S02]  /*1410*/  IMAD.MOV.U32 R11, RZ, RZ, RZ ;  /* 0x000000ffff0b7224 */ /* 0x000fe400078e00ff */
[----:B------:R-:W-:-:S02]  /*1420*/  IMAD.MOV.U32 R78, RZ, RZ, RZ ;  /* 0x000000ffff4e7224 */ /* 0x000fc400078e00ff */
[----:B------:R-:W-:-:S06]  /*1430*/  IMAD.MOV.U32 R80, RZ, RZ, RZ ;  /* 0x000000ffff507224 */ /* 0x000fcc00078e00ff */
[----:B------:R-:W-:Y:S05]  /*1440*/  @!P1 BRA `(.L_x_1527) ;  /* 0x000000c000949947 */ /* 0x000fea0003800000 */
[----:B------:R-:W-:Y:S01]  /*1450*/  VIADD R0, R2, 0xffffff80 ;  /* 0xffffff8002007836 */ /* 0x000fe20000000000 */
[----:B------:R-:W-:-:S04]  /*1460*/  UIADD3 UR6, UR47, 0x24300, URZ ;  /* 0x000243002f067890 */ /* 0x000fc8000fffe03f */
[----:B------:R-:W-:Y:S01]  /*1470*/  SHF.R.S32.HI R3, RZ, 0x1f, R0 ;  /* 0x0000001fff037819 */ /* 0x000fe20000011400 */
[----:B------:R-:W-:-:S03]  /*1480*/  ULOP3.LUT UP0, URZ, UR6, 0x9f, URZ, 0xc0, !UPT ;  /* 0x0000009f063f7892 */ /* 0x000fc6000f80c03f */
[----:B------:R-:W-:-:S03]  /*1490*/  LEA.HI R3, R3, R0, RZ, 0x7 ;  /* 0x0000000003037211 */ /* 0x000fc600078f38ff */
[----:B------:R-:W-:Y:S02]  /*14a0*/  PLOP3.LUT P0, PT, PT, PT, UP0, 0x80, 0x0 ;  /* 0x000000000000781c */ /* 0x000fe40003f0f008 */
[----:B------:R-:W-:-:S06]  /*14b0*/  SHF.R.S32.HI R3, RZ, 0x7, R3 ;  /* 0x00000007ff037819 */ /* 0x000fcc0000011403 */
[----:B------:R-:W1:Y:S02]  /*14c0*/  SHFL.IDX PT, R3, R3, RZ, 0x1f ;  /* 0x00001fff03037589 */ /* 0x000e6400000e0000 */
[----:B-1----:R-:W-:-:S13]  /*14d0*/  R2UR UR7, R3 ;  /* 0x00000000030772ca */ /* 0x002fda00000e0000 */
[----:B------:R-:W-:Y:S02]  /*14e0*/  UIMAD.WIDE UR4, UR7, 0x55555556, URZ ;  /* 0x55555556070478a5 */ /* 0x000fe4000f8e023f */
[----:B------:R-:W-:Y:S02]  /*14f0*/  IMAD.U32 R146, RZ, RZ, UR7 ;  /* 0x00000007ff927e24 */ /* 0x000fe4000f8e00ff */
        /* <DEDUP_REMOVED lines=8> */
[----:B------:R-:W-:-:S04]  /*1580*/  ULOP3.LUT UR36, UR4, 0x3fff, URZ, 0xc0, !UPT ;  /* 0x00003fff04247892 */ /* 0x000fc8000f8ec03f */
[----:B------:R-:W-:Y:S01]  /*1590*/  IMAD.U32 R145, RZ, RZ, UR5 ;  /* 0x00000005ff917e24 */ /* 0x000fe2000f8e00ff */
[----:B------:R-:W-:Y:S07]  /*15a0*/  @!P0 BRA `(.L_x_1528) ;  /* 0x0000000000408947 */ /* 0x000fee0003800000 */
        /* <DEDUP_REMOVED lines=16> */
.L_x_1528:
[----:B------:R-:W-:Y:S02]  /*16b0*/  LEA.HI R0, R18, R18, RZ, 0x1 ;  /* 0x0000001212007211 */ /* 0x000fe400078f08ff */
[----:B------:R-:W-:Y:S02]  /*16c0*/  ISETP.NE.AND P0, PT, R144, 0x3, PT ;  /* 0x000000039000780c */ /* 0x000fe40003f05270 */
[----:B------:R-:W-:-:S05]  /*16d0*/  LOP3.LUT R3, R0, 0xfffffffe, RZ, 0xc0, !PT ;  /* 0xfffffffe00037812 */ /* 0x000fca00078ec0ff */
[----:B------:R-:W-:-:S05]  /*16e0*/  IMAD.IADD R0, R18, 0x1, -R3 ;  /* 0x0000000112007824 */ /* 0x000fca00078e0a03 */
[----:B------:R-:W-:-:S04]  /*16f0*/  SHF.L.U32 R0, R0, 0x1f, RZ ;  /* 0x0000001f00007819 */ /* 0x000fc800000006ff */
[----:B------:R-:W1:Y:S02]  /*1700*/  SYNCS.PHASECHK.TRANS64.TRYWAIT P1, [UR47+0x31c00], R0 ;  /* 0x031c0000ff0075a7 */ /* 0x000e64000802016f */
[----:B-1----:R-:W-:Y:S05]  /*1710*/  @!P1 BRA `(.L_x_1529) ;  /* 0x000000fc00d89947 */ /* 0x002fea0003800000 */
.L_x_1626:
[----:B------:R-:W-:Y:S05]  /*1720*/  @!P0 BRA `(.L_x_1530) ;  /* 0x0000000000048947 */ /* 0x000fea0003800000 */
[----:B------:R-:W-:Y:S01]  /*1730*/  BPT.TRAP 0x1 ;  /* 0x000000040000795c */ /* 0x000fe20000300000 */
.L_x_1530:
[----:B------:R-:W-:Y:S01]  /*1740*/  R2UR UR4, R148 ;  /* 0x00000000940472ca */ /* 0x000fe200000e0000 */
[----:B-1----:R-:W-:-:S05]  /*1750*/  IMAD.U32 R3, RZ, RZ, UR46 ;  /* 0x0000002eff037e24 */ /* 0x002fca000f8e00ff */
[----:B------:R-:W-:-:S07]  /*1760*/  LEA R3, R3, UR47, 0x3 ;  /* 0x0000002f03037c11 */ /* 0x000fce000f8e18ff */
[----:B------:R-:W-:-:S05]  /*1770*/  IMAD.U32 R0, RZ, RZ, UR4 ;  /* 0x00000004ff007e24 */ /* 0x000fca000f8e00ff */
[----:B------:R-:W-:-:S04]  /*1780*/  SHF.L.U32 R0, R0, 0x1f, RZ ;  /* 0x0000001f00007819 */ /* 0x000fc800000006ff */
[----:B------:R1:W2:Y:S01]  /*1790*/  SYNCS.PHASECHK.TRANS64.TRYWAIT P2, [R3+URZ+0x31c30], R0 ;  /* 0x031c3000030075a7 */ /* 0x0002a2000804017f */
[----:B------:R-:W-:Y:S05]  /*17a0*/  @!P0 BRA `(.L_x_1531) ;  /* 0x0000000000048947 */ /* 0x000fea0003800000 */
[----:B------:R-:W-:Y:S01]  /*17b0*/  BPT.TRAP 0x1 ;  /* 0x000000040000795c */ /* 0x000fe20000300000 */
.L_x_1531:
[----:B------:R-:W-:Y:S01]  /*17c0*/  LOP3.LUT P1, RZ, R2, 0x7f, RZ, 0xc0, !PT ;  /* 0x0000007f02ff7812 */ /* 0x000fe2000782c0ff */
[----:B------:R-:W-:Y:S01]  /*17d0*/  IMAD.MOV.U32 R71, RZ, RZ, RZ ;  /* 0x000000ffff477224 */ /* 0x000fe200078e00ff */
[----:B--2---:R-:W-:Y:S11]  /*17e0*/  @P2 BRA `(.L_x_1532) ;  /* 0x0000000000082947 */ /* 0x004ff60003800000 */
[----:B------:R-:W2:Y:S02]  /*17f0*/  SYNCS.PHASECHK.TRANS64.TRYWAIT P2, [R3+URZ+0x31c30], R0 ;  /* 0x031c3000030075a7 */ /* 0x000ea4000804017f */
[----:B--2---:R-:W-:Y:S05]  /*1800*/  @!P2 BRA `(.L_x_1533) ;  /* 0x000000fc00b4a947 */ /* 0x004fea0003800000 */
.L_x_1532:
[----:B------:R-:W-:Y:S05]  /*1810*/  WARPSYNC.ALL ;  /* 0x0000000000007948 */ /* 0x000fea0003800000 */
[----:B------:R-:W-:Y:S01]  /*1820*/  UIADD3 UR4, UR47, 0x16a00, URZ ;  /* 0x00016a002f047890 */ /* 0x000fe2000fffe03f */
[----:B------:R-:W-:Y:S01]  /*1830*/  WARPGROUP.ARRIVE ;  /* 0x00000000000079c5 */ /* 0x000fe20000000000 */
[----:B------:R-:W-:Y:S01]  /*1840*/  UMOV UR5, 0x80000020 ;  /* 0x8000002000057882 */ /* 0x000fe20000000000 */
[----:B------:R-:W-:Y:S01]  /*1850*/  UMOV UR7, 0x80000020 ;  /* 0x8000002000077882 */ /* 0x000fe20000000000 */
[----:B------:R-:W-:Y:S01]  /*1860*/  USHF.R.U32.HI UR4, URZ, 0x4, UR4 ;  /* 0x000000043f047899 */ /* 0x000fe20008011604 */
[----:B------:R-:W3:Y:S01]  /*1870*/  LDC R4, c[0x0][0x288] ;  /* 0x0000a200ff047b82 */ /* 0x000ee20000000800 */
[----:B------:R-:W-:Y:S01]  /*1880*/  UMOV UR9, UR5 ;  /* 0x0000000500097c82 */ /* 0x000fe20008000000 */
[----:B------:R-:W-:Y:S01]  /*1890*/  UMOV UR11, 0x80000020 ;  /* 0x80000020000b7882 */ /* 0x000fe20000000000 */
[----:B------:R-:W-:Y:S01]  /*18a0*/  ULOP3.LUT UR4, UR4, 0x3fff, URZ, 0xc0, !UPT ;  /* 0x00003fff04047892 */ /* 0x000fe2000f8ec03f */
[----:B------:R-:W-:Y:S01]  /*18b0*/  IMAD R5, R64, -0x90, R65 ;  /* 0xffffff7040057824 */ /* 0x000fe200078e0241 */
[----:B------:R-:W-:Y:S01]  /*18c0*/  UMOV UR13, UR5 ;  /* 0x00000005000d7c82 */ /* 0x000fe20008000000 */
[----:B------:R-:W-:Y:S01]  /*18d0*/  UMOV UR15, 0x80000020 ;  /* 0x80000020000f7882 */ /* 0x000fe20000000000 */
[----:B------:R-:W-:Y:S01]  /*18e0*/  ULOP3.LUT UR40, UR4, 0x10000, URZ, 0xfc, !UPT ;  /* 0x0001000004287892 */ /* 0x000fe2000f8efc3f */
[----:B------:R-:W-:Y:S01]  /*18f0*/  VIADD R12, R5, 0x90 ;  /* 0x00000090050c7836 */ /* 0x000fe20000000000 */
[----:B------:R-:W-:Y:S01]  /*1900*/  ULOP3.LUT UR4, UR36, 0x10000, URZ, 0xfc, !UPT ;  /* 0x0001000024047892 */ /* 0x000fe2000f8efc3f */
[----:B------:R-:W-:Y:S01]  /*1910*/  VIADD R111, R23, UR42 ;  /* 0x0000002a176f7c36 */ /* 0x000fe20008000000 */
[----:B------:R-:W-:Y:S01]  /*1920*/  UIMAD UR6, UR46, 0x6c0, UR40 ;  /* 0x000006c02e0678a4 */ /* 0x000fe2000f8e0228 */
[----:B------:R-:W-:Y:S01]  /*1930*/  IMAD R12, R19, -0x2, R12 ;  /* 0xfffffffe130c7824 */ /* 0x000fe200078e020c */
[----:B------:R-:W-:Y:S01]  /*1940*/  UMOV UR17, UR5 ;  /* 0x0000000500117c82 */ /* 0x000fe20008000000 */
[----:B------:R-:W-:Y:S01]  /*1950*/  UMOV UR19, 0x80000020 ;  /* 0x8000002000137882 */ /* 0x000fe20000000000 */
[----:B------:R-:W-:Y:S01]  /*1960*/  UIADD3 UR10, UR6, 0x40, URZ ;  /* 0x00000040060a7890 */ /* 0x000fe2000fffe03f */
[----:B------:R-:W-:Y:S01]  /*1970*/  UMOV UR8, UR4 ;  /* 0x0000000400087c82 */ /* 0x000fe20008000000 */
[----:B------:R-:W-:-:S03]  /*1980*/  UIADD3 UR14, UR6, 0xc0, URZ ;  /* 0x000000c0060e7890 */ /* 0x000fc6000fffe03f */
[----:B------:R-:W-:Y:S01]  /*1990*/  HGMMA.64x16x16.F32.BF16 R96, gdesc[UR4], RZ, !UPT, gsb0 ;  /* 0x00200000046079f0 */ /* 0x000fe2000c0018ff */
[----:B------:R-:W-:Y:S01]  /*19a0*/  UMOV UR12, UR4 ;  /* 0x00000004000c7c82 */ /* 0x000fe20008000000 */
[----:B------:R-:W-:Y:S01]  /*19b0*/  UIADD3 UR18, UR6, 0x100, URZ ;  /* 0x0000010006127890 */ /* 0x000fe2000fffe03f */
[----:B------:R-:W-:Y:S01]  /*19c0*/  UMOV UR16, UR4 ;  /* 0x0000000400107c82 */ /* 0x000fe20008000000 */
[----:B------:R-:W-:Y:S01]  /*19d0*/  UIADD3 UR22, UR6, 0x140, URZ ;  /* 0x0000014006167890 */ /* 0x000fe2000fffe03f */
[----:B---3--:R-:W-:Y:S01]  /*19e0*/  IADD3 R14, -R4, 0x91, R5 ;  /* 0x00000091040e7810 */ /* 0x008fe20007ffe105 */
[----:B------:R-:W-:Y:S01]  /*19f0*/  UMOV UR20, UR4 ;  /* 0x0000000400147c82 */ /* 0x000fe20008000000 */
[----:B------:R-:W-:Y:S01]  /*1a00*/  UMOV UR21, UR5 ;  /* 0x0000000500157c82 */ /* 0x000fe20008000000 */
[----:B------:R-:W-:Y:S01]  /*1a10*/  UMOV UR23, 0x80000020 ;  /* 0x8000002000177882 */ /* 0x000fe20000000000 */
[----:B------:R-:W-:Y:S01]  /*1a20*/  UIADD3 UR26, UR6, 0x180, URZ ;  /* 0x00000180061a7890 */ /* 0x000fe2000fffe03f */
[----:B------:R-:W-:Y:S01]  /*1a30*/  IMAD R14, R19, -0x2, R14 ;  /* 0xfffffffe130e7824 */ /* 0x000fe200078e020e */
[----:B------:R-:W-:Y:S01]  /*1a40*/  UMOV UR24, UR4 ;  /* 0x0000000400187c82 */ /* 0x000fe20008000000 */
[----:B------:R-:W-:Y:S01]  /*1a50*/  UMOV UR25, UR5 ;  /* 0x0000000500197c82 */ /* 0x000fe20008000000 */
[----:B------:R-:W-:Y:S01]  /*1a60*/  UMOV UR27, 0x80000020 ;  /* 0x80000020001b7882 */ /* 0x000fe20000000000 */
[----:B------:R-:W-:Y:S01]  /*1a70*/  UIADD3 UR30, UR6, 0x1c0, URZ ;  /* 0x000001c0061e7890 */ /* 0x000fe2000fffe03f */
[----:B------:R-:W-:Y:S01]  /*1a80*/  VIADDMNMX R5, R111, R14, R12, PT ;  /* 0x0000000e6f057246 */ /* 0x000fe2000380010c */
[----:B------:R-:W-:Y:S01]  /*1a90*/  UMOV UR28, UR4 ;  /* 0x00000004001c7c82 */ /* 0x000fe20008000000 */
[----:B------:R-:W-:Y:S01]  /*1aa0*/  UMOV UR29, UR5 ;  /* 0x00000005001d7c82 */ /* 0x000fe20008000000 */
[----:B------:R-:W-:Y:S01]  /*1ab0*/  UMOV UR31, 0x80000020 ;  /* 0x80000020001f7882 */ /* 0x000fe20000000000 */
[----:B------:R-:W-:Y:S01]  /*1ac0*/  UIADD3 UR7, UR4, 0x2, URZ ;  /* 0x0000000204077890 */ /* 0x000fe2000fffe03f */
[C---:B------:R-:W-:Y:S01]  /*1ad0*/  ISETP.GT.AND P2, PT, R5.reuse, RZ, PT ;  /* 0x000000ff0500720c */ /* 0x040fe20003f44270 */
[----:B------:R-:W-:Y:S01]  /*1ae0*/  UIADD3 UR34, UR6, 0x400, URZ ;  /* 0x0000040006227890 */ /* 0x000fe2000fffe03f */
[C---:B------:R-:W-:Y:S01]  /*1af0*/  ISETP.GT.AND P3, PT, R5.reuse, 0x1, PT ;  /* 0x000000010500780c */ /* 0x040fe20003f64270 */
[----:B------:R-:W-:Y:S01]  /*1b00*/  UMOV UR35, 0x80000020 ;  /* 0x8000002000237882 */ /* 0x000fe20000000000 */
[----:B------:R-:W-:Y:S01]  /*1b10*/  UIADD3 UR38, UR6, 0x2c2, URZ ;  /* 0x000002c206267890 */ /* 0x000fe2000fffe03f */
[----:B------:R-:W-:Y:S01]  /*1b20*/  ISETP.GT.AND P4, PT, R5, 0x8, PT ;  /* 0x000000080500780c */ /* 0x000fe20003f84270 */
[----:B------:R-:W-:Y:S01]  /*1b30*/  UMOV UR39, 0x80000020 ;  /* 0x8000002000277882 */ /* 0x000fe20000000000 */
[----:B------:R-:W-:Y:S01]  /*1b40*/  UIADD3 UR50, UR6, 0x500, URZ ;  /* 0x0000050006327890 */ /* 0x000fe2000fffe03f */
[----:B------:R-:W-:Y:S01]  /*1b50*/  IADD3 R111, R14, 0x8, R111 ;  /* 0x000000080e6f7810 */ /* 0x000fe20007ffe06f */
[----:B------:R-:W-:Y:S01]  /*1b60*/  UMOV UR51, 0x80000020 ;  /* 0x8000002000337882 */ /* 0x000fe20000000000 */
[----:B------:R-:W-:-:S05]  /*1b70*/  IADD3 R65, -R4, UR42, R65 ;  /* 0x0000002a04417c10 */ /* 0x000fca000fffe141 */
[----:B------:R-:W-:Y:S01]  /*1b80*/  IMAD.HI R65, R65, 0x38e38e39, RZ ;  /* 0x38e38e3941417827 */ /* 0x000fe200078e02ff */
        /* <DEDUP_REMOVED lines=17> */
[----:B------:R-:W-:Y:S02]  /*1ca0*/  UIADD3 UR12, UR6, 0x2, URZ ;  /* 0x00000002060c7890 */ /* 0x000fe4000fffe03f */
[----:B------:R-:W-:Y:S01]  /*1cb0*/  UIADD3 UR14, UR6, 0xc2, URZ ;  /* 0x000000c2060e7890 */ /* 0x000fe2000fffe03f */
[----:B------:R-:W-:Y:S01]  /*1cc0*/  UMOV UR15, 0x80000020 ;  /* 0x80000020000f7882 */ /* 0x000fe20000000000 */
[----:B------:R-:W-:Y:S02]  /*1cd0*/  WARPGROUP.DEPBAR.LE gsb0, 0x0 ;  /* 0x00008000000079c5 */ /* 0x000fe40000010000 */
        /* <DEDUP_REMOVED lines=22> */
[----:B------:R-:W-:Y:S01]  /*1e40*/  UMOV UR8, UR7 ;  /* 0x0000000700087c82 */ /* 0x000fe20008000000 */
[----:B------:R-:W-:Y:S01]  /*1e50*/  UMOV UR9, 0x80000020 ;  /* 0x8000002000097882 */ /* 0x000fe20000000000 */
[----:B------:R-:W-:Y:S01]  /*1e60*/  UMOV UR10, UR12 ;  /* 0x0000000c000a7c82 */ /* 0x000fe20008000000 */
[----:B------:R-:W-:Y:S01]  /*1e70*/  UMOV UR11, 0x80000020 ;  /* 0x80000020000b7882 */ /* 0x000fe20000000000 */
[----:B------:R-:W-:Y:S01]  /*1e80*/  UMOV UR12, UR8 ;  /* 0x00000008000c7c82 */ /* 0x000fe20008000000 */
        /* <DEDUP_REMOVED lines=9> */
[----:B------:R-:W-:Y:S01]  /*1f20*/  UIADD3 UR7, UR4, 0x300, URZ ;  /* 0x0000030004077890 */ /* 0x000fe2000fffe03f */
[----:B------:R-:W-:-:S02]  /*1f30*/  WARPGROUP.DEPBAR.LE gsb0, 0x0 ;  /* 0x00008000000079c5 */ /* 0x000fc40000010000 */
        /* <DEDUP_REMOVED lines=19> */
[----:B------:R-:W-:Y:S01]  /*2070*/  UMOV UR13, 0x80000020 ;  /* 0x80000020000d7882 */ /* 0x000fe20000000000 */
[----:B------:R-:W-:Y:S01]  /*2080*/  UMOV UR15, 0x80000020 ;  /* 0x80000020000f7882 */ /* 0x000fe20000000000 */
[----:B------:R-:W-:Y:S01]  /*2090*/  UMOV UR32, UR12 ;  /* 0x0000000c00207c82 */ /* 0x000fe20008000000 */
[----:B------:R-:W-:Y:S01]  /*20a0*/  UMOV UR33, UR13 ;  /* 0x0000000d00217c82 */ /* 0x000fe20008000000 */
[----:B------:R-:W-:Y:S01]  /*20b0*/  UIADD3 UR7, UR4, 0x302, URZ ;  /* 0x0000030204077890 */ /* 0x000fe2000fffe03f */
        /* <DEDUP_REMOVED lines=189> */
[----:B------:R-:W-:Y:S01]  /*2c90*/  ISETP.GT.AND P2, PT, R5, 0x9, PT ;  /* 0x000000090500780c */ /* 0x000fe20003f44270 */
[----:B------:R-:W-:Y:S01]  /*2ca0*/  HGMMA.64x16x16.F32.BF16 R88, gdesc[UR24], R88, gsb0 ;  /* 0x00200000185879f0 */ /* 0x000fe20008001858 */
[----:B------:R-:W-:Y:S01]  /*2cb0*/  UIADD3 UR26, UR6, 0x502, URZ ;  /* 0x00000502061a7890 */ /* 0x000fe2000fffe03f */
[----:B------:R-:W-:Y:S01]  /*2cc0*/  FSEL R129, R100, -INF , P4 ;  /* 0xff80000064817808 */ /* 0x000fe20002000000 */
[----:B------:R-:W-:Y:S01]  /*2cd0*/  UMOV UR27, 0x80000020 ;  /* 0x80000020001b7882 */ /* 0x000fe20000000000 */
[----:B-12---:R-:W-:-:S02]  /*2ce0*/  FMNMX.FTZ R0, R125, R131, !PT ;  /* 0x000000837d007209 */ /* 0x006fc40007810000 */
[----:B------:R-:W-:Y:S02]  /*2cf0*/  ISETP.GT.AND P3, PT, R5, 0x10, PT ;  /* 0x000000100500780c */ /* 0x000fe40003f64270 */
[----:B------:R-:W-:Y:S02]  /*2d00*/  FSEL R101, R101, -INF , P2 ;  /* 0xff80000065657808 */ /* 0x000fe40001000000 */
[----:B------:R-:W-:Y:S02]  /*2d10*/  FMNMX.FTZ R0, R129, R0, !PT ;  /* 0x0000000081007209 */ /* 0x000fe40007810000 */
[----:B------:R-:W-:Y:S02]  /*2d20*/  ISETP.GT.AND P2, PT, R5, 0x11, PT ;  /* 0x000000110500780c */ /* 0x000fe40003f44270 */
[----:B------:R-:W-:Y:S02]  /*2d30*/  FMNMX.FTZ R0, R101, R0, !PT ;  /* 0x0000000065007209 */ /* 0x000fe40007810000 */
[----:B------:R-:W-:Y:S01]  /*2d40*/  ISETP.GT.AND P4, PT, R5, 0x20, PT ;  /* 0x000000200500780c */ /* 0x000fe20003f84270 */
[----:B------:R-:W-:-:S02]  /*2d50*/  WARPGROUP.DEPBAR.LE gsb0, 0x0 ;  /* 0x00008000000079c5 */ /* 0x000fc40000010000 */
[----:B------:R-:W-:Y:S01]  /*2d60*/  WARPGROUP.ARRIVE ;  /* 0x00000000000079c5 */ /* 0x000fe20000000000 */
[----:B------:R-:W-:Y:S02]  /*2d70*/  FSEL R97, R88, -INF , P3 ;  /* 0xff80000058617808 */ /* 0x000fe40001800000 */
[----:B------:R-:W-:Y:S02]  /*2d80*/  ISETP.GT.AND P3, PT, R5, 0x18, PT ;  /* 0x000000180500780c */ /* 0x000fe40003f64270 */
[----:B------:R-:W-:Y:S01]  /*2d90*/  FSEL R89, R89, -INF , P2 ;  /* 0xff80000059597808 */ /* 0x000fe20001000000 */
[----:B------:R-:W-:Y:S01]  /*2da0*/  HGMMA.64x16x16.F32.BF16 R80, gdesc[UR24], R80, gsb0 ;  /* 0x00200000185079f0 */ /* 0x000fe20008001850 */
[----:B------:R-:W-:Y:S01]  /*2db0*/  UIADD3 UR26, UR6, 0x542, URZ ;  /* 0x00000542061a7890 */ /* 0x000fe2000fffe03f */
[----:B------:R-:W-:Y:S01]  /*2dc0*/  FMNMX.FTZ R0, R97, R0, !PT ;  /* 0x0000000061007209 */ /* 0x000fe20007810000 */
[----:B------:R-:W-:Y:S01]  /*2dd0*/  UMOV UR27, 0x80000020 ;  /* 0x80000020001b7882 */ /* 0x000fe20000000000 */
[----:B------:R-:W-:-:S02]  /*2de0*/  ISETP.GT.AND P2, PT, R5, 0x19, PT ;  /* 0x000000190500780c */ /* 0x000fc40003f44270 */
[----:B------:R-:W-:Y:S02]  /*2df0*/  FSEL R109, R92, -INF , P3 ;  /* 0xff8000005c6d7808 */ /* 0x000fe40001800000 */
[----:B------:R-:W-:Y:S02]  /*2e00*/  FMNMX.FTZ R0, R89, R0, !PT ;  /* 0x0000000059007209 */ /* 0x000fe40007810000 */
[----:B------:R-:W-:Y:S02]  /*2e10*/  FSEL R117, R93, -INF , P2 ;  /* 0xff8000005d757808 */ /* 0x000fe40001000000 */
[----:B------:R-:W-:Y:S02]  /*2e20*/  FMNMX.FTZ R0, R109, R0, !PT ;  /* 0x000000006d007209 */ /* 0x000fe40007810000 */
[----:B------:R-:W-:Y:S02]  /*2e30*/  ISETP.GT.AND P2, PT, R5, 0x21, PT ;  /* 0x000000210500780c */ /* 0x000fe40003f44270 */
[----:B------:R-:W-:-:S02]  /*2e40*/  FMNMX.FTZ R0, R117, R0, !PT ;  /* 0x0000000075007209 */ /* 0x000fc40007810000 */
        /* <DEDUP_REMOVED lines=8> */
[----:B------:R-:W-:Y:S01]  /*2ed0*/  ISETP.GT.AND P2, PT, R5, 0x29, PT ;  /* 0x000000290500780c */ /* 0x000fe20003f44270 */
[----:B------:R-:W-:Y:S01]  /*2ee0*/  UMOV UR27, 0x80000020 ;  /* 0x80000020001b7882 */ /* 0x000fe20000000000 */
[----:B------:R-:W-:-:S02]  /*2ef0*/  FSEL R121, R84, -INF , P3 ;  /* 0xff80000054797808 */ /* 0x000fc40001800000 */
[----:B------:R-:W-:Y:S02]  /*2f00*/  FMNMX.FTZ R0, R127, R0, !PT ;  /* 0x000000007f007209 */ /* 0x000fe40007810000 */
[----:B------:R-:W-:Y:S02]  /*2f10*/  ISETP.GT.AND P4, PT, R5, 0x30, PT ;  /* 0x000000300500780c */ /* 0x000fe40003f84270 */
        /* <DEDUP_REMOVED lines=21> */
[----:B------:R-:W-:Y:S02]  /*3070*/  ISETP.GT.AND P3, PT, R5, 0x48, PT ;  /* 0x000000480500780c */ /* 0x000fe40003f64270 */
[----:B------:R-:W-:-:S04]  /*3080*/  SHF.R.U32.HI R72, RZ, 0x1f, R65 ;  /* 0x0000001fff487819 */ /* 0x000fc80000011641 */
[----:B------:R-:W-:Y:S01]  /*3090*/  LEA.HI.SX32 R72, R65, R72, 0x1b ;  /* 0x0000004841487211 */ /* 0x000fe200078fdaff */
[----:B------:R-:W-:-:S05]  /*30a0*/  VIADD R65, R64, 0xfffffffe ;  /* 0xfffffffe40417836 */ /* 0x000fca0000000000 */
[----:B------:R-:W-:Y:S01]  /*30b0*/  R2UR UR45, R65 ;  /* 0x00000000412d72ca */ /* 0x000fe200000e0000 */
        /* <DEDUP_REMOVED lines=32> */
[----:B------:R-:W-:Y:S01]  /*32c0*/  FMNMX.FTZ R0, R53, R0, !PT ;  /* 0x0000000035007209 */ /* 0x000fe20007810000 */
        /* <DEDUP_REMOVED lines=9> */
[----:B------:R-:W-:Y:S01]  /*3360*/  ISETP.GT.AND P2, PT, R5, 0x69, PT ;  /* 0x000000690500780c */ /* 0x000fe20003f44270 */
[----:B------:R-:W-:Y:S01]  /*3370*/  ULDC UR6, c[0x0][0x988] ;  /* 0x0002620000067ab9 */ /* 0x000fe20000000800 */
[----:B------:R-:W-:-:S02]  /*3380*/  FSEL R21, R44, -INF , P3 ;  /* 0xff8000002c157808 */ /* 0x000fc40001800000 */
[----:B------:R-:W-:Y:S02]  /*3390*/  FMNMX.FTZ R0, R41, R0, !PT ;  /* 0x0000000029007209 */ /* 0x000fe40007810000 */
[----:B------:R-:W-:Y:S02]  /*33a0*/  ISETP.GT.AND P3, PT, R5, 0x70, PT ;  /* 0x000000700500780c */ /* 0x000fe40003f64270 */
[----:B------:R-:W-:Y:S02]  /*33b0*/  FSEL R45, R45, -INF , P2 ;  /* 0xff8000002d2d7808 */ /* 0x000fe40001000000 */
[----:B------:R-:W-:Y:S02]  /*33c0*/  FMNMX.FTZ R0, R21, R0, !PT ;  /* 0x0000000015007209 */ /* 0x000fe40007810000 */
[----:B------:R-:W-:Y:S02]  /*33d0*/  ISETP.GT.AND P2, PT, R5, 0x71, PT ;  /* 0x000000710500780c */ /* 0x000fe40003f44270 */
[----:B------:R-:W-:-:S02]  /*33e0*/  FMNMX.FTZ R0, R45, R0, !PT ;  /* 0x000000002d007209 */ /* 0x000fc40007810000 */
[----:B------:R-:W-:-:S04]  /*33f0*/  VIMNMX R40, R12, R111, PT ;  /* 0x0000006f0c287248 */ /* 0x000fc80003fe0100 */
[----:B------:R-:W-:Y:S01]  /*3400*/  ISETP.GT.AND P4, PT, R40, 0x8, PT ;  /* 0x000000082800780c */ /* 0x000fe20003f84270 */
[----:B------:R-:W-:Y:S02]  /*3410*/  WARPGROUP.DEPBAR.LE gsb0, 0x0 ;  /* 0x00008000000079c5 */ /* 0x000fe40000010000 */
[----:B------:R-:W-:Y:S01]  /*3420*/  WARPGROUP.ARRIVE ;  /* 0x00000000000079c5 */ /* 0x000fe20000000000 */
[----:B------:R-:W-:Y:S02]  /*3430*/  FSEL R67, R32, -INF , P3 ;  /* 0xff80000020437808 */ /* 0x000fe40001800000 */
[----:B------:R-:W-:Y:S02]  /*3440*/  ISETP.GT.AND P3, PT, R5, 0x78, PT ;  /* 0x000000780500780c */ /* 0x000fe40003f64270 */
[----:B------:R-:W-:Y:S01]  /*3450*/  FSEL R33, R33, -INF , P2 ;  /* 0xff80000021217808 */ /* 0x000fe20001000000 */
[----:B------:R-:W-:Y:S01]  /*3460*/  HGMMA.64x16x16.F32.BF16 R24, gdesc[UR24], R24, gsb0 ;  /* 0x00200000181879f0 */ /* 0x000fe20008001818 */
[----:B------:R-:W-:-:S02]  /*3470*/  FMNMX.FTZ R0, R67, R0, !PT ;  /* 0x0000000043007209 */ /* 0x000fc40007810000 */
[----:B------:R-:W-:Y:S02]  /*3480*/  ISETP.GT.AND P2, PT, R5, 0x79, PT ;  /* 0x000000790500780c */ /* 0x000fe40003f44270 */
[----:B------:R-:W-:Y:S02]  /*3490*/  FSEL R69, R36, -INF , P3 ;  /* 0xff80000024457808 */ /* 0x000fe40001800000 */
[----:B------:R-:W-:Y:S02]  /*34a0*/  FMNMX.FTZ R0, R33, R0, !PT ;  /* 0x0000000021007209 */ /* 0x000fe40007810000 */
[----:B------:R-:W-:Y:S02]  /*34b0*/  ISETP.GT.AND P3, PT, R5, 0x80, PT ;  /* 0x000000800500780c */ /* 0x000fe40003f64270 */
[----:B------:R-:W-:Y:S02]  /*34c0*/  FSEL R37, R37, -INF , P2 ;  /* 0xff80000025257808 */ /* 0x000fe40001000000 */
[----:B------:R-:W-:-:S02]  /*34d0*/  FMNMX.FTZ R0, R69, R0, !PT ;  /* 0x0000000045007209 */ /* 0x000fc40007810000 */
[----:B------:R-:W-:Y:S02]  /*34e0*/  ISETP.GT.AND P2, PT, R5, 0x81, PT ;  /* 0x000000810500780c */ /* 0x000fe40003f44270 */
[----:B------:R-:W-:Y:S01]  /*34f0*/  FMNMX.FTZ R0, R37, R0, !PT ;  /* 0x0000000025007209 */ /* 0x000fe20007810000 */
[----:B------:R-:W-:Y:S02]  /*3500*/  WARPGROUP.DEPBAR.LE gsb0, 0x0 ;  /* 0x00008000000079c5 */ /* 0x000fe40000010000 */
[----:B------:R-:W-:Y:S02]  /*3510*/  FSEL R73, R24, -INF , P3 ;  /* 0xff80000018497808 */ /* 0x000fe40001800000 */
[----:B------:R-:W-:Y:S02]  /*3520*/  ISETP.GT.AND P3, PT, R5, 0x88, PT ;  /* 0x000000880500780c */ /* 0x000fe40003f64270 */
[----:B------:R-:W-:Y:S02]  /*3530*/  FSEL R77, R25, -INF , P2 ;  /* 0xff800000194d7808 */ /* 0x000fe40001000000 */
[----:B------:R-:W-:-:S02]  /*3540*/  FMNMX.FTZ R0, R73, R0, !PT ;  /* 0x0000000049007209 */ /* 0x000fc40007810000 */
[----:B------:R-:W-:Y:S02]  /*3550*/  ISETP.GT.AND P2, PT, R5, 0x89, PT ;  /* 0x000000890500780c */ /* 0x000fe40003f44270 */
[----:B------:R-:W-:Y:S02]  /*3560*/  FSEL R25, R28, -INF , P3 ;  /* 0xff8000001c197808 */ /* 0x000fe40001800000 */
[----:B------:R-:W-:Y:S02]  /*3570*/  FMNMX.FTZ R0, R77, R0, !PT ;  /* 0x000000004d007209 */ /* 0x000fe40007810000 */
[----:B------:R-:W-:Y:S02]  /*3580*/  FSEL R29, R29, -INF , P2 ;  /* 0xff8000001d1d7808 */ /* 0x000fe40001000000 */
[----:B------:R-:W-:Y:S02]  /*3590*/  FMNMX.FTZ R0, R25, R0, !PT ;  /* 0x0000000019007209 */ /* 0x000fe40007810000 */
[----:B------:R-:W-:-:S02]  /*35a0*/  ISETP.GT.AND P3, PT, R40, 0x1, PT ;  /* 0x000000012800780c */ /* 0x000fc40003f64270 */
[----:B------:R-:W-:Y:S01]  /*35b0*/  FMNMX.FTZ R10, R29, R0, !PT ;  /* 0x000000001d0a7209 */ /* 0x000fe20007810000 */
[----:B------:R-:W-:Y:S01]  /*35c0*/  IMAD.U32 R0, RZ, RZ, UR6 ;  /* 0x00000006ff007e24 */ /* 0x000fe2000f8e00ff */
[----:B------:R-:W-:Y:S02]  /*35d0*/  FSEL R99, R99, -INF , P3 ;  /* 0xff80000063637808 */ /* 0x000fe40001800000 */
[----:B------:R-:W-:Y:S01]  /*35e0*/  ISETP.GT.AND P3, PT, R40, 0x11, PT ;  /* 0x000000112800780c */ /* 0x000fe20003f64270 */
[----:B------:R-:W1:Y:S02]  /*35f0*/  SHFL.BFLY PT, R5, R10, 0x2, 0x1f ;  /* 0x0c401f000a057f89 */ /* 0x000e6400000e0000 */
[----:B-1----:R-:W-:-:S05]  /*3600*/  FMNMX.FTZ R20, R10, R5, !PT ;  /* 0x000000050a147209 */ /* 0x002fca0007810000 */
[----:B------:R-:W1:Y:S02]  /*3610*/  SHFL.BFLY PT, R5, R20, 0x1, 0x1f ;  /* 0x0c201f0014057f89 */ /* 0x000e6400000e0000 */
[----:B-1----:R-:W-:-:S04]  /*3620*/  FMNMX.FTZ R5, R20, R5, !PT ;  /* 0x0000000514057209 */ /* 0x002fc80007810000 */
[C---:B------:R-:W-:Y:S01]  /*3630*/  FSETP.NEU.FTZ.AND P2, PT, R5.reuse, -INF , PT ;  /* 0xff8000000500780b */ /* 0x040fe20003f5d000 */
[----:B------:R-:W-:-:S05]  /*3640*/  FMUL.FTZ R6, R5, R0 ;  /* 0x0000000005067220 */ /* 0x000fca0000410000 */
[----:B------:R-:W-:Y:S02]  /*3650*/  FSEL R6, R6, RZ, P2 ;  /* 0x000000ff06067208 */ /* 0x000fe40001000000 */
[----:B------:R-:W-:-:S03]  /*3660*/  ISETP.GT.AND P2, PT, R40, RZ, PT ;  /* 0x000000ff2800720c */ /* 0x000fc60003f44270 */
[-CC-:B------:R-:W-:Y:S01]  /*3670*/  FFMA.FTZ R12, R97, R0.reuse, -R6.reuse ;  /* 0x00000000610c7223 */ /* 0x180fe20000010806 */
[----:B------:R-:W-:Y:S01]  /*3680*/  FSEL R93, R98, -INF , P2 ;  /* 0xff800000625d7808 */ /* 0x000fe20001000000 */
[-CC-:B------:R-:W-:Y:S01]  /*3690*/  FFMA.FTZ R85, R101, R0.reuse, -R6.reuse ;  /* 0x0000000065557223 */ /* 0x180fe20000010806 */
[----:B------:R-:W-:Y:S01]  /*36a0*/  ISETP.GT.AND P2, PT, R40, 0x9, PT ;  /* 0x000000092800780c */ /* 0x000fe20003f44270 */
[-CC-:B------:R-:W-:Y:S01]  /*36b0*/  FFMA.FTZ R24, R109, R0.reuse, -R6.reuse ;  /* 0x000000006d187223 */ /* 0x180fe20000010806 */
[----:B------:R-:W-:Y:S01]  /*36c0*/  FSEL R97, R102, -INF , P4 ;  /* 0xff80000066617808 */ /* 0x000fe20002000000 */
[-CC-:B------:R-:W-:Y:S01]  /*36d0*/  FFMA.FTZ R28, R123, R0.reuse, -R6.reuse ;  /* 0x000000007b1c7223 */ /* 0x180fe20000010806 */
[----:B------:R-:W-:Y:S01]  /*36e0*/  FMNMX.FTZ R14, R93, R99, !PT ;  /* 0x000000635d0e7209 */ /* 0x000fe20007810000 */
[-CC-:B------:R-:W-:Y:S01]  /*36f0*/  FFMA.FTZ R8, R125, R0.reuse, -R6.reuse ;  /* 0x000000007d087223 */ /* 0x180fe20000010806 */
[----:B------:R-:W-:Y:S01]  /*3700*/  FSEL R103, R103, -INF , P2 ;  /* 0xff80000067677808 */ /* 0x000fe20001000000 */
[-CC-:B------:R-:W-:Y:S01]  /*3710*/  FFMA.FTZ R32, R121, R0.reuse, -R6.reuse ;  /* 0x0000000079207223 */ /* 0x180fe20000010806 */
[----:B------:R-:W-:Y:S01]  /*3720*/  ISETP.GT.AND P2, PT, R40, 0x10, PT ;  /* 0x000000102800780c */ /* 0x000fe20003f44270 */
[--C-:B------:R-:W-:Y:S01]  /*3730*/  FFMA.FTZ R10, R129, R0, -R6.reuse ;  /* 0x00000000810a7223 */ /* 0x100fe20000010806 */
[----:B------:R-:W-:Y:S01]  /*3740*/  FMNMX.FTZ R14, R97, R14, !PT ;  /* 0x0000000e610e7209 */ /* 0x000fe20007810000 */
[-CC-:B------:R-:W-:Y:S01]  /*3750*/  FFMA.FTZ R36, R115, R0.reuse, -R6.reuse ;  /* 0x0000000073247223 */ /* 0x180fe20000010806 */
[----:B------:R-:W-:Y:S01]  /*3760*/  FSEL R101, R90, -INF , P2 ;  /* 0xff8000005a657808 */ /* 0x000fe20001000000 */
[--C-:B------:R-:W-:Y:S01]  /*3770*/  FFMA.FTZ R81, R131, R0, -R6.reuse ;  /* 0x0000000083517223 */ /* 0x100fe20000010806 */
[----:B------:R-:W-:Y:S01]  /*3780*/  FMNMX.FTZ R20, R103, R14, !PT ;  /* 0x0000000e67147209 */ /* 0x000fe20007810000 */
[-CC-:B------:R-:W-:Y:S01]  /*3790*/  FFMA.FTZ R44, R107, R0.reuse, -R6.reuse ;  /* 0x000000006b2c7223 */ /* 0x180fe20000010806 */
[C---:B------:R-:W-:Y:S01]  /*37a0*/  ISETP.GT.AND P2, PT, R40.reuse, 0x18, PT ;  /* 0x000000182800780c */ /* 0x040fe20003f44270 */
[----:B------:R1:W-:Y:S01]  /*37b0*/  MUFU.EX2 R14, R24 ;  /* 0x00000018000e7308 */ /* 0x0003e20000000800 */
[----:B------:R-:W-:Y:S01]  /*37c0*/  FSEL R109, R91, -INF , P3 ;  /* 0xff8000005b6d7808 */ /* 0x000fe20001800000 */
[--C-:B------:R-:W-:Y:S01]  /*37d0*/  FFMA.FTZ R91, R117, R0, -R6.reuse ;  /* 0x00000000755b7223 */ /* 0x100fe20000010806 */
[----:B------:R-:W-:Y:S01]  /*37e0*/  FMNMX.FTZ R20, R101, R20, !PT ;  /* 0x0000001465147209 */ /* 0x000fe20007810000 */
[-CC-:B------:R-:W-:Y:S01]  /*37f0*/  FFMA.FTZ R11, R11, R0.reuse, -R6.reuse ;  /* 0x000000000b0b7223 */ /* 0x180fe20000010806 */
[----:B------:R-:W-:Y:S01]  /*3800*/  ISETP.GT.AND P3, PT, R40, 0x19, PT ;  /* 0x000000192800780c */ /* 0x000fe20003f64270 */
[--C-:B------:R-:W-:Y:S01]  /*3810*/  FFMA.FTZ R48, R37, R0, -R6.reuse ;  /* 0x0000000025307223 */ /* 0x100fe20000010806 */
[----:B------:R-:W-:Y:S01]  /*3820*/  FSEL R111, R94, -INF , P2 ;  /* 0xff8000005e6f7808 */ /* 0x000fe20001000000 */
[----:B------:R-:W-:Y:S01]  /*3830*/  MUFU.EX2 R8, R8 ;  /* 0x0000000800087308 */ /* 0x000fe20000000800 */
[----:B------:R-:W-:Y:S01]  /*3840*/  FMNMX.FTZ R20, R109, R20, !PT ;  /* 0x000000146d147209 */ /* 0x000fe20007810000 */
[-CC-:B------:R-:W-:Y:S01]  /*3850*/  FFMA.FTZ R89, R89, R0.reuse, -R6.reuse ;  /* 0x0000000059597223 */ /* 0x180fe20000010806 */
[----:B------:R-:W-:Y:S01]  /*3860*/  FSEL R95, R95, -INF , P3 ;  /* 0xff8000005f5f7808 */ /* 0x000fe20001800000 */
[-CC-:B------:R-:W-:Y:S01]  /*3870*/  FFMA.FTZ R7, R7, R0.reuse, -R6.reuse ;  /* 0x0000000007077223 */ /* 0x180fe20000010806 */
[C---:B------:R-:W-:Y:S01]  /*3880*/  ISETP.GT.AND P2, PT, R40.reuse, 0x20, PT ;  /* 0x000000202800780c */ /* 0x040fe20003f44270 */
[--C-:B------:R-:W-:Y:S01]  /*3890*/  FFMA.FTZ R41, R41, R0, -R6.reuse ;  /* 0x0000000029297223 */ /* 0x100fe20000010806 */
[----:B------:R-:W-:Y:S01]  /*38a0*/  FMNMX.FTZ R20, R111, R20, !PT ;  /* 0x000000146f147209 */ /* 0x000fe20007810000 */
[----:B------:R-:W2:Y:S01]  /*38b0*/  MUFU.EX2 R81, R81 ;  /* 0x0000005100517308 */ /* 0x000ea20000000800 */
[----:B------:R-:W-:Y:S01]  /*38c0*/  ISETP.GT.AND P3, PT, R40, 0x21, PT ;  /* 0x000000212800780c */ /* 0x000fe20003f64270 */
[-CC-:B------:R-:W-:Y:S01]  /*38d0*/  FFMA.FTZ R21, R21, R0.reuse, -R6.reuse ;  /* 0x0000000015157223 */ /* 0x180fe20000010806 */
[----:B------:R-:W-:Y:S01]  /*38e0*/  FSEL R117, R82, -INF , P2 ;  /* 0xff80000052757808 */ /* 0x000fe20001000000 */
[--C-:B------:R-:W-:Y:S01]  /*38f0*/  FFMA.FTZ R37, R73, R0, -R6.reuse ;  /* 0x0000000049257223 */ /* 0x100fe20000010806 */
[----:B-1----:R-:W-:Y:S01]  /*3900*/  FMNMX.FTZ R24, R95, R20, !PT ;  /* 0x000000145f187209 */ /* 0x002fe20007810000 */
[-CC-:B------:R-:W-:Y:S01]  /*3910*/  FFMA.FTZ R52, R29, R0.reuse, -R6.reuse ;  /* 0x000000001d347223 */ /* 0x180fe20000010806 */
[----:B------:R-:W-:Y:S01]  /*3920*/  ISETP.GT.AND P2, PT, R40, 0x28, PT ;  /* 0x000000282800780c */ /* 0x000fe20003f44270 */
[----:B------:R1:W-:Y:S01]  /*3930*/  MUFU.EX2 R20, R28 ;  /* 0x0000001c00147308 */ /* 0x0003e20000000800 */
[----:B------:R-:W-:Y:S01]  /*3940*/  FSEL R123, R83, -INF , P3 ;  /* 0xff800000537b7808 */ /* 0x000fe20001800000 */
[----:B------:R-:W-:Y:S01]  /*3950*/  FFMA.FTZ R83, R127, R0, -R6 ;  /* 0x000000007f537223 */ /* 0x000fe20000010806 */
[----:B------:R-:W-:-:S02]  /*3960*/  FMNMX.FTZ R24, R117, R24, !PT ;  /* 0x0000001875187209 */ /* 0x000fc40007810000 */
[----:B------:R-:W-:Y:S02]  /*3970*/  ISETP.GT.AND P3, PT, R40, 0x29, PT ;  /* 0x000000292800780c */ /* 0x000fe40003f64270 */
[----:B------:R-:W-:Y:S01]  /*3980*/  FSEL R125, R86, -INF , P2 ;  /* 0xff800000567d7808 */ /* 0x000fe20001000000 */
[----:B------:R-:W3:Y:S01]  /*3990*/  MUFU.EX2 R10, R10 ;  /* 0x0000000a000a7308 */ /* 0x000ee20000000800 */
[----:B------:R-:W-:Y:S01]  /*39a0*/  FMNMX.FTZ R24, R123, R24, !PT ;  /* 0x000000187b187209 */ /* 0x000fe20007810000 */
[----:B--2---:R-:W-:Y:S01]  /*39b0*/  FADD.FTZ R73, R8, R81 ;  /* 0x0000005108497221 */ /* 0x004fe20000010000 */
[----:B------:R-:W-:Y:S02]  /*39c0*/  FSEL R87, R87, -INF , P3 ;  /* 0xff80000057577808 */ /* 0x000fe40001800000 */
[C---:B------:R-:W-:Y:S02]  /*39d0*/  ISETP.GT.AND P2, PT, R40.reuse, 0x30, PT ;  /* 0x000000302800780c */ /* 0x040fe40003f44270 */
[----:B------:R-:W-:Y:S01]  /*39e0*/  FMNMX.FTZ R24, R125, R24, !PT ;  /* 0x000000187d187209 */ /* 0x000fe20007810000 */
[----:B------:R-:W2:Y:S01]  /*39f0*/  MUFU.EX2 R85, R85 ;  /* 0x0000005500557308 */ /* 0x000ea20000000800 */
[----:B------:R-:W-:-:S02]  /*3a00*/  ISETP.GT.AND P3, PT, R40, 0x31, PT ;  /* 0x000000312800780c */ /* 0x000fc40003f64270 */
[----:B------:R-:W-:Y:S02]  /*3a10*/  FSEL R127, R74, -INF , P2 ;  /* 0xff8000004a7f7808 */ /* 0x000fe40001000000 */
[----:B-1----:R-:W-:Y:S02]  /*3a20*/  FMNMX.FTZ R28, R87, R24, !PT ;  /* 0x00000018571c7209 */ /* 0x002fe40007810000 */
[----:B------:R-:W-:Y:S01]  /*3a30*/  ISETP.GT.AND P2, PT, R40, 0x38, PT ;  /* 0x000000382800780c */ /* 0x000fe20003f44270 */
[----:B------:R1:W-:Y:S01]  /*3a40*/  MUFU.EX2 R24, R32 ;  /* 0x0000002000187308 */ /* 0x0003e20000000800 */
[----:B------:R-:W-:Y:S01]  /*3a50*/  FSEL R121, R75, -INF , P3 ;  /* 0xff8000004b797808 */ /* 0x000fe20001800000 */
[----:B------:R-:W-:Y:S01]  /*3a60*/  FFMA.FTZ R75, R119, R0, -R6 ;  /* 0x00000000774b7223 */ /* 0x000fe20000010806 */
[----:B------:R-:W-:Y:S01]  /*3a70*/  FMNMX.FTZ R28, R127, R28, !PT ;  /* 0x0000001c7f1c7209 */ /* 0x000fe20007810000 */
[----:B---3--:R-:W-:Y:S01]  /*3a80*/  FADD.FTZ R74, R10, R73 ;  /* 0x000000490a4a7221 */ /* 0x008fe20000010000 */
[----:B------:R-:W-:-:S02]  /*3a90*/  ISETP.GT.AND P3, PT, R40, 0x39, PT ;  /* 0x000000392800780c */ /* 0x000fc40003f64270 */
[----:B------:R-:W-:Y:S01]  /*3aa0*/  FSEL R129, R78, -INF , P2 ;  /* 0xff8000004e817808 */ /* 0x000fe20001000000 */
[----:B------:R-:W3:Y:S01]  /*3ab0*/  MUFU.EX2 R12, R12 ;  /* 0x0000000c000c7308 */ /* 0x000ee20000000800 */
[----:B------:R-:W-:Y:S02]  /*3ac0*/  FMNMX.FTZ R28, R121, R28, !PT ;  /* 0x0000001c791c7209 */ /* 0x000fe40007810000 */
[----:B------:R-:W-:Y:S02]  /*3ad0*/  FSEL R79, R79, -INF , P3 ;  /* 0xff8000004f4f7808 */ /* 0x000fe40001800000 */
[C---:B------:R-:W-:Y:S02]  /*3ae0*/  ISETP.GT.AND P2, PT, R40.reuse, 0x40, PT ;  /* 0x000000402800780c */ /* 0x040fe40003f44270 */
[----:B------:R-:W-:Y:S01]  /*3af0*/  FMNMX.FTZ R28, R129, R28, !PT ;  /* 0x0000001c811c7209 */ /* 0x000fe20007810000 */
[----:B------:R-:W4:Y:S01]  /*3b00*/  MUFU.EX2 R89, R89 ;  /* 0x0000005900597308 */ /* 0x000f220000000800 */
[----:B------:R-:W-:-:S02]  /*3b10*/  ISETP.GT.AND P3, PT, R40, 0x41, PT ;  /* 0x000000412800780c */ /* 0x000fc40003f64270 */
[----:B------:R-:W-:Y:S02]  /*3b20*/  FSEL R119, R58, -INF , P2 ;  /* 0xff8000003a777808 */ /* 0x000fe40001000000 */
[----:B-1----:R-:W-:Y:S02]  /*3b30*/  FMNMX.FTZ R32, R79, R28, !PT ;  /* 0x0000001c4f207209 */ /* 0x002fe40007810000 */
[C---:B------:R-:W-:Y:S01]  /*3b40*/  ISETP.GT.AND P2, PT, R40.reuse, 0x48, PT ;  /* 0x000000482800780c */ /* 0x040fe20003f44270 */
[----:B------:R1:W-:Y:S01]  /*3b50*/  MUFU.EX2 R28, R36 ;  /* 0x00000024001c7308 */ /* 0x0003e20000000800 */
[----:B------:R-:W-:Y:S01]  /*3b60*/  FSEL R115, R59, -INF , P3 ;  /* 0xff8000003b737808 */ /* 0x000fe20001800000 */
[----:B------:R-:W-:Y:S01]  /*3b70*/  FFMA.FTZ R59, R113, R0, -R6 ;  /* 0x00000000713b7223 */ /* 0x000fe20000010806 */
[----:B------:R-:W-:Y:S02]  /*3b80*/  FMNMX.FTZ R32, R119, R32, !PT ;  /* 0x0000002077207209 */ /* 0x000fe40007810000 */
[----:B------:R-:W-:-:S02]  /*3b90*/  ISETP.GT.AND P3, PT, R40, 0x49, PT ;  /* 0x000000492800780c */ /* 0x000fc40003f64270 */
[----:B------:R-:W-:Y:S01]  /*3ba0*/  FSEL R131, R62, -INF , P2 ;  /* 0xff8000003e837808 */ /* 0x000fe20001000000 */
[----:B------:R-:W5:Y:S01]  /*3bb0*/  MUFU.EX2 R91, R91 ;  /* 0x0000005b005b7308 */ /* 0x000f620000000800 */
[----:B------:R-:W-:Y:S02]  /*3bc0*/  FMNMX.FTZ R32, R115, R32, !PT ;  /* 0x0000002073207209 */ /* 0x000fe40007810000 */
[----:B------:R-:W-:Y:S02]  /*3bd0*/  FSEL R133, R63, -INF , P3 ;  /* 0xff8000003f857808 */ /* 0x000fe40001800000 */
[C---:B------:R-:W-:Y:S02]  /*3be0*/  ISETP.GT.AND P2, PT, R40.reuse, 0x50, PT ;  /* 0x000000502800780c */ /* 0x040fe40003f44270 */
[----:B------:R-:W-:Y:S01]  /*3bf0*/  FMNMX.FTZ R32, R131, R32, !PT ;  /* 0x0000002083207209 */ /* 0x000fe20007810000 */
[----:B------:R-:W-:Y:S01]  /*3c00*/  MUFU.EX2 R83, R83 ;  /* 0x0000005300537308 */ /* 0x000fe20000000800 */
[----:B------:R-:W-:-:S02]  /*3c10*/  ISETP.GT.AND P3, PT, R40, 0x51, PT ;  /* 0x000000512800780c */ /* 0x000fc40003f64270 */
[----:B------:R-:W-:Y:S01]  /*3c20*/  FSEL R113, R50, -INF , P2 ;  /* 0xff80000032717808 */ /* 0x000fe20001000000 */
[----:B------:R-:W-:Y:S01]  /*3c30*/  FFMA.FTZ R50, R77, R0, -R6 ;  /* 0x000000004d327223 */ /* 0x000fe20000010806 */
[----:B-1----:R-:W-:Y:S01]  /*3c40*/  FMNMX.FTZ R36, R133, R32, !PT ;  /* 0x0000002085247209 */ /* 0x002fe20007810000 */
[----:B--2---:R-:W-:Y:S01]  /*3c50*/  FADD.FTZ R77, R85, R74 ;  /* 0x0000004a554d7221 */ /* 0x004fe20000010000 */
        /* <DEDUP_REMOVED lines=8> */
[----:B----4-:R-:W-:Y:S01]  /*3ce0*/  FADD.FTZ R77, R89, R74 ;  /* 0x0000004a594d7221 */ /* 0x010fe20000010000 */
[----:B------:R-:W-:Y:S01]  /*3cf0*/  FMNMX.FTZ R36, R107, R36, !PT ;  /* 0x000000246b247209 */ /* 0x000fe20007810000 */
[-CC-:B-1----:R-:W-:Y:S01]  /*3d00*/  FFMA.FTZ R44, R45, R0.reuse, -R6.reuse ;  /* 0x000000002d2c7223 */ /* 0x182fe20000010806 */
[----:B------:R-:W-:Y:S01]  /*3d10*/  ISETP.GT.AND P2, PT, R40, 0x60, PT ;  /* 0x000000602800780c */ /* 0x000fe20003f44270 */
[----:B------:R-:W-:Y:S01]  /*3d20*/  FFMA.FTZ R45, R67, R0, -R6 ;  /* 0x00000000432d7223 */ /* 0x000fe20000010806 */
[----:B------:R-:W-:Y:S01]  /*3d30*/  FSEL R55, R55, -INF , P3 ;  /* 0xff80000037377808 */ /* 0x000fe20001800000 */
[----:B------:R-:W-:Y:S01]  /*3d40*/  FADD.FTZ R76, R14, R77 ;  /* 0x0000004d0e4c7221 */ /* 0x000fe20000010000 */
[----:B------:R-:W-:Y:S01]  /*3d50*/  FMNMX.FTZ R36, R63, R36, !PT ;  /* 0x000000243f247209 */ /* 0x000fe20007810000 */
[----:B------:R-:W-:Y:S01]  /*3d60*/  MUFU.EX2 R75, R75 ;  /* 0x0000004b004b7308 */ /* 0x000fe20000000800 */
[----:B------:R-:W-:-:S02]  /*3d70*/  FSEL R105, R42, -INF , P2 ;  /* 0xff8000002a697808 */ /* 0x000fc40001000000 */
[C---:B------:R-:W-:Y:S02]  /*3d80*/  ISETP.GT.AND P3, PT, R40.reuse, 0x61, PT ;  /* 0x000000612800780c */ /* 0x040fe40003f64270 */
[----:B------:R-:W-:Y:S02]  /*3d90*/  FMNMX.FTZ R42, R55, R36, !PT ;  /* 0x00000024372a7209 */ /* 0x000fe40007810000 */
[C---:B------:R-:W-:Y:S01]  /*3da0*/  ISETP.GT.AND P2, PT, R40.reuse, 0x68, PT ;  /* 0x000000682800780c */ /* 0x040fe20003f44270 */
[----:B------:R-:W-:Y:S01]  /*3db0*/  MUFU.EX2 R36, R11 ;  /* 0x0000000b00247308 */ /* 0x000fe20000000800 */
[----:B------:R-:W-:Y:S01]  /*3dc0*/  FSEL R135, R43, -INF , P3 ;  /* 0xff8000002b877808 */ /* 0x000fe20001800000 */
[----:B------:R-:W-:Y:S01]  /*3dd0*/  FFMA.FTZ R43, R57, R0, -R6 ;  /* 0x00000000392b7223 */ /* 0x000fe20000010806 */
[----:B------:R-:W-:Y:S02]  /*3de0*/  FMNMX.FTZ R42, R105, R42, !PT ;  /* 0x0000002a692a7209 */ /* 0x000fe40007810000 */
[----:B------:R-:W-:-:S02]  /*3df0*/  ISETP.GT.AND P3, PT, R40, 0x69, PT ;  /* 0x000000692800780c */ /* 0x000fc40003f64270 */
[----:B------:R-:W-:Y:S01]  /*3e00*/  FSEL R139, R46, -INF , P2 ;  /* 0xff8000002e8b7808 */ /* 0x000fe20001000000 */
[--C-:B------:R-:W-:Y:S01]  /*3e10*/  FFMA.FTZ R46, R33, R0, -R6.reuse ;  /* 0x00000000212e7223 */ /* 0x100fe20000010806 */
[----:B------:R-:W-:Y:S01]  /*3e20*/  FMNMX.FTZ R42, R135, R42, !PT ;  /* 0x0000002a872a7209 */ /* 0x000fe20007810000 */
[----:B------:R-:W-:Y:S01]  /*3e30*/  FFMA.FTZ R33, R69, R0, -R6 ;  /* 0x0000000045217223 */ /* 0x000fe20000010806 */
[----:B------:R-:W-:Y:S01]  /*3e40*/  FSEL R47, R47, -INF , P3 ;  /* 0xff8000002f2f7808 */ /* 0x000fe20001800000 */
[----:B------:R-:W-:Y:S01]  /*3e50*/  MUFU.EX2 R59, R59 ;  /* 0x0000003b003b7308 */ /* 0x000fe20000000800 */
[C---:B------:R-:W-:Y:S02]  /*3e60*/  ISETP.GT.AND P2, PT, R40.reuse, 0x70, PT ;  /* 0x000000702800780c */ /* 0x040fe40003f44270 */
[----:B------:R-:W-:Y:S02]  /*3e70*/  FMNMX.FTZ R42, R139, R42, !PT ;  /* 0x0000002a8b2a7209 */ /* 0x000fe40007810000 */
[----:B------:R-:W-:-:S02]  /*3e80*/  ISETP.GT.AND P3, PT, R40, 0x71, PT ;  /* 0x000000712800780c */ /* 0x000fc40003f64270 */
[----:B------:R-:W-:Y:S01]  /*3e90*/  FSEL R57, R34, -INF , P2 ;  /* 0xff80000022397808 */ /* 0x000fe20001000000 */
[--C-:B------:R-:W-:Y:S01]  /*3ea0*/  FFMA.FTZ R34, R9, R0, -R6.reuse ;  /* 0x0000000009227223 */ /* 0x100fe20000010806 */
[----:B------:R-:W-:Y:S01]  /*3eb0*/  FMNMX.FTZ R42, R47, R42, !PT ;  /* 0x0000002a2f2a7209 */ /* 0x000fe20007810000 */
[----:B------:R-:W-:Y:S01]  /*3ec0*/  MUFU.EX2 R51, R51 ;  /* 0x0000003300337308 */ /* 0x000fe20000000800 */
[C---:B------:R-:W-:Y:S02]  /*3ed0*/  ISETP.GT.AND P2, PT, R40.reuse, 0x78, PT ;  /* 0x000000782800780c */ /* 0x040fe40003f44270 */
[----:B------:R-:W-:Y:S01]  /*3ee0*/  FSEL R141, R35, -INF , P3 ;  /* 0xff800000238d7808 */ /* 0x000fe20001800000 */
[--C-:B------:R-:W-:Y:S01]  /*3ef0*/  FFMA.FTZ R35, R61, R0, -R6.reuse ;  /* 0x000000003d237223 */ /* 0x100fe20000010806 */
[----:B------:R-:W-:Y:S02]  /*3f00*/  FMNMX.FTZ R42, R57, R42, !PT ;  /* 0x0000002a392a7209 */ /* 0x000fe40007810000 */
[----:B------:R-:W-:Y:S01]  /*3f10*/  ISETP.GT.AND P3, PT, R40, 0x79, PT ;  /* 0x000000792800780c */ /* 0x000fe20003f64270 */
[----:B------:R-:W-:Y:S01]  /*3f20*/  MUFU.EX2 R43, R43 ;  /* 0x0000002b002b7308 */ /* 0x000fe20000000800 */
[----:B------:R-:W-:Y:S01]  /*3f30*/  FSEL R143, R38, -INF , P2 ;  /* 0xff800000268f7808 */ /* 0x000fe20001000000 */
[--C-:B------:R-:W-:Y:S01]  /*3f40*/  FFMA.FTZ R38, R49, R0, -R6.reuse ;  /* 0x0000000031267223 */ /* 0x100fe20000010806 */
[----:B------:R-:W-:Y:S01]  /*3f50*/  FMNMX.FTZ R42, R141, R42, !PT ;  /* 0x0000002a8d2a7209 */ /* 0x000fe20007810000 */
[-CC-:B------:R-:W-:Y:S01]  /*3f60*/  FFMA.FTZ R49, R25, R0.reuse, -R6.reuse ;  /* 0x0000000019317223 */ /* 0x180fe20000010806 */
[----:B------:R-:W-:Y:S01]  /*3f70*/  FSEL R61, R39, -INF , P3 ;  /* 0xff800000273d7808 */ /* 0x000fe20001800000 */
[----:B------:R-:W-:Y:S01]  /*3f80*/  FFMA.FTZ R39, R13, R0, -R6 ;  /* 0x000000000d277223 */ /* 0x000fe20000010806 */
[----:B------:R-:W-:Y:S01]  /*3f90*/  ISETP.GT.AND P2, PT, R40, 0x80, PT ;  /* 0x000000802800780c */ /* 0x000fe20003f44270 */
[----:B------:R-:W-:Y:S01]  /*3fa0*/  MUFU.EX2 R34, R34 ;  /* 0x0000002200227308 */ /* 0x000fe20000000800 */
[----:B------:R-:W-:-:S02]  /*3fb0*/  FMNMX.FTZ R42, R143, R42, !PT ;  /* 0x0000002a8f2a7209 */ /* 0x000fc40007810000 */
[----:B------:R-:W-:Y:S02]  /*3fc0*/  ISETP.GT.AND P3, PT, R40, 0x81, PT ;  /* 0x000000812800780c */ /* 0x000fe40003f64270 */
[----:B------:R-:W-:Y:S02]  /*3fd0*/  FSEL R149, R26, -INF , P2 ;  /* 0xff8000001a957808 */ /* 0x000fe40001000000 */
[----:B------:R-:W-:Y:S01]  /*3fe0*/  FMNMX.FTZ R42, R61, R42, !PT ;  /* 0x0000002a3d2a7209 */ /* 0x000fe20007810000 */
[----:B------:R-:W-:Y:S01]  /*3ff0*/  MUFU.EX2 R35, R35 ;  /* 0x0000002300237308 */ /* 0x000fe20000000800 */
[----:B------:R-:W-:Y:S02]  /*4000*/  ISETP.GT.AND P2, PT, R40, 0x88, PT ;  /* 0x000000882800780c */ /* 0x000fe40003f44270 */
[----:B------:R-:W-:Y:S02]  /*4010*/  FSEL R27, R27, -INF , P3 ;  /* 0xff8000001b1b7808 */ /* 0x000fe40001800000 */
[----:B------:R-:W-:-:S02]  /*4020*/  FMNMX.FTZ R42, R149, R42, !PT ;  /* 0x0000002a952a7209 */ /* 0x000fc40007810000 */
[----:B------:R-:W-:Y:S01]  /*4030*/  ISETP.GT.AND P3, PT, R40, 0x89, PT ;  /* 0x000000892800780c */ /* 0x000fe20003f64270 */
[--C-:B------:R-:W-:Y:S01]  /*4040*/  FFMA.FTZ R40, R15, R0, -R6.reuse ;  /* 0x000000000f287223 */ /* 0x100fe20000010806 */
[----:B------:R-:W-:Y:S01]  /*4050*/  FSEL R153, R30, -INF , P2 ;  /* 0xff8000001e997808 */ /* 0x000fe20001000000 */
[----:B------:R-:W-:Y:S01]  /*4060*/  MUFU.EX2 R7, R7 ;  /* 0x0000000700077308 */ /* 0x000fe20000000800 */
[----:B------:R-:W-:Y:S02]  /*4070*/  FMNMX.FTZ R42, R27, R42, !PT ;  /* 0x0000002a1b2a7209 */ /* 0x000fe40007810000 */
[----:B------:R-:W-:Y:S02]  /*4080*/  FSEL R31, R31, -INF , P3 ;  /* 0xff8000001f1f7808 */ /* 0x000fe40001800000 */
[----:B------:R-:W-:Y:S02]  /*4090*/  FMNMX.FTZ R42, R153, R42, !PT ;  /* 0x0000002a992a7209 */ /* 0x000fe40007810000 */
[----:B------:R-:W-:Y:S01]  /*40a0*/  F2FP.BF16.F32.PACK_AB R8, R81, R8 ;  /* 0x000000085108723e */ /* 0x000fe200000010ff */
[----:B------:R-:W-:Y:S01]  /*40b0*/  MUFU.EX2 R38, R38 ;  /* 0x0000002600267308 */ /* 0x000fe20000000800 */
[----:B------:R-:W-:Y:S01]  /*40c0*/  FMNMX.FTZ R9, R31, R42, !PT ;  /* 0x0000002a1f097209 */ /* 0x000fe20007810000 */
[----:B------:R-:W-:Y:S01]  /*40d0*/  FFMA.FTZ R42, R53, R0, -R6 ;  /* 0x00000000352a7223 */ /* 0x000fe20000010806 */
[----:B------:R-:W-:Y:S01]  /*40e0*/  @!P1 VIADD R6, R3, 0x31c40 ;  /* 0x00031c4003069836 */ /* 0x000fe20000000000 */
[----:B------:R-:W-:-:S02]  /*40f0*/  F2FP.BF16.F32.PACK_AB R10, R85, R10 ;  /* 0x0000000a550a723e */ /* 0x000fc400000010ff */
[----:B------:R-:W1:Y:S01]  /*4100*/  SHFL.BFLY PT, R26, R9, 0x2, 0x1f ;  /* 0x0c401f00091a7f89 */ /* 0x000e6200000e0000 */
[----:B------:R-:W-:Y:S01]  /*4110*/  F2FP.BF16.F32.PACK_AB R12, R89, R12 ;  /* 0x0000000c590c723e */ /* 0x000fe200000010ff */
[----:B------:R-:W-:Y:S01]  /*4120*/  MUFU.EX2 R39, R39 ;  /* 0x0000002700277308 */ /* 0x000fe20000000800 */
[----:B------:R-:W-:Y:S02]  /*4130*/  @!P1 PRMT R6, RZ, 0x654, R6 ;  /* 0x00000654ff069816 */ /* 0x000fe40000000006 */
[----:B-----5:R-:W-:Y:S02]  /*4140*/  F2FP.BF16.F32.PACK_AB R14, R91, R14 ;  /* 0x0000000e5b0e723e */ /* 0x020fe400000010ff */
[----:B------:R2:W-:Y:S03]  /*4150*/  @!P1 SYNCS.ARRIVE.TRANS64.RED.A1T0 RZ, [R6+URZ], RZ ;  /* 0x000000ff06ff99a7 */ /* 0x0005e6000810043f */
[----:B------:R-:W-:Y:S01]  /*4160*/  MUFU.EX2 R42, R42 ;  /* 0x0000002a002a7308 */ /* 0x000fe20000000800 */
[----:B--2---:R-:W-:-:S07]  /*4170*/  VIMNMX R6, RZ, R72, !PT ;  /* 0x00000048ff067248 */ /* 0x004fce0007fe0100 */
        /* <DEDUP_REMOVED lines=9> */
[----:B------:R-:W-:Y:S02]  /*4210*/  FMUL.FTZ R26, R137, R0 ;  /* 0x00000000891a7220 */ /* 0x000fe40000410000 */
[----:B------:R-:W-:Y:S03]  /*4220*/  MUFU.EX2 R46, R46 ;  /* 0x0000002e002e7308 */ /* 0x000fe60000000800 */
[----:B------:R-:W-:Y:S02]  /*4230*/  FSEL R26, R26, RZ, P2 ;  /* 0x000000ff1a1a7208 */ /* 0x000fe40001000000 */
[----:B------:R-:W-:-:S03]  /*4240*/  ISETP.GE.AND P2, PT, R65, R6, PT ;  /* 0x000000064100720c */ /* 0x000fc60003f46270 */
        /* <DEDUP_REMOVED lines=32> */
[----:B------:R-:W3:Y:S01]  /*4450*/  MUFU.EX2 R70, R103 ;  /* 0x0000006700467308 */ /* 0x000ee20000000800 */
[----:B-1----:R-:W-:Y:S01]  /*4460*/  FADD.FTZ R72, R9, R68 ;  /* 0x0000004409487221 */ /* 0x002fe20000010000 */
[----:B------:R-:W-:Y:S01]  /*4470*/  F2FP.BF16.F32.PACK_AB R9, R68, R9 ;  /* 0x000000094409723e */ /* 0x000fe200000010ff */
[-CC-:B------:R-:W-:Y:S01]  /*4480*/  FFMA.FTZ R68, R55, R0.reuse, -R26.reuse ;  /* 0x0000000037447223 */ /* 0x180fe2000001081a */
[-CC-:B------:R-:W-:Y:S01]  /*4490*/  FFMA.FTZ R149, R149, R0.reuse, -R26.reuse ;  /* 0x0000000095957223 */ /* 0x180fe2000001081a */
[----:B------:R-:W-:-:S03]  /*44a0*/  FFMA.FTZ R153, R153, R0, -R26 ;  /* 0x0000000099997223 */ /* 0x000fc6000001081a */
[----:B------:R-:W1:Y:S01]  /*44b0*/  MUFU.EX2 R13, R13 ;  /* 0x0000000d000d7308 */ /* 0x000e620000000800 */
[----:B--2---:R-:W-:-:S07]  /*44c0*/  FADD.FTZ R73, R11, R72 ;  /* 0x000000480b497221 */ /* 0x004fce0000010000 */
[----:B------:R-:W2:Y:S01]  /*44d0*/  MUFU.EX2 R30, R30 ;  /* 0x0000001e001e7308 */ /* 0x000ea20000000800 */
[C---:B---3--:R-:W-:Y:S01]  /*44e0*/  FADD.FTZ R72, R70.reuse, R73 ;  /* 0x0000004946487221 */ /* 0x048fe20000010000 */
[----:B------:R-:W-:Y:S01]  /*44f0*/  F2FP.BF16.F32.PACK_AB R11, R70, R11 ;  /* 0x0000000b460b723e */ /* 0x000fe200000010ff */
[----:B------:R-:W-:-:S04]  /*4500*/  FFMA.FTZ R70, R135, R0, -R26 ;  /* 0x0000000087467223 */ /* 0x000fc8000001081a */
[----:B------:R3:W-:Y:S01]  /*4510*/  STSM.16.M88.4 [R22+0x24300], R8 ;  /* 0x0243000816007844 */ /* 0x0007e20000000200 */
[----:B------:R-:W4:Y:S01]  /*4520*/  MUFU.EX2 R15, R15 ;  /* 0x0000000f000f7308 */ /* 0x000f220000000800 */
[----:B-1----:R-:W-:Y:S01]  /*4530*/  FADD.FTZ R73, R13, R72 ;  /* 0x000000480d497221 */ /* 0x002fe20000010000 */
[----:B------:R-:W-:-:S06]  /*4540*/  FFMA.FTZ R72, R47, R0, -R26 ;  /* 0x000000002f487223 */ /* 0x000fcc000001081a */
[----:B------:R-:W1:Y:S01]  /*4550*/  MUFU.EX2 R54, R54 ;  /* 0x0000003600367308 */ /* 0x000e620000000800 */
[C---:B--2---:R-:W-:Y:S01]  /*4560*/  FADD.FTZ R74, R30.reuse, R73 ;  /* 0x000000491e4a7221 */ /* 0x044fe20000010000 */
[----:B------:R-:W-:Y:S01]  /*4570*/  FFMA.FTZ R73, R57, R0, -R26 ;  /* 0x0000000039497223 */ /* 0x000fe2000001081a */
[----:B------:R-:W-:Y:S01]  /*4580*/  FADD.FTZ R57, R91, R76 ;  /* 0x0000004c5b397221 */ /* 0x000fe20000010000 */
[----:B------:R-:W-:-:S03]  /*4590*/  F2FP.BF16.F32.PACK_AB R13, R30, R13 ;  /* 0x0000000d1e0d723e */ /* 0x000fc600000010ff */
[----:B------:R-:W-:Y:S01]  /*45a0*/  FADD.FTZ R76, R20, R57 ;  /* 0x00000039144c7221 */ /* 0x000fe20000010000 */
[----:B------:R-:W2:Y:S01]  /*45b0*/  MUFU.EX2 R25, R25 ;  /* 0x0000001900197308 */ /* 0x000ea20000000800 */
[----:B----4-:R-:W-:Y:S01]  /*45c0*/  FADD.FTZ R47, R15, R74 ;  /* 0x0000004a0f2f7221 */ /* 0x010fe20000010000 */
[C---:B---3--:R-:W-:Y:S01]  /*45d0*/  F2FP.BF16.F32.PACK_AB R8, R83.reuse, R20 ;  /* 0x000000145308723e */ /* 0x048fe200000010ff */
[----:B------:R-:W-:-:S04]  /*45e0*/  FADD.FTZ R77, R83, R76 ;  /* 0x0000004c534d7221 */ /* 0x000fc80000010000 */
[----:B------:R-:W-:Y:S01]  /*45f0*/  FADD.FTZ R76, R24, R77 ;  /* 0x0000004d184c7221 */ /* 0x000fe20000010000 */
[----:B------:R-:W3:Y:S01]  /*4600*/  MUFU.EX2 R56, R56 ;  /* 0x0000003800387308 */ /* 0x000ee20000000800 */
[C---:B-1----:R-:W-:Y:S01]  /*4610*/  FADD.FTZ R74, R54.reuse, R47 ;  /* 0x0000002f364a7221 */ /* 0x042fe20000010000 */
[----:B------:R-:W-:-:S05]  /*4620*/  F2FP.BF16.F32.PACK_AB R15, R54, R15 ;  /* 0x0000000f360f723e */ /* 0x000fca00000010ff */
[----:B------:R-:W-:Y:S01]  /*4630*/  STSM.16.M88.4 [R22+0x25b00], R12 ;  /* 0x025b000c16007844 */ /* 0x000fe20000000200 */
[----:B------:R-:W1:Y:S01]  /*4640*/  MUFU.EX2 R29, R29 ;  /* 0x0000001d001d7308 */ /* 0x000e620000000800 */
[----:B--2---:R-:W-:-:S07]  /*4650*/  FADD.FTZ R57, R25, R74 ;  /* 0x0000004a19397221 */ /* 0x004fce0000010000 */
[----:B------:R-:W2:Y:S01]  /*4660*/  MUFU.EX2 R58, R58 ;  /* 0x0000003a003a7308 */ /* 0x000ea20000000800 */
[C---:B---3--:R-:W-:Y:S01]  /*4670*/  FADD.FTZ R74, R56.reuse, R57 ;  /* 0x00000039384a7221 */ /* 0x048fe20000010000 */
[----:B------:R-:W-:Y:S01]  /*4680*/  FFMA.FTZ R57, R31, R0, -R26 ;  /* 0x000000001f397223 */ /* 0x000fe2000001081a */
[----:B------:R-:W-:Y:S01]  /*4690*/  FADD.FTZ R31, R75, R76 ;  /* 0x0000004c4b1f7221 */ /* 0x000fe20000010000 */
[----:B------:R-:W-:Y:S01]  /*46a0*/  F2FP.BF16.F32.PACK_AB R9, R56, R25 ;  /* 0x000000193809723e */ /* 0x000fe200000010ff */
[----:B------:R-:W-:-:S03]  /*46b0*/  IMAD.MOV.U32 R56, RZ, RZ, R71 ;  /* 0x000000ffff387224 */ /* 0x000fc600078e0047 */
[----:B------:R-:W3:Y:S08]  /*46c0*/  MUFU.EX2 R53, R53 ;  /* 0x0000003500357308 */ /* 0x000ef00000000800 */
[----:B------:R-:W4:Y:S08]  /*46d0*/  MUFU.EX2 R62, R62 ;  /* 0x0000003e003e7308 */ /* 0x000f300000000800 */
[----:B------:R5:W-:Y:S08]  /*46e0*/  MUFU.EX2 R55, R63 ;  /* 0x0000003f00377308 */ /* 0x000bf00000000800 */
[----:B------:R-:W4:Y:S01]  /*46f0*/  MUFU.EX2 R66, R66 ;  /* 0x0000004200427308 */ /* 0x000f220000000800 */
[----:B-----5:R-:W-:Y:S01]  /*4700*/  FFMA.FTZ R63, R27, R0, -R26 ;  /* 0x000000001b3f7223 */ /* 0x020fe2000001081a */
[----:B-1----:R-:W-:Y:S01]  /*4710*/  FADD.FTZ R27, R29, R74 ;  /* 0x0000004a1d1b7221 */ /* 0x002fe20000010000 */
[----:B------:R-:W-:-:S03]  /*4720*/  FADD.FTZ R74, R28, R31 ;  /* 0x0000001f1c4a7221 */ /* 0x000fc60000010000 */
[----:B--2---:R-:W-:Y:S01]  /*4730*/  FADD.FTZ R26, R58, R27 ;  /* 0x0000001b3a1a7221 */ /* 0x004fe20000010000 */
[----:B------:R-:W-:Y:S01]  /*4740*/  FADD.FTZ R31, R59, R74 ;  /* 0x0000004a3b1f7221 */ /* 0x000fe20000010000 */
[----:B------:R-:W1:Y:S02]  /*4750*/  MUFU.EX2 R67, R67 ;  /* 0x0000004300437308 */ /* 0x000e640000000800 */
[----:B---3--:R-:W-:Y:S01]  /*4760*/  FADD.FTZ R27, R53, R26 ;  /* 0x0000001a351b7221 */ /* 0x008fe20000010000 */
[----:B------:R-:W-:-:S03]  /*4770*/  FADD.FTZ R10, R32, R31 ;  /* 0x0000001f200a7221 */ /* 0x000fc60000010000 */
[----:B----4-:R-:W-:Y:S01]  /*4780*/  FADD.FTZ R27, R62, R27 ;  /* 0x0000001b3e1b7221 */ /* 0x010fe20000010000 */
[----:B------:R-:W-:Y:S01]  /*4790*/  FADD.FTZ R11, R51, R10 ;  /* 0x0000000a330b7221 */ /* 0x000fe20000010000 */
[----:B------:R-:W2:Y:S01]  /*47a0*/  MUFU.EX2 R60, R60 ;  /* 0x0000003c003c7308 */ /* 0x000ea20000000800 */
[----:B------:R-:W-:Y:S01]  /*47b0*/  F2FP.BF16.F32.PACK_AB R10, R75, R24 ;  /* 0x000000184b0a723e */ /* 0x000fe200000010ff */
[----:B------:R-:W-:Y:S01]  /*47c0*/  FADD.FTZ R26, R66, R27 ;  /* 0x0000001b421a7221 */ /* 0x000fe20000010000 */
[----:B------:R-:W-:Y:S01]  /*47d0*/  FADD.FTZ R20, R36, R11 ;  /* 0x0000000b24147221 */ /* 0x000fe20000010000 */
[----:B------:R-:W-:Y:S01]  /*47e0*/  F2FP.BF16.F32.PACK_AB R24, R59, R28 ;  /* 0x0000001c3b18723e */ /* 0x000fe200000010ff */
[--C-:B------:R-:W-:Y:S01]  /*47f0*/  IMAD.MOV.U32 R59, RZ, RZ, R71.reuse ;  /* 0x000000ffff3b7224 */ /* 0x100fe200078e0047 */
[----:B------:R-:W-:Y:S01]  /*4800*/  F2FP.BF16.F32.PACK_AB R11, R58, R29 ;  /* 0x0000001d3a0b723e */ /* 0x000fe200000010ff */
[----:B------:R-:W-:Y:S01]  /*4810*/  IMAD.MOV.U32 R58, RZ, RZ, R71 ;  /* 0x000000ffff3a7224 */ /* 0x000fe200078e0047 */
[----:B------:R-:W3:Y:S01]  /*4820*/  MUFU.EX2 R69, R69 ;  /* 0x0000004500457308 */ /* 0x000ee20000000800 */
[----:B-1----:R-:W-:-:S02]  /*4830*/  FADD.FTZ R25, R67, R26 ;  /* 0x0000001a43197221 */ /* 0x002fc40000010000 */
[----:B------:R1:W-:Y:S05]  /*4840*/  STSM.16.M88.4 [R22+0x27300], R8 ;  /* 0x0273000816007844 */ /* 0x0003ea0000000200 */
[----:B------:R-:W4:Y:S01]  /*4850*/  MUFU.EX2 R4, R4 ;  /* 0x0000000400047308 */ /* 0x000f220000000800 */
[----:B--2---:R-:W-:Y:S01]  /*4860*/  FADD.FTZ R26, R60, R25 ;  /* 0x000000193c1a7221 */ /* 0x004fe20000010000 */
[----:B------:R-:W-:-:S04]  /*4870*/  FADD.FTZ R25, R43, R20 ;  /* 0x000000142b197221 */ /* 0x000fc80000010000 */
[----:B------:R-:W-:Y:S01]  /*4880*/  FADD.FTZ R28, R34, R25 ;  /* 0x00000019221c7221 */ /* 0x000fe20000010000 */
[----:B------:R-:W-:Y:S01]  /*4890*/  F2FP.BF16.F32.PACK_AB R25, R62, R53 ;  /* 0x000000353e19723e */ /* 0x000fe200000010ff */
[----:B------:R-:W2:Y:S01]  /*48a0*/  MUFU.EX2 R3, R133 ;  /* 0x0000008500037308 */ /* 0x000ea20000000800 */
[----:B---3--:R-:W-:Y:S01]  /*48b0*/  FADD.FTZ R27, R69, R26 ;  /* 0x0000001a451b7221 */ /* 0x008fe20000010000 */
[----:B------:R-:W-:Y:S01]  /*48c0*/  FADD.FTZ R28, R35, R28 ;  /* 0x0000001c231c7221 */ /* 0x000fe20000010000 */
[----:B------:R-:W-:Y:S01]  /*48d0*/  F2FP.BF16.F32.PACK_AB R26, R51, R32 ;  /* 0x00000020331a723e */ /* 0x000fe200000010ff */
[--C-:B------:R-:W-:Y:S02]  /*48e0*/  IMAD.MOV.U32 R62, RZ, RZ, R71.reuse ;  /* 0x000000ffff3e7224 */ /* 0x100fe400078e0047 */
[----:B------:R-:W-:Y:S01]  /*48f0*/  FADD.FTZ R31, R7, R28 ;  /* 0x0000001c071f7221 */ /* 0x000fe20000010000 */
[----:B------:R-:W-:Y:S01]  /*4900*/  IMAD.MOV.U32 R53, RZ, RZ, R71 ;  /* 0x000000ffff357224 */ /* 0x000fe200078e0047 */
[----:B------:R-:W3:Y:S01]  /*4910*/  MUFU.EX2 R64, R113 ;  /* 0x0000007100407308 */ /* 0x000ee20000000800 */
[----:B----4-:R-:W-:Y:S01]  /*4920*/  FADD.FTZ R30, R4, R27 ;  /* 0x0000001b041e7221 */ /* 0x010fe20000010000 */
[----:B------:R-:W-:Y:S01]  /*4930*/  F2FP.BF16.F32.PACK_AB R27, R67, R66 ;  /* 0x00000042431b723e */ /* 0x000fe200000010ff */
[----:B------:R-:W-:-:S02]  /*4940*/  IMAD.MOV.U32 R67, RZ, RZ, R71 ;  /* 0x000000ffff437224 */ /* 0x000fc400078e0047 */
[----:B------:R-:W-:Y:S02]  /*4950*/  IMAD.MOV.U32 R66, RZ, RZ, R71 ;  /* 0x000000ffff427224 */ /* 0x000fe400078e0047 */
[----:B------:R-:W-:Y:S01]  /*4960*/  STSM.16.M88.4 [R22+0x28b00], R24 ;  /* 0x028b001816007844 */ /* 0x000fe20000000200 */
[----:B------:R-:W4:Y:S01]  /*4970*/  MUFU.EX2 R65, R65 ;  /* 0x0000004100417308 */ /* 0x000f220000000800 */
[----:B--2---:R-:W-:Y:S01]  /*4980*/  FADD.FTZ R29, R3, R30 ;  /* 0x0000001e031d7221 */ /* 0x004fe20000010000 */
[----:B------:R-:W-:Y:S01]  /*4990*/  FADD.FTZ R30, R38, R31 ;  /* 0x0000001f261e7221 */ /* 0x000fe20000010000 */
[----:B------:R-:W-:-:S03]  /*49a0*/  IMAD.MOV.U32 R51, RZ, RZ, R71 ;  /* 0x000000ffff337224 */ /* 0x000fc600078e0047 */
[----:B------:R-:W-:Y:S01]  /*49b0*/  FADD.FTZ R31, R39, R30 ;  /* 0x0000001e271f7221 */ /* 0x000fe20000010000 */
[----:B------:R-:W-:Y:S01]  /*49c0*/  F2FP.BF16.F32.PACK_AB R30, R35, R34 ;  /* 0x00000022231e723e */ /* 0x000fe200000010ff */
[----:B------:R-:W2:Y:S01]  /*49d0*/  MUFU.EX2 R68, R68 ;  /* 0x0000004400447308 */ /* 0x000ea20000000800 */
[----:B---3--:R-:W-:Y:S01]  /*49e0*/  FADD.FTZ R28, R64, R29 ;  /* 0x0000001d401c7221 */ /* 0x008fe20000010000 */
[----:B------:R-:W-:Y:S01]  /*49f0*/  FADD.FTZ R31, R42, R31 ;  /* 0x0000001f2a1f7221 */ /* 0x000fe20000010000 */
[----:B------:R-:W-:Y:S01]  /*4a00*/  F2FP.BF16.F32.PACK_AB R29, R69, R60 ;  /* 0x0000003c451d723e */ /* 0x000fe200000010ff */
[----:B------:R-:W-:Y:S02]  /*4a10*/  IMAD.MOV.U32 R69, RZ, RZ, R71 ;  /* 0x000000ffff457224 */ /* 0x000fe400078e0047 */
[----:B-1----:R-:W-:Y:S01]  /*4a20*/  FADD.FTZ R10, R40, R31 ;  /* 0x0000001f280a7221 */ /* 0x002fe20000010000 */
[----:B------:R-:W-:Y:S01]  /*4a30*/  F2FP.BF16.F32.PACK_AB R31, R3, R4 ;  /* 0x00000004031f723e */ /* 0x000fe200000010ff */
[----:B------:R-:W1:Y:S01]  /*4a40*/  MUFU.EX2 R47, R105 ;  /* 0x00000069002f7308 */ /* 0x000e620000000800 */
[----:B----4-:R-:W-:Y:S01]  /*4a50*/  FADD.FTZ R54, R65, R28 ;  /* 0x0000001c41367221 */ /* 0x010fe20000010000 */
[----:B------:R-:W-:Y:S01]  /*4a60*/  F2FP.BF16.F32.PACK_AB R28, R43, R36 ;  /* 0x000000242b1c723e */ /* 0x000fe200000010ff */
[----:B------:R-:W-:Y:S01]  /*4a70*/  FADD.FTZ R10, R41, R10 ;  /* 0x0000000a290a7221 */ /* 0x000fe20000010000 */
[----:B------:R-:W-:Y:S01]  /*4a80*/  F2FP.BF16.F32.PACK_AB R9, R65, R64 ;  /* 0x000000404109723e */ /* 0x000fe200000010ff */
[----:B------:R-:W-:Y:S01]  /*4a90*/  FADD.FTZ R43, R55, R54 ;  /* 0x00000036372b7221 */ /* 0x000fe20000010000 */
[----:B------:R-:W-:Y:S01]  /*4aa0*/  F2FP.BF16.F32.PACK_AB R40, R41, R40 ;  /* 0x000000282928723e */ /* 0x000fe200000010ff */
[----:B------:R-:W-:Y:S01]  /*4ab0*/  STSM.16.M88.4 [R22+0x2a300], R28 ;  /* 0x02a3001c16007844 */ /* 0x000fe20000000200 */
[----:B------:R-:W3:Y:S01]  /*4ac0*/  MUFU.EX2 R70, R70 ;  /* 0x0000004600467308 */ /* 0x000ee20000000800 */
[C---:B--2---:R-:W-:Y:S01]  /*4ad0*/  FADD.FTZ R8, R68.reuse, R43 ;  /* 0x0000002b44087221 */ /* 0x044fe20000010000 */
[----:B------:R-:W-:Y:S01]  /*4ae0*/  F2FP.BF16.F32.PACK_AB R11, R68, R55 ;  /* 0x00000037440b723e */ /* 0x000fe200000010ff */
[----:B------:R-:W-:-:S02]  /*4af0*/  IMAD.MOV.U32 R68, RZ, RZ, R71 ;  /* 0x000000ffff447224 */ /* 0x000fc400078e0047 */
[--C-:B------:R-:W-:Y:S02]  /*4b00*/  IMAD.MOV.U32 R65, RZ, RZ, R71.reuse ;  /* 0x000000ffff417224 */ /* 0x100fe400078e0047 */
[--C-:B------:R-:W-:Y:S01]  /*4b10*/  IMAD.MOV.U32 R64, RZ, RZ, R71.reuse ;  /* 0x000000ffff407224 */ /* 0x100fe200078e0047 */
[----:B------:R-:W2:Y:S01]  /*4b20*/  MUFU.EX2 R139, R139 ;  /* 0x0000008b008b7308 */ /* 0x000ea20000000800 */
[----:B-1----:R-:W-:Y:S01]  /*4b30*/  FADD.FTZ R3, R47, R8 ;  /* 0x000000082f037221 */ /* 0x002fe20000010000 */
[----:B------:R-:W-:Y:S01]  /*4b40*/  F2FP.BF16.F32.PACK_AB R8, R38, R7 ;  /* 0x000000072608723e */ /* 0x000fe200000010ff */
[--C-:B------:R-:W-:Y:S02]  /*4b50*/  IMAD.MOV.U32 R60, RZ, RZ, R71.reuse ;  /* 0x000000ffff3c7224 */ /* 0x100fe400078e0047 */
[--C-:B------:R-:W-:Y:S02]  /*4b60*/  IMAD.MOV.U32 R55, RZ, RZ, R71.reuse ;  /* 0x000000ffff377224 */ /* 0x100fe400078e0047 */
[----:B------:R-:W-:Y:S01]  /*4b70*/  IMAD.MOV.U32 R54, RZ, RZ, R71 ;  /* 0x000000ffff367224 */ /* 0x000fe200078e0047 */
[----:B------:R-:W1:Y:S01]  /*4b80*/  MUFU.EX2 R72, R72 ;  /* 0x0000004800487308 */ /* 0x000e620000000800 */
[----:B---3--:R-:W-:Y:S01]  /*4b90*/  FADD.FTZ R12, R70, R3 ;  /* 0x00000003460c7221 */ /* 0x008fe20000010000 */
[----:B------:R-:W-:Y:S01]  /*4ba0*/  FADD.FTZ R3, R21, R10 ;  /* 0x0000000a15037221 */ /* 0x000fe20000010000 */
[----:B------:R-:W-:Y:S01]  /*4bb0*/  F2FP.BF16.F32.PACK_AB R10, R42, R39 ;  /* 0x000000272a0a723e */ /* 0x000fe200000010ff */
[--C-:B------:R-:W-:Y:S01]  /*4bc0*/  IMAD.MOV.U32 R39, RZ, RZ, R71.reuse ;  /* 0x000000ffff277224 */ /* 0x100fe200078e0047 */
[----:B------:R-:W-:Y:S01]  /*4bd0*/  F2FP.BF16.F32.PACK_AB R41, R70, R47 ;  /* 0x0000002f4629723e */ /* 0x000fe200000010ff */
[----:B------:R-:W-:Y:S01]  /*4be0*/  IMAD.MOV.U32 R70, RZ, RZ, R71 ;  /* 0x000000ffff467224 */ /* 0x000fe200078e0047 */
[C---:B------:R-:W-:Y:S01]  /*4bf0*/  F2FP.BF16.F32.PACK_AB R42, R44.reuse, R21 ;  /* 0x000000152c2a723e */ /* 0x040fe200000010ff */
[----:B------:R-:W3:Y:S01]  /*4c00*/  MUFU.EX2 R73, R73 ;  /* 0x0000004900497308 */ /* 0x000ee20000000800 */
[----:B--2---:R-:W-:Y:S01]  /*4c10*/  FADD.FTZ R7, R139, R12 ;  /* 0x0000000c8b077221 */ /* 0x004fe20000010000 */
[----:B------:R-:W-:Y:S01]  /*4c20*/  FADD.FTZ R12, R44, R3 ;  /* 0x000000032c0c7221 */ /* 0x000fe20000010000 */
[----:B------:R2:W-:Y:S01]  /*4c30*/  STSM.16.M88.4 [R22+0x2bb00], R8 ;  /* 0x02bb000816007844 */ /* 0x0005e20000000200 */
[----:B------:R-:W-:-:S02]  /*4c40*/  IMAD.MOV.U32 R47, RZ, RZ, R71 ;  /* 0x000000ffff2f7224 */ /* 0x000fc400078e0047 */
[----:B------:R-:W-:Y:S01]  /*4c50*/  FADD.FTZ R3, R45, R12 ;  /* 0x0000000c2d037221 */ /* 0x000fe20000010000 */
[----:B------:R-:W-:Y:S01]  /*4c60*/  IMAD.MOV.U32 R44, RZ, RZ, R71 ;  /* 0x000000ffff2c7224 */ /* 0x000fe200078e0047 */
[----:B------:R-:W4:Y:S01]  /*4c70*/  MUFU.EX2 R48, R48 ;  /* 0x0000003000307308 */ /* 0x000f220000000800 */
[C---:B-1----:R-:W-:Y:S01]  /*4c80*/  FADD.FTZ R14, R72.reuse, R7 ;  /* 0x00000007480e7221 */ /* 0x042fe20000010000 */
[----:B------:R-:W-:Y:S01]  /*4c90*/  F2FP.BF16.F32.PACK_AB R43, R72, R139 ;  /* 0x0000008b482b723e */ /* 0x000fe200000010ff */
[--C-:B------:R-:W-:Y:S02]  /*4ca0*/  IMAD.MOV.U32 R38, RZ, RZ, R71.reuse ;  /* 0x000000ffff267224 */ /* 0x100fe400078e0047 */
[----:B------:R-:W-:Y:S02]  /*4cb0*/  IMAD.MOV.U32 R36, RZ, RZ, R71 ;  /* 0x000000ffff247224 */ /* 0x000fe400078e0047 */
[----:B------:R1:W-:Y:S01]  /*4cc0*/  STSM.16.M88.4 [R22+0x2d300], R40 ;  /* 0x02d3002816007844 */ /* 0x0003e20000000200 */
[----:B------:R-:W5:Y:S01]  /*4cd0*/  MUFU.EX2 R20, R141 ;  /* 0x0000008d00147308 */ /* 0x000f620000000800 */
[----:B---3--:R-:W-:Y:S01]  /*4ce0*/  FADD.FTZ R7, R73, R14 ;  /* 0x0000000e49077221 */ /* 0x008fe20000010000 */
[C---:B------:R-:W-:Y:S01]  /*4cf0*/  FADD.FTZ R14, R46.reuse, R3 ;  /* 0x000000032e0e7221 */ /* 0x040fe20000010000 */
[----:B--2---:R-:W-:Y:S01]  /*4d00*/  F2FP.BF16.F32.PACK_AB R8, R46, R45 ;  /* 0x0000002d2e08723e */ /* 0x004fe200000010ff */
[----:B------:R-:W-:-:S02]  /*4d10*/  IMAD.MOV.U32 R46, RZ, RZ, R71 ;  /* 0x000000ffff2e7224 */ /* 0x000fc400078e0047 */
[----:B------:R-:W-:Y:S01]  /*4d20*/  FADD.FTZ R3, R33, R14 ;  /* 0x0000000e21037221 */ /* 0x000fe20000010000 */
[--C-:B------:R-:W-:Y:S01]  /*4d30*/  IMAD.MOV.U32 R45, RZ, RZ, R71.reuse ;  /* 0x000000ffff2d7224 */ /* 0x100fe200078e0047 */
[----:B------:R-:W2:Y:S01]  /*4d40*/  MUFU.EX2 R37, R37 ;  /* 0x0000002500257308 */ /* 0x000ea20000000800 */
[----:B------:R-:W-:Y:S02]  /*4d50*/  IMAD.MOV.U32 R35, RZ, RZ, R71 ;  /* 0x000000ffff237224 */ /* 0x000fe400078e0047 */
[----:B----4-:R-:W-:Y:S01]  /*4d60*/  FADD.FTZ R10, R48, R3 ;  /* 0x00000003300a7221 */ /* 0x010fe20000010000 */
[--C-:B------:R-:W-:Y:S02]  /*4d70*/  IMAD.MOV.U32 R34, RZ, RZ, R71.reuse ;  /* 0x000000ffff227224 */ /* 0x100fe400078e0047 */
[--C-:B------:R-:W-:Y:S02]  /*4d80*/  IMAD.MOV.U32 R31, RZ, RZ, R71.reuse ;  /* 0x000000ffff1f7224 */ /* 0x100fe400078e0047 */
[----:B-1----:R-:W-:Y:S01]  /*4d90*/  IMAD.MOV.U32 R43, RZ, RZ, R71 ;  /* 0x000000ffff2b7224 */ /* 0x002fe200078e0047 */
[----:B------:R-:W1:Y:S01]  /*4da0*/  MUFU.EX2 R143, R143 ;  /* 0x0000008f008f7308 */ /* 0x000e620000000800 */
[C---:B-----5:R-:W-:Y:S01]  /*4db0*/  FADD.FTZ R24, R20.reuse, R7 ;  /* 0x0000000714187221 */ /* 0x060fe20000010000 */
[----:B------:R-:W-:Y:S01]  /*4dc0*/  F2FP.BF16.F32.PACK_AB R9, R20, R73 ;  /* 0x000000491409723e */ /* 0x000fe200000010ff */
[----:B------:R-:W-:-:S02]  /*4dd0*/  IMAD.MOV.U32 R42, RZ, RZ, R71 ;  /* 0x000000ffff2a7224 */ /* 0x000fc400078e0047 */
[--C-:B------:R-:W-:Y:S02]  /*4de0*/  IMAD.MOV.U32 R41, RZ, RZ, R71.reuse ;  /* 0x000000ffff297224 */ /* 0x100fe400078e0047 */
[--C-:B------:R-:W-:Y:S01]  /*4df0*/  IMAD.MOV.U32 R40, RZ, RZ, R71.reuse ;  /* 0x000000ffff287224 */ /* 0x100fe200078e0047 */
[----:B------:R3:W4:Y:S01]  /*4e00*/  MUFU.EX2 R32, R61 ;  /* 0x0000003d00207308 */ /* 0x0007220000000800 */
[----:B--2---:R-:W-:Y:S01]  /*4e10*/  FADD.FTZ R3, R37, R10 ;  /* 0x0000000a25037221 */ /* 0x004fe20000010000 */
[----:B------:R-:W-:Y:S01]  /*4e20*/  F2FP.BF16.F32.PACK_AB R10, R48, R33 ;  /* 0x00000021300a723e */ /* 0x000fe200000010ff */
[--C-:B------:R-:W-:Y:S02]  /*4e30*/  IMAD.MOV.U32 R48, RZ, RZ, R71.reuse ;  /* 0x000000ffff307224 */ /* 0x100fe400078e0047 */
[--C-:B------:R-:W-:Y:S02]  /*4e40*/  IMAD.MOV.U32 R33, RZ, RZ, R71.reuse ;  /* 0x000000ffff217224 */ /* 0x100fe400078e0047 */
[--C-:B------:R-:W-:Y:S01]  /*4e50*/  IMAD.MOV.U32 R30, RZ, RZ, R71.reuse ;  /* 0x000000ffff1e7224 */ /* 0x100fe200078e0047 */
[----:B------:R-:W2:Y:S01]  /*4e60*/  MUFU.EX2 R50, R50 ;  /* 0x0000003200327308 */ /* 0x000ea20000000800 */
[----:B-1----:R-:W-:Y:S01]  /*4e70*/  FADD.FTZ R7, R143, R24 ;  /* 0x000000188f077221 */ /* 0x002fe20000010000 */
[----:B---3--:R-:W-:-:S02]  /*4e80*/  IMAD.MOV.U32 R61, RZ, RZ, R71 ;  /* 0x000000ffff3d7224 */ /* 0x008fc400078e0047 */
[--C-:B------:R-:W-:Y:S02]  /*4e90*/  IMAD.MOV.U32 R29, RZ, RZ, R71.reuse ;  /* 0x000000ffff1d7224 */ /* 0x100fe400078e0047 */
[----:B------:R-:W-:Y:S02]  /*4ea0*/  IMAD.MOV.U32 R28, RZ, RZ, R71 ;  /* 0x000000ffff1c7224 */ /* 0x000fe400078e0047 */
[----:B------:R-:W-:Y:S01]  /*4eb0*/  MUFU.EX2 R49, R49 ;  /* 0x0000003100317308 */ /* 0x000fe20000000800 */
[C---:B----4-:R-:W-:Y:S01]  /*4ec0*/  F2FP.BF16.F32.PACK_AB R11, R32.reuse, R143 ;  /* 0x0000008f200b723e */ /* 0x050fe200000010ff */
[----:B------:R-:W-:Y:S01]  /*4ed0*/  FADD.FTZ R14, R32, R7 ;  /* 0x00000007200e7221 */ /* 0x000fe20000010000 */
[----:B------:R-:W-:-:S03]  /*4ee0*/  IMAD.MOV.U32 R32, RZ, RZ, R71 ;  /* 0x000000ffff207224 */ /* 0x000fc600078e0047 */
[----:B------:R-:W-:Y:S02]  /*4ef0*/  STSM.16.M88.4 [R22+0x2eb00], R8 ;  /* 0x02eb000816007844 */ /* 0x000fe40000000200 */
[----:B------:R-:W1:Y:S01]  /*4f00*/  MUFU.EX2 R52, R52 ;  /* 0x0000003400347308 */ /* 0x000e620000000800 */
[----:B--2---:R-:W-:Y:S01]  /*4f10*/  F2FP.BF16.F32.PACK_AB R24, R50, R37 ;  /* 0x000000253218723e */ /* 0x004fe200000010ff */
[----:B------:R-:W-:-:S06]  /*4f20*/  IMAD.MOV.U32 R37, RZ, RZ, R71 ;  /* 0x000000ffff257224 */ /* 0x000fcc00078e0047 */
[----:B------:R-:W2:Y:S08]  /*4f30*/  MUFU.EX2 R149, R149 ;  /* 0x0000009500957308 */ /* 0x000eb00000000800 */
[----:B------:R3:W4:Y:S01]  /*4f40*/  MUFU.EX2 R4, R63 ;  /* 0x0000003f00047308 */ /* 0x0007220000000800 */
[----:B-1----:R-:W-:-:S07]  /*4f50*/  F2FP.BF16.F32.PACK_AB R26, R52, R49 ;  /* 0x00000031341a723e */ /* 0x002fce00000010ff */
[----:B------:R-:W1:Y:S01]  /*4f60*/  MUFU.EX2 R153, R153 ;  /* 0x0000009900997308 */ /* 0x000e620000000800 */
[----:B--2---:R-:W-:Y:S01]  /*4f70*/  FADD.FTZ R7, R149, R14 ;  /* 0x0000000e95077221 */ /* 0x004fe20000010000 */
[----:B------:R-:W-:Y:S01]  /*4f80*/  FADD.FTZ R14, R50, R3 ;  /* 0x00000003320e7221 */ /* 0x000fe20000010000 */
[--C-:B---3--:R-:W-:Y:S02]  /*4f90*/  IMAD.MOV.U32 R63, RZ, RZ, R71.reuse ;  /* 0x000000ffff3f7224 */ /* 0x108fe400078e0047 */
[----:B------:R-:W-:Y:S02]  /*4fa0*/  IMAD.MOV.U32 R50, RZ, RZ, R71 ;  /* 0x000000ffff327224 */ /* 0x000fe400078e0047 */
[----:B------:R-:W-:Y:S01]  /*4fb0*/  FADD.FTZ R49, R49, R14 ;  /* 0x0000000e31317221 */ /* 0x000fe20000010000 */
[----:B------:R2:W3:Y:S01]  /*4fc0*/  MUFU.EX2 R12, R57 ;  /* 0x00000039000c7308 */ /* 0x0004e20000000800 */
[C---:B----4-:R-:W-:Y:S01]  /*4fd0*/  F2FP.BF16.F32.PACK_AB R25, R4.reuse, R149 ;  /* 0x000000950419723e */ /* 0x050fe200000010ff */
[----:B------:R-:W-:Y:S01]  /*4fe0*/  FADD.FTZ R20, R4, R7 ;  /* 0x0000000704147221 */ /* 0x000fe20000010000 */
[----:B------:R-:W-:Y:S01]  /*4ff0*/  FADD.FTZ R4, R52, R49 ;  /* 0x0000003134047221 */ /* 0x000fe20000010000 */
[----:B------:R-:W-:-:S02]  /*5000*/  IMAD.MOV.U32 R52, RZ, RZ, R71 ;  /* 0x000000ffff347224 */ /* 0x000fc400078e0047 */
[--C-:B------:R-:W-:Y:S02]  /*5010*/  IMAD.MOV.U32 R49, RZ, RZ, R71.reuse ;  /* 0x000000ffff317224 */ /* 0x100fe400078e0047 */
[----:B-1----:R-:W-:Y:S01]  /*5020*/  FADD.FTZ R3, R153, R20 ;  /* 0x0000001499037221 */ /* 0x002fe20000010000 */
[----:B--2---:R-:W-:Y:S01]  /*5030*/  IMAD.MOV.U32 R57, RZ, RZ, R71 ;  /* 0x000000ffff397224 */ /* 0x004fe200078e0047 */
[C---:B---3--:R-:W-:Y:S02]  /*5040*/  F2FP.BF16.F32.PACK_AB R27, R12.reuse, R153 ;  /* 0x000000990c1b723e */ /* 0x048fe400000010ff */
[----:B------:R-:W-:-:S03]  /*5050*/  FADD.FTZ R3, R12, R3 ;  /* 0x000000030c037221 */ /* 0x000fc60000010000 */
[----:B------:R1:W-:Y:S01]  /*5060*/  STSM.16.M88.4 [R22+0x30300], R24 ;  /* 0x0303001816007844 */ /* 0x0003e20000000200 */
[----:B------:R2:W-:Y:S06]  /*5070*/  MEMBAR.ALL.CTA ;  /* 0x0000000000007992 */ /* 0x0005ec0000008000 */
[----:B--2---:R-:W2:Y:S01]  /*5080*/  FENCE.VIEW.ASYNC.S ;  /* 0x00000000000073c6 */ /* 0x004ea20000000000 */
[--C-:B-1----:R-:W-:Y:S02]  /*5090*/  IMAD.MOV.U32 R27, RZ, RZ, R71.reuse ;  /* 0x000000ffff1b7224 */ /* 0x102fe400078e0047 */
[----:B------:R-:W-:-:S02]  /*50a0*/  IMAD.MOV.U32 R26, RZ, RZ, R71 ;  /* 0x000000ffff1a7224 */ /* 0x000fc400078e0047 */
[--C-:B------:R-:W-:Y:S02]  /*50b0*/  IMAD.MOV.U32 R25, RZ, RZ, R71.reuse ;  /* 0x000000ffff197224 */ /* 0x100fe400078e0047 */
[----:B------:R-:W-:Y:S01]  /*50c0*/  IMAD.MOV.U32 R24, RZ, RZ, R71 ;  /* 0x000000ffff187224 */ /* 0x000fe200078e0047 */
[----:B--2---:R-:W-:Y:S01]  /*50d0*/  NOP ;  /* 0x0000000000007918 */ /* 0x004fe20000000000 */
[----:B------:R-:W-:Y:S05]  /*50e0*/  @!P2 BRA `(.L_x_1534) ;  /* 0x0000004000e8a947 */ /* 0x000fea0003800000 */
[----:B------:R-:W-:Y:S01]  /*50f0*/  R2UR UR6, R148 ;  /* 0x00000000940672ca */ /* 0x000fe200000e0000 */
        /* <DEDUP_REMOVED lines=12> */
[----:B------:R-:W-:Y:S01]  /*51c0*/  IMAD.U32 R9, RZ, RZ, UR6 ;  /* 0x00000006ff097e24 */ /* 0x000fe2000f8e00ff */
        /* <DEDUP_REMOVED lines=14> */
[----:B------:R-:W-:Y:S01]  /*52b0*/  UMOV UR41, UR46 ;  /* 0x0000002e00297c82 */ /* 0x000fe20008000000 */
[----:B------:R-:W-:-:S05]  /*52c0*/  ULDC.64 UR60, c[0x0][0x3f8] ;  /* 0x0000fe00003c7ab9 */ /* 0x000fca0000000a00 */
.L_x_1543:
[----:B------:R-:W-:Y:S01]  /*52d0*/  R2UR UR10, R146 ;  /* 0x00000000920a72ca */ /* 0x000fe200000e0000 */
[----:B------:R-:W-:Y:S01]  /*52e0*/  UIADD3 UR46, UR41, 0x1, URZ ;  /* 0x00000001292e7890 */ /* 0x000fe2000fffe03f */
[----:B------:R-:W-:-:S03]  /*52f0*/  R2UR UR7, R9 ;  /* 0x00000000090772ca */ /* 0x000fc600000e0000 */
[----:B------:R-:W-:-:S04]  /*5300*/  UISETP.NE.AND UP0, UPT, UR46, 0x2, UPT ;  /* 0x000000022e00788c */ /* 0x000fc8000bf05270 */
[----:B------:R-:W-:Y:S02]  /*5310*/  USEL UR6, URZ, 0x1, UP0 ;  /* 0x000000013f067887 */ /* 0x000fe40008000000 */
[----:B------:R-:W-:Y:S02]  /*5320*/  USEL UR46, UR46, URZ, UP0 ;  /* 0x0000003f2e2e7287 */ /* 0x000fe40008000000 */
[----:B------:R-:W-:Y:S02]  /*5330*/  ISETP.NE.AND P3, PT, RZ, UR10, PT ;  /* 0x0000000aff007c0c */ /* 0x000fe4000bf65270 */
[----:B------:R-:W-:-:S06]  /*5340*/  ULOP3.LUT UR6, UR7, UR6, URZ, 0x3c, !UPT ;  /* 0x0000000607067292 */ /* 0x000fcc000f8e3c3f */
[----:B------:R-:W-:-:S05]  /*5350*/  IMAD.U32 R148, RZ, RZ, UR6 ;  /* 0x00000006ff947e24 */ /* 0x000fca000f8e00ff */
[----:B------:R-:W-:Y:S05]  /*5360*/  @P3 BRA `(.L_x_1535) ;  /* 0x0000000000303947 */ /* 0x000fea0003800000 */
[----:B------:R-:W-:Y:S05]  /*5370*/  @!P0 BRA `(.L_x_1536) ;  /* 0x0000000000048947 */ /* 0x000fea0003800000 */
[----:B------:R-:W-:Y:S01]  /*5380*/  BPT.TRAP 0x1 ;  /* 0x000000040000795c */ /* 0x000fe20000300000 */
.L_x_1536:
[----:B------:R-:W-:Y:S01]  /*5390*/  R2UR UR7, R148 ;  /* 0x00000000940772ca */ /* 0x000fe200000e0000 */
[----:B------:R-:W-:-:S12]  /*53a0*/  ULEA UR6, UR46, UR47, 0x3 ;  /* 0x0000002f2e067291 */ /* 0x000fd8000f8e183f */
[----:B------:R-:W-:-:S05]  /*53b0*/  IMAD.U32 R0, RZ, RZ, UR7 ;  /* 0x00000007ff007e24 */ /* 0x000fca000f8e00ff */
[----:B------:R-:W-:-:S04]  /*53c0*/  SHF.L.U32 R0, R0, 0x1f, RZ ;  /* 0x0000001f00007819 */ /* 0x000fc800000006ff */
[----:B------:R1:W2:Y:S01]  /*53d0*/  SYNCS.PHASECHK.TRANS64.TRYWAIT P2, [UR6+0x31c30], R0 ;  /* 0x031c3000ff0075a7 */ /* 0x0002a20008040146 */
[----:B------:R-:W-:Y:S05]  /*53e0*/  @!P0 BRA `(.L_x_1537) ;  /* 0x0000000000048947 */ /* 0x000fea0003800000 */
[----:B------:R-:W-:Y:S01]  /*53f0*/  BPT.TRAP 0x1 ;  /* 0x000000040000795c */ /* 0x000fe20000300000 */
.L_x_1537:
[----:B--2---:R-:W-:Y:S05]  /*5400*/  @P2 BRA `(.L_x_1535) ;  /* 0x0000000000082947 */ /* 0x004fea0003800000 */
[----:B------:R-:W2:Y:S02]  /*5410*/  SYNCS.PHASECHK.TRANS64.TRYWAIT P2, [UR6+0x31c30], R0 ;  /* 0x031c3000ff0075a7 */ /* 0x000ea40008040146 */
[----:B--2---:R-:W-:Y:S05]  /*5420*/  @!P2 BRA `(.L_x_1538) ;  /* 0x000000c000c0a947 */ /* 0x004fea0003800000 */
.L_x_1535:
[----:B-12---:R-:W-:Y:S01]  /*5430*/  VIADD R0, R16, 0x8 ;  /* 0x0000000810007836 */ /* 0x006fe20000000000 */
[----:B------:R-:W-:Y:S01]  /*5440*/  UIMAD UR6, UR46, 0x6c0, UR40 ;  /* 0x000006c02e0678a4 */ /* 0x000fe2000f8e0228 */
[----:B------:R-:W-:Y:S01]  /*5450*/  UMOV UR7, 0x80000020 ;  /* 0x8000002000077882 */ /* 0x000fe20000000000 */
[----:B------:R-:W-:Y:S02]  /*5460*/  UMOV UR28, UR4 ;  /* 0x00000004001c7c82 */ /* 0x000fe40008000000 */
[----:B------:R1:W-:Y:S01]  /*5470*/  BAR.SYNC.DEFER_BLOCKING R0, 0x100 ;  /* 0x000400000000751d */ /* 0x0003e20000010000 */
[----:B------:R-:W-:Y:S02]  /*5480*/  UIADD3 UR30, UR6, 0x40, URZ ;  /* 0x00000040061e7890 */ /* 0x000fe4000fffe03f */
[----:B------:R-:W-:Y:S02]  /*5490*/  UIADD3 UR34, UR6, 0x80, URZ ;  /* 0x0000008006227890 */ /* 0x000fe4000fffe03f */
[----:B------:R-:W-:Y:S01]  /*54a0*/  UIADD3 UR38, UR6, 0xc0, URZ ;  /* 0x000000c006267890 */ /* 0x000fe2000fffe03f */
[----:B------:R-:W-:Y:S01]  /*54b0*/  UMOV UR29, UR5 ;  /* 0x00000005001d7c82 */ /* 0x000fe20008000000 */
[----:B------:R-:W-:Y:S01]  /*54c0*/  UMOV UR31, 0x80000020 ;  /* 0x80000020001f7882 */ /* 0x000fe20000000000 */
[----:B------:R-:W-:Y:S01]  /*54d0*/  UMOV UR32, UR4 ;  /* 0x0000000400207c82 */ /* 0x000fe20008000000 */
[----:B------:R-:W-:Y:S01]  /*54e0*/  UMOV UR33, UR5 ;  /* 0x0000000500217c82 */ /* 0x000fe20008000000 */
[----:B------:R-:W-:Y:S01]  /*54f0*/  UMOV UR35, 0x80000020 ;  /* 0x8000002000237882 */ /* 0x000fe20000000000 */
        /* <DEDUP_REMOVED lines=10> */
[----:B------:R-:W-:Y:S01]  /*55a0*/  WARPGROUP.ARRIVE ;  /* 0x00000000000079c5 */ /* 0x000fe20000000000 */
[----:B------:R-:W-:Y:S01]  /*55b0*/  UMOV UR55, 0x80000020 ;  /* 0x8000002000377882 */ /* 0x000fe20000000000 */
[----:B------:R-:W-:Y:S01]  /*55c0*/  UIADD3 UR58, UR6, 0x180, URZ ;  /* 0x00000180063a7890 */ /* 0x000fe2000fffe03f */
[----:B------:R-:W-:Y:S01]  /*55d0*/  UMOV UR56, UR4 ;  /* 0x0000000400387c82 */ /* 0x000fe20008000000 */
[----:B------:R-:W-:-:S02]  /*55e0*/  UMOV UR57, UR5 ;  /* 0x0000000500397c82 */ /* 0x000fc40008000000 */
[----:B------:R-:W-:Y:S01]  /*55f0*/  HGMMA.64x16x16.F32.BF16 R136, gdesc[UR4], RZ, !UPT, gsb0 ;  /* 0x00200000048879f0 */ /* 0x000fe2000c0018ff */
[----:B------:R-:W-:Y:S01]  /*5600*/  UMOV UR59, 0x80000020 ;  /* 0x80000020003b7882 */ /* 0x000fe20000000000 */
        /* <DEDUP_REMOVED lines=11> */
[----:B------:R-:W-:-:S02]  /*56c0*/  WARPGROUP.DEPBAR.LE gsb0, 0x0 ;  /* 0x00008000000079c5 */ /* 0x000fc40000010000 */
        /* <DEDUP_REMOVED lines=316> */
.L_x_1540:
[----:B------:R-:W-:Y:S01]  /*6a90*/  R2UR UR7, R9 ;  /* 0x00000000090772ca */ /* 0x000fe200000e0000 */
[----:B------:R-:W-:-:S12]  /*6aa0*/  ULEA UR6, UR41, UR47, 0x3 ;  /* 0x0000002f29067291 */ /* 0x000fd8000f8e183f */
[----:B------:R-:W-:-:S05]  /*6ab0*/  IMAD.U32 R0, RZ, RZ, UR7 ;  /* 0x00000007ff007e24 */ /* 0x000fca000f8e00ff */
[----:B------:R-:W-:-:S04]  /*6ac0*/  SHF.L.U32 R0, R0, 0x1f, RZ ;  /* 0x0000001f00007819 */ /* 0x000fc800000006ff */
[----:B------:R1:W2:Y:S01]  /*6ad0*/  SYNCS.PHASECHK.TRANS64.TRYWAIT P2, [UR6+0x31c50], R0 ;  /* 0x031c5000ff0075a7 */ /* 0x0002a20008040146 */
[----:B------:R-:W-:Y:S05]  /*6ae0*/  @!P0 BRA `(.L_x_1541) ;  /* 0x0000000000048947 */ /* 0x000fea0003800000 */
[----:B------:R-:W-:Y:S01]  /*6af0*/  BPT.TRAP 0x1 ;  /* 0x000000040000795c */ /* 0x000fe20000300000 */
.L_x_1541:
[----:B--2---:R-:W-:Y:S05]  /*6b00*/  @P2 BRA `(.L_x_1539) ;  /* 0x0000000000082947 */ /* 0x004fea0003800000 */
[----:B------:R-:W2:Y:S02]  /*6b10*/  SYNCS.PHASECHK.TRANS64.TRYWAIT P2, [UR6+0x31c50], R0 ;  /* 0x031c5000ff0075a7 */ /* 0x000ea40008040146 */
[----:B--2---:R-:W-:Y:S05]  /*6b20*/  @!P2 BRA `(.L_x_1542) ;  /* 0x000000ac0018a947 */ /* 0x004fea0003800000 */
.L_x_1539:
[----:B------:R-:W-:Y:S01]  /*6b30*/  UIADD3 UR6, UR47, 0x200, URZ ;  /* 0x000002002f067890 */ /* 0x000fe2000fffe03f */
[----:B------:R-:W-:Y:S01]  /*6b40*/  R2UR UR10, R145 ;  /* 0x00000000910a72ca */ /* 0x000fe200000e0000 */
[----:B------:R-:W-:Y:S01]  /*6b50*/  WARPGROUP.ARRIVE ;  /* 0x00000000000079c5 */ /* 0x000fe20000000000 */
[----:B------:R-:W-:Y:S01]  /*6b60*/  UMOV UR29, 0xc0000010 ;  /* 0xc0000010001d7882 */ /* 0x000fe20000000000 */
[----:B------:R-:W-:Y:S01]  /*6b70*/  USHF.R.U32.HI UR6, URZ, 0x4, UR6 ;  /* 0x000000043f067899 */ /* 0x000fe20008011606 */
[----:B-12---:R-:W1:Y:S01]  /*6b80*/  LDC R0, c[0x0][0x288] ;  /* 0x0000a200ff007b82 */ /* 0x006e620000000800 */
[----:B------:R-:W-:Y:S01]  /*6b90*/  UMOV UR31, 0x80000020 ;  /* 0x80000020001f7882 */ /* 0x000fe20000000000 */
[----:B------:R-:W-:Y:S02]  /*6ba0*/  UISETP.NE.U32.AND UP0, UPT, UR60, URZ, UPT ;  /* 0x0000003f3c00728c */ /* 0x000fe4000bf05070 */
[----:B------:R-:W-:Y:S02]  /*6bb0*/  ULOP3.LUT UR6, UR6, 0x3fff, URZ, 0xc0, !UPT ;  /* 0x00003fff06067892 */ /* 0x000fe4000f8ec03f */
[----:B------:R-:W-:-:S02]  /*6bc0*/  UISETP.NE.AND.EX UP0, UPT, UR61, URZ, UPT, UP0 ;  /* 0x0000003f3d00728c */ /* 0x000fc4000bf05300 */
[----:B------:R-:W-:Y:S02]  /*6bd0*/  ULOP3.LUT UR7, UR6, 0x2400000, URZ, 0xfc, !UPT ;  /* 0x0240000006077892 */ /* 0x000fe4000f8efc3f */
[----:B------:R-:W-:Y:S02]  /*6be0*/  ULOP3.LUT UR6, UR10, 0x10000, URZ, 0xfc, !UPT ;  /* 0x000100000a067892 */ /* 0x000fe4000f8efc3f */
[----:B------:R-:W-:Y:S02]  /*6bf0*/  UIMAD UR7, UR41, 0x6c0, UR7 ;  /* 0x000006c0290778a4 */ /* 0x000fe4000f8e0207 */
[----:B------:R-:W-:Y:S01]  /*6c00*/  UIMAD UR10, UR45, -0x90, UR42 ;  /* 0xffffff702d0a78a4 */ /* 0x000fe2000f8e022a */
[----:B------:R-:W-:Y:S02]  /*6c10*/  ULDC UR11, c[0x0][0x404] ;  /* 0x00010100000b7ab9 */ /* 0x000fe40000000800 */
[----:B------:R-:W-:Y:S01]  /*6c20*/  UMOV UR28, UR6 ;  /* 0x00000006001c7c82 */ /* 0x000fe20008000000 */
[----:B------:R-:W-:Y:S01]  /*6c30*/  UIADD3 UR10, UR10, 0x1, URZ ;  /* 0x000000010a0a7890 */ /* 0x000fe2000fffe03f */
[----:B------:R-:W-:Y:S01]  /*6c40*/  UMOV UR30, UR7 ;  /* 0x00000007001e7c82 */ /* 0x000fe20008000000 */
[----:B------:R-:W-:Y:S01]  /*6c50*/  USEL UR11, UR11, 0x1, UP0 ;  /* 0x000000010b0b7887 */ /* 0x000fe20008000000 */
[----:B------:R-:W-:Y:S01]  /*6c60*/  HGMMA.64x96x16.F32.BF16 R24, gdesc[UR28].tnspB, R24, gsb0 ;  /* 0x416000001c1879f0 */ /* 0x000fe20008001818 */
[----:B------:R-:W-:-:S02]  /*6c70*/  UIADD3 UR28, UR6, 0x180, URZ ;  /* 0x00000180061c7890 */ /* 0x000fc4000fffe03f */
[----:B------:R-:W-:Y:S01]  /*6c80*/  UIADD3 UR30, UR7, 0x40, URZ ;  /* 0x00000040071e7890 */ /* 0x000fe2000fffe03f */
[----:B------:R-:W-:Y:S01]  /*6c90*/  UMOV UR29, 0xc0000010 ;  /* 0xc0000010001d7882 */ /* 0x000fe20000000000 */
[----:B------:R-:W-:Y:S01]  /*6ca0*/  UMOV UR31, 0x80000020 ;  /* 0x80000020001f7882 */ /* 0x000fe20000000000 */
[----:B------:R-:W-:Y:S02]  /*6cb0*/  ULDC UR14, c[0x0][0x2e0] ;  /* 0x0000b800000e7ab9 */ /* 0x000fe40000000800 */
[----:B------:R-:W-:-:S06]  /*6cc0*/  UIMAD UR10, UR11, UR14, UR10 ;  /* 0x0000000e0b0a72a4 */ /* 0x000fcc000f8e020a */
[----:B-1----:R-:W-:-:S05]  /*6cd0*/  IADD3 R0, -R0, UR10, RZ ;  /* 0x0000000a00007c10 */ /* 0x002fca000fffe1ff */
[----:B------:R-:W-:-:S04]  /*6ce0*/  IMAD R0, R19, -0x2, R0 ;  /* 0xfffffffe13007824 */ /* 0x000fc800078e0200 */
[----:B------:R-:W-:-:S04]  /*6cf0*/  IMAD.IADD R9, R23, 0x1, R0 ;  /* 0x0000000117097824 */ /* 0x000fc800078e0200 */
[C---:B------:R-:W-:Y:S01]  /*6d00*/  VIADD R20, R9.reuse, 0x8 ;  /* 0x0000000809147836 */ /* 0x040fe20000000000 */
[C---:B------:R-:W-:Y:S02]  /*6d10*/  ISETP.GT.AND P2, PT, R9.reuse, RZ, PT ;  /* 0x000000ff0900720c */ /* 0x040fe40003f44270 */
[C---:B------:R-:W-:Y:S02]  /*6d20*/  ISETP.GT.AND P3, PT, R9.reuse, 0x1, PT ;  /* 0x000000010900780c */ /* 0x040fe40003f64270 */
[----:B------:R-:W-:Y:S02]  /*6d30*/  FSEL R11, R136, -INF , P2 ;  /* 0xff800000880b7808 */ /* 0x000fe40001000000 */
[----:B------:R-:W-:Y:S02]  /*6d40*/  ISETP.GT.AND P2, PT, R9, 0x8, PT ;  /* 0x000000080900780c */ /* 0x000fe40003f44270 */
[----:B------:R-:W-:Y:S02]  /*6d50*/  FSEL R137, R137, -INF , P3 ;  /* 0xff80000089897808 */ /* 0x000fe40001800000 */
        /* <DEDUP_REMOVED lines=31> */
[----:B------:R-:W-:Y:S01]  /*6f50*/  ISETP.GT.AND P3, PT, R9, 0x31, PT ;  /* 0x000000310900780c */ /* 0x000fe20003f64270 */
[----:B------:R-:W-:Y:S02]  /*6f60*/  WARPGROUP.DEPBAR.LE gsb0, 0x0 ;  /* 0x00008000000079c5 */ /* 0x000fe40000010000 */
[----:B------:R-:W-:Y:S01]  /*6f70*/  WARPGROUP.ARRIVE ;  /* 0x00000000000079c5 */ /* 0x000fe20000000000 */
[----:B------:R-:W-:Y:S02]  /*6f80*/  FSEL R155, R112, -INF , P2 ;  /* 0xff800000709b7808 */ /* 0x000fe40001000000 */
[----:B------:R-:W-:Y:S02]  /*6f90*/  FMNMX.FTZ R0, R125, R0, !PT ;  /* 0x000000007d007209 */ /* 0x000fe40007810000 */
[----:B------:R-:W-:Y:S01]  /*6fa0*/  ISETP.GT.AND P2, PT, R9, 0x38, PT ;  /* 0x000000380900780c */ /* 0x000fe20003f44270 */
[----:B------:R-:W-:Y:S01]  /*6fb0*/  HGMMA.64x96x16.F32.BF16 R24, gdesc[UR28].tnspB, R24, gsb0 ;  /* 0x416000001c1879f0 */ /* 0x000fe20008001818 */
[----:B------:R-:W-:Y:S01]  /*6fc0*/  UIADD3 UR28, UR6, 0x300, URZ ;  /* 0x00000300061c7890 */ /* 0x000fe2000fffe03f */
[----:B------:R-:W-:Y:S01]  /*6fd0*/  FSEL R113, R113, -INF , P3 ;  /* 0xff80000071717808 */ /* 0x000fe20001800000 */
[----:B------:R-:W-:Y:S01]  /*6fe0*/  UIADD3 UR30, UR7, 0x80, URZ ;  /* 0x00000080071e7890 */ /* 0x000fe2000fffe03f */
[----:B------:R-:W-:Y:S01]  /*6ff0*/  FMNMX.FTZ R0, R155, R0, !PT ;  /* 0x000000009b007209 */ /* 0x000fe20007810000 */
[----:B------:R-:W-:Y:S01]  /*7000*/  UMOV UR29, 0xc0000010 ;  /* 0xc0000010001d7882 */ /* 0x000fe20000000000 */
[----:B------:R-:W-:Y:S01]  /*7010*/  UMOV UR31, 0x80000020 ;  /* 0x80000020001f7882 */ /* 0x000fe20000000000 */
[----:B------:R-:W-:-:S02]  /*7020*/  ISETP.GT.AND P3, PT, R9, 0x39, PT ;  /* 0x000000390900780c */ /* 0x000fc40003f64270 */
[----:B------:R-:W-:Y:S02]  /*7030*/  FSEL R157, R116, -INF , P2 ;  /* 0xff800000749d7808 */ /* 0x000fe40001000000 */
[----:B------:R-:W-:Y:S02]  /*7040*/  FMNMX.FTZ R0, R113, R0, !PT ;  /* 0x0000000071007209 */ /* 0x000fe40007810000 */
[----:B------:R-:W-:Y:S02]  /*7050*/  ISETP.GT.AND P2, PT, R9, 0x40, PT ;  /* 0x000000400900780c */ /* 0x000fe40003f44270 */
[----:B------:R-:W-:Y:S02]  /*7060*/  FSEL R117, R117, -INF , P3 ;  /* 0xff80000075757808 */ /* 0x000fe40001800000 */
[----:B------:R-:W-:Y:S02]  /*7070*/  FMNMX.FTZ R0, R157, R0, !PT ;  /* 0x000000009d007209 */ /* 0x000fe40007810000 */
        /* <DEDUP_REMOVED lines=41> */
[----:B------:R-:W-:Y:S01]  /*7310*/  FMNMX.FTZ R0, R80, R5, !PT ;  /* 0x0000000550007209 */ /* 0x000fe20007810000 */
[----:B------:R-:W-:Y:S02]  /*7320*/  WARPGROUP.DEPBAR.LE gsb0, 0x0 ;  /* 0x00008000000079c5 */ /* 0x000fe40000010000 */
[----:B------:R-:W-:Y:S01]  /*7330*/  WARPGROUP.ARRIVE ;  /* 0x00000000000079c5 */ /* 0x000fe20000000000 */
[----:B------:R-:W-:-:S02]  /*7340*/  ISETP.GT.AND P3, PT, R9, 0x79, PT ;  /* 0x000000790900780c */ /* 0x000fc40003f64270 */
[----:B------:R-:W-:Y:S02]  /*7350*/  FSEL R84, R84, -INF , P2 ;  /* 0xff80000054547808 */ /* 0x000fe40001000000 */
[----:B------:R-:W-:Y:S01]  /*7360*/  FMNMX.FTZ R5, R81, R0, !PT ;  /* 0x0000000051057209 */ /* 0x000fe20007810000 */
[----:B------:R-:W-:Y:S01]  /*7370*/  HGMMA.64x96x16.F32.BF16 R24, gdesc[UR28].tnspB, R24, gsb0 ;  /* 0x416000001c1879f0 */ /* 0x000fe20008001818 */
[----:B------:R-:W-:Y:S01]  /*7380*/  UIADD3 UR28, UR6, 0x480, URZ ;  /* 0x00000480061c7890 */ /* 0x000fe2000fffe03f */
[----:B------:R-:W-:Y:S01]  /*7390*/  ISETP.GT.AND P2, PT, R9, 0x80, PT ;  /* 0x000000800900780c */ /* 0x000fe20003f44270 */
[----:B------:R-:W-:Y:S01]  /*73a0*/  UIADD3 UR30, UR7, 0xc0, URZ ;  /* 0x000000c0071e7890 */ /* 0x000fe2000fffe03f */
[----:B------:R-:W-:Y:S01]  /*73b0*/  FSEL R85, R85, -INF , P3 ;  /* 0xff80000055557808 */ /* 0x000fe20001800000 */
[----:B------:R-:W-:Y:S01]  /*73c0*/  UMOV UR29, 0xc0000010 ;  /* 0xc0000010001d7882 */ /* 0x000fe20000000000 */
[----:B------:R-:W-:Y:S01]  /*73d0*/  UMOV UR31, 0x80000020 ;  /* 0x80000020001f7882 */ /* 0x000fe20000000000 */
        /* <DEDUP_REMOVED lines=12> */
[----:B------:R-:W-:-:S02]  /*74a0*/  ISETP.GT.AND P3, PT, R20, RZ, PT ;  /* 0x000000ff1400720c */ /* 0x000fc40003f64270 */
[----:B------:R-:W-:Y:S02]  /*74b0*/  FMNMX.FTZ R10, R77, R0, !PT ;  /* 0x000000004d0a7209 */ /* 0x000fe40007810000 */
[----:B------:R-:W1:Y:S01]  /*74c0*/  LDC R0, c[0x0][0x988] ;  /* 0x00026200ff007b82 */ /* 0x000e620000000800 */
[----:B------:R-:W-:Y:S02]  /*74d0*/  ISETP.GT.AND P4, PT, R20, 0x1, PT ;  /* 0x000000011400780c */ /* 0x000fe40003f84270 */
[----:B------:R-:W2:Y:S01]  /*74e0*/  SHFL.BFLY PT, R5, R10, 0x2, 0x1f ;  /* 0x0c401f000a057f89 */ /* 0x000ea200000e0000 */
[----:B------:R-:W-:Y:S02]  /*74f0*/  FSEL R138, R138, -INF , P3 ;  /* 0xff8000008a8a7808 */ /* 0x000fe40001800000 */
[----:B------:R-:W-:Y:S02]  /*7500*/  ISETP.GT.AND P5, PT, R20, 0x8, PT ;  /* 0x000000081400780c */ /* 0x000fe40003fa4270 */
[----:B------:R-:W-:-:S02]  /*7510*/  FSEL R139, R139, -INF , P4 ;  /* 0xff8000008b8b7808 */ /* 0x000fc40002000000 */
[----:B------:R-:W-:Y:S02]  /*7520*/  FMNMX.FTZ R116, R138, R7, !PT ;  /* 0x000000078a747209 */ /* 0x000fe40007810000 */
[C---:B------:R-:W-:Y:S02]  /*7530*/  ISETP.GT.AND P6, PT, R20.reuse, 0x9, PT ;  /* 0x000000091400780c */ /* 0x040fe40003fc4270 */
[----:B------:R-:W-:Y:S02]  /*7540*/  FMNMX.FTZ R120, R139, R116, !PT ;  /* 0x000000748b787209 */ /* 0x000fe40007810000 */
[----:B------:R-:W-:Y:S02]  /*7550*/  FSEL R143, R143, -INF , P6 ;  /* 0xff8000008f8f7808 */ /* 0x000fe40003000000 */
[C---:B------:R-:W-:Y:S02]  /*7560*/  ISETP.GT.AND P3, PT, R20.reuse, 0x10, PT ;  /* 0x000000101400780c */ /* 0x040fe40003f64270 */
[----:B------:R-:W-:-:S02]  /*7570*/  ISETP.GT.AND P4, PT, R20, 0x11, PT ;  /* 0x000000111400780c */ /* 0x000fc40003f84270 */
[----:B------:R-:W-:Y:S02]  /*7580*/  ISETP.GT.AND P6, PT, R20, 0x19, PT ;  /* 0x000000191400780c */ /* 0x000fe40003fc4270 */
[----:B------:R-:W-:Y:S02]  /*7590*/  FSEL R131, R131, -INF , P4 ;  /* 0xff80000083837808 */ /* 0x000fe40002000000 */
[----:B------:R-:W-:Y:S02]  /*75a0*/  FSEL R135, R135, -INF , P6 ;  /* 0xff80000087877808 */ /* 0x000fe40003000000 */
[----:B--2---:R-:W-:Y:S02]  /*75b0*/  FMNMX.FTZ R12, R10, R5, !PT ;  /* 0x000000050a0c7209 */ /* 0x004fe40007810000 */
[C---:B------:R-:W-:Y:S02]  /*75c0*/  ISETP.GT.AND P4, PT, R20.reuse, 0x21, PT ;  /* 0x000000211400780c */ /* 0x040fe40003f84270 */
[----:B------:R-:W-:Y:S01]  /*75d0*/  ISETP.GT.AND P6, PT, R20, 0x29, PT ;  /* 0x000000291400780c */ /* 0x000fe20003fc4270 */
[----:B------:R-:W2:Y:S01]  /*75e0*/  SHFL.BFLY PT, R5, R12, 0x1, 0x1f ;  /* 0x0c201f000c057f89 */ /* 0x000ea200000e0000 */
[----:B------:R-:W-:-:S02]  /*75f0*/  FSEL R123, R123, -INF , P4 ;  /* 0xff8000007b7b7808 */ /* 0x000fc40002000000 */
[----:B------:R-:W-:Y:S02]  /*7600*/  FSEL R127, R127, -INF , P6 ;  /* 0xff8000007f7f7808 */ /* 0x000fe40003000000 */
[C---:B------:R-:W-:Y:S02]  /*7610*/  ISETP.GT.AND P4, PT, R20.reuse, 0x31, PT ;  /* 0x000000311400780c */ /* 0x040fe40003f84270 */
[----:B------:R-:W-:-:S04]  /*7620*/  ISETP.GT.AND P6, PT, R20, 0x39, PT ;  /* 0x000000391400780c */ /* 0x000fc80003fc4270 */
[----:B------:R-:W-:Y:S02]  /*7630*/  FSEL R119, R119, -INF , P6 ;  /* 0xff80000077777808 */ /* 0x000fe40003000000 */
[----:B--2---:R-:W-:-:S04]  /*7640*/  FMNMX.FTZ R5, R12, R5, !PT ;  /* 0x000000050c057209 */ /* 0x004fc80007810000 */
[C---:B------:R-:W-:Y:S01]  /*7650*/  FSETP.NEU.FTZ.AND P2, PT, R5.reuse, -INF , PT ;  /* 0xff8000000500780b */ /* 0x040fe20003f5d000 */
[----:B-1----:R-:W-:Y:S01]  /*7660*/  FMUL.FTZ R14, R5, R0 ;  /* 0x00000000050e7220 */ /* 0x002fe20000410000 */
[----:B------:R-:W-:Y:S02]  /*7670*/  WARPGROUP.DEPBAR.LE gsb0, 0x0 ;  /* 0x00008000000079c5 */ /* 0x000fe40000010000 */
[----:B------:R-:W-:Y:S02]  /*7680*/  WARPGROUP.ARRIVE ;  /* 0x00000000000079c5 */ /* 0x000fe40000000000 */
[----:B------:R-:W-:-:S04]  /*7690*/  FSEL R10, R14, RZ, P2 ;  /* 0x000000ff0e0a7208 */ /* 0x000fc80001000000 */
[----:B------:R-:W-:Y:S01]  /*76a0*/  HGMMA.64x96x16.F32.BF16 R24, gdesc[UR28].tnspB, R24, gsb0 ;  /* 0x416000001c1879f0 */ /* 0x000fe20008001818 */
[----:B------:R-:W-:Y:S01]  /*76b0*/  UIADD3 UR28, UR6, 0x600, URZ ;  /* 0x00000600061c7890 */ /* 0x000fe2000fffe03f */
[-CC-:B------:R-:W-:Y:S01]  /*76c0*/  FFMA.FTZ R9, R15, R0.reuse, -R10.reuse ;  /* 0x000000000f097223 */ /* 0x180fe2000001080a */
[----:B------:R-:W-:Y:S01]  /*76d0*/  UIADD3 UR30, UR7, 0x100, URZ ;  /* 0x00000100071e7890 */ /* 0x000fe2000fffe03f */
[----:B------:R-:W-:Y:S01]  /*76e0*/  FSEL R15, R142, -INF , P5 ;  /* 0xff8000008e0f7808 */ /* 0x000fe20002800000 */
[----:B------:R-:W-:Y:S01]  /*76f0*/  UMOV UR29, 0xc0000010 ;  /* 0xc0000010001d7882 */ /* 0x000fe20000000000 */
[----:B------:R-:W-:Y:S01]  /*7700*/  UMOV UR31, 0x80000020 ;  /* 0x80000020001f7882 */ /* 0x000fe20000000000 */
[--C-:B------:R-:W-:Y:S01]  /*7710*/  FFMA.FTZ R124, R21, R0, -R10.reuse ;  /* 0x00000000157c7223 */ /* 0x100fe2000001080a */
[----:B------:R-:W-:Y:S01]  /*7720*/  FMNMX.FTZ R120, R15, R120, !PT ;  /* 0x000000780f787209 */ /* 0x000fe20007810000 */
[--C-:B------:R-:W-:Y:S01]  /*7730*/  FFMA.FTZ R112, R129, R0, -R10.reuse ;  /* 0x0000000081707223 */ /* 0x100fe2000001080a */
[----:B------:R-:W-:Y:S01]  /*7740*/  FSEL R21, R130, -INF , P3 ;  /* 0xff80000082157808 */ /* 0x000fe20001800000 */
[----:B------:R1:W-:Y:S01]  /*7750*/  MUFU.EX2 R116, R124 ;  /* 0x0000007c00747308 */ /* 0x0003e20000000800 */
[----:B------:R-:W-:Y:S01]  /*7760*/  FMNMX.FTZ R120, R143, R120, !PT ;  /* 0x000000788f787209 */ /* 0x000fe20007810000 */
[-CC-:B------:R-:W-:Y:S01]  /*7770*/  FFMA.FTZ R14, R141, R0.reuse, -R10.reuse ;  /* 0x000000008d0e7223 */ /* 0x180fe2000001080a */
[----:B------:R-:W-:Y:S01]  /*7780*/  ISETP.GT.AND P5, PT, R20, 0x18, PT ;  /* 0x000000181400780c */ /* 0x000fe20003fa4270 */
[--C-:B------:R-:W-:Y:S01]  /*7790*/  FFMA.FTZ R128, R149, R0, -R10.reuse ;  /* 0x0000000095807223 */ /* 0x100fe2000001080a */
[----:B------:R-:W-:Y:S01]  /*77a0*/  FMNMX.FTZ R120, R21, R120, !PT ;  /* 0x0000007815787209 */ /* 0x000fe20007810000 */
[-CC-:B------:R-:W-:Y:S01]  /*77b0*/  FFMA.FTZ R12, R137, R0.reuse, -R10.reuse ;  /* 0x00000000890c7223 */ /* 0x180fe2000001080a */
[----:B------:R-:W-:Y:S01]  /*77c0*/  FSEL R129, R134, -INF , P5 ;  /* 0xff80000086817808 */ /* 0x000fe20002800000 */
[--C-:B------:R-:W-:Y:S01]  /*77d0*/  FFMA.FTZ R132, R101, R0, -R10.reuse ;  /* 0x0000000065847223 */ /* 0x100fe2000001080a */
[----:B-1----:R-:W-:Y:S01]  /*77e0*/  FMNMX.FTZ R124, R131, R120, !PT ;  /* 0x00000078837c7209 */ /* 0x002fe20007810000 */
[--C-:B------:R-:W-:Y:S01]  /*77f0*/  FFMA.FTZ R11, R11, R0, -R10.reuse ;  /* 0x000000000b0b7223 */ /* 0x100fe2000001080a */
[----:B------:R-:W-:Y:S01]  /*7800*/  ISETP.GT.AND P3, PT, R20, 0x20, PT ;  /* 0x000000201400780c */ /* 0x000fe20003f64270 */
[----:B------:R-:W-:Y:S01]  /*7810*/  MUFU.EX2 R120, R128 ;  /* 0x0000008000787308 */ /* 0x000fe20000000800 */
[----:B------:R-:W-:Y:S01]  /*7820*/  FMNMX.FTZ R124, R129, R124, !PT ;  /* 0x0000007c817c7209 */ /* 0x000fe20007810000 */
[-CC-:B------:R-:W-:Y:S01]  /*7830*/  FFMA.FTZ R13, R13, R0.reuse, -R10.reuse ;  /* 0x000000000d0d7223 */ /* 0x180fe2000001080a */
[----:B------:R-:W-:Y:S01]  /*7840*/  FSEL R141, R122, -INF , P3 ;  /* 0xff8000007a8d7808 */ /* 0x000fe20001800000 */
[--C-:B------:R-:W-:Y:S01]  /*7850*/  FFMA.FTZ R122, R153, R0, -R10.reuse ;  /* 0x00000000997a7223 */ /* 0x100fe2000001080a */
[----:B------:R-:W-:Y:S01]  /*7860*/  FMNMX.FTZ R124, R135, R124, !PT ;  /* 0x0000007c877c7209 */ /* 0x000fe20007810000 */
        /* <DEDUP_REMOVED lines=16> */
[-CC-:B------:R-:W-:Y:S01]  /*7970*/  FFMA.FTZ R81, R81, R0.reuse, -R10.reuse ;  /* 0x0000000051517223 */ /* 0x180fe2000001080a */
[----:B------:R-:W-:Y:S01]  /*7980*/  ISETP.GT.AND P5, PT, R20, 0x38, PT ;  /* 0x000000381400780c */ /* 0x000fe20003fa4270 */
[-CC-:B------:R-:W-:Y:S01]  /*7990*/  FFMA.FTZ R84, R84, R0.reuse, -R10.reuse ;  /* 0x0000000054547223 */ /* 0x180fe2000001080a */
[----:B------:R-:W-:Y:S01]  /*79a0*/  FSEL R153, R115, -INF , P4 ;  /* 0xff80000073997808 */ /* 0x000fe20002000000 */
[--C-:B------:R-:W-:Y:S01]  /*79b0*/  FFMA.FTZ R85, R85, R0, -R10.reuse ;  /* 0x0000000055557223 */ /* 0x100fe2000001080a */
[----:B------:R-:W-:Y:S01]  /*79c0*/  FMNMX.FTZ R124, R125, R124, !PT ;  /* 0x0000007c7d7c7209 */ /* 0x000fe20007810000 */
[----:B------:R1:W-:Y:S01]  /*79d0*/  MUFU.EX2 R115, R126 ;  /* 0x0000007e00737308 */ /* 0x0003e20000000800 */
[----:B------:R-:W-:Y:S01]  /*79e0*/  FSEL R118, R118, -INF , P5 ;  /* 0xff80000076767808 */ /* 0x000fe20002800000 */
[----:B------:R-:W-:Y:S01]  /*79f0*/  FFMA.FTZ R72, R72, R0, -R10 ;  /* 0x0000000048487223 */ /* 0x000fe2000001080a */
[----:B------:R-:W-:-:S02]  /*7a00*/  FMNMX.FTZ R137, R153, R124, !PT ;  /* 0x0000007c99897209 */ /* 0x000fc40007810000 */
[----:B------:R-:W-:Y:S02]  /*7a10*/  ISETP.GT.AND P3, PT, R20, 0x40, PT ;  /* 0x000000401400780c */ /* 0x000fe40003f64270 */
[----:B------:R-:W-:Y:S01]  /*7a20*/  FMNMX.FTZ R124, R118, R137, !PT ;  /* 0x00000089767c7209 */ /* 0x000fe20007810000 */
[----:B------:R-:W-:Y:S01]  /*7a30*/  MUFU.EX2 R13, R13 ;  /* 0x0000000d000d7308 */ /* 0x000fe20000000800 */
[----:B------:R-:W-:Y:S02]  /*7a40*/  ISETP.GT.AND P4, PT, R20, 0x41, PT ;  /* 0x000000411400780c */ /* 0x000fe40003f84270 */
[----:B------:R-:W-:Y:S02]  /*7a50*/  FSEL R155, R106, -INF , P3 ;  /* 0xff8000006a9b7808 */ /* 0x000fe40001800000 */
[----:B------:R-:W-:Y:S02]  /*7a60*/  FMNMX.FTZ R106, R119, R124, !PT ;  /* 0x0000007c776a7209 */ /* 0x000fe40007810000 */
[----:B------:R-:W-:Y:S01]  /*7a70*/  FSEL R124, R107, -INF , P4 ;  /* 0xff8000006b7c7808 */ /* 0x000fe20002000000 */
[----:B------:R-:W-:Y:S01]  /*7a80*/  MUFU.EX2 R14, R14 ;  /* 0x0000000e000e7308 */ /* 0x000fe20000000800 */
[----:B------:R-:W-:-:S02]  /*7a90*/  ISETP.GT.AND P5, PT, R20, 0x48, PT ;  /* 0x000000481400780c */ /* 0x000fc40003fa4270 */
[----:B------:R-:W-:Y:S01]  /*7aa0*/  FMNMX.FTZ R107, R155, R106, !PT ;  /* 0x0000006a9b6b7209 */ /* 0x000fe20007810000 */
[----:B------:R-:W-:Y:S01]  /*7ab0*/  FFMA.FTZ R106, R157, R0, -R10 ;  /* 0x000000009d6a7223 */ /* 0x000fe2000001080a */
[----:B------:R-:W-:Y:S02]  /*7ac0*/  ISETP.GT.AND P3, PT, R20, 0x49, PT ;  /* 0x000000491400780c */ /* 0x000fe40003f64270 */
[----:B------:R-:W-:Y:S01]  /*7ad0*/  FSEL R110, R110, -INF , P5 ;  /* 0xff8000006e6e7808 */ /* 0x000fe20002800000 */
[----:B------:R-:W-:Y:S01]  /*7ae0*/  MUFU.EX2 R9, R9 ;  /* 0x0000000900097308 */ /* 0x000fe20000000800 */
[----:B------:R-:W-:Y:S02]  /*7af0*/  FMNMX.FTZ R107, R124, R107, !PT ;  /* 0x0000006b7c6b7209 */ /* 0x000fe40007810000 */
[----:B------:R-:W-:Y:S02]  /*7b00*/  FSEL R111, R111, -INF , P3 ;  /* 0xff8000006f6f7808 */ /* 0x000fe40001800000 */
[----:B------:R-:W-:-:S02]  /*7b10*/  ISETP.GT.AND P3, PT, R20, 0x50, PT ;  /* 0x000000501400780c */ /* 0x000fc40003f64270 */
[----:B-1----:R-:W-:Y:S01]  /*7b20*/  FMNMX.FTZ R126, R110, R107, !PT ;  /* 0x0000006b6e7e7209 */ /* 0x002fe20007810000 */
[--C-:B------:R-:W-:Y:S01]  /*7b30*/  FFMA.FTZ R107, R117, R0, -R10.reuse ;  /* 0x00000000756b7223 */ /* 0x100fe2000001080a */
[----:B------:R-:W-:Y:S01]  /*7b40*/  ISETP.GT.AND P4, PT, R20, 0x51, PT ;  /* 0x000000511400780c */ /* 0x000fe20003f84270 */
[----:B------:R-:W-:Y:S01]  /*7b50*/  MUFU.EX2 R112, R112 ;  /* 0x0000007000707308 */ /* 0x000fe20000000800 */
[----:B------:R-:W-:Y:S02]  /*7b60*/  FSEL R157, R98, -INF , P3 ;  /* 0xff800000629d7808 */ /* 0x000fe40001800000 */
[----:B------:R-:W-:Y:S02]  /*7b70*/  FMNMX.FTZ R98, R111, R126, !PT ;  /* 0x0000007e6f627209 */ /* 0x000fe40007810000 */
[----:B------:R-:W-:Y:S02]  /*7b80*/  FSEL R126, R99, -INF , P4 ;  /* 0xff800000637e7808 */ /* 0x000fe40002000000 */
[----:B------:R-:W-:Y:S01]  /*7b90*/  ISETP.GT.AND P5, PT, R20, 0x58, PT ;  /* 0x000000581400780c */ /* 0x000fe20003fa4270 */
[----:B------:R-:W-:Y:S01]  /*7ba0*/  MUFU.EX2 R133, R133 ;  /* 0x0000008500857308 */ /* 0x000fe20000000800 */
[----:B------:R-:W-:Y:S01]  /*7bb0*/  FMNMX.FTZ R99, R157, R98, !PT ;  /* 0x000000629d637209 */ /* 0x000fe20007810000 */
[----:B------:R-:W-:Y:S01]  /*7bc0*/  FFMA.FTZ R98, R104, R0, -R10 ;  /* 0x0000000068627223 */ /* 0x000fe2000001080a */
[----:B------:R-:W-:-:S02]  /*7bd0*/  ISETP.GT.AND P3, PT, R20, 0x59, PT ;  /* 0x000000591400780c */ /* 0x000fc40003f64270 */
[----:B------:R-:W-:Y:S02]  /*7be0*/  FSEL R102, R102, -INF , P5 ;  /* 0xff80000066667808 */ /* 0x000fe40002800000 */
[----:B------:R-:W-:Y:S01]  /*7bf0*/  FMNMX.FTZ R99, R126, R99, !PT ;  /* 0x000000637e637209 */ /* 0x000fe20007810000 */
[----:B------:R-:W-:Y:S01]  /*7c00*/  MUFU.EX2 R121, R121 ;  /* 0x0000007900797308 */ /* 0x000fe20000000800 */
[----:B------:R-:W-:Y:S02]  /*7c10*/  WARPGROUP.DEPBAR.LE gsb0, 0x0 ;  /* 0x00008000000079c5 */ /* 0x000fe40000010000 */
[----:B------:R-:W-:Y:S01]  /*7c20*/  WARPGROUP.ARRIVE ;  /* 0x00000000000079c5 */ /* 0x000fe20000000000 */
[----:B------:R-:W-:Y:S02]  /*7c30*/  FSEL R117, R103, -INF , P3 ;  /* 0xff80000067757808 */ /* 0x000fe40001800000 */
[----:B------:R-:W-:Y:S02]  /*7c40*/  ISETP.GT.AND P3, PT, R20, 0x60, PT ;  /* 0x000000601400780c */ /* 0x000fe40003f64270 */
        /* <DEDUP_REMOVED lines=8> */
[----:B------:R-:W-:Y:S01]  /*7cd0*/  FMNMX.FTZ R104, R117, R104, !PT ;  /* 0x0000006875687209 */ /* 0x000fe20007810000 */
[-CC-:B------:R-:W-:Y:S01]  /*7ce0*/  FFMA.FTZ R99, R105, R0.reuse, -R10.reuse ;  /* 0x0000000069637223 */ /* 0x180fe2000001080a */
[----:B------:R-:W-:Y:S01]  /*7cf0*/  ISETP.GT.AND P5, PT, R20, 0x68, PT ;  /* 0x000000681400780c */ /* 0x000fe20003fa4270 */
[-CC-:B------:R-:W-:Y:S01]  /*7d00*/  FFMA.FTZ R90, R108, R0.reuse, -R10.reuse ;  /* 0x000000006c5a7223 */ /* 0x180fe2000001080a */
[----:B------:R-:W-:Y:S01]  /*7d10*/  FSEL R91, R91, -INF , P4 ;  /* 0xff8000005b5b7808 */ /* 0x000fe20002000000 */
[----:B------:R-:W-:Y:S01]  /*7d20*/  FFMA.FTZ R108, R109, R0, -R10 ;  /* 0x000000006d6c7223 */ /* 0x000fe2000001080a */
[----:B------:R-:W-:Y:S01]  /*7d30*/  FMNMX.FTZ R104, R103, R104, !PT ;  /* 0x0000006867687209 */ /* 0x000fe20007810000 */
[----:B------:R-:W-:Y:S01]  /*7d40*/  MUFU.EX2 R122, R122 ;  /* 0x0000007a007a7308 */ /* 0x000fe20000000800 */
[----:B------:R-:W-:-:S02]  /*7d50*/  ISETP.GT.AND P3, PT, R20, 0x69, PT ;  /* 0x000000691400780c */ /* 0x000fc40003f64270 */
[----:B------:R-:W-:Y:S02]  /*7d60*/  FSEL R105, R94, -INF , P5 ;  /* 0xff8000005e697808 */ /* 0x000fe40002800000 */
[----:B------:R-:W-:Y:S02]  /*7d70*/  FMNMX.FTZ R104, R91, R104, !PT ;  /* 0x000000685b687209 */ /* 0x000fe40007810000 */
[----:B------:R-:W-:Y:S01]  /*7d80*/  FSEL R94, R95, -INF , P3 ;  /* 0xff8000005f5e7808 */ /* 0x000fe20001800000 */
[----:B------:R-:W-:Y:S01]  /*7d90*/  MUFU.EX2 R114, R114 ;  /* 0x0000007200727308 */ /* 0x000fe20000000800 */
[C---:B------:R-:W-:Y:S02]  /*7da0*/  ISETP.GT.AND P3, PT, R20.reuse, 0x70, PT ;  /* 0x000000701400780c */ /* 0x040fe40003f64270 */
[----:B------:R-:W-:Y:S02]  /*7db0*/  FMNMX.FTZ R95, R105, R104, !PT ;  /* 0x00000068695f7209 */ /* 0x000fe40007810000 */
[----:B------:R-:W-:-:S02]  /*7dc0*/  ISETP.GT.AND P4, PT, R20, 0x71, PT ;  /* 0x000000711400780c */ /* 0x000fc40003f84270 */
[----:B------:R-:W-:Y:S01]  /*7dd0*/  FSEL R109, R82, -INF , P3 ;  /* 0xff800000526d7808 */ /* 0x000fe20001800000 */
[----:B------:R-:W-:Y:S01]  /*7de0*/  MUFU.EX2 R113, R113 ;  /* 0x0000007100717308 */ /* 0x000fe20000000800 */
[----:B------:R-:W-:Y:S02]  /*7df0*/  FMNMX.FTZ R82, R94, R95, !PT ;  /* 0x0000005f5e527209 */ /* 0x000fe40007810000 */
[----:B------:R-:W-:Y:S02]  /*7e00*/  FSEL R104, R83, -INF , P4 ;  /* 0xff80000053687808 */ /* 0x000fe40002000000 */
[----:B------:R-:W-:Y:S02]  /*7e10*/  ISETP.GT.AND P5, PT, R20, 0x78, PT ;  /* 0x000000781400780c */ /* 0x000fe40003fa4270 */
[----:B------:R-:W-:Y:S01]  /*7e20*/  FMNMX.FTZ R83, R109, R82, !PT ;  /* 0x000000526d537209 */ /* 0x000fe20007810000 */
[----:B------:R-:W-:Y:S01]  /*7e30*/  FFMA.FTZ R82, R96, R0, -R10 ;  /* 0x0000000060527223 */ /* 0x000fe2000001080a */
[----:B------:R-:W-:Y:S01]  /*7e40*/  ISETP.GT.AND P3, PT, R20, 0x79, PT ;  /* 0x000000791400780c */ /* 0x000fe20003f64270 */
[----:B------:R1:W-:Y:S01]  /*7e50*/  MUFU.EX2 R95, R108 ;  /* 0x0000006c005f7308 */ /* 0x0003e20000000800 */
[----:B------:R-:W-:-:S02]  /*7e60*/  FSEL R86, R86, -INF , P5 ;  /* 0xff80000056567808 */ /* 0x000fc40002800000 */
[----:B------:R-:W-:Y:S02]  /*7e70*/  FMNMX.FTZ R83, R104, R83, !PT ;  /* 0x0000005368537209 */ /* 0x000fe40007810000 */
[----:B------:R-:W-:Y:S01]  /*7e80*/  FSEL R96, R87, -INF , P3 ;  /* 0xff80000057607808 */ /* 0x000fe20001800000 */
[----:B------:R-:W-:Y:S01]  /*7e90*/  FFMA.FTZ R87, R97, R0, -R10 ;  /* 0x0000000061577223 */ /* 0x000fe2000001080a */
[----:B------:R-:W-:Y:S01]  /*7ea0*/  ISETP.GT.AND P3, PT, R20, 0x80, PT ;  /* 0x000000801400780c */ /* 0x000fe20003f64270 */
[----:B------:R-:W-:Y:S01]  /*7eb0*/  MUFU.EX2 R106, R106 ;  /* 0x0000006a006a7308 */ /* 0x000fe20000000800 */
[----:B------:R-:W-:Y:S02]  /*7ec0*/  FMNMX.FTZ R83, R86, R83, !PT ;  /* 0x0000005356537209 */ /* 0x000fe40007810000 */
[----:B------:R-:W-:Y:S02]  /*7ed0*/  ISETP.GT.AND P4, PT, R20, 0x81, PT ;  /* 0x000000811400780c */ /* 0x000fe40003f84270 */
[----:B------:R-:W-:-:S02]  /*7ee0*/  FSEL R97, R74, -INF , P3 ;  /* 0xff8000004a617808 */ /* 0x000fc40001800000 */
[----:B------:R-:W-:Y:S01]  /*7ef0*/  FMNMX.FTZ R74, R96, R83, !PT ;  /* 0x00000053604a7209 */ /* 0x000fe20007810000 */
[----:B------:R-:W-:Y:S01]  /*7f00*/  MUFU.EX2 R107, R107 ;  /* 0x0000006b006b7308 */ /* 0x000fe20000000800 */
[----:B-1----:R-:W-:Y:S02]  /*7f10*/  FSEL R108, R75, -INF , P4 ;  /* 0xff8000004b6c7808 */ /* 0x002fe40002000000 */
[----:B------:R-:W-:Y:S02]  /*7f20*/  ISETP.GT.AND P5, PT, R20, 0x88, PT ;  /* 0x000000881400780c */ /* 0x000fe40003fa4270 */
[----:B------:R-:W-:Y:S01]  /*7f30*/  FMNMX.FTZ R75, R97, R74, !PT ;  /* 0x0000004a614b7209 */ /* 0x000fe20007810000 */
        /* <DEDUP_REMOVED lines=8> */
[----:B------:R-:W-:Y:S01]  /*7fc0*/  FFMA.FTZ R79, R89, R0, -R10 ;  /* 0x00000000594f7223 */ /* 0x000fe2000001080a */
[----:B------:R-:W-:Y:S01]  /*7fd0*/  FMNMX.FTZ R75, R128, R75, !PT ;  /* 0x0000004b804b7209 */ /* 0x000fe20007810000 */
[----:B------:R1:W-:Y:S01]  /*7fe0*/  MUFU.EX2 R83, R87 ;  /* 0x0000005700537308 */ /* 0x0003e20000000800 */
[----:B------:R-:W-:-:S02]  /*7ff0*/  FSEL R89, R5, RZ, P2 ;  /* 0x000000ff05597208 */ /* 0x000fc40001000000 */
[----:B------:R-:W-:-:S03]  /*8000*/  FMNMX.FTZ R100, R130, R75, !PT ;  /* 0x0000004b82647209 */ /* 0x000fc60007810000 */
[----:B------:R-:W-:Y:S02]  /*8010*/  FADD.FTZ R89, -R89, R8 ;  /* 0x0000000859597221 */ /* 0x000fe40000010100 */
[----:B------:R-:W2:Y:S01]  /*8020*/  SHFL.BFLY PT, R101, R100, 0x2, 0x1f ;  /* 0x0c401f0064657f89 */ /* 0x000ea200000e0000 */
[----:B------:R3:W-:Y:S01]  /*8030*/  MUFU.EX2 R75, R132 ;  /* 0x00000084004b7308 */ /* 0x0007e20000000800 */
[-CC-:B-1----:R-:W-:Y:S01]  /*8040*/  FFMA.FTZ R87, R93, R0.reuse, -R10.reuse ;  /* 0x000000005d577223 */ /* 0x182fe2000001080a */
[-CC-:B------:R-:W-:Y:S01]  /*8050*/  FFMA.FTZ R93, R73, R0.reuse, -R10.reuse ;  /* 0x00000000495d7223 */ /* 0x180fe2000001080a */
[----:B------:R-:W-:Y:S01]  /*8060*/  FFMA.FTZ R73, R76, R0, -R10 ;  /* 0x000000004c497223 */ /* 0x000fe2000001080a */
[----:B------:R-:W-:-:S04]  /*8070*/  IMAD.U32 R10, RZ, RZ, UR46 ;  /* 0x0000002eff0a7e24 */ /* 0x000fc8000f8e00ff */
[----:B------:R-:W-:Y:S01]  /*8080*/  MUFU.EX2 R98, R98 ;  /* 0x0000006200627308 */ /* 0x000fe20000000800 */
[----:B------:R-:W-:-:S05]  /*8090*/  @!P1 LEA R10, R10, UR47, 0x3 ;  /* 0x0000002f0a0a9c11 */ /* 0x000fca000f8e18ff */
[----:B------:R-:W-:Y:S02]  /*80a0*/  @!P1 VIADD R10, R10, 0x31c40 ;  /* 0x00031c400a0a9836 */ /* 0x000fe40000000000 */
[----:B------:R-:W-:Y:S03]  /*80b0*/  MUFU.EX2 R99, R99 ;  /* 0x0000006300637308 */ /* 0x000fe60000000800 */
[----:B------:R-:W-:Y:S01]  /*80c0*/  @!P1 PRMT R10, RZ, 0x654, R10 ;  /* 0x00000654ff0a9816 */ /* 0x000fe2000000000a */
[----:B------:R-:W-:Y:S02]  /*80d0*/  WARPGROUP.DEPBAR.LE gsb0, 0x0 ;  /* 0x00008000000079c5 */ /* 0x000fe40000010000 */
[----:B------:R-:W-:Y:S01]  /*80e0*/  WARPGROUP.ARRIVE ;  /* 0x00000000000079c5 */ /* 0x000fe20000000000 */
[----:B--2---:R-:W-:Y:S01]  /*80f0*/  FMNMX.FTZ R101, R100, R101, !PT ;  /* 0x0000006564657209 */ /* 0x004fe20007810000 */
[----:B------:R-:W-:Y:S01]  /*8100*/  FMUL.FTZ R100, R89, R0 ;  /* 0x0000000059647220 */ /* 0x000fe20000410000 */
[----:B------:R-:W-:Y:S03]  /*8110*/  MUFU.EX2 R90, R90 ;  /* 0x0000005a005a7308 */ /* 0x000fe60000000800 */
[----:B------:R-:W-:Y:S01]  /*8120*/  HGMMA.64x96x16.F32.BF16 R24, gdesc[UR28].tnspB, R24, gsb0 ;  /* 0x416000001c1879f0 */ /* 0x000fe20008001818 */
[----:B------:R-:W-:Y:S01]  /*8130*/  UIADD3 UR28, UR6, 0x900, URZ ;  /* 0x00000900061c7890 */ /* 0x000fe2000fffe03f */
[----:B------:R-:W1:Y:S01]  /*8140*/  SHFL.BFLY PT, R88, R101, 0x1, 0x1f ;  /* 0x0c201f0065587f89 */ /* 0x000e6200000e0000 */
[----:B------:R-:W-:Y:S01]  /*8150*/  UIADD3 UR30, UR7, 0x180, URZ ;  /* 0x00000180071e7890 */ /* 0x000fe2000fffe03f */
[----:B------:R-:W-:Y:S01]  /*8160*/  UMOV UR29, 0xc0000010 ;  /* 0xc0000010001d7882 */ /* 0x000fe20000000000 */
[----:B------:R-:W-:Y:S01]  /*8170*/  UMOV UR31, 0x80000020 ;  /* 0x80000020001f7882 */ /* 0x000fe20000000000 */
[----:B------:R-:W2:Y:S08]  /*8180*/  MUFU.EX2 R100, R100 ;  /* 0x0000006400647308 */ /* 0x000eb00000000800 */
[----:B------:R-:W-:Y:S08]  /*8190*/  MUFU.EX2 R82, R82 ;  /* 0x0000005200527308 */ /* 0x000ff00000000800 */
[----:B------:R-:W-:Y:S01]  /*81a0*/  MUFU.EX2 R20, R20 ;  /* 0x0000001400147308 */ /* 0x000fe20000000800 */
[----:B-1----:R-:W-:-:S04]  /*81b0*/  FMNMX.FTZ R137, R101, R88, !PT ;  /* 0x0000005865897209 */ /* 0x002fc80007810000 */
[C---:B------:R-:W-:Y:S01]  /*81c0*/  FSETP.NEU.FTZ.AND P2, PT, R137.reuse, -INF , PT ;  /* 0xff8000008900780b */ /* 0x040fe20003f5d000 */
[C---:B------:R-:W-:Y:S02]  /*81d0*/  FMUL.FTZ R77, R137.reuse, R0 ;  /* 0x00000000894d7220 */ /* 0x040fe40000410000 */
[----:B------:R-:W-:Y:S01]  /*81e0*/  MUFU.EX2 R74, R74 ;  /* 0x0000004a004a7308 */ /* 0x000fe20000000800 */
[----:B------:R-:W-:Y:S02]  /*81f0*/  FSEL R8, R137, RZ, P2 ;  /* 0x000000ff89087208 */ /* 0x000fe40001000000 */
[----:B------:R-:W-:Y:S02]  /*8200*/  FSEL R77, R77, RZ, P2 ;  /* 0x000000ff4d4d7208 */ /* 0x000fe40001000000 */
[----:B------:R-:W-:-:S03]  /*8210*/  ISETP.GE.U32.AND P2, PT, R2, 0x180, PT ;  /* 0x000001800200780c */ /* 0x000fc60003f46070 */
[----:B------:R-:W-:Y:S01]  /*8220*/  MUFU.EX2 R79, R79 ;  /* 0x0000004f004f7308 */ /* 0x000fe20000000800 */
[-C--:B------:R-:W-:Y:S01]  /*8230*/  FFMA.FTZ R136, R127, R0.reuse, -R77 ;  /* 0x000000007f887223 */ /* 0x080fe2000001084d */
[----:B------:R-:W-:Y:S01]  /*8240*/  FADD.FTZ R127, -R8, R7 ;  /* 0x00000007087f7221 */ /* 0x000fe20000010100 */
[-CC-:B------:R-:W-:Y:S01]  /*8250*/  FFMA.FTZ R7, R110, R0.reuse, -R77.reuse ;  /* 0x000000006e077223 */ /* 0x180fe2000001084d */
[-CC-:B------:R-:W-:Y:S01]  /*8260*/  FFMA.FTZ R89, R138, R0.reuse, -R77.reuse ;  /* 0x000000008a597223 */ /* 0x180fe2000001084d */
[-CC-:B---3--:R-:W-:Y:S01]  /*8270*/  FFMA.FTZ R132, R139, R0.reuse, -R77.reuse ;  /* 0x000000008b847223 */ /* 0x188fe2000001084d */
[-C--:B------:R-:W-:Y:S01]  /*8280*/  FMUL.FTZ R110, R127, R0.reuse ;  /* 0x000000007f6e7220 */ /* 0x080fe20000410000 */
[----:B------:R-:W-:Y:S02]  /*8290*/  IMAD.U32 R127, RZ, RZ, UR41 ;  /* 0x00000029ff7f7e24 */ /* 0x000fe4000f8e00ff */
[-CC-:B------:R-:W-:Y:S01]  /*82a0*/  FFMA.FTZ R15, R15, R0.reuse, -R77.reuse ;  /* 0x000000000f0f7223 */ /* 0x180fe2000001084d */
[-CC-:B------:R-:W-:Y:S01]  /*82b0*/  FFMA.FTZ R101, R124, R0.reuse, -R77.reuse ;  /* 0x000000007c657223 */ /* 0x180fe2000001084d */
[----:B------:R-:W-:Y:S01]  /*82c0*/  MUFU.EX2 R89, R89 ;  /* 0x0000005900597308 */ /* 0x000fe20000000800 */
[----:B------:R-:W-:Y:S01]  /*82d0*/  FFMA.FTZ R124, R111, R0, -R77 ;  /* 0x000000006f7c7223 */ /* 0x000fe2000001084d */
[----:B------:R-:W-:-:S02]  /*82e0*/  VIADD R8, R16, 0x9 ;  /* 0x0000000910087836 */ /* 0x000fc40000000000 */
[----:B--2---:R-:W-:Y:S01]  /*82f0*/  FFMA.FTZ R111, R100, R4, R11 ;  /* 0x00000004646f7223 */ /* 0x004fe2000001000b */
[-CC-:B------:R-:W-:Y:S01]  /*8300*/  FFMA.FTZ R138, R143, R0.reuse, -R77.reuse ;  /* 0x000000008f8a7223 */ /* 0x180fe2000001084d */
[----:B------:R-:W-:Y:S01]  /*8310*/  @!P1 LEA R4, R127, UR47, 0x3 ;  /* 0x0000002f7f049c11 */ /* 0x000fe2000f8e18ff */
[-C--:B------:R-:W-:Y:S01]  /*8320*/  FFMA.FTZ R134, R21, R0.reuse, -R77 ;  /* 0x0000000015867223 */ /* 0x080fe2000001084d */
[----:B------:R-:W-:Y:S01]  /*8330*/  SEL R8, R8, 0x9, !P2 ;  /* 0x0000000908087807 */ /* 0x000fe20005000000 */
[----:B------:R-:W1:Y:S01]  /*8340*/  MUFU.EX2 R110, R110 ;  /* 0x0000006e006e7308 */ /* 0x000e620000000800 */
[----:B------:R-:W-:Y:S01]  /*8350*/  FADD.FTZ R152, R12, R111 ;  /* 0x0000006f0c987221 */ /* 0x000fe20000010000 */
[----:B------:R-:W-:Y:S02]  /*8360*/  @!P1 VIADD R111, R4, 0x31c60 ;  /* 0x00031c60046f9836 */ /* 0x000fe40000000000 */
[-CC-:B------:R-:W-:Y:S01]  /*8370*/  FFMA.FTZ R131, R131, R0.reuse, -R77.reuse ;  /* 0x0000000083837223 */ /* 0x180fe2000001084d */
[-CC-:B------:R-:W-:Y:S01]  /*8380*/  FFMA.FTZ R129, R129, R0.reuse, -R77.reuse ;  /* 0x0000000081817223 */ /* 0x180fe2000001084d */
[----:B------:R-:W-:Y:S01]  /*8390*/  FADD.FTZ R127, R13, R152 ;  /* 0x000000980d7f7221 */ /* 0x000fe20000010000 */
[-CC-:B------:R-:W-:Y:S01]  /*83a0*/  FFMA.FTZ R142, R135, R0.reuse, -R77.reuse ;  /* 0x00000000878e7223 */ /* 0x180fe2000001084d */
[----:B------:R-:W-:Y:S01]  /*83b0*/  F2FP.BF16.F32.PACK_AB R12, R12, R11 ;  /* 0x0000000b0c0c723e */ /* 0x000fe200000010ff */
[----:B------:R-:W2:Y:S01]  /*83c0*/  MUFU.EX2 R132, R132 ;  /* 0x0000008400847308 */ /* 0x000ea20000000800 */
[-CC-:B------:R-:W-:Y:S01]  /*83d0*/  FFMA.FTZ R21, R141, R0.reuse, -R77.reuse ;  /* 0x000000008d157223 */ /* 0x180fe2000001084d */
[-CC-:B------:R-:W-:Y:S01]  /*83e0*/  FFMA.FTZ R88, R123, R0.reuse, -R77.reuse ;  /* 0x000000007b587223 */ /* 0x180fe2000001084d */
[-CC-:B------:R-:W-:Y:S01]  /*83f0*/  FFMA.FTZ R123, R149, R0.reuse, -R77.reuse ;  /* 0x00000000957b7223 */ /* 0x180fe2000001084d */
[-CC-:B------:R-:W-:Y:S01]  /*8400*/  FFMA.FTZ R125, R125, R0.reuse, -R77.reuse ;  /* 0x000000007d7d7223 */ /* 0x180fe2000001084d */
[-CC-:B------:R-:W-:Y:S01]  /*8410*/  FFMA.FTZ R140, R153, R0.reuse, -R77.reuse ;  /* 0x00000000998c7223 */ /* 0x180fe2000001084d */
[-CC-:B------:R-:W-:Y:S01]  /*8420*/  FFMA.FTZ R118, R118, R0.reuse, -R77.reuse ;  /* 0x0000000076767223 */ /* 0x180fe2000001084d */
[-CC-:B------:R-:W-:Y:S01]  /*8430*/  FFMA.FTZ R119, R119, R0.reuse, -R77.reuse ;  /* 0x0000000077777223 */ /* 0x180fe2000001084d */
[----:B------:R-:W3:Y:S01]  /*8440*/  MUFU.EX2 R15, R15 ;  /* 0x0000000f000f7308 */ /* 0x000ee20000000800 */
[-CC-:B------:R-:W-:Y:S01]  /*8450*/  FFMA.FTZ R76, R155, R0.reuse, -R77.reuse ;  /* 0x000000009b4c7223 */ /* 0x180fe2000001084d */
[-CC-:B------:R-:W-:Y:S01]  /*8460*/  FFMA.FTZ R4, R157, R0.reuse, -R77.reuse ;  /* 0x000000009d047223 */ /* 0x180fe2000001084d */
[-CC-:B------:R-:W-:Y:S01]  /*8470*/  FFMA.FTZ R102, R102, R0.reuse, -R77.reuse ;  /* 0x0000000066667223 */ /* 0x180fe2000001084d */
[-CC-:B------:R-:W-:Y:S01]  /*8480*/  FFMA.FTZ R103, R103, R0.reuse, -R77.reuse ;  /* 0x0000000067677223 */ /* 0x180fe2000001084d */
[-CC-:B------:R-:W-:Y:S01]  /*8490*/  FFMA.FTZ R96, R96, R0.reuse, -R77.reuse ;  /* 0x0000000060607223 */ /* 0x180fe2000001084d */
[-CC-:B------:R-:W-:Y:S01]  /*84a0*/  FFMA.FTZ R108, R108, R0.reuse, -R77.reuse ;  /* 0x000000006c6c7223 */ /* 0x180fe2000001084d */
[-CC-:B------:R-:W-:Y:S01]  /*84b0*/  FFMA.FTZ R128, R128, R0.reuse, -R77.reuse ;  /* 0x0000000080807223 */ /* 0x180fe2000001084d */
[----:B------:R-:W4:Y:S01]  /*84c0*/  MUFU.EX2 R138, R138 ;  /* 0x0000008a008a7308 */ /* 0x000f220000000800 */
[----:B------:R-:W-:Y:S01]  /*84d0*/  FFMA.FTZ R130, R130, R0, -R77 ;  /* 0x0000000082827223 */ /* 0x000fe2000001084d */
[----:B------:R-:W-:Y:S01]  /*84e0*/  ISETP.LT.AND P2, PT, R6, UR45, PT ;  /* 0x0000002d06007c0c */ /* 0x000fe2000bf41270 */
[----:B------:R-:W-:-:S05]  /*84f0*/  UMOV UR41, UR46 ;  /* 0x0000002e00297c82 */ /* 0x000fca0008000000 */
[----:B------:R-:W5:Y:S08]  /*8500*/  MUFU.EX2 R134, R134 ;  /* 0x0000008600867308 */ /* 0x000f700000000800 */
[----:B------:R-:W5:Y:S01]  /*8510*/  MUFU.EX2 R131, R131 ;  /* 0x0000008300837308 */ /* 0x000f620000000800 */
[----:B------:R-:W-:Y:S02]  /*8520*/  WARPGROUP.DEPBAR.LE gsb0, 0x0 ;  /* 0x00008000000079c5 */ /* 0x000fe40000010000 */
[----:B------:R-:W-:-:S05]  /*8530*/  WARPGROUP.ARRIVE ;  /* 0x00000000000079c5 */ /* 0x000fca0000000000 */
[----:B------:R-:W5:Y:S01]  /*8540*/  MUFU.EX2 R129, R129 ;  /* 0x0000008100817308 */ /* 0x000f620000000800 */
[----:B------:R-:W-:Y:S01]  /*8550*/  HGMMA.64x96x16.F32.BF16 R24, gdesc[UR28].tnspB, R24, gsb0 ;  /* 0x416000001c1879f0 */ /* 0x000fe20008001818 */
[----:B------:R-:W-:Y:S02]  /*8560*/  UIADD3 UR28, UR6, 0xa80, URZ ;  /* 0x00000a80061c7890 */ /* 0x000fe4000fffe03f */
[----:B------:R-:W-:-:S04]  /*8570*/  UIADD3 UR30, UR7, 0x1c0, URZ ;  /* 0x000001c0071e7890 */ /* 0x000fc8000fffe03f */
        /* <DEDUP_REMOVED lines=21> */
[----:B------:R-:W-:Y:S01]  /*86d0*/  R2UR UR7, R148 ;  /* 0x00000000940772ca */ /* 0x000fe200000e0000 */
[----:B------:R-:W-:Y:S01]  /*86e0*/  UMOV UR29, 0xc0000010 ;  /* 0xc0000010001d7882 */ /* 0x000fe20000000000 */
[----:B------:R-:W-:Y:S01]  /*86f0*/  UMOV UR31, 0x80000020 ;  /* 0x80000020001f7882 */ /* 0x000fe20000000000 */
[----:B------:R-:W-:Y:S01]  /*8700*/  MUFU.EX2 R102, R102 ;  /* 0x0000006600667308 */ /* 0x000fe20000000800 */
[----:B------:R-:W-:-:S07]  /*8710*/  UIADD3 UR6, UR45, -0x1, URZ ;  /* 0xffffffff2d067890 */ /* 0x000fce000fffe03f */
[----:B------:R-:W-:Y:S01]  /*8720*/  MUFU.EX2 R78, R78 ;  /* 0x0000004e004e7308 */ /* 0x000fe20000000800 */
[----:B------:R-:W-:-:S07]  /*8730*/  UMOV UR45, UR6 ;  /* 0x00000006002d7c82 */ /* 0x000fce0008000000 */
        /* <DEDUP_REMOVED lines=13> */
[----:B------:R-:W-:Y:S07]  /*8810*/  HGMMA.64x96x16.F32.BF16 R24, gdesc[UR28].tnspB, R24, gsb0 ;  /* 0x416000001c1879f0 */ /* 0x000fee0008001818 */
[----:B------:R-:W-:Y:S08]  /*8820*/  MUFU.EX2 R108, R108 ;  /* 0x0000006c006c7308 */ /* 0x000ff00000000800 */
[----:B------:R-:W-:Y:S08]  /*8830*/  MUFU.EX2 R128, R128 ;  /* 0x0000008000807308 */ /* 0x000ff00000000800 */
[----:B------:R-:W-:Y:S01]  /*8840*/  MUFU.EX2 R130, R130 ;  /* 0x0000008200827308 */ /* 0x000fe20000000800 */
[----:B------:R-:W-:-:S02]  /*8850*/  WARPGROUP.DEPBAR.LE gsb0, 0x0 ;  /* 0x00008000000079c5 */ /* 0x000fc40000010000 */
[----:B------:R1:W-:Y:S06]  /*8860*/  BAR.ARV R8, 0x100 ;  /* 0x000400080000751d */ /* 0x0003ec0000002000 */
[----:B------:R2:W-:Y:S01]  /*8870*/  @!P1 SYNCS.ARRIVE.TRANS64.RED.A1T0 RZ, [R10+URZ], RZ ;  /* 0x000000ff0aff99a7 */ /* 0x0005e2000810043f */
[----:B------:R-:W-:Y:S01]  /*8880*/  FMUL.FTZ R24, R24, R100 ;  /* 0x0000006418187220 */ /* 0x000fe20000410000 */
[----:B-1----:R-:W-:Y:S01]  /*8890*/  @!P1 PRMT R8, RZ, 0x654, R111 ;  /* 0x00000654ff089816 */ /* 0x002fe2000000006f */
[----:B------:R-:W-:Y:S01]  /*88a0*/  FFMA.FTZ R111, R110, R3, R89 ;  /* 0x000000036e6f7223 */ /* 0x000fe20000010059 */
[----:B------:R-:W-:Y:S01]  /*88b0*/  FFMA.FTZ R3, R126, R0, -R77 ;  /* 0x000000007e037223 */ /* 0x000fe2000001084d */
[-C--:B------:R-:W-:Y:S01]  /*88c0*/  FMUL.FTZ R25, R25, R100.reuse ;  /* 0x0000006419197220 */ /* 0x080fe20000410000 */
[-C--:B------:R-:W-:Y:S01]  /*88d0*/  FMUL.FTZ R28, R28, R100.reuse ;  /* 0x000000641c1c7220 */ /* 0x080fe20000410000 */
[-C--:B------:R-:W-:Y:S01]  /*88e0*/  FMUL.FTZ R29, R29, R100.reuse ;  /* 0x000000641d1d7220 */ /* 0x080fe20000410000 */
[----:B------:R1:W-:Y:S01]  /*88f0*/  @!P1 SYNCS.ARRIVE.TRANS64.RED.A1T0 RZ, [R8+URZ], RZ ;  /* 0x000000ff08ff99a7 */ /* 0x0003e2000810043f */
[C---:B--2---:R-:W-:Y:S01]  /*8900*/  FADD.FTZ R10, R14.reuse, R127 ;  /* 0x0000007f0e0a7221 */ /* 0x044fe20000010000 */
[----:B------:R-:W-:Y:S01]  /*8910*/  F2FP.BF16.F32.PACK_AB R14, R14, R13 ;  /* 0x0000000d0e0e723e */ /* 0x000fe200000010ff */
[----:B------:R-:W2:Y:S01]  /*8920*/  MUFU.EX2 R3, R3 ;  /* 0x0000000300037308 */ /* 0x000ea20000000800 */
[----:B------:R-:W-:Y:S01]  /*8930*/  F2FP.BF16.F32.PACK_AB R13, R132, R89 ;  /* 0x00000059840d723e */ /* 0x000fe200000010ff */
[-C--:B------:R-:W-:Y:S01]  /*8940*/  FMUL.FTZ R32, R32, R100.reuse ;  /* 0x0000006420207220 */ /* 0x080fe20000410000 */
[-C--:B------:R-:W-:Y:S01]  /*8950*/  FMUL.FTZ R33, R33, R100.reuse ;  /* 0x0000006421217220 */ /* 0x080fe20000410000 */
[-C--:B------:R-:W-:Y:S01]  /*8960*/  FMUL.FTZ R36, R36, R100.reuse ;  /* 0x0000006424247220 */ /* 0x080fe20000410000 */
[----:B-1----:R-:W-:Y:S01]  /*8970*/  FADD.FTZ R8, R132, R111 ;  /* 0x0000006f84087221 */ /* 0x002fe20000010000 */
[----:B------:R-:W-:Y:S01]  /*8980*/  FADD.FTZ R111, R9, R10 ;  /* 0x0000000a096f7221 */ /* 0x000fe20000010000 */
[-C--:B------:R-:W-:Y:S01]  /*8990*/  FMUL.FTZ R37, R37, R100.reuse ;  /* 0x0000006425257220 */ /* 0x080fe20000410000 */
[-C--:B------:R-:W-:Y:S01]  /*89a0*/  FMUL.FTZ R40, R40, R100.reuse ;  /* 0x0000006428287220 */ /* 0x080fe20000410000 */
[----:B---3--:R-:W-:Y:S01]  /*89b0*/  FADD.FTZ R11, R15, R8 ;  /* 0x000000080f0b7221 */ /* 0x008fe20000010000 */
[C---:B------:R-:W-:Y:S01]  /*89c0*/  FADD.FTZ R111, R112.reuse, R111 ;  /* 0x0000006f706f7221 */ /* 0x040fe20000010000 */
[----:B------:R-:W-:Y:S01]  /*89d0*/  F2FP.BF16.F32.PACK_AB R8, R112, R9 ;  /* 0x000000097008723e */ /* 0x000fe200000010ff */
[----:B------:R-:W-:Y:S01]  /*89e0*/  FMUL.FTZ R41, R41, R100 ;  /* 0x0000006429297220 */ /* 0x000fe20000410000 */
[----:B----4-:R-:W-:Y:S01]  /*89f0*/  FADD.FTZ R11, R138, R11 ;  /* 0x0000000b8a0b7221 */ /* 0x010fe20000010000 */
[----:B------:R-:W-:Y:S01]  /*8a00*/  FADD.FTZ R10, R116, R111 ;  /* 0x0000006f740a7221 */ /* 0x000fe20000010000 */
[-CC-:B------:R-:W-:Y:S01]  /*8a10*/  FFMA.FTZ R111, R117, R0.reuse, -R77.reuse ;  /* 0x00000000756f7223 */ /* 0x180fe2000001084d */
[----:B------:R-:W-:Y:S01]  /*8a20*/  FFMA.FTZ R117, R94, R0, -R77 ;  /* 0x000000005e757223 */ /* 0x000fe2000001084d */
[----:B-----5:R-:W-:Y:S01]  /*8a30*/  FADD.FTZ R112, R134, R11 ;  /* 0x0000000b86707221 */ /* 0x020fe20000010000 */
[C---:B------:R-:W-:Y:S01]  /*8a40*/  FADD.FTZ R127, R133.reuse, R10 ;  /* 0x0000000a857f7221 */ /* 0x040fe20000010000 */
[----:B------:R-:W-:Y:S01]  /*8a50*/  F2FP.BF16.F32.PACK_AB R10, R133, R116 ;  /* 0x00000074850a723e */ /* 0x000fe200000010ff */
[----:B------:R-:W-:Y:S01]  /*8a60*/  FMUL.FTZ R44, R44, R100 ;  /* 0x000000642c2c7220 */ /* 0x000fe20000410000 */
[----:B------:R-:W-:Y:S01]  /*8a70*/  FADD.FTZ R112, R131, R112 ;  /* 0x0000007083707221 */ /* 0x000fe20000010000 */
[----:B------:R-:W-:Y:S01]  /*8a80*/  FADD.FTZ R116, R120, R127 ;  /* 0x0000007f78747221 */ /* 0x000fe20000010000 */
[----:B------:R-:W-:Y:S01]  /*8a90*/  F2FP.BF16.F32.PACK_AB R15, R138, R15 ;  /* 0x0000000f8a0f723e */ /* 0x000fe200000010ff */
[----:B------:R-:W1:Y:S01]  /*8aa0*/  MUFU.EX2 R111, R111 ;  /* 0x0000006f006f7308 */ /* 0x000e620000000800 */
[----:B------:R-:W-:Y:S01]  /*8ab0*/  FADD.FTZ R11, R129, R112 ;  /* 0x00000070810b7221 */ /* 0x000fe20000010000 */
[-CC-:B------:R-:W-:Y:S01]  /*8ac0*/  FFMA.FTZ R112, R91, R0.reuse, -R77.reuse ;  /* 0x000000005b707223 */ /* 0x180fe2000001084d */
[----:B------:R-:W-:Y:S01]  /*8ad0*/  FADD.FTZ R91, R121, R116 ;  /* 0x00000074795b7221 */ /* 0x000fe20000010000 */
[-C--:B------:R-:W-:Y:S01]  /*8ae0*/  FFMA.FTZ R116, R105, R0.reuse, -R77 ;  /* 0x0000000069747223 */ /* 0x080fe2000001084d */
[----:B------:R-:W-:Y:S01]  /*8af0*/  FADD.FTZ R126, R142, R11 ;  /* 0x0000000b8e7e7221 */ /* 0x000fe20000010000 */
[-C--:B------:R-:W-:Y:S01]  /*8b00*/  FFMA.FTZ R105, R109, R0.reuse, -R77 ;  /* 0x000000006d697223 */ /* 0x080fe2000001084d */
[----:B------:R-:W-:Y:S01]  /*8b10*/  FADD.FTZ R132, R122, R91 ;  /* 0x0000005b7a847221 */ /* 0x000fe20000010000 */
[----:B------:R-:W-:Y:S01]  /*8b20*/  FFMA.FTZ R91, R104, R0, -R77 ;  /* 0x00000000685b7223 */ /* 0x000fe2000001084d */
[----:B------:R-:W-:Y:S01]  /*8b30*/  FADD.FTZ R89, R21, R126 ;  /* 0x0000007e15597221 */ /* 0x000fe20000010000 */
[----:B------:R-:W-:Y:S01]  /*8b40*/  F2FP.BF16.F32.PACK_AB R11, R142, R129 ;  /* 0x000000818e0b723e */ /* 0x000fe200000010ff */
[----:B------:R3:W4:Y:S01]  /*8b50*/  MUFU.EX2 R94, R112 ;  /* 0x00000070005e7308 */ /* 0x0007220000000800 */
[----:B------:R-:W-:Y:S01]  /*8b60*/  F2FP.BF16.F32.PACK_AB R9, R131, R134 ;  /* 0x000000868309723e */ /* 0x000fe200000010ff */
[----:B------:R-:W-:Y:S01]  /*8b70*/  FADD.FTZ R126, R88, R89 ;  /* 0x00000059587e7221 */ /* 0x000fe20000010000 */
[----:B------:R-:W-:Y:S01]  /*8b80*/  FADD.FTZ R89, R115, R132 ;  /* 0x0000008473597221 */ /* 0x000fe20000010000 */
[----:B------:R5:W-:Y:S01]  /*8b90*/  STSM.16.M88.4 [R22+0x24300], R12 ;  /* 0x0243000c16007844 */ /* 0x000be20000000200 */
[----:B------:R-:W-:Y:S01]  /*8ba0*/  F2FP.BF16.F32.PACK_AB R120, R121, R120 ;  /* 0x000000787978723e */ /* 0x000fe200000010ff */
[----:B------:R-:W-:Y:S01]  /*8bb0*/  FADD.FTZ R109, R123, R126 ;  /* 0x0000007e7b6d7221 */ /* 0x000fe20000010000 */
[----:B------:R-:W-:Y:S01]  /*8bc0*/  FADD.FTZ R126, R114, R89 ;  /* 0x00000059727e7221 */ /* 0x000fe20000010000 */
[-C--:B------:R-:W-:Y:S01]  /*8bd0*/  FFMA.FTZ R89, R86, R0.reuse, -R77 ;  /* 0x0000000056597223 */ /* 0x080fe2000001084d */
[----:B------:R2:W-:Y:S01]  /*8be0*/  STSM.16.M88.4 [R22+0x25b00], R8 ;  /* 0x025b000816007844 */ /* 0x0005e20000000200 */
[----:B------:R-:W-:Y:S01]  /*8bf0*/  FADD.FTZ R104, R136, R109 ;  /* 0x0000006d88687221 */ /* 0x000fe20000010000 */
[----:B------:R-:W-:Y:S01]  /*8c00*/  FADD.FTZ R127, R113, R126 ;  /* 0x0000007e717f7221 */ /* 0x000fe20000010000 */
[----:B------:R-:W-:Y:S01]  /*8c10*/  FFMA.FTZ R109, R97, R0, -R77 ;  /* 0x00000000616d7223 */ /* 0x000fe2000001084d */
[----:B------:R1:W4:Y:S01]  /*8c20*/  MUFU.EX2 R86, R116 ;  /* 0x0000007400567308 */ /* 0x0003220000000800 */
[----:B------:R-:W-:Y:S01]  /*8c30*/  FADD.FTZ R97, R125, R104 ;  /* 0x000000687d617221 */ /* 0x000fe20000010000 */
[----:B------:R-:W-:Y:S01]  /*8c40*/  FADD.FTZ R104, R106, R127 ;  /* 0x0000007f6a687221 */ /* 0x000fe20000010000 */
[----:B------:R-:W-:Y:S01]  /*8c50*/  F2FP.BF16.F32.PACK_AB R121, R88, R21 ;  /* 0x000000155879723e */ /* 0x000fe200000010ff */
[----:B------:R-:W-:Y:S01]  /*8c60*/  FMUL.FTZ R45, R45, R100 ;  /* 0x000000642d2d7220 */ /* 0x000fe20000410000 */
[----:B------:R-:W-:Y:S01]  /*8c70*/  FADD.FTZ R127, R140, R97 ;  /* 0x000000618c7f7221 */ /* 0x000fe20000010000 */
[----:B------:R-:W-:Y:S01]  /*8c80*/  FADD.FTZ R129, R107, R104 ;  /* 0x000000686b817221 */ /* 0x000fe20000010000 */
[----:B------:R-:W-:Y:S01]  /*8c90*/  F2FP.BF16.F32.PACK_AB R88, R99, R98 ;  /* 0x000000626358723e */ /* 0x000fe200000010ff */
[----:B------:R-:W4:Y:S01]  /*8ca0*/  MUFU.EX2 R97, R117 ;  /* 0x0000007500617308 */ /* 0x000f220000000800 */
[----:B------:R-:W-:Y:S01]  /*8cb0*/  FADD.FTZ R104, R118, R127 ;  /* 0x0000007f76687221 */ /* 0x000fe20000010000 */
[----:B---3--:R-:W-:Y:S01]  /*8cc0*/  FADD.FTZ R112, R98, R129 ;  /* 0x0000008162707221 */ /* 0x008fe20000010000 */
[----:B------:R-:W-:Y:S01]  /*8cd0*/  F2FP.BF16.F32.PACK_AB R122, R115, R122 ;  /* 0x0000007a737a723e */ /* 0x000fe200000010ff */
[----:B------:R-:W-:Y:S01]  /*8ce0*/  FMUL.FTZ R48, R48, R100 ;  /* 0x0000006430307220 */ /* 0x000fe20000410000 */
[----:B------:R-:W-:Y:S01]  /*8cf0*/  FADD.FTZ R77, R119, R104 ;  /* 0x00000068774d7221 */ /* 0x000fe20000010000 */
[----:B------:R-:W-:Y:S01]  /*8d00*/  FADD.FTZ R127, R99, R112 ;  /* 0x00000070637f7221 */ /* 0x000fe20000010000 */
[----:B------:R-:W-:Y:S01]  /*8d10*/  F2FP.BF16.F32.PACK_AB R106, R107, R106 ;  /* 0x0000006a6b6a723e */ /* 0x000fe200000010ff */
[----:B------:R3:W4:Y:S01]  /*8d20*/  MUFU.EX2 R112, R105 ;  /* 0x0000006900707308 */ /* 0x0007220000000800 */
[----:B-1----:R-:W-:Y:S01]  /*8d30*/  FADD.FTZ R116, R76, R77 ;  /* 0x0000004d4c747221 */ /* 0x002fe20000010000 */
[----:B------:R-:W-:Y:S01]  /*8d40*/  FADD.FTZ R126, R90, R127 ;  /* 0x0000007f5a7e7221 */ /* 0x000fe20000010000 */
[----:B------:R-:W-:Y:S01]  /*8d50*/  F2FP.BF16.F32.PACK_AB R123, R136, R123 ;  /* 0x0000007b887b723e */ /* 0x000fe200000010ff */
[----:B------:R-:W-:Y:S01]  /*8d60*/  FMUL.FTZ R49, R49, R100 ;  /* 0x0000006431317220 */ /* 0x000fe20000410000 */
[----:B------:R-:W-:Y:S01]  /*8d70*/  FADD.FTZ R116, R101, R116 ;  /* 0x0000007465747221 */ /* 0x000fe20000010000 */
[----:B-----5:R-:W-:Y:S01]  /*8d80*/  FADD.FTZ R15, R95, R126 ;  /* 0x0000007e5f0f7221 */ /* 0x020fe20000010000 */
[----:B------:R-:W-:Y:S01]  /*8d90*/  F2FP.BF16.F32.PACK_AB R104, R113, R114 ;  /* 0x000000727168723e */ /* 0x000fe200000010ff */
[----:B------:R1:W5:Y:S01]  /*8da0*/  MUFU.EX2 R13, R91 ;  /* 0x0000005b000d7308 */ /* 0x0003620000000800 */
[----:B--2---:R-:W-:Y:S01]  /*8db0*/  FADD.FTZ R9, R7, R116 ;  /* 0x0000007407097221 */ /* 0x004fe20000010000 */
[----:B------:R-:W-:Y:S01]  /*8dc0*/  FADD.FTZ R8, R82, R15 ;  /* 0x0000000f52087221 */ /* 0x000fe20000010000 */
[----:B---3--:R-:W-:Y:S01]  /*8dd0*/  F2FP.BF16.F32.PACK_AB R105, R140, R125 ;  /* 0x0000007d8c69723e */ /* 0x008fe200000010ff */
[----:B------:R-:W-:Y:S01]  /*8de0*/  STSM.16.M88.4 [R22+0x27300], R120 ;  /* 0x0273007816007844 */ /* 0x000fe20000000200 */
[----:B------:R-:W-:Y:S01]  /*8df0*/  FADD.FTZ R9, R124, R9 ;  /* 0x000000097c097221 */ /* 0x000fe20000010000 */
[----:B------:R-:W-:Y:S01]  /*8e00*/  FADD.FTZ R11, R83, R8 ;  /* 0x00000008530b7221 */ /* 0x000fe20000010000 */
[----:B------:R-:W-:Y:S01]  /*8e10*/  F2FP.BF16.F32.PACK_AB R107, R119, R118 ;  /* 0x00000076776b723e */ /* 0x000fe200000010ff */
[----:B------:R2:W3:Y:S01]  /*8e20*/  MUFU.EX2 R12, R89 ;  /* 0x00000059000c7308 */ /* 0x0004e20000000800 */
[----:B------:R-:W-:Y:S01]  /*8e30*/  FADD.FTZ R8, R4, R9 ;  /* 0x0000000904087221 */ /* 0x000fe20000010000 */
[----:B------:R-:W-:Y:S01]  /*8e40*/  FADD.FTZ R10, R20, R11 ;  /* 0x0000000b140a7221 */ /* 0x000fe20000010000 */
[----:B------:R-:W-:Y:S01]  /*8e50*/  F2FP.BF16.F32.PACK_AB R90, R95, R90 ;  /* 0x0000005a5f5a723e */ /* 0x000fe200000010ff */
[----:B------:R-:W-:Y:S01]  /*8e60*/  STSM.16.M88.4 [R22+0x28b00], R104 ;  /* 0x028b006816007844 */ /* 0x000fe20000000200 */
[----:B------:R-:W-:Y:S01]  /*8e70*/  FADD.FTZ R9, R3, R8 ;  /* 0x0000000803097221 */ /* 0x000fe20000010000 */
[----:B------:R-:W-:Y:S01]  /*8e80*/  FADD.FTZ R11, R75, R10 ;  /* 0x0000000a4b0b7221 */ /* 0x000fe20000010000 */
[----:B-1----:R-:W-:Y:S01]  /*8e90*/  F2FP.BF16.F32.PACK_AB R91, R124, R7 ;  /* 0x000000077c5b723e */ /* 0x002fe200000010ff */
[----:B------:R-:W1:Y:S01]  /*8ea0*/  MUFU.EX2 R98, R109 ;  /* 0x0000006d00627308 */ /* 0x000e620000000800 */
[----:B------:R-:W-:Y:S01]  /*8eb0*/  FADD.FTZ R8, R102, R9 ;  /* 0x0000000966087221 */ /* 0x000fe20000010000 */
[----:B------:R-:W-:Y:S01]  /*8ec0*/  FADD.FTZ R14, R74, R11 ;  /* 0x0000000b4a0e7221 */ /* 0x000fe20000010000 */
[----:B--2---:R-:W-:Y:S01]  /*8ed0*/  F2FP.BF16.F32.PACK_AB R89, R101, R76 ;  /* 0x0000004c6559723e */ /* 0x004fe200000010ff */
[----:B------:R-:W-:Y:S01]  /*8ee0*/  FMUL.FTZ R52, R52, R100 ;  /* 0x0000006434347220 */ /* 0x000fe20000410000 */
[----:B------:R-:W-:Y:S01]  /*8ef0*/  FADD.FTZ R10, R111, R8 ;  /* 0x000000086f0a7221 */ /* 0x000fe20000010000 */
[----:B------:R-:W-:Y:S01]  /*8f00*/  FADD.FTZ R11, R79, R14 ;  /* 0x0000000e4f0b7221 */ /* 0x000fe20000010000 */
[----:B------:R-:W-:Y:S01]  /*8f10*/  F2FP.BF16.F32.PACK_AB R8, R83, R82 ;  /* 0x000000525308723e */ /* 0x000fe200000010ff */
[----:B------:R-:W-:Y:S01]  /*8f20*/  STSM.16.M88.4 [R22+0x2a300], R88 ;  /* 0x02a3005816007844 */ /* 0x000fe20000000200 */
[----:B------:R-:W-:Y:S01]  /*8f30*/  FADD.FTZ R9, R103, R10 ;  /* 0x0000000a67097221 */ /* 0x000fe20000010000 */
[----:B------:R-:W-:Y:S01]  /*8f40*/  FADD.FTZ R14, R78, R11 ;  /* 0x0000000b4e0e7221 */ /* 0x000fe20000010000 */
[----:B------:R-:W-:Y:S01]  /*8f50*/  F2FP.BF16.F32.PACK_AB R10, R75, R20 ;  /* 0x000000144b0a723e */ /* 0x000fe200000010ff */
[----:B------:R-:W-:Y:S01]  /*8f60*/  FMUL.FTZ R53, R53, R100 ;  /* 0x0000006435357220 */ /* 0x000fe20000410000 */
[----:B----4-:R-:W-:Y:S01]  /*8f70*/  FADD.FTZ R9, R94, R9 ;  /* 0x000000095e097221 */ /* 0x010fe20000010000 */
[----:B------:R-:W-:Y:S01]  /*8f80*/  FADD.FTZ R11, R87, R14 ;  /* 0x0000000e570b7221 */ /* 0x000fe20000010000 */
[----:B------:R-:W-:Y:S01]  /*8f90*/  F2FP.BF16.F32.PACK_AB R76, R79, R74 ;  /* 0x0000004a4f4c723e */ /* 0x000fe200000010ff */
[----:B------:R-:W-:Y:S01]  /*8fa0*/  FMUL.FTZ R56, R56, R100 ;  /* 0x0000006438387220 */ /* 0x000fe20000410000 */
[----:B------:R-:W-:Y:S01]  /*8fb0*/  FADD.FTZ R14, R86, R9 ;  /* 0x00000009560e7221 */ /* 0x000fe20000010000 */
[----:B------:R-:W-:Y:S01]  /*8fc0*/  FADD.FTZ R20, R80, R11 ;  /* 0x0000000b50147221 */ /* 0x000fe20000010000 */
[----:B------:R-:W-:Y:S01]  /*8fd0*/  F2FP.BF16.F32.PACK_AB R9, R3, R4 ;  /* 0x000000040309723e */ /* 0x000fe200000010ff */
[----:B------:R-:W-:Y:S01]  /*8fe0*/  FMUL.FTZ R57, R57, R100 ;  /* 0x0000006439397220 */ /* 0x000fe20000410000 */
        /* <DEDUP_REMOVED lines=11> */
[C---:B-----5:R-:W-:Y:S01]  /*90a0*/  FADD.FTZ R3, R13.reuse, R4 ;  /* 0x000000040d037221 */ /* 0x060fe20000010000 */
[----:B------:R-:W-:Y:S01]  /*90b0*/  F2FP.BF16.F32.PACK_AB R81, R13, R112 ;  /* 0x000000700d51723e */ /* 0x000fe200000010ff */
[----:B------:R-:W-:Y:S01]  /*90c0*/  STSM.16.M88.4 [R22+0x2d300], R76 ;  /* 0x02d3004c16007844 */ /* 0x000fe20000000200 */
[----:B---3--:R-:W-:Y:S01]  /*90d0*/  F2FP.BF16.F32.PACK_AB R83, R96, R12 ;  /* 0x0000000c6053723e */ /* 0x008fe200000010ff */
[----:B------:R-:W-:Y:S01]  /*90e0*/  FADD.FTZ R3, R12, R3 ;  /* 0x000000030c037221 */ /* 0x000fe20000010000 */
[----:B------:R-:W-:Y:S01]  /*90f0*/  FADD.FTZ R7, R85, R14 ;  /* 0x0000000e55077221 */ /* 0x000fe20000010000 */
[-C--:B------:R-:W-:Y:S01]  /*9100*/  FMUL.FTZ R60, R60, R100.reuse ;  /* 0x000000643c3c7220 */ /* 0x080fe20000410000 */
[----:B------:R-:W-:Y:S01]  /*9110*/  FMUL.FTZ R61, R61, R100 ;  /* 0x000000643d3d7220 */ /* 0x000fe20000410000 */
[----:B------:R-:W-:Y:S01]  /*9120*/  STSM.16.M88.4 [R22+0x2eb00], R80 ;  /* 0x02eb005016007844 */ /* 0x000fe20000000200 */
[----:B------:R-:W-:Y:S01]  /*9130*/  FADD.FTZ R3, R96, R3 ;  /* 0x0000000360037221 */ /* 0x000fe20000010000 */
[C---:B--2---:R-:W-:Y:S01]  /*9140*/  F2FP.BF16.F32.PACK_AB R8, R93.reuse, R72 ;  /* 0x000000485d08723e */ /* 0x044fe200000010ff */
[----:B------:R-:W-:Y:S01]  /*9150*/  FADD.FTZ R4, R72, R7 ;  /* 0x0000000748047221 */ /* 0x000fe20000010000 */
[----:B-1----:R-:W-:Y:S01]  /*9160*/  F2FP.BF16.F32.PACK_AB R9, R108, R98 ;  /* 0x000000626c09723e */ /* 0x002fe200000010ff */
[----:B------:R-:W-:Y:S01]  /*9170*/  FADD.FTZ R3, R98, R3 ;  /* 0x0000000362037221 */ /* 0x000fe20000010000 */
[----:B------:R-:W-:Y:S01]  /*9180*/  F2FP.BF16.F32.PACK_AB R10, R92, R73 ;  /* 0x000000495c0a723e */ /* 0x000fe200000010ff */
[----:B------:R-:W-:Y:S01]  /*9190*/  FADD.FTZ R4, R93, R4 ;  /* 0x000000045d047221 */ /* 0x000fe20000010000 */
[----:B------:R-:W-:Y:S01]  /*91a0*/  F2FP.BF16.F32.PACK_AB R11, R130, R128 ;  /* 0x00000080820b723e */ /* 0x000fe200000010ff */
[----:B------:R-:W-:Y:S01]  /*91b0*/  FADD.FTZ R3, R108, R3 ;  /* 0x000000036c037221 */ /* 0x000fe20000010000 */
[-C--:B------:R-:W-:Y:S01]  /*91c0*/  FMUL.FTZ R64, R64, R100.reuse ;  /* 0x0000006440407220 */ /* 0x080fe20000410000 */
[----:B------:R-:W-:Y:S01]  /*91d0*/  FADD.FTZ R73, R73, R4 ;  /* 0x0000000449497221 */ /* 0x000fe20000010000 */
[-C--:B------:R-:W-:Y:S01]  /*91e0*/  FMUL.FTZ R65, R65, R100.reuse ;  /* 0x0000006441417220 */ /* 0x080fe20000410000 */
[----:B------:R1:W-:Y:S01]  /*91f0*/  STSM.16.M88.4 [R22+0x30300], R8 ;  /* 0x0303000816007844 */ /* 0x0003e20000000200 */
[----:B------:R-:W-:Y:S01]  /*9200*/  FADD.FTZ R3, R128, R3 ;  /* 0x0000000380037221 */ /* 0x000fe20000010000 */
        /* <DEDUP_REMOVED lines=8> */
[----:B------:R-:W-:Y:S01]  /*9290*/  FADD.FTZ R3, R130, R3 ;  /* 0x0000000382037221 */ /* 0x000fe20000010000 */
        /* <DEDUP_REMOVED lines=10> */
[----:B-1----:R-:W-:-:S02]  /*9340*/  IMAD.U32 R9, RZ, RZ, UR7 ;  /* 0x00000007ff097e24 */ /* 0x002fc4000f8e00ff */
        /* <DEDUP_REMOVED lines=18> */
[----:B------:R-:W-:Y:S05]  /*9470*/  @P2 BRA `(.L_x_1543) ;  /* 0xffffffbc00942947 */ /* 0x000fea000383ffff */
[----:B------:R-:W-:-:S05]  /*9480*/  UMOV UR45, UR6 ;  /* 0x00000006002d7c82 */ /* 0x000fca0008000000 */
.L_x_1534:
[----:B------:R-:W-:-:S13]  /*9490*/  ISETP.LE.AND P2, PT, RZ, UR45, PT ;  /* 0x0000002dff007c0c */ /* 0x000fda000bf43270 */
[----:B------:R-:W-:Y:S05]  /*94a0*/  @!P2 BRA `(.L_x_1544) ;  /* 0x0000003400e4a947 */ /* 0x000fea0003800000 */
[----:B------:R-:W-:Y:S01]  /*94b0*/  R2UR UR60, R148 ;  /* 0x00000000943c72ca */ /* 0x000fe200000e0000 */
[----:B------:R-:W-:Y:S01]  /*94c0*/  IMAD.MOV.U32 R9, RZ, RZ, R137 ;  /* 0x000000ffff097224 */ /* 0x000fe200078e0089 */
[----:B------:R-:W-:Y:S01]  /*94d0*/  UMOV UR41, UR46 ;  /* 0x0000002e00297c82 */ /* 0x000fe20008000000 */
[----:B------:R-:W-:-:S12]  /*94e0*/  IMAD.MOV.U32 R6, RZ, RZ, R5 ;  /* 0x000000ffff067224 */ /* 0x000fd800078e0005 */
.L_x_1553:
[----:B------:R-:W-:Y:S01]  /*94f0*/  R2UR UR7, R146 ;  /* 0x00000000920772ca */ /* 0x000fe200000e0000 */
[----:B------:R-:W-:-:S04]  /*9500*/  UIADD3 UR46, UR41, 0x1, URZ ;  /* 0x00000001292e7890 */ /* 0x000fc8000fffe03f */
[----:B------:R-:W-:-:S04]  /*9510*/  UISETP.NE.AND UP0, UPT, UR46, 0x2, UPT ;  /* 0x000000022e00788c */ /* 0x000fc8000bf05270 */
[----:B------:R-:W-:Y:S02]  /*9520*/  USEL UR6, URZ, 0x1, UP0 ;  /* 0x000000013f067887 */ /* 0x000fe40008000000 */
[----:B------:R-:W-:Y:S02]  /*9530*/  USEL UR46, UR46, URZ, UP0 ;  /* 0x0000003f2e2e7287 */ /* 0x000fe40008000000 */
[----:B------:R-:W-:Y:S01]  /*9540*/  ISETP.NE.AND P3, PT, RZ, UR7, PT ;  /* 0x00000007ff007c0c */ /* 0x000fe2000bf65270 */
[----:B------:R-:W-:-:S06]  /*9550*/  ULOP3.LUT UR6, UR60, UR6, URZ, 0x3c, !UPT ;  /* 0x000000063c067292 */ /* 0x000fcc000f8e3c3f */
[----:B------:R-:W-:-:S06]  /*9560*/  IMAD.U32 R148, RZ, RZ, UR6 ;  /* 0x00000006ff947e24 */ /* 0x000fcc000f8e00ff */
[----:B------:R-:W-:Y:S05]  /*9570*/  @P3 BRA `(.L_x_1545) ;  /* 0x0000000000303947 */ /* 0x000fea0003800000 */
[----:B------:R-:W-:Y:S05]  /*9580*/  @!P0 BRA `(.L_x_1546) ;  /* 0x0000000000048947 */ /* 0x000fea0003800000 */
[----:B------:R-:W-:Y:S01]  /*9590*/  BPT.TRAP 0x1 ;  /* 0x000000040000795c */ /* 0x000fe20000300000 */
.L_x_1546:
[----:B------:R-:W-:Y:S01]  /*95a0*/  R2UR UR7, R148 ;  /* 0x00000000940772ca */ /* 0x000fe200000e0000 */
[----:B------:R-:W-:-:S12]  /*95b0*/  ULEA UR6, UR46, UR47, 0x3 ;  /* 0x0000002f2e067291 */ /* 0x000fd8000f8e183f */
[----:B------:R-:W-:-:S05]  /*95c0*/  IMAD.U32 R0, RZ, RZ, UR7 ;  /* 0x00000007ff007e24 */ /* 0x000fca000f8e00ff */
[----:B------:R-:W-:-:S04]  /*95d0*/  SHF.L.U32 R0, R0, 0x1f, RZ ;  /* 0x0000001f00007819 */ /* 0x000fc800000006ff */
[----:B------:R1:W2:Y:S01]  /*95e0*/  SYNCS.PHASECHK.TRANS64.TRYWAIT P2, [UR6+0x31c30], R0 ;  /* 0x031c3000ff0075a7 */ /* 0x0002a20008040146 */
[----:B------:R-:W-:Y:S05]  /*95f0*/  @!P0 BRA `(.L_x_1547) ;  /* 0x0000000000048947 */ /* 0x000fea0003800000 */
[----:B------:R-:W-:Y:S01]  /*9600*/  BPT.TRAP 0x1 ;  /* 0x000000040000795c */ /* 0x000fe20000300000 */
.L_x_1547:
[----:B--2---:R-:W-:Y:S05]  /*9610*/  @P2 BRA `(.L_x_1545) ;  /* 0x0000000000082947 */ /* 0x004fea0003800000 */
[----:B------:R-:W2:Y:S02]  /*9620*/  SYNCS.PHASECHK.TRANS64.TRYWAIT P2, [UR6+0x31c30], R0 ;  /* 0x031c3000ff0075a7 */ /* 0x000ea40008040146 */
[----:B--2---:R-:W-:Y:S05]  /*9630*/  @!P2 BRA `(.L_x_1548) ;  /* 0x00000080006ca947 */ /* 0x004fea0003800000 */
.L_x_1545:
        /* <DEDUP_REMOVED lines=358> */
.L_x_1550:
[----:B------:R-:W-:Y:S01]  /*aca0*/  ULEA UR6, UR41, UR47, 0x3 ;  /* 0x0000002f29067291 */ /* 0x000fe2000f8e183f */
[----:B------:R-:W-:-:S05]  /*acb0*/  IMAD.U32 R0, RZ, RZ, UR60 ;  /* 0x0000003cff007e24 */ /* 0x000fca000f8e00ff */
[----:B------:R-:W-:-:S04]  /*acc0*/  SHF.L.U32 R0, R0, 0x1f, RZ ;  /* 0x0000001f00007819 */ /* 0x000fc800000006ff */
[----:B------:R1:W2:Y:S01]  /*acd0*/  SYNCS.PHASECHK.TRANS64.TRYWAIT P2, [UR6+0x31c50], R0 ;  /* 0x031c5000ff0075a7 */ /* 0x0002a20008040146 */
[----:B------:R-:W-:Y:S05]  /*ace0*/  @!P0 BRA `(.L_x_1551) ;  /* 0x0000000000048947 */ /* 0x000fea0003800000 */
[----:B------:R-:W-:Y:S01]  /*acf0*/  BPT.TRAP 0x1 ;  /* 0x000000040000795c */ /* 0x000fe20000300000 */
.L_x_1551:
[----:B--2---:R-:W-:Y:S05]  /*ad00*/  @P2 BRA `(.L_x_1549) ;  /* 0x0000000000082947 */ /* 0x004fea0003800000 */
[----:B------:R-:W2:Y:S02]  /*ad10*/  SYNCS.PHASECHK.TRANS64.TRYWAIT P2, [UR6+0x31c50], R0 ;  /* 0x031c5000ff0075a7 */ /* 0x000ea40008040146 */
[----:B--2---:R-:W-:Y:S05]  /*ad20*/  @!P2 BRA `(.L_x_1552) ;  /* 0x0000006800c8a947 */ /* 0x004fea0003800000 */
.L_x_1549:
[----:B------:R-:W-:Y:S01]  /*ad30*/  UIADD3 UR6, UR47, 0x200, URZ ;  /* 0x000002002f067890 */ /* 0x000fe2000fffe03f */
[----:B------:R-:W-:Y:S01]  /*ad40*/  R2UR UR10, R145 ;  /* 0x00000000910a72ca */ /* 0x000fe200000e0000 */
[----:B------:R-:W-:Y:S01]  /*ad50*/  WARPGROUP.ARRIVE ;  /* 0x00000000000079c5 */ /* 0x000fe20000000000 */
[----:B------:R-:W-:Y:S01]  /*ad60*/  UMOV UR29, 0xc0000010 ;  /* 0xc0000010001d7882 */ /* 0x000fe20000000000 */
[----:B------:R-:W-:Y:S01]  /*ad70*/  USHF.R.U32.HI UR6, URZ, 0x4, UR6 ;  /* 0x000000043f067899 */ /* 0x000fe20008011606 */
[----:B-12---:R-:W-:Y:S01]  /*ad80*/  FMNMX.FTZ R0, R136, R6, !PT ;  /* 0x0000000688007209 */ /* 0x006fe20007810000 */
[----:B------:R-:W-:Y:S01]  /*ad90*/  UMOV UR31, 0x80000020 ;  /* 0x80000020001f7882 */ /* 0x000fe20000000000 */
[----:B------:R-:W-:Y:S01]  /*ada0*/  FMNMX.FTZ R12, R138, R9, !PT ;  /* 0x000000098a0c7209 */ /* 0x000fe20007810000 */
[----:B------:R-:W-:Y:S01]  /*adb0*/  ULOP3.LUT UR6, UR6, 0x3fff, URZ, 0xc0, !UPT ;  /* 0x00003fff06067892 */ /* 0x000fe2000f8ec03f */
[----:B------:R-:W-:Y:S02]  /*adc0*/  FMNMX.FTZ R5, R137, R0, !PT ;  /* 0x0000000089057209 */ /* 0x000fe40007810000 */
[----:B------:R-:W-:Y:S01]  /*add0*/  ISETP.GE.U32.AND P2, PT, R2, 0x180, PT ;  /* 0x000001800200780c */ /* 0x000fe20003f46070 */
[----:B------:R-:W-:Y:S01]  /*ade0*/  ULOP3.LUT UR7, UR6, 0x2400000, URZ, 0xfc, !UPT ;  /* 0x0240000006077892 */ /* 0x000fe2000f8efc3f */
[----:B------:R-:W-:Y:S01]  /*adf0*/  FMNMX.FTZ R0, R140, R5, !PT ;  /* 0x000000058c007209 */ /* 0x000fe20007810000 */
[----:B------:R-:W-:Y:S01]  /*ae00*/  ULOP3.LUT UR6, UR10, 0x10000, URZ, 0xfc, !UPT ;  /* 0x000100000a067892 */ /* 0x000fe2000f8efc3f */
[----:B------:R-:W-:Y:S01]  /*ae10*/  R2UR UR60, R148 ;  /* 0x00000000943c72ca */ /* 0x000fe200000e0000 */
        /* <DEDUP_REMOVED lines=46> */
[----:B------:R-:W-:-:S04]  /*b100*/  FMNMX.FTZ R0, R76, R5, !PT ;  /* 0x000000054c007209 */ /* 0x000fc80007810000 */
[----:B------:R-:W-:-:S05]  /*b110*/  FMNMX.FTZ R7, R77, R0, !PT ;  /* 0x000000004d077209 */ /* 0x000fca0007810000 */
[----:B------:R-:W1:Y:S02]  /*b120*/  SHFL.BFLY PT, R0, R7, 0x2, 0x1f ;  /* 0x0c401f0007007f89 */ /* 0x000e6400000e0000 */
[----:B-1----:R-:W-:Y:S02]  /*b130*/  FMNMX.FTZ R8, R7, R0, !PT ;  /* 0x0000000007087209 */ /* 0x002fe40007810000 */
[----:B------:R-:W1:Y:S03]  /*b140*/  LDC R0, c[0x0][0x988] ;  /* 0x00026200ff007b82 */ /* 0x000e660000000800 */
[----:B------:R-:W2:Y:S02]  /*b150*/  SHFL.BFLY PT, R5, R8, 0x1, 0x1f ;  /* 0x0c201f0008057f89 */ /* 0x000ea400000e0000 */
[----:B--2---:R-:W-:-:S05]  /*b160*/  FMNMX.FTZ R5, R8, R5, !PT ;  /* 0x0000000508057209 */ /* 0x004fca0007810000 */
[----:B------:R-:W-:-:S04]  /*b170*/  FADD.FTZ R11, -R5, R6 ;  /* 0x00000006050b7221 */ /* 0x000fc80000010100 */
[-C--:B-1----:R-:W-:Y:S01]  /*b180*/  FMUL.FTZ R7, R11, R0.reuse ;  /* 0x000000000b077220 */ /* 0x082fe20000410000 */
        /* <DEDUP_REMOVED lines=11> */
[----:B------:R-:W-:Y:S01]  /*b240*/  MUFU.EX2 R7, R7 ;  /* 0x0000000700077308 */ /* 0x000fe20000000800 */
[-CC-:B------:R-:W-:Y:S01]  /*b250*/  FFMA.FTZ R132, R132, R0.reuse, -R11.reuse ;  /* 0x0000000084847223 */ /* 0x180fe2000001080b */
[----:B------:R-:W-:Y:S01]  /*b260*/  FFMA.FTZ R8, R140, R0, -R11 ;  /* 0x000000008c087223 */ /* 0x000fe2000001080b */
[----:B------:R-:W-:Y:S01]  /*b270*/  FMNMX.FTZ R14, R130, R133, !PT ;  /* 0x00000085820e7209 */ /* 0x000fe20007810000 */
[----:B------:R-:W-:-:S02]  /*b280*/  WARPGROUP.DEPBAR.LE gsb0, 0x0 ;  /* 0x00008000000079c5 */ /* 0x000fc40000010000 */
[----:B------:R-:W-:Y:S01]  /*b290*/  WARPGROUP.ARRIVE ;  /* 0x00000000000079c5 */ /* 0x000fe20000000000 */
[----:B------:R-:W-:Y:S01]  /*b2a0*/  FMNMX.FTZ R133, R131, R14, !PT ;  /* 0x0000000e83857209 */ /* 0x000fe20007810000 */
[----:B------:R-:W-:Y:S01]  /*b2b0*/  MUFU.EX2 R6, R6 ;  /* 0x0000000600067308 */ /* 0x000fe20000000800 */
[-CC-:B------:R-:W-:Y:S01]  /*b2c0*/  FFMA.FTZ R15, R141, R0.reuse, -R11.reuse ;  /* 0x000000008d0f7223 */ /* 0x180fe2000001080b */
[-CC-:B------:R-:W-:Y:S01]  /*b2d0*/  FFMA.FTZ R121, R121, R0.reuse, -R11.reuse ;  /* 0x0000000079797223 */ /* 0x180fe2000001080b */
[----:B------:R-:W-:Y:S01]  /*b2e0*/  FMNMX.FTZ R20, R134, R133, !PT ;  /* 0x0000008586147209 */ /* 0x000fe20007810000 */
[----:B------:R-:W-:Y:S01]  /*b2f0*/  HGMMA.64x96x16.F32.BF16 R24, gdesc[UR28].tnspB, R24, gsb0 ;  /* 0x416000001c1879f0 */ /* 0x000fe20008001818 */
[----:B------:R-:W-:Y:S01]  /*b300*/  UIADD3 UR28, UR6, 0x480, URZ ;  /* 0x00000480061c7890 */ /* 0x000fe2000fffe03f */
[--C-:B------:R-:W-:Y:S01]  /*b310*/  FFMA.FTZ R125, R125, R0, -R11.reuse ;  /* 0x000000007d7d7223 */ /* 0x100fe2000001080b */
[----:B------:R-:W-:Y:S01]  /*b320*/  UIADD3 UR30, UR7, 0xc0, URZ ;  /* 0x000000c0071e7890 */ /* 0x000fe2000fffe03f */
[----:B------:R-:W-:Y:S01]  /*b330*/  FMNMX.FTZ R133, R135, R20, !PT ;  /* 0x0000001487857209 */ /* 0x000fe20007810000 */
[----:B------:R-:W-:Y:S01]  /*b340*/  UMOV UR29, 0xc0000010 ;  /* 0xc0000010001d7882 */ /* 0x000fe20000000000 */
[----:B------:R-:W-:Y:S01]  /*b350*/  UMOV UR31, 0x80000020 ;  /* 0x80000020001f7882 */ /* 0x000fe20000000000 */
[----:B------:R1:W-:Y:S01]  /*b360*/  MUFU.EX2 R14, R120 ;  /* 0x00000078000e7308 */ /* 0x0003e20000000800 */
[----:B------:R-:W-:Y:S01]  /*b370*/  FMNMX.FTZ R20, R122, R133, !PT ;  /* 0x000000857a147209 */ /* 0x000fe20007810000 */
[-CC-:B------:R-:W-:Y:S01]  /*b380*/  FFMA.FTZ R112, R112, R0.reuse, -R11.reuse ;  /* 0x0000000070707223 */ /* 0x180fe2000001080b */
[-CC-:B------:R-:W-:Y:S01]  /*b390*/  FFMA.FTZ R113, R113, R0.reuse, -R11.reuse ;  /* 0x0000000071717223 */ /* 0x180fe2000001080b */
[--C-:B------:R-:W-:Y:S01]  /*b3a0*/  FFMA.FTZ R116, R116, R0, -R11.reuse ;  /* 0x0000000074747223 */ /* 0x100fe2000001080b */
[----:B------:R-:W-:Y:S01]  /*b3b0*/  FMNMX.FTZ R133, R123, R20, !PT ;  /* 0x000000147b857209 */ /* 0x000fe20007810000 */
[-CC-:B------:R-:W-:Y:S01]  /*b3c0*/  FFMA.FTZ R117, R117, R0.reuse, -R11.reuse ;  /* 0x0000000075757223 */ /* 0x180fe2000001080b */
[-CC-:B------:R-:W-:Y:S01]  /*b3d0*/  FFMA.FTZ R104, R104, R0.reuse, -R11.reuse ;  /* 0x0000000068687223 */ /* 0x180fe2000001080b */
[----:B------:R2:W-:Y:S01]  /*b3e0*/  MUFU.EX2 R20, R124 ;  /* 0x0000007c00147308 */ /* 0x0005e20000000800 */
[----:B-1----:R-:W-:Y:S01]  /*b3f0*/  FMNMX.FTZ R120, R126, R133, !PT ;  /* 0x000000857e787209 */ /* 0x002fe20007810000 */
[-CC-:B------:R-:W-:Y:S01]  /*b400*/  FFMA.FTZ R105, R105, R0.reuse, -R11.reuse ;  /* 0x0000000069697223 */ /* 0x180fe2000001080b */
[-CC-:B------:R-:W-:Y:S01]  /*b410*/  FFMA.FTZ R108, R108, R0.reuse, -R11.reuse ;  /* 0x000000006c6c7223 */ /* 0x180fe2000001080b */
[--C-:B------:R-:W-:Y:S01]  /*b420*/  FFMA.FTZ R109, R109, R0, -R11.reuse ;  /* 0x000000006d6d7223 */ /* 0x100fe2000001080b */
[----:B------:R-:W-:Y:S01]  /*b430*/  FMNMX.FTZ R133, R127, R120, !PT ;  /* 0x000000787f857209 */ /* 0x000fe20007810000 */
[-CC-:B------:R-:W-:Y:S01]  /*b440*/  FFMA.FTZ R96, R96, R0.reuse, -R11.reuse ;  /* 0x0000000060607223 */ /* 0x180fe2000001080b */
[-CC-:B------:R-:W-:Y:S01]  /*b450*/  FFMA.FTZ R97, R97, R0.reuse, -R11.reuse ;  /* 0x0000000061617223 */ /* 0x180fe2000001080b */
[----:B------:R-:W-:Y:S01]  /*b460*/  MUFU.EX2 R13, R13 ;  /* 0x0000000d000d7308 */ /* 0x000fe20000000800 */
        /* <DEDUP_REMOVED lines=18> */
[----:B------:R-:W-:-:S02]  /*b590*/  FFMA.FTZ R77, R77, R0, -R11 ;  /* 0x000000004d4d7223 */ /* 0x000fc4000001080b */
        /* <DEDUP_REMOVED lines=34> */
[----:B--2---:R-:W-:Y:S01]  /*b7c0*/  FMNMX.FTZ R124, R79, R120, !PT ;  /* 0x000000784f7c7209 */ /* 0x004fe20007810000 */
[----:B------:R-:W-:-:S04]  /*b7d0*/  FFMA.FTZ R120, R80, R0, -R11 ;  /* 0x0000000050787223 */ /* 0x000fc8000001080b */
[----:B------:R-:W2:Y:S02]  /*b7e0*/  SHFL.BFLY PT, R133, R124, 0x2, 0x1f ;  /* 0x0c401f007c857f89 */ /* 0x000ea400000e0000 */
[----:B------:R-:W-:Y:S08]  /*b7f0*/  MUFU.EX2 R117, R117 ;  /* 0x0000007500757308 */ /* 0x000ff00000000800 */
[----:B------:R-:W-:Y:S08]  /*b800*/  MUFU.EX2 R104, R104 ;  /* 0x0000006800687308 */ /* 0x000ff00000000800 */
[----:B------:R-:W-:Y:S01]  /*b810*/  MUFU.EX2 R105, R105 ;  /* 0x0000006900697308 */ /* 0x000fe20000000800 */
[----:B--2---:R-:W-:Y:S01]  /*b820*/  FMNMX.FTZ R80, R124, R133, !PT ;  /* 0x000000857c507209 */ /* 0x004fe20007810000 */
[----:B------:R-:W-:-:S06]  /*b830*/  FFMA.FTZ R133, R81, R0, -R11 ;  /* 0x0000000051857223 */ /* 0x000fcc000001080b */
[----:B------:R-:W-:Y:S01]  /*b840*/  MUFU.EX2 R108, R108 ;  /* 0x0000006c006c7308 */ /* 0x000fe20000000800 */
[----:B------:R-:W2:Y:S07]  /*b850*/  SHFL.BFLY PT, R137, R80, 0x1, 0x1f ;  /* 0x0c201f0050897f89 */ /* 0x000eae00000e0000 */
[----:B------:R-:W-:Y:S08]  /*b860*/  MUFU.EX2 R109, R109 ;  /* 0x0000006d006d7308 */ /* 0x000ff00000000800 */
[----:B------:R-:W-:Y:S08]  /*b870*/  MUFU.EX2 R96, R96 ;  /* 0x0000006000607308 */ /* 0x000ff00000000800 */
[----:B------:R-:W-:Y:S01]  /*b880*/  MUFU.EX2 R97, R97 ;  /* 0x0000006100617308 */ /* 0x000fe20000000800 */
[----:B--2---:R-:W-:-:S05]  /*b890*/  FMNMX.FTZ R137, R80, R137, !PT ;  /* 0x0000008950897209 */ /* 0x004fca0007810000 */
[----:B------:R-:W-:Y:S02]  /*b8a0*/  FADD.FTZ R9, -R137, R9 ;  /* 0x0000000989097221 */ /* 0x000fe40000010100 */
[----:B------:R-:W-:Y:S02]  /*b8b0*/  MUFU.EX2 R100, R100 ;  /* 0x0000006400647308 */ /* 0x000fe40000000800 */
[-C--:B------:R-:W-:Y:S01]  /*b8c0*/  FMUL.FTZ R124, R9, R0.reuse ;  /* 0x00000000097c7220 */ /* 0x080fe20000410000 */
[----:B------:R-:W-:-:S04]  /*b8d0*/  FMUL.FTZ R9, R137, R0 ;  /* 0x0000000089097220 */ /* 0x000fc80000410000 */
[-CC-:B------:R-:W-:Y:S01]  /*b8e0*/  FFMA.FTZ R81, R138, R0.reuse, -R9.reuse ;  /* 0x000000008a517223 */ /* 0x180fe20000010809 */
[-CC-:B------:R-:W-:Y:S01]  /*b8f0*/  FFMA.FTZ R128, R139, R0.reuse, -R9.reuse ;  /* 0x000000008b807223 */ /* 0x180fe20000010809 */
[-CC-:B------:R-:W-:Y:S01]  /*b900*/  FFMA.FTZ R139, R131, R0.reuse, -R9.reuse ;  /* 0x00000000838b7223 */ /* 0x180fe20000010809 */
[-CC-:B------:R-:W-:Y:S01]  /*b910*/  FFMA.FTZ R131, R115, R0.reuse, -R9.reuse ;  /* 0x0000000073837223 */ /* 0x180fe20000010809 */
[-CC-:B------:R-:W-:Y:S01]  /*b920*/  FFMA.FTZ R115, R118, R0.reuse, -R9.reuse ;  /* 0x0000000076737223 */ /* 0x180fe20000010809 */
[-CC-:B------:R-:W-:Y:S01]  /*b930*/  FFMA.FTZ R118, R119, R0.reuse, -R9.reuse ;  /* 0x0000000077767223 */ /* 0x180fe20000010809 */
[----:B------:R-:W-:Y:S01]  /*b940*/  MUFU.EX2 R124, R124 ;  /* 0x0000007c007c7308 */ /* 0x000fe20000000800 */
[----:B------:R-:W-:Y:S02]  /*b950*/  IMAD.U32 R119, RZ, RZ, UR46 ;  /* 0x0000002eff777e24 */ /* 0x000fe4000f8e00ff */
[----:B------:R-:W-:Y:S01]  /*b960*/  FFMA.FTZ R136, R142, R0, -R9 ;  /* 0x000000008e887223 */ /* 0x000fe20000010809 */
[----:B------:R-:W-:-:S02]  /*b970*/  IMAD.U32 R138, RZ, RZ, UR41 ;  /* 0x00000029ff8a7e24 */ /* 0x000fc4000f8e00ff */
[-CC-:B-1----:R-:W-:Y:S01]  /*b980*/  FFMA.FTZ R132, R130, R0.reuse, -R9.reuse ;  /* 0x0000000082847223 */ /* 0x182fe20000010809 */
[-CC-:B------:R-:W-:Y:S01]  /*b990*/  FFMA.FTZ R141, R143, R0.reuse, -R9.reuse ;  /* 0x000000008f8d7223 */ /* 0x180fe20000010809 */
[----:B------:R-:W-:Y:S01]  /*b9a0*/  @!P1 LEA R119, R119, UR47, 0x3 ;  /* 0x0000002f77779c11 */ /* 0x000fe2000f8e18ff */
[-CC-:B------:R-:W-:Y:S01]  /*b9b0*/  FFMA.FTZ R130, R122, R0.reuse, -R9.reuse ;  /* 0x000000007a827223 */ /* 0x180fe20000010809 */
[----:B------:R-:W1:Y:S01]  /*b9c0*/  MUFU.EX2 R81, R81 ;  /* 0x0000005100517308 */ /* 0x000e620000000800 */
[-CC-:B------:R-:W-:Y:S01]  /*b9d0*/  FFMA.FTZ R122, R126, R0.reuse, -R9.reuse ;  /* 0x000000007e7a7223 */ /* 0x180fe20000010809 */
[-CC-:B------:R-:W-:Y:S01]  /*b9e0*/  FFMA.FTZ R11, R134, R0.reuse, -R9.reuse ;  /* 0x00000000860b7223 */ /* 0x180fe20000010809 */
[----:B------:R-:W-:Y:S01]  /*b9f0*/  VIADD R126, R16, 0x9 ;  /* 0x00000009107e7836 */ /* 0x000fe20000000000 */
[----:B------:R-:W-:Y:S01]  /*ba00*/  @!P1 LEA R138, R138, UR47, 0x3 ;  /* 0x0000002f8a8a9c11 */ /* 0x000fe2000f8e18ff */
[-CC-:B------:R-:W-:Y:S01]  /*ba10*/  FFMA.FTZ R134, R135, R0.reuse, -R9.reuse ;  /* 0x0000000087867223 */ /* 0x180fe20000010809 */
[----:B------:R-:W-:Y:S01]  /*ba20*/  FFMA.FTZ R80, R107, R0, -R9 ;  /* 0x000000006b507223 */ /* 0x000fe20000010809 */
[----:B------:R-:W-:Y:S01]  /*ba30*/  @!P1 VIADD R135, R119, 0x31c40 ;  /* 0x00031c4077879836 */ /* 0x000fe20000000000 */
[----:B------:R-:W-:-:S02]  /*ba40*/  WARPGROUP.DEPBAR.LE gsb0, 0x0 ;  /* 0x00008000000079c5 */ /* 0x000fc40000010000 */
[----:B------:R-:W-:Y:S01]  /*ba50*/  WARPGROUP.ARRIVE ;  /* 0x00000000000079c5 */ /* 0x000fe20000000000 */
[----:B------:R-:W2:Y:S01]  /*ba60*/  MUFU.EX2 R128, R128 ;  /* 0x0000008000807308 */ /* 0x000ea20000000800 */
[-CC-:B------:R-:W-:Y:S01]  /*ba70*/  FFMA.FTZ R107, R110, R0.reuse, -R9.reuse ;  /* 0x000000006e6b7223 */ /* 0x180fe20000010809 */
[-C--:B------:R-:W-:Y:S01]  /*ba80*/  FFMA.FTZ R110, R111, R0.reuse, -R9 ;  /* 0x000000006f6e7223 */ /* 0x080fe20000010809 */
[----:B------:R-:W-:Y:S01]  /*ba90*/  @!P1 VIADD R119, R138, 0x31c60 ;  /* 0x00031c608a779836 */ /* 0x000fe20000000000 */
[----:B------:R-:W-:Y:S01]  /*baa0*/  SEL R126, R126, 0x9, !P2 ;  /* 0x000000097e7e7807 */ /* 0x000fe20005000000 */
[----:B------:R-:W-:Y:S01]  /*bab0*/  HGMMA.64x96x16.F32.BF16 R24, gdesc[UR28].tnspB, R24, gsb0 ;  /* 0x416000001c1879f0 */ /* 0x000fe20008001818 */
[----:B------:R-:W-:Y:S01]  /*bac0*/  UIADD3 UR28, UR6, 0x780, URZ ;  /* 0x00000780061c7890 */ /* 0x000fe2000fffe03f */
[----:B------:R-:W-:Y:S01]  /*bad0*/  @!P1 PRMT R135, RZ, 0x654, R135 ;  /* 0x00000654ff879816 */ /* 0x000fe20000000087 */
[----:B------:R-:W-:Y:S01]  /*bae0*/  UIADD3 UR30, UR7, 0x140, URZ ;  /* 0x00000140071e7890 */ /* 0x000fe2000fffe03f */
[----:B------:R-:W3:Y:S01]  /*baf0*/  MUFU.EX2 R136, R136 ;  /* 0x0000008800887308 */ /* 0x000ee20000000800 */
[----:B------:R-:W-:Y:S01]  /*bb00*/  UMOV UR29, 0xc0000010 ;  /* 0xc0000010001d7882 */ /* 0x000fe20000000000 */
[----:B------:R-:W-:Y:S01]  /*bb10*/  UMOV UR31, 0x80000020 ;  /* 0x80000020001f7882 */ /* 0x000fe20000000000 */
[----:B-1----:R-:W-:Y:S01]  /*bb20*/  FFMA.FTZ R3, R124, R3, R81 ;  /* 0x000000037c037223 */ /* 0x002fe20000010051 */
[----:B------:R-:W-:Y:S01]  /*bb30*/  @!P1 PRMT R119, RZ, 0x654, R119 ;  /* 0x00000654ff779816 */ /* 0x000fe20000000077 */
        /* <DEDUP_REMOVED lines=10> */
[----:B------:R-:W-:Y:S01]  /*bbe0*/  FFMA.FTZ R79, R79, R0, -R9 ;  /* 0x000000004f4f7223 */ /* 0x000fe20000010809 */
[----:B------:R4:W-:Y:S01]  /*bbf0*/  MUFU.EX2 R111, R80 ;  /* 0x00000050006f7308 */ /* 0x0009e20000000800 */
[----:B--2---:R-:W-:Y:S01]  /*bc00*/  F2FP.BF16.F32.PACK_AB R81, R128, R81 ;  /* 0x000000518051723e */ /* 0x004fe200000010ff */
[----:B------:R-:W-:Y:S01]  /*bc10*/  UMOV UR41, UR46 ;  /* 0x0000002e00297c82 */ /* 0x000fe20008000000 */
[----:B------:R-:W-:-:S05]  /*bc20*/  ISETP.LT.AND P2, PT, RZ, UR45, PT ;  /* 0x0000002dff007c0c */ /* 0x000fca000bf41270 */
[----:B------:R-:W2:Y:S01]  /*bc30*/  MUFU.EX2 R132, R132 ;  /* 0x0000008400847308 */ /* 0x000ea20000000800 */
[-CC-:B----4-:R-:W-:Y:S01]  /*bc40*/  FFMA.FTZ R80, R99, R0.reuse, -R9.reuse ;  /* 0x0000000063507223 */ /* 0x190fe20000010809 */
[--C-:B------:R-:W-:Y:S01]  /*bc50*/  FFMA.FTZ R99, R102, R0, -R9.reuse ;  /* 0x0000000066637223 */ /* 0x100fe20000010809 */
[----:B------:R-:W-:Y:S01]  /*bc60*/  FFMA.FTZ R102, R7, R4, R6 ;  /* 0x0000000407667223 */ /* 0x000fe20000010006 */
[-CC-:B------:R-:W-:Y:S01]  /*bc70*/  FFMA.FTZ R4, R103, R0.reuse, -R9.reuse ;  /* 0x0000000067047223 */ /* 0x180fe20000010809 */
[----:B------:R-:W-:Y:S01]  /*bc80*/  FFMA.FTZ R103, R91, R0, -R9 ;  /* 0x000000005b677223 */ /* 0x000fe20000010809 */
[----:B------:R-:W-:Y:S02]  /*bc90*/  FADD.FTZ R91, R128, R3 ;  /* 0x00000003805b7221 */ /* 0x000fe40000010000 */
[----:B------:R-:W4:Y:S08]  /*bca0*/  MUFU.EX2 R139, R139 ;  /* 0x0000008b008b7308 */ /* 0x000f300000000800 */
[----:B------:R-:W5:Y:S08]  /*bcb0*/  MUFU.EX2 R11, R11 ;  /* 0x0000000b000b7308 */ /* 0x000f700000000800 */
[----:B------:R-:W5:Y:S08]  /*bcc0*/  MUFU.EX2 R134, R134 ;  /* 0x0000008600867308 */ /* 0x000f700000000800 */
[----:B------:R-:W5:Y:S08]  /*bcd0*/  MUFU.EX2 R130, R130 ;  /* 0x0000008200827308 */ /* 0x000f700000000800 */
[----:B------:R2:W-:Y:S08]  /*bce0*/  MUFU.EX2 R3, R80 ;  /* 0x0000005000037308 */ /* 0x0005f00000000800 */
        /* <DEDUP_REMOVED lines=21> */
[----:B------:R-:W5:Y:S08]  /*be40*/  MUFU.EX2 R88, R88 ;  /* 0x0000005800587308 */ /* 0x000f700000000800 */
        /* <DEDUP_REMOVED lines=30> */
[----:B------:R-:W-:-:S07]  /*c030*/  UIADD3 UR6, UR45, -0x1, URZ ;  /* 0xffffffff2d067890 */ /* 0x000fce000fffe03f */
[----:B------:R-:W-:Y:S01]  /*c040*/  UMOV UR45, UR6 ;  /* 0x00000006002d7c82 */ /* 0x000fe20008000000 */
[----:B------:R-:W-:Y:S02]  /*c050*/  WARPGROUP.DEPBAR.LE gsb0, 0x0 ;  /* 0x00008000000079c5 */ /* 0x000fe40000010000 */
[----:B------:R-:W-:-:S06]  /*c060*/  WARPGROUP.ARRIVE ;  /* 0x00000000000079c5 */ /* 0x000fcc0000000000 */
[----:B------:R-:W-:Y:S03]  /*c070*/  HGMMA.64x96x16.F32.BF16 R24, gdesc[UR28].tnspB, R24, gsb0 ;  /* 0x416000001c1879f0 */ /* 0x000fe60008001818 */
[----:B------:R-:W-:Y:S02]  /*c080*/  WARPGROUP.DEPBAR.LE gsb0, 0x0 ;  /* 0x00008000000079c5 */ /* 0x000fe40000010000 */
[----:B------:R5:W-:Y:S06]  /*c090*/  BAR.ARV R126, 0x100 ;  /* 0x0004007e0000751d */ /* 0x000bec0000002000 */
        /* <DEDUP_REMOVED lines=8> */
[----:B---3--:R-:W-:Y:S01]  /*c120*/  FADD.FTZ R135, R13, R102 ;  /* 0x000000660d877221 */ /* 0x008fe20000010000 */
[----:B------:R3:W-:Y:S01]  /*c130*/  @!P1 SYNCS.ARRIVE.TRANS64.RED.A1T0 RZ, [R119+URZ], RZ ;  /* 0x000000ff77ff99a7 */ /* 0x0007e2000810043f */
[-C--:B------:R-:W-:Y:S01]  /*c140*/  FFMA.FTZ R102, R94, R0.reuse, -R9 ;  /* 0x000000005e667223 */ /* 0x080fe20000010809 */
[----:B------:R-:W-:Y:S01]  /*c150*/  FADD.FTZ R94, R136, R91 ;  /* 0x0000005b885e7221 */ /* 0x000fe20000010000 */
[-CC-:B------:R-:W-:Y:S01]  /*c160*/  FFMA.FTZ R91, R82, R0.reuse, -R9.reuse ;  /* 0x00000000525b7223 */ /* 0x180fe20000010809 */
[-C--:B------:R-:W-:Y:S01]  /*c170*/  FMUL.FTZ R37, R37, R7.reuse ;  /* 0x0000000725257220 */ /* 0x080fe20000410000 */
[-C--:B------:R-:W-:Y:S01]  /*c180*/  FMUL.FTZ R40, R40, R7.reuse ;  /* 0x0000000728287220 */ /* 0x080fe20000410000 */
[----:B-1----:R-:W-:Y:S01]  /*c190*/  FADD.FTZ R143, R141, R94 ;  /* 0x0000005e8d8f7221 */ /* 0x002fe20000010000 */
[----:B------:R-:W-:Y:S01]  /*c1a0*/  MUFU.EX2 R102, R102 ;  /* 0x0000006600667308 */ /* 0x000fe20000000800 */
[-C--:B---3--:R-:W-:Y:S01]  /*c1b0*/  FFMA.FTZ R119, R90, R0.reuse, -R9 ;  /* 0x000000005a777223 */ /* 0x088fe20000010809 */
[----:B------:R-:W-:Y:S01]  /*c1c0*/  FADD.FTZ R90, R8, R135 ;  /* 0x00000087085a7221 */ /* 0x000fe20000010000 */
[----:B--2---:R-:W-:Y:S01]  /*c1d0*/  FADD.FTZ R80, R132, R143 ;  /* 0x0000008f84507221 */ /* 0x004fe20000010000 */
[-C--:B------:R-:W-:Y:S01]  /*c1e0*/  FMUL.FTZ R41, R41, R7.reuse ;  /* 0x0000000729297220 */ /* 0x080fe20000410000 */
[-C--:B------:R-:W-:Y:S01]  /*c1f0*/  FMUL.FTZ R44, R44, R7.reuse ;  /* 0x000000072c2c7220 */ /* 0x080fe20000410000 */
[----:B------:R-:W-:Y:S01]  /*c200*/  FADD.FTZ R135, R15, R90 ;  /* 0x0000005a0f877221 */ /* 0x000fe20000010000 */
[----:B------:R-:W-:Y:S01]  /*c210*/  FFMA.FTZ R90, R83, R0, -R9 ;  /* 0x00000000535a7223 */ /* 0x000fe20000010809 */
[-C--:B------:R-:W-:Y:S01]  /*c220*/  FMUL.FTZ R45, R45, R7.reuse ;  /* 0x000000072d2d7220 */ /* 0x080fe20000410000 */
[-C--:B------:R-:W-:Y:S01]  /*c230*/  FMUL.FTZ R48, R48, R7.reuse ;  /* 0x0000000730307220 */ /* 0x080fe20000410000 */
[----:B------:R-:W-:Y:S01]  /*c240*/  FADD.FTZ R82, R10, R135 ;  /* 0x000000870a527221 */ /* 0x000fe20000010000 */
[-C--:B------:R-:W-:Y:S01]  /*c250*/  FMUL.FTZ R49, R49, R7.reuse ;  /* 0x0000000731317220 */ /* 0x080fe20000410000 */
[-C--:B------:R-:W-:Y:S01]  /*c260*/  FMUL.FTZ R52, R52, R7.reuse ;  /* 0x0000000734347220 */ /* 0x080fe20000410000 */
[-C--:B------:R-:W-:Y:S01]  /*c270*/  FMUL.FTZ R53, R53, R7.reuse ;  /* 0x0000000735357220 */ /* 0x080fe20000410000 */
[----:B------:R-:W-:Y:S01]  /*c280*/  FADD.FTZ R83, R21, R82 ;  /* 0x0000005215537221 */ /* 0x000fe20000010000 */
[----:B----4-:R-:W-:Y:S01]  /*c290*/  FADD.FTZ R82, R139, R80 ;  /* 0x000000508b527221 */ /* 0x010fe20000010000 */
[----:B------:R-:W-:Y:S01]  /*c2a0*/  F2FP.BF16.F32.PACK_AB R80, R13, R6 ;  /* 0x000000060d50723e */ /* 0x000fe200000010ff */
[----:B------:R-:W-:Y:S01]  /*c2b0*/  FMUL.FTZ R56, R56, R7 ;  /* 0x0000000738387220 */ /* 0x000fe20000410000 */
[----:B------:R-:W-:Y:S01]  /*c2c0*/  FADD.FTZ R94, R12, R83 ;  /* 0x000000530c5e7221 */ /* 0x000fe20000010000 */
[----:B-----5:R-:W-:Y:S01]  /*c2d0*/  FADD.FTZ R13, R11, R82 ;  /* 0x000000520b0d7221 */ /* 0x020fe20000010000 */
[----:B------:R-:W-:Y:S01]  /*c2e0*/  F2FP.BF16.F32.PACK_AB R82, R15, R8 ;  /* 0x000000080f52723e */ /* 0x000fe200000010ff */
[----:B------:R-:W1:Y:S01]  /*c2f0*/  MUFU.EX2 R6, R119 ;  /* 0x0000007700067308 */ /* 0x000e620000000800 */
[----:B------:R-:W-:Y:S01]  /*c300*/  FADD.FTZ R15, R129, R94 ;  /* 0x0000005e810f7221 */ /* 0x000fe20000010000 */
[----:B------:R-:W-:Y:S01]  /*c310*/  FADD.FTZ R13, R134, R13 ;  /* 0x0000000d860d7221 */ /* 0x000fe20000010000 */
[-CC-:B------:R-:W-:Y:S01]  /*c320*/  FFMA.FTZ R94, R74, R0.reuse, -R9.reuse ;  /* 0x000000004a5e7223 */ /* 0x180fe20000010809 */
[----:B------:R-:W-:Y:S01]  /*c330*/  FFMA.FTZ R74, R75, R0, -R9 ;  /* 0x000000004b4a7223 */ /* 0x000fe20000010809 */
[----:B------:R-:W-:Y:S01]  /*c340*/  FADD.FTZ R8, R14, R15 ;  /* 0x0000000f0e087221 */ /* 0x000fe20000010000 */
[----:B------:R-:W-:Y:S01]  /*c350*/  FADD.FTZ R126, R130, R13 ;  /* 0x0000000d827e7221 */ /* 0x000fe20000010000 */
[----:B------:R-:W-:Y:S01]  /*c360*/  F2FP.BF16.F32.PACK_AB R83, R141, R136 ;  /* 0x000000888d53723e */ /* 0x000fe200000010ff */
[----:B------:R-:W2:Y:S01]  /*c370*/  MUFU.EX2 R75, R103 ;  /* 0x00000067004b7308 */ /* 0x000ea20000000800 */
[----:B------:R-:W-:Y:S01]  /*c380*/  FADD.FTZ R13, R121, R8 ;  /* 0x00000008790d7221 */ /* 0x000fe20000010000 */
[----:B------:R-:W-:Y:S01]  /*c390*/  FADD.FTZ R15, R123, R126 ;  /* 0x0000007e7b0f7221 */ /* 0x000fe20000010000 */
[----:B------:R-:W-:Y:S01]  /*c3a0*/  F2FP.BF16.F32.PACK_AB R11, R134, R11 ;  /* 0x0000000b860b723e */ /* 0x000fe200000010ff */
[----:B------:R3:W-:Y:S01]  /*c3b0*/  STSM.16.M88.4 [R22+0x24300], R80 ;  /* 0x0243005016007844 */ /* 0x0007e20000000200 */
[----:B------:R-:W-:Y:S01]  /*c3c0*/  FADD.FTZ R8, R20, R13 ;  /* 0x0000000d14087221 */ /* 0x000fe20000010000 */
[----:B------:R-:W-:Y:S01]  /*c3d0*/  FADD.FTZ R126, R122, R15 ;  /* 0x0000000f7a7e7221 */ /* 0x000fe20000010000 */
[-C--:B------:R-:W-:Y:S01]  /*c3e0*/  FMUL.FTZ R57, R57, R7.reuse ;  /* 0x0000000739397220 */ /* 0x080fe20000410000 */
[----:B------:R-:W-:Y:S01]  /*c3f0*/  MUFU.EX2 R94, R94 ;  /* 0x0000005e005e7308 */ /* 0x000fe20000000800 */
[----:B------:R-:W-:Y:S01]  /*c400*/  FADD.FTZ R9, R125, R8 ;  /* 0x000000087d097221 */ /* 0x000fe20000010000 */
[----:B------:R-:W-:Y:S01]  /*c410*/  FADD.FTZ R13, R127, R126 ;  /* 0x0000007e7f0d7221 */ /* 0x000fe20000010000 */
[----:B------:R-:W-:Y:S01]  /*c420*/  F2FP.BF16.F32.PACK_AB R8, R21, R10 ;  /* 0x0000000a1508723e */ /* 0x000fe200000010ff */
[-C--:B------:R-:W-:Y:S01]  /*c430*/  FMUL.FTZ R60, R60, R7.reuse ;  /* 0x000000073c3c7220 */ /* 0x080fe20000410000 */
[----:B------:R-:W-:Y:S01]  /*c440*/  FADD.FTZ R126, R112, R9 ;  /* 0x00000009707e7221 */ /* 0x000fe20000010000 */
[----:B------:R-:W-:Y:S01]  /*c450*/  FADD.FTZ R128, R114, R13 ;  /* 0x0000000d72807221 */ /* 0x000fe20000010000 */
[----:B------:R-:W-:Y:S01]  /*c460*/  F2FP.BF16.F32.PACK_AB R10, R129, R12 ;  /* 0x0000000c810a723e */ /* 0x000fe200000010ff */
[----:B------:R-:W-:Y:S01]  /*c470*/  MUFU.EX2 R74, R74 ;  /* 0x0000004a004a7308 */ /* 0x000fe20000000800 */
[----:B------:R-:W-:Y:S01]  /*c480*/  FADD.FTZ R13, R113, R126 ;  /* 0x0000007e710d7221 */ /* 0x000fe20000010000 */
[----:B------:R-:W-:Y:S01]  /*c490*/  FADD.FTZ R128, R131, R128 ;  /* 0x0000008083807221 */ /* 0x000fe20000010000 */
[----:B------:R-:W-:Y:S01]  /*c4a0*/  F2FP.BF16.F32.PACK_AB R12, R121, R14 ;  /* 0x0000000e790c723e */ /* 0x000fe200000010ff */
[-C--:B------:R-:W-:Y:S01]  /*c4b0*/  FMUL.FTZ R61, R61, R7.reuse ;  /* 0x000000073d3d7220 */ /* 0x080fe20000410000 */
[----:B---3--:R-:W-:Y:S01]  /*c4c0*/  FADD.FTZ R80, R116, R13 ;  /* 0x0000000d74507221 */ /* 0x008fe20000010000 */
[----:B------:R-:W-:Y:S01]  /*c4d0*/  FADD.FTZ R15, R115, R128 ;  /* 0x00000080730f7221 */ /* 0x000fe20000010000 */
[----:B------:R-:W-:Y:S01]  /*c4e0*/  F2FP.BF16.F32.PACK_AB R14, R125, R20 ;  /* 0x000000147d0e723e */ /* 0x000fe200000010ff */
[----:B------:R-:W3:Y:S01]  /*c4f0*/  MUFU.EX2 R121, R91 ;  /* 0x0000005b00797308 */ /* 0x000ee20000000800 */
        /* <DEDUP_REMOVED lines=11> */
[----:B------:R-:W5:Y:S01]  /*c5b0*/  MUFU.EX2 R20, R90 ;  /* 0x0000005a00147308 */ /* 0x000f620000000800 */
        /* <DEDUP_REMOVED lines=10> */
[C---:B------:R-:W-:Y:S01]  /*c660*/  F2FP.BF16.F32.PACK_AB R96, R97.reuse, R96 ;  /* 0x000000606160723e */ /* 0x040fe200000010ff */
[-C--:B------:R-:W-:Y:S01]  /*c670*/  FMUL.FTZ R68, R68, R7.reuse ;  /* 0x0000000744447220 */ /* 0x080fe20000410000 */
[----:B------:R-:W-:Y:S01]  /*c680*/  FADD.FTZ R21, R97, R80 ;  /* 0x0000005061157221 */ /* 0x000fe20000010000 */
[C---:B------:R-:W-:Y:S01]  /*c690*/  FADD.FTZ R82, R3.reuse, R82 ;  /* 0x0000005203527221 */ /* 0x040fe20000010000 */
[----:B------:R-:W-:Y:S01]  /*c6a0*/  F2FP.BF16.F32.PACK_AB R97, R3, R98 ;  /* 0x000000620361723e */ /* 0x000fe200000010ff */
[----:B------:R-:W-:Y:S01]  /*c6b0*/  FMUL.FTZ R69, R69, R7 ;  /* 0x0000000745457220 */ /* 0x000fe20000410000 */
        /* <DEDUP_REMOVED lines=9> */
[----:B-1----:R-:W-:Y:S01]  /*c750*/  FADD.FTZ R10, R6, R21 ;  /* 0x00000015060a7221 */ /* 0x002fe20000010000 */
[----:B------:R-:W-:Y:S01]  /*c760*/  F2FP.BF16.F32.PACK_AB R114, R117, R116 ;  /* 0x000000747572723e */ /* 0x000fe200000010ff */
[-C--:B------:R-:W-:Y:S01]  /*c770*/  FMUL.FTZ R30, R30, R124.reuse ;  /* 0x0000007c1e1e7220 */ /* 0x080fe20000410000 */
[----:B------:R-:W-:Y:S01]  /*c780*/  FADD.FTZ R9, R89, R8 ;  /* 0x0000000859097221 */ /* 0x000fe20000010000 */
[----:B--2---:R-:W-:Y:S01]  /*c790*/  FADD.FTZ R3, R75, R10 ;  /* 0x0000000a4b037221 */ /* 0x004fe20000010000 */
        /* <DEDUP_REMOVED lines=11> */
[----:B---3--:R-:W-:Y:S01]  /*c850*/  FADD.FTZ R3, R121, R10 ;  /* 0x0000000a79037221 */ /* 0x008fe20000010000 */
[----:B------:R-:W-:Y:S01]  /*c860*/  F2FP.BF16.F32.PACK_AB R107, R110, R107 ;  /* 0x0000006b6e6b723e */ /* 0x000fe200000010ff */
[----:B------:R-:W-:Y:S01]  /*c870*/  FMUL.FTZ R35, R35, R124 ;  /* 0x0000007c23237220 */ /* 0x000fe20000410000 */
[----:B------:R-:W-:Y:S01]  /*c880*/  FADD.FTZ R9, R133, R4 ;  /* 0x0000000485097221 */ /* 0x000fe20000010000 */
[----:B-----5:R-:W-:Y:S01]  /*c890*/  FADD.FTZ R3, R20, R3 ;  /* 0x0000000314037221 */ /* 0x020fe20000010000 */
[----:B------:R-:W-:Y:S01]  /*c8a0*/  F2FP.BF16.F32.PACK_AB R98, R101, R100 ;  /* 0x000000646562723e */ /* 0x000fe200000010ff */
[----:B------:R1:W-:Y:S01]  /*c8b0*/  STSM.16.M88.4 [R22+0x2a300], R104 ;  /* 0x02a3006816007844 */ /* 0x0003e20000000200 */
[----:B------:R-:W-:Y:S01]  /*c8c0*/  FADD.FTZ R4, R84, R9 ;  /* 0x0000000954047221 */ /* 0x000fe20000010000 */
[----:B------:R-:W-:Y:S01]  /*c8d0*/  FADD.FTZ R3, R86, R3 ;  /* 0x0000000356037221 */ /* 0x000fe20000010000 */
[----:B------:R-:W-:Y:S01]  /*c8e0*/  F2FP.BF16.F32.PACK_AB R88, R89, R88 ;  /* 0x000000585958723e */ /* 0x000fe200000010ff */
[----:B------:R1:W-:Y:S01]  /*c8f0*/  STSM.16.M88.4 [R22+0x2bb00], R96 ;  /* 0x02bb006016007844 */ /* 0x0003e20000000200 */
        /* <DEDUP_REMOVED lines=9> */
[C---:B------:R-:W-:Y:S01]  /*c990*/  FADD.FTZ R9, R73.reuse, R4 ;  /* 0x0000000449097221 */ /* 0x040fe20000010000 */
        /* <DEDUP_REMOVED lines=42> */
.L_x_1544:
[----:B------:R-:W-:Y:S06]  /*cc40*/  BAR.ARV 0x8, 0x1a0 ;  /* 0x0206800000007b1d */ /* 0x000fec0000002000 */
[----:B------:R-:W-:Y:S05]  /*cc50*/  @!P0 BRA `(.L_x_1554) ;  /* 0x0000000000048947 */ /* 0x000fea0003800000 */
[----:B------:R-:W-:Y:S01]  /*cc60*/  BPT.TRAP 0x1 ;  /* 0x000000040000795c */ /* 0x000fe20000300000 */
.L_x_1554:
[----:B------:R-:W-:Y:S01]  /*cc70*/  R2UR UR4, R148 ;  /* 0x00000000940472ca */ /* 0x000fe200000e0000 */
[----:B------:R-:W-:-:S12]  /*cc80*/  ULEA UR12, UR46, UR47, 0x3 ;  /* 0x0000002f2e0c7291 */ /* 0x000fd8000f8e183f */
[----:B------:R-:W-:-:S05]  /*cc90*/  IMAD.U32 R6, RZ, RZ, UR4 ;  /* 0x00000004ff067e24 */ /* 0x000fca000f8e00ff */
[----:B------:R-:W-:-:S04]  /*cca0*/  SHF.L.U32 R6, R6, 0x1f, RZ ;  /* 0x0000001f06067819 */ /* 0x000fc800000006ff */
[----:B------:R1:W2:Y:S01]  /*ccb0*/  SYNCS.PHASECHK.TRANS64.TRYWAIT P2, [UR12+0x31c50], R6 ;  /* 0x031c5006ff0075a7 */ /* 0x0002a2000804014c */
[----:B------:R-:W-:Y:S05]  /*ccc0*/  @!P0 BRA `(.L_x_1555) ;  /* 0x0000000000048947 */ /* 0x000fea0003800000 */
[----:B------:R-:W-:Y:S01]  /*ccd0*/  BPT.TRAP 0x1 ;  /* 0x000000040000795c */ /* 0x000fe20000300000 */
.L_x_1555:
[----:B--2---:R-:W-:Y:S05]  /*cce0*/  @P2 BRA `(.L_x_1556) ;  /* 0x0000000000082947 */ /* 0x004fea0003800000 */
[----:B------:R-:W2:Y:S02]  /*ccf0*/  SYNCS.PHASECHK.TRANS64.TRYWAIT P0, [UR12+0x31c50], R6 ;  /* 0x031c5006ff0075a7 */ /* 0x000ea4000800014c */
[----:B--2---:R-:W-:Y:S05]  /*cd00*/  @!P0 BRA `(.L_x_1557) ;  /* 0x0000004800e88947 */ /* 0x004fea0003800000 */
.L_x_1556:
[----:B------:R-:W-:Y:S01]  /*cd10*/  UIADD3 UR47, UR47, 0x200, URZ ;  /* 0x000002002f2f7890 */ /* 0x000fe2000fffe03f */
[----:B------:R-:W-:Y:S01]  /*cd20*/  R2UR UR4, R145 ;  /* 0x00000000910472ca */ /* 0x000fe200000e0000 */
[----:B------:R-:W-:Y:S01]  /*cd30*/  WARPGROUP.ARRIVE ;  /* 0x00000000000079c5 */ /* 0x000fe20000000000 */
[----:B------:R-:W-:Y:S01]  /*cd40*/  UMOV UR5, 0xc0000010 ;  /* 0xc000001000057882 */ /* 0x000fe20000000000 */
[----:B------:R-:W-:Y:S01]  /*cd50*/  USHF.R.U32.HI UR47, URZ, 0x4, UR47 ;  /* 0x000000043f2f7899 */ /* 0x000fe2000801162f */
[----:B--2---:R-:W2:Y:S01]  /*cd60*/  SHFL.BFLY PT, R7, R4, 0x2, 0x1f ;  /* 0x0c401f0004077f89 */ /* 0x004ea200000e0000 */
[----:B------:R-:W-:Y:S01]  /*cd70*/  UMOV UR7, 0x80000020 ;  /* 0x8000002000077882 */ /* 0x000fe20000000000 */
[----:B------:R-:W-:Y:S01]  /*cd80*/  UMOV UR9, 0xc0000010 ;  /* 0xc000001000097882 */ /* 0x000fe20000000000 */
[----:B------:R-:W-:Y:S01]  /*cd90*/  ULOP3.LUT UR47, UR47, 0x3fff, URZ, 0xc0, !UPT ;  /* 0x00003fff2f2f7892 */ /* 0x000fe2000f8ec03f */
[----:B-1----:R-:W1:Y:S01]  /*cda0*/  SHFL.BFLY PT, R6, R3, 0x2, 0x1f ;  /* 0x0c401f0003067f89 */ /* 0x002e6200000e0000 */
[----:B------:R-:W-:Y:S01]  /*cdb0*/  UMOV UR11, 0x80000020 ;  /* 0x80000020000b7882 */ /* 0x000fe20000000000 */
[----:B------:R-:W-:Y:S01]  /*cdc0*/  IMAD.MOV.U32 R13, RZ, RZ, RZ ;  /* 0x000000ffff0d7224 */ /* 0x000fe200078e00ff */
[----:B------:R-:W-:Y:S01]  /*cdd0*/  ULOP3.LUT UR6, UR47, 0x2400000, URZ, 0xfc, !UPT ;  /* 0x024000002f067892 */ /* 0x000fe2000f8efc3f */
[----:B------:R-:W-:Y:S01]  /*cde0*/  IMAD.MOV.U32 R10, RZ, RZ, RZ ;  /* 0x000000ffff0a7224 */ /* 0x000fe200078e00ff */
[----:B------:R-:W-:Y:S01]  /*cdf0*/  ULOP3.LUT UR4, UR4, 0x10000, URZ, 0xfc, !UPT ;  /* 0x0001000004047892 */ /* 0x000fe2000f8efc3f */
[----:B------:R-:W-:Y:S01]  /*ce00*/  R2UR UR13, R148 ;  /* 0x00000000940d72ca */ /* 0x000fe200000e0000 */
[----:B------:R-:W-:Y:S01]  /*ce10*/  UIMAD UR6, UR46, 0x6c0, UR6 ;  /* 0x000006c02e0678a4 */ /* 0x000fe2000f8e0206 */
[----:B------:R-:W-:Y:S01]  /*ce20*/  IMAD.MOV.U32 R12, RZ, RZ, -0x800000 ;  /* 0xff800000ff0c7424 */ /* 0x000fe200078e00ff */
[----:B------:R-:W-:Y:S01]  /*ce30*/  UIADD3 UR8, UR4, 0x180, URZ ;  /* 0x0000018004087890 */ /* 0x000fe2000fffe03f */
[----:B------:R-:W-:Y:S01]  /*ce40*/  VIADD R18, R18, 0x1 ;  /* 0x0000000112127836 */ /* 0x000fe20000000000 */
[----:B------:R-:W-:-:S02]  /*ce50*/  UIADD3 UR10, UR6, 0x40, URZ ;  /* 0x00000040060a7890 */ /* 0x000fc4000fffe03f */
[----:B------:R-:W-:-:S03]  /*ce60*/  UIADD3 UR46, UR46, 0x1, URZ ;  /* 0x000000012e2e7890 */ /* 0x000fc6000fffe03f */
[----:B------:R-:W-:Y:S01]  /*ce70*/  HGMMA.64x96x16.F32.BF16 R24, gdesc[UR4].tnspB, R24, gsb0 ;  /* 0x41600000041879f0 */ /* 0x000fe20008001818 */
[----:B------:R-:W-:Y:S01]  /*ce80*/  UMOV UR5, 0xc0000010 ;  /* 0xc000001000057882 */ /* 0x000fe20000000000 */
[----:B------:R-:W-:Y:S01]  /*ce90*/  UMOV UR7, 0x80000020 ;  /* 0x8000002000077882 */ /* 0x000fe20000000000 */
[----:B------:R-:W-:Y:S01]  /*cea0*/  UISETP.NE.AND UP0, UPT, UR46, 0x2, UPT ;  /* 0x000000022e00788c */ /* 0x000fe2000bf05270 */
[----:B--2---:R-:W-:-:S03]  /*ceb0*/  FADD.FTZ R7, R7, R4 ;  /* 0x0000000407077221 */ /* 0x004fc60000010000 */
[----:B------:R-:W-:Y:S01]  /*cec0*/  USEL UR46, UR46, URZ, UP0 ;  /* 0x0000003f2e2e7287 */ /* 0x000fe20008000000 */
[----:B-1----:R-:W-:Y:S01]  /*ced0*/  FADD.FTZ R8, R6, R3 ;  /* 0x0000000306087221 */ /* 0x002fe20000010000 */
[----:B------:R-:W-:Y:S01]  /*cee0*/  IMAD.MOV.U32 R3, RZ, RZ, -0x800000 ;  /* 0xff800000ff037424 */ /* 0x000fe200078e00ff */
[----:B------:R-:W1:Y:S04]  /*cef0*/  SHFL.BFLY PT, R6, R7, 0x1, 0x1f ;  /* 0x0c201f0007067f89 */ /* 0x000e6800000e0000 */
[----:B------:R-:W2:Y:S01]  /*cf00*/  SHFL.BFLY PT, R9, R8, 0x1, 0x1f ;  /* 0x0c201f0008097f89 */ /* 0x000ea200000e0000 */
[----:B-1----:R-:W-:Y:S01]  /*cf10*/  FADD.FTZ R11, R7, R6 ;  /* 0x00000006070b7221 */ /* 0x002fe20000010000 */
[----:B--2---:R-:W-:-:S04]  /*cf20*/  FADD.FTZ R14, R8, R9 ;  /* 0x00000009080e7221 */ /* 0x004fc80000010000 */
[----:B------:R-:W-:Y:S01]  /*cf30*/  FSETP.NE.FTZ.AND P0, PT, R11, RZ, PT ;  /* 0x000000ff0b00720b */ /* 0x000fe20003f15000 */
[----:B------:R-:W-:Y:S01]  /*cf40*/  IMAD.U32 R8, RZ, RZ, UR12 ;  /* 0x0000000cff087e24 */ /* 0x000fe2000f8e00ff */
[----:B------:R-:W-:-:S11]  /*cf50*/  FSETP.NE.FTZ.AND P2, PT, R14, RZ, PT ;  /* 0x000000ff0e00720b */ /* 0x000fd60003f55000 */
[----:B------:R-:W1:Y:S01]  /*cf60*/  @P0 MUFU.LG2 R6, R11 ;  /* 0x0000000b00060308 */ /* 0x000e620000000c00 */
[C---:B------:R-:W-:Y:S01]  /*cf70*/  @P0 FMUL.FTZ R4, R0.reuse, 0.69314718246459960938 ;  /* 0x3f31721800040820 */ /* 0x040fe20000410000 */
[----:B------:R-:W-:-:S06]  /*cf80*/  @P2 FMUL.FTZ R15, R0, 0.69314718246459960938 ;  /* 0x3f317218000f2820 */ /* 0x000fcc0000410000 */
[----:B------:R-:W2:Y:S08]  /*cf90*/  @P2 MUFU.LG2 R9, R14 ;  /* 0x0000000e00092308 */ /* 0x000eb00000000c00 */
[----:B------:R-:W3:Y:S01]  /*cfa0*/  @P0 MUFU.RCP R13, R11 ;  /* 0x0000000b000d0308 */ /* 0x000ee20000001000 */
[----:B-1----:R-:W-:Y:S01]  /*cfb0*/  @P0 FMUL.FTZ R7, R6, 0.69314718246459960938 ;  /* 0x3f31721806070820 */ /* 0x002fe20000410000 */
[----:B------:R-:W-:-:S03]  /*cfc0*/  @!P1 VIADD R6, R8, 0x31c60 ;  /* 0x00031c6008069836 */ /* 0x000fc60000000000 */
[----:B------:R-:W-:Y:S01]  /*cfd0*/  @P0 FFMA.FTZ R3, R4, R5, R7 ;  /* 0x0000000504030223 */ /* 0x000fe20000010007 */
[----:B------:R-:W-:Y:S02]  /*cfe0*/  PLOP3.LUT P0, PT, PT, PT, PT, 0x8, 0x0 ;  /* 0x000000000000781c */ /* 0x000fe40003f0e170 */
[----:B------:R-:W-:Y:S01]  /*cff0*/  @!P1 PRMT R4, RZ, 0x654, R6 ;  /* 0x00000654ff049816 */ /* 0x000fe20000000006 */
[----:B------:R1:W4:Y:S01]  /*d000*/  @P2 MUFU.RCP R10, R14 ;  /* 0x0000000e000a2308 */ /* 0x0003220000001000 */
[----:B--2---:R-:W-:-:S04]  /*d010*/  @P2 FMUL.FTZ R0, R9, 0.69314718246459960938 ;  /* 0x3f31721809002820 */ /* 0x004fc80000410000 */
        /* <DEDUP_REMOVED lines=47> */
[----:B------:R-:W-:Y:S03]  /*d310*/  HGMMA.64x96x16.F32.BF16 R24, gdesc[UR8].tnspB, R24, gsb0 ;  /* 0x41600000081879f0 */ /* 0x000fe60008001818 */
[----:B------:R-:W-:Y:S02]  /*d320*/  WARPGROUP.DEPBAR.LE gsb0, 0x0 ;  /* 0x00008000000079c5 */ /* 0x000fe40000010000 */
[----:B------:R-:W-:-:S06]  /*d330*/  WARPGROUP.ARRIVE ;  /* 0x00000000000079c5 */ /* 0x000fcc0000000000 */
[----:B------:R-:W-:Y:S01]  /*d340*/  HGMMA.64x96x16.F32.BF16 R24, gdesc[UR4].tnspB, R24, gsb0 ;  /* 0x41600000041879f0 */ /* 0x000fe20008001818 */
[----:B------:R-:W-:-:S04]  /*d350*/  USEL UR4, URZ, 0x1, UP0 ;  /* 0x000000013f047887 */ /* 0x000fc80008000000 */
[----:B------:R-:W-:-:S06]  /*d360*/  ULOP3.LUT UR13, UR13, UR4, URZ, 0x3c, !UPT ;  /* 0x000000040d0d7292 */ /* 0x000fcc000f8e3c3f */
[----:B------:R-:W-:Y:S01]  /*d370*/  IMAD.U32 R148, RZ, RZ, UR13 ;  /* 0x0000000dff947e24 */ /* 0x000fe2000f8e00ff */
[----:B------:R-:W-:Y:S02]  /*d380*/  WARPGROUP.DEPBAR.LE gsb0, 0x0 ;  /* 0x00008000000079c5 */ /* 0x000fe40000010000 */
[----:B------:R2:W-:Y:S01]  /*d390*/  @!P1 SYNCS.ARRIVE.TRANS64.RED.A1T0 RZ, [R4+URZ], RZ ;  /* 0x000000ff04ff99a7 */ /* 0x0005e2000810043f */
[-C--:B---3--:R-:W-:Y:S01]  /*d3a0*/  FMUL.FTZ R75, R37, R13.reuse ;  /* 0x0000000d254b7220 */ /* 0x088fe20000410000 */
        /* <DEDUP_REMOVED lines=19> */
[-C--:B-1----:R-:W-:Y:S01]  /*d4e0*/  FMUL.FTZ R14, R64, R13.reuse ;  /* 0x0000000d400e7220 */ /* 0x082fe20000410000 */
[-C--:B------:R-:W-:Y:S01]  /*d4f0*/  FMUL.FTZ R29, R65, R13.reuse ;  /* 0x0000000d411d7220 */ /* 0x080fe20000410000 */
[-C--:B------:R-:W-:Y:S01]  /*d500*/  FMUL.FTZ R0, R68, R13.reuse ;  /* 0x0000000d44007220 */ /* 0x080fe20000410000 */
[----:B------:R-:W-:Y:S01]  /*d510*/  FMUL.FTZ R13, R69, R13 ;  /* 0x0000000d450d7220 */ /* 0x000fe20000410000 */
[-C--:B----4-:R-:W-:Y:S01]  /*d520*/  FMUL.FTZ R61, R38, R10.reuse ;  /* 0x0000000a263d7220 */ /* 0x090fe20000410000 */
        /* <DEDUP_REMOVED lines=23> */
.L_x_1527:
        /* <DEDUP_REMOVED lines=11> */
[----:B------:R-:W-:Y:S01]  /*d750*/  SHF.R.S32.HI R54, RZ, 0x1f, R51 ;  /* 0x0000001fff367819 */ /* 0x000fe20000011433 */
[----:B------:R-:W-:Y:S01]  /*d760*/  USHF.R.S32.HI UR5, URZ, 0x1f, UR43 ;  /* 0x0000001f3f057899 */ /* 0x000fe2000801142b */
[----:B------:R-:W-:Y:S02]  /*d770*/  LOP3.LUT R10, R17, 0x180, RZ, 0xc0, !PT ;  /* 0x00000180110a7812 */ /* 0x000fe400078ec0ff */
[----:B------:R-:W-:Y:S01]  /*d780*/  IADD3 R5, P5, R150, 0x20, RZ ;  /* 0x0000002096057810 */ /* 0x000fe20007fbe0ff */
[----:B------:R-:W-:Y:S01]  /*d790*/  ULDC.64 UR6, c[0x0][0xb70] ;  /* 0x0002dc0000067ab9 */ /* 0x000fe20000000a00 */
[----:B------:R-:W-:Y:S01]  /*d7a0*/  SHF.R.U64 R10, R10, 0x3, RZ ;  /* 0x000000030a0a7819 */ /* 0x000fe200000012ff */
[----:B------:R-:W-:Y:S01]  /*d7b0*/  UIMAD UR5, UR5, UR6, URZ ;  /* 0x00000006050572a4 */ /* 0x000fe2000f8e023f */
[----:B------:R-:W-:Y:S01]  /*d7c0*/  LOP3.LUT R8, R5, 0x180, RZ, 0xc0, !PT ;  /* 0x0000018005087812 */ /* 0x000fe200078ec0ff */
[----:B------:R-:W-:Y:S01]  /*d7d0*/  UIMAD.WIDE.U32 UR8, UR43, UR6, URZ ;  /* 0x000000062b0872a5 */ /* 0x000fe2000f8e003f */
[----:B------:R-:W-:Y:S01]  /*d7e0*/  LOP3.LUT R10, R10, R17, RZ, 0x3c, !PT ;  /* 0x000000110a0a7212 */ /* 0x000fe200078e3cff */
[----:B------:R-:W-:Y:S01]  /*d7f0*/  UIMAD UR5, UR43, UR7, UR5 ;  /* 0x000000072b0572a4 */ /* 0x000fe2000f8e0205 */
[----:B------:R-:W-:Y:S01]  /*d800*/  LEA.HI R17, R54, R51, RZ, 0x7 ;  /* 0x0000003336117211 */ /* 0x000fe200078f38ff */
[----:B------:R-:W-:Y:S01]  /*d810*/  USHF.R.S32.HI UR6, URZ, 0x1f, UR44 ;  /* 0x0000001f3f067899 */ /* 0x000fe2000801142c */
[----:B------:R-:W-:Y:S01]  /*d820*/  SHF.R.U64 R8, R8, 0x3, RZ ;  /* 0x0000000308087819 */ /* 0x000fe200000012ff */
[----:B------:R-:W-:Y:S01]  /*d830*/  UIADD3 UR5, UR9, UR5, URZ ;  /* 0x0000000509057290 */ /* 0x000fe2000fffe03f */
[----:B------:R-:W-:Y:S01]  /*d840*/  LOP3.LUT R58, R17, 0xffffff80, RZ, 0xc0, !PT ;  /* 0xffffff80113a7812 */ /* 0x000fe200078ec0ff */
[----:B------:R-:W-:Y:S01]  /*d850*/  ULDC.64 UR10, c[0x0][0x208] ;  /* 0x00008200000a7ab9 */ /* 0x000fe20000000a00 */
[----:B------:R-:W-:-:S02]  /*d860*/  IADD3 R27, P3, R150, 0x3020, RZ ;  /* 0x00003020961b7810 */ /* 0x000fc40007f7e0ff */
[----:B------:R-:W-:Y:S01]  /*d870*/  LOP3.LUT R8, R8, R5, RZ, 0x3c, !PT ;  /* 0x0000000508087212 */ /* 0x000fe200078e3cff */
[----:B------:R-:W-:Y:S01]  /*d880*/  IMAD.IADD R58, R51, 0x1, -R58 ;  /* 0x00000001333a7824 */ /* 0x000fe200078e0a3a */
[----:B------:R-:W-:Y:S02]  /*d890*/  LOP3.LUT R5, R150, 0x180, RZ, 0xc0, !PT ;  /* 0x0000018096057812 */ /* 0x000fe400078ec0ff */
[----:B------:R-:W-:Y:S02]  /*d8a0*/  LOP3.LUT R26, R27, 0x180, RZ, 0xc0, !PT ;  /* 0x000001801b1a7812 */ /* 0x000fe400078ec0ff */
[----:B------:R-:W-:Y:S02]  /*d8b0*/  LOP3.LUT P0, RZ, R58, 0x3, RZ, 0xc0, !PT ;  /* 0x000000033aff7812 */ /* 0x000fe4000780c0ff */
[----:B------:R-:W1:Y:S01]  /*d8c0*/  LDC.64 R58, c[0x0][0xb78] ;  /* 0x0002de00ff3a7b82 */ /* 0x000e620000000a00 */
[----:B------:R-:W-:Y:S02]  /*d8d0*/  IADD3 R35, P1, R150, 0x6020, RZ ;  /* 0x0000602096237810 */ /* 0x000fe40007f3e0ff */
[----:B------:R-:W-:-:S02]  /*d8e0*/  SHF.R.U64 R5, R5, 0x3, RZ ;  /* 0x0000000305057819 */ /* 0x000fc400000012ff */
[----:B------:R-:W-:Y:S02]  /*d8f0*/  SHF.R.U64 R26, R26, 0x3, RZ ;  /* 0x000000031a1a7819 */ /* 0x000fe400000012ff */
[----:B------:R-:W-:Y:S02]  /*d900*/  LOP3.LUT R34, R35, 0x180, RZ, 0xc0, !PT ;  /* 0x0000018023227812 */ /* 0x000fe400078ec0ff */
[----:B------:R-:W-:Y:S02]  /*d910*/  IADD3 R31, P2, R150, 0x6000, RZ ;  /* 0x00006000961f7810 */ /* 0x000fe40007f5e0ff */
[----:B------:R-:W-:Y:S01]  /*d920*/  LOP3.LUT R4, R5, R150, RZ, 0x3c, !PT ;  /* 0x0000009605047212 */ /* 0x000fe200078e3cff */
[--C-:B------:R-:W-:Y:S01]  /*d930*/  IMAD.MOV.U32 R5, RZ, RZ, R151.reuse ;  /* 0x000000ffff057224 */ /* 0x100fe200078e0097 */
[----:B------:R-:W-:Y:S01]  /*d940*/  LOP3.LUT R26, R26, R27, RZ, 0x3c, !PT ;  /* 0x0000001b1a1a7212 */ /* 0x000fe200078e3cff */
[----:B------:R-:W-:Y:S01]  /*d950*/  IMAD.X R27, RZ, RZ, R151, P3 ;  /* 0x000000ffff1b7224 */ /* 0x000fe200018e0697 */
[----:B------:R-:W-:-:S02]  /*d960*/  SHF.R.U64 R34, R34, 0x3, RZ ;  /* 0x0000000322227819 */ /* 0x000fc400000012ff */
[----:B------:R-:W-:Y:S02]  /*d970*/  LOP3.LUT R30, R31, 0x180, RZ, 0xc0, !PT ;  /* 0x000001801f1e7812 */ /* 0x000fe400078ec0ff */
[----:B------:R-:W-:Y:S02]  /*d980*/  MOV R17, R4 ;  /* 0x0000000400117202 */ /* 0x000fe40000000f00 */
[----:B------:R-:W-:Y:S02]  /*d990*/  LEA.HI R62, R54, R51, RZ, 0x5 ;  /* 0x00000033363e7211 */ /* 0x000fe400078f28ff */
[----:B------:R-:W-:Y:S01]  /*d9a0*/  LOP3.LUT R34, R34, R35, RZ, 0x3c, !PT ;  /* 0x0000002322227212 */ /* 0x000fe200078e3cff */
[--C-:B------:R-:W-:Y:S01]  /*d9b0*/  IMAD.X R35, RZ, RZ, R151.reuse, P1 ;  /* 0x000000ffff237224 */ /* 0x100fe200008e0697 */
[----:B------:R-:W-:Y:S02]  /*d9c0*/  F2FP.BF16.F32.PACK_AB R4, R77, R80 ;  /* 0x000000504d04723e */ /* 0x000fe400000010ff */
[----:B------:R-:W-:Y:S01]  /*d9d0*/  F2FP.BF16.F32.PACK_AB R5, R11, R78 ;  /* 0x0000004e0b05723e */ /* 0x000fe200000010ff */
[--C-:B------:R-:W-:Y:S01]  /*d9e0*/  IMAD.X R11, RZ, RZ, R151.reuse, P4 ;  /* 0x000000ffff0b7224 */ /* 0x100fe200020e0697 */
[----:B------:R-:W-:Y:S01]  /*d9f0*/  F2FP.BF16.F32.PACK_AB R6, R6, R9 ;  /* 0x000000090606723e */ /* 0x000fe200000010ff */
[----:B------:R-:W-:Y:S01]  /*da00*/  IMAD.X R9, RZ, RZ, R151, P5 ;  /* 0x000000ffff097224 */ /* 0x000fe200028e0697 */
[----:B------:R-:W-:-:S02]  /*da10*/  F2FP.BF16.F32.PACK_AB R7, R7, R76 ;  /* 0x0000004c0707723e */ /* 0x000fc400000010ff */
[----:B------:R-:W-:Y:S02]  /*da20*/  SHF.R.U64 R30, R30, 0x3, RZ ;  /* 0x000000031e1e7819 */ /* 0x000fe400000012ff */
[----:B------:R-:W-:Y:S01]  /*da30*/  MOV R51, R26 ;  /* 0x0000001a00337202 */ /* 0x000fe20000000f00 */
[----:B------:R-:W-:Y:S01]  /*da40*/  IMAD.U32 R27, RZ, RZ, UR9 ;  /* 0x00000009ff1b7e24 */ /* 0x000fe2000f8e00ff */
[----:B------:R-:W-:Y:S01]  /*da50*/  LOP3.LUT R30, R30, R31, RZ, 0x3c, !PT ;  /* 0x0000001f1e1e7212 */ /* 0x000fe200078e3cff */
[----:B------:R-:W-:Y:S01]  /*da60*/  IMAD.U32 R26, RZ, RZ, UR8 ;  /* 0x00000008ff1a7e24 */ /* 0x000fe2000f8e00ff */
[----:B------:R2:W-:Y:S01]  /*da70*/  STSM.16.M88.4 [R17], R4 ;  /* 0x0000000411007844 */ /* 0x0005e20000000200 */
[----:B------:R-:W-:Y:S01]  /*da80*/  IMAD.U32 R27, RZ, RZ, UR5 ;  /* 0x00000005ff1b7e24 */ /* 0x000fe2000f8e00ff */
[----:B------:R-:W-:Y:S01]  /*da90*/  MOV R54, R10 ;  /* 0x0000000a00367202 */ /* 0x000fe20000000f00 */
[----:B------:R-:W-:Y:S01]  /*daa0*/  IMAD.X R31, RZ, RZ, R151, P2 ;  /* 0x000000ffff1f7224 */ /* 0x000fe200010e0697 */
[----:B------:R-:W-:Y:S01]  /*dab0*/  F2FP.BF16.F32.PACK_AB R10, R41, R36 ;  /* 0x00000024290a723e */ /* 0x000fe200000010ff */
[----:B-1----:R-:W-:Y:S01]  /*dac0*/  IMAD.WIDE.U32 R26, R58, UR44, R26 ;  /* 0x0000002c3a1a7c25 */ /* 0x002fe2000f8e001a */
[----:B------:R-:W-:Y:S01]  /*dad0*/  MOV R55, R8 ;  /* 0x0000000800377202 */ /* 0x000fe20000000f00 */
[----:B------:R-:W-:Y:S01]  /*dae0*/  ULDC UR5, c[0x0][0xa88] ;  /* 0x0002a20000057ab9 */ /* 0x000fe20000000800 */
[----:B------:R-:W-:-:S02]  /*daf0*/  MOV R30, R30 ;  /* 0x0000001e001e7202 */ /* 0x000fc40000000f00 */
[----:B------:R-:W-:Y:S02]  /*db00*/  F2FP.BF16.F32.PACK_AB R8, R40, R37 ;  /* 0x000000252808723e */ /* 0x000fe400000010ff */
[----:B------:R-:W-:Y:S02]  /*db10*/  F2FP.BF16.F32.PACK_AB R9, R56, R57 ;  /* 0x000000393809723e */ /* 0x000fe400000010ff */
[----:B------:R-:W-:Y:S02]  /*db20*/  F2FP.BF16.F32.PACK_AB R11, R52, R53 ;  /* 0x00000035340b723e */ /* 0x000fe400000010ff */
[----:B--2---:R-:W-:Y:S01]  /*db30*/  MOV R17, R34 ;  /* 0x0000002200117202 */ /* 0x004fe20000000f00 */
[----:B------:R-:W-:Y:S01]  /*db40*/  IMAD R4, R58, UR6, RZ ;  /* 0x000000063a047c24 */ /* 0x000fe2000f8e02ff */
[----:B------:R-:W-:Y:S01]  /*db50*/  F2FP.BF16.F32.PACK_AB R5, R68, R69 ;  /* 0x000000454405723e */ /* 0x000fe200000010ff */
[----:B------:R-:W-:Y:S01]  /*db60*/  VIADD R35, R23, UR42 ;  /* 0x0000002a17237c36 */ /* 0x000fe20008000000 */
[----:B------:R-:W-:Y:S01]  /*db70*/  F2FP.BF16.F32.PACK_AB R6, R75, R72 ;  /* 0x000000484b06723e */ /* 0x000fe200000010ff */
[----:B------:R-:W-:Y:S01]  /*db80*/  IMAD R34, R59, UR44, R4 ;  /* 0x0000002c3b227c24 */ /* 0x000fe2000f8e0204 */
[----:B------:R-:W-:Y:S01]  /*db90*/  F2FP.BF16.F32.PACK_AB R4, R74, R73 ;  /* 0x000000494a04723e */ /* 0x000fe200000010ff */
[C---:B------:R-:W-:Y:S01]  /*dba0*/  VIADD R37, R35.reuse, 0x8 ;  /* 0x0000000823257836 */ /* 0x040fe20000000000 */
[----:B------:R-:W-:Y:S01]  /*dbb0*/  SHF.R.S32.HI R31, RZ, 0x1f, R35 ;  /* 0x0000001fff1f7819 */ /* 0x000fe20000011423 */
[----:B------:R-:W-:Y:S01]  /*dbc0*/  ULDC.64 UR6, c[0x0][0xb40] ;  /* 0x0002d00000067ab9 */ /* 0x000fe20000000a00 */
[----:B------:R-:W-:-:S02]  /*dbd0*/  IADD3 R36, P2, R35, R26, RZ ;  /* 0x0000001a23247210 */ /* 0x000fc40007f5e0ff */
[----:B------:R-:W-:Y:S02]  /*dbe0*/  F2FP.BF16.F32.PACK_AB R7, R60, R61 ;  /* 0x0000003d3c07723e */ /* 0x000fe400000010ff */
[----:B------:R-:W-:Y:S02]  /*dbf0*/  IADD3.X R31, R31, R27, R34, P2, !PT ;  /* 0x0000001b1f1f7210 */ /* 0x000fe400017fe422 */
[----:B------:R-:W-:Y:S01]  /*dc00*/  F2FP.BF16.F32.PACK_AB R24, R25, R24 ;  /* 0x000000181918723e */ /* 0x000fe200000010ff */
[----:B------:R1:W-:Y:S01]  /*dc10*/  STSM.16.M88.4 [R55], R4 ;  /* 0x0000000437007844 */ /* 0x0003e20000000200 */
[----:B------:R-:W-:Y:S02]  /*dc20*/  F2FP.BF16.F32.PACK_AB R26, R32, R21 ;  /* 0x00000015201a723e */ /* 0x000fe400000010ff */
[----:B------:R-:W-:Y:S01]  /*dc30*/  ISETP.GE.OR P1, PT, R35, UR5, P0 ;  /* 0x0000000523007c0c */ /* 0x000fe20008726670 */
[----:B------:R-:W-:Y:S01]  /*dc40*/  STSM.16.M88.4 [R54], R8 ;  /* 0x0000000836007844 */ /* 0x000fe20000000200 */
[----:B------:R-:W-:-:S02]  /*dc50*/  F2FP.BF16.F32.PACK_AB R25, R49, R50 ;  /* 0x000000323119723e */ /* 0x000fc400000010ff */
[----:B------:R-:W-:Y:S02]  /*dc60*/  F2FP.BF16.F32.PACK_AB R27, R47, R48 ;  /* 0x000000302f1b723e */ /* 0x000fe400000010ff */
[----:B------:R-:W-:Y:S02]  /*dc70*/  F2FP.BF16.F32.PACK_AB R32, R33, R20 ;  /* 0x000000142120723e */ /* 0x000fe400000010ff */
[----:B------:R-:W-:Y:S01]  /*dc80*/  F2FP.BF16.F32.PACK_AB R33, R45, R46 ;  /* 0x0000002e2d21723e */ /* 0x000fe200000010ff */
[----:B------:R-:W-:Y:S01]  /*dc90*/  STSM.16.M88.4 [R51], R24 ;  /* 0x0000001833007844 */ /* 0x000fe20000000200 */
[----:B------:R-:W-:Y:S02]  /*dca0*/  F2FP.BF16.F32.PACK_AB R34, R28, R15 ;  /* 0x0000000f1c22723e */ /* 0x000fe400000010ff */
[----:B------:R-:W-:Y:S02]  /*dcb0*/  F2FP.BF16.F32.PACK_AB R35, R43, R44 ;  /* 0x0000002c2b23723e */ /* 0x000fe400000010ff */
[----:B------:R-:W-:-:S02]  /*dcc0*/  F2FP.BF16.F32.PACK_AB R68, R29, R14 ;  /* 0x0000000e1d44723e */ /* 0x000fc400000010ff */
[----:B------:R-:W-:Y:S01]  /*dcd0*/  F2FP.BF16.F32.PACK_AB R69, R39, R42 ;  /* 0x0000002a2745723e */ /* 0x000fe200000010ff */
[----:B------:R-:W-:Y:S01]  /*dce0*/  STSM.16.M88.4 [R30], R32 ;  /* 0x000000201e007844 */ /* 0x000fe20000000200 */
[----:B------:R-:W-:Y:S02]  /*dcf0*/  F2FP.BF16.F32.PACK_AB R70, R13, R0 ;  /* 0x000000000d46723e */ /* 0x000fe400000010ff */
[----:B------:R-:W-:Y:S02]  /*dd00*/  F2FP.BF16.F32.PACK_AB R71, R71, R38 ;  /* 0x000000264747723e */ /* 0x000fe400000010ff */
[----:B------:R-:W-:Y:S02]  /*dd10*/  SHF.R.S32.HI R62, RZ, 0x5, R62 ;  /* 0x00000005ff3e7819 */ /* 0x000fe4000001143e */
[----:B------:R-:W-:Y:S01]  /*dd20*/  ISETP.GE.OR P0, PT, R37, UR5, P0 ;  /* 0x0000000525007c0c */ /* 0x000fe20008706670 */
[----:B------:R-:W-:Y:S01]  /*dd30*/  STSM.16.M88.4 [R17], R68 ;  /* 0x0000004411007844 */ /* 0x000fe20000000200 */
[C---:B-1----:R-:W-:Y:S01]  /*dd40*/  LEA R4, P2, R36.reuse, UR6, 0x2 ;  /* 0x0000000624047c11 */ /* 0x042fe2000f8410ff */
        /* <DEDUP_REMOVED lines=9> */
[----:B------:R2:W-:Y:S01]  /*dde0*/  @!P0 STG.E desc[UR10][R4.64+0x20], R12 ;  /* 0x0000200c04008986 */ /* 0x0005e2000c10190a */
[----:B-1----:R-:W-:-:S03]  /*ddf0*/  ISETP.NE.AND P0, PT, R0, 0xb, PT ;  /* 0x0000000b0000780c */ /* 0x002fc60003f05270 */
[----:B------:R2:W-:Y:S10]  /*de00*/  @!P1 STG.E desc[UR10][R4.64], R3 ;  /* 0x0000000304009986 */ /* 0x0005f4000c10190a */
        /* <DEDUP_REMOVED lines=27> */
.L_x_1561:
[----:B------:R-:W-:Y:S05]  /*dfc0*/  BSYNC B0 ;  /* 0x0000000000007941 */ /* 0x000fea0003800000 */
.L_x_1560:
[----:B------:R-:W-:Y:S05]  /*dfd0*/  BRA `(.L_x_1559) ;  /* 0x00000004009c7947 */ /* 0x000fea0003800000 */
.L_x_1558:
[----:B------:R-:W1:Y:S01]  /*dfe0*/  LDC R14, c[0x0][0xdac] ;  /* 0x00036b00ff0e7b82 */ /* 0x000e620000000800 */
[----:B------:R-:W-:Y:S01]  /*dff0*/  ISETP.GT.AND P0, PT, R51, 0xbf, PT ;  /* 0x000000bf3300780c */ /* 0x000fe20003f04270 */
[----:B------:R-:W-:Y:S01]  /*e000*/  USHF.R.S32.HI UR5, URZ, 0x1f, UR43 ;  /* 0x0000001f3f057899 */ /* 0x000fe2000801142b */
[----:B------:R-:W-:Y:S01]  /*e010*/  SHF.R.S32.HI R0, RZ, 0x1f, R51 ;  /* 0x0000001fff007819 */ /* 0x000fe20000011433 */
[----:B------:R-:W-:Y:S01]  /*e020*/  USHF.R.S32.HI UR6, URZ, 0x1f, UR44 ;  /* 0x0000001f3f067899 */ /* 0x000fe2000801142c */
[----:B------:R-:W-:Y:S02]  /*e030*/  BSSY B0, `(.L_x_1562) ;  /* 0x000001d000007945 */ /* 0x000fe40003800000 */
[----:B------:R-:W-:Y:S01]  /*e040*/  LEA.HI R15, R0, R51, RZ, 0x2 ;  /* 0x00000033000f7211 */ /* 0x000fe200078f10ff */
[----:B------:R-:W2:Y:S03]  /*e050*/  LDC R20, c[0x0][0xa88] ;  /* 0x0002a200ff147b82 */ /* 0x000ea60000000800 */
[----:B------:R-:W-:-:S05]  /*e060*/  LOP3.LUT R0, R15, 0x1ffffffc, RZ, 0xc0, !PT ;  /* 0x1ffffffc0f007812 */ /* 0x000fca00078ec0ff */
[----:B------:R-:W3:Y:S01]  /*e070*/  LDC.64 R10, c[0x0][0xae0] ;  /* 0x0002b800ff0a7b82 */ /* 0x000ee20000000a00 */
[----:B------:R-:W-:-:S07]  /*e080*/  IMAD.IADD R51, R51, 0x1, -R0 ;  /* 0x0000000133337824 */ /* 0x000fce00078e0a00 */
[----:B------:R-:W4:Y:S01]  /*e090*/  LDC.64 R12, c[0x0][0xae8] ;  /* 0x0002ba00ff0c7b82 */ /* 0x000f220000000a00 */
[----:B------:R-:W-:Y:S05]  /*e0a0*/  @P0 BRA `(.L_x_1563) ;  /* 0x0000000000540947 */ /* 0x000fea0003800000 */
[----:B------:R-:W-:Y:S01]  /*e0b0*/  IADD3 R4, R17, -0x80, R2 ;  /* 0xffffff8011047810 */ /* 0x000fe20007ffe002 */
[----:B------:R-:W-:-:S03]  /*e0c0*/  ULDC UR7, c[0x0][0xa88] ;  /* 0x0002a20000077ab9 */ /* 0x000fc60000000800 */
[----:B------:R-:W-:-:S13]  /*e0d0*/  ISETP.GE.AND P0, PT, R4, UR7, PT ;  /* 0x0000000704007c0c */ /* 0x000fda000bf06270 */
[----:B------:R-:W-:Y:S05]  /*e0e0*/  @P0 BRA `(.L_x_1563) ;  /* 0x0000000000440947 */ /* 0x000fea0003800000 */
[----:B------:R-:W5:Y:S01]  /*e0f0*/  LDC.64 R6, c[0x0][0xb70] ;  /* 0x0002dc00ff067b82 */ /* 0x000f620000000a00 */
[----:B------:R-:W-:Y:S01]  /*e100*/  SHF.R.S32.HI R5, RZ, 0x1f, R4 ;  /* 0x0000001fff057819 */ /* 0x000fe20000011404 */
[----:B------:R-:W-:Y:S01]  /*e110*/  ULDC.64 UR8, c[0x0][0xb40] ;  /* 0x0002d00000087ab9 */ /* 0x000fe20000000a00 */
[----:B------:R-:W-:-:S05]  /*e120*/  ULDC.64 UR10, c[0x0][0x208] ;  /* 0x00008200000a7ab9 */ /* 0x000fca0000000a00 */
[----:B------:R-:W1:Y:S01]  /*e130*/  LDC.64 R8, c[0x0][0xb78] ;  /* 0x0002de00ff087b82 */ /* 0x000e620000000a00 */
[C---:B-----5:R-:W-:Y:S02]  /*e140*/  IMAD R0, R6.reuse, UR5, RZ ;  /* 0x0000000506007c24 */ /* 0x060fe4000f8e02ff */
[----:B------:R-:W-:-:S04]  /*e150*/  IMAD.WIDE.U32 R4, R6, UR43, R4 ;  /* 0x0000002b06047c25 */ /* 0x000fc8000f8e0004 */
[----:B------:R-:W-:Y:S02]  /*e160*/  IMAD R3, R7, UR43, R0 ;  /* 0x0000002b07037c24 */ /* 0x000fe4000f8e0200 */
[C---:B-1----:R-:W-:Y:S02]  /*e170*/  IMAD R0, R8.reuse, UR6, RZ ;  /* 0x0000000608007c24 */ /* 0x042fe4000f8e02ff */
        /* <DEDUP_REMOVED lines=8> */
.L_x_1563:
[----:B------:R-:W-:Y:S05]  /*e200*/  BSYNC B0 ;  /* 0x0000000000007941 */ /* 0x000fea0003800000 */
.L_x_1562:
[----:B------:R-:W-:Y:S01]  /*e210*/  R2UR UR7, R147 ;  /* 0x00000000930772ca */ /* 0x000fe200000e0000 */
[----:B---3--:R-:W-:Y:S01]  /*e220*/  IMAD R0, R10, UR5, RZ ;  /* 0x000000050a007c24 */ /* 0x008fe2000f8e02ff */
[----:B------:R-:W-:Y:S01]  /*e230*/  SHF.R.S32.HI R4, RZ, 0x2, R15 ;  /* 0x00000002ff047819 */ /* 0x000fe2000001140f */
[----:B------:R-:W-:Y:S01]  /*e240*/  IMAD.SHL.U32 R8, R51, 0x8, RZ ;  /* 0x0000000833087824 */ /* 0x000fe200078e00ff */
[----:B------:R-:W-:Y:S01]  /*e250*/  BSSY B0, `(.L_x_1564) ;  /* 0x0000026000007945 */ /* 0x000fe20003800000 */
[----:B-1----:R-:W-:Y:S02]  /*e260*/  IMAD R3, R11, UR43, R0 ;  /* 0x0000002b0b037c24 */ /* 0x002fe4000f8e0200 */
[----:B------:R-:W-:Y:S01]  /*e270*/  VIADD R0, R4, 0x60 ;  /* 0x0000006004007836 */ /* 0x000fe20000000000 */
[----:B------:R-:W-:-:S05]  /*e280*/  SHF.R.S32.HI R9, RZ, 0x1f, R8 ;  /* 0x0000001fff097819 */ /* 0x000fca0000011408 */
[----:B------:R-:W-:Y:S01]  /*e290*/  ULOP3.LUT UR5, URZ, UR7, URZ, 0x33, !UPT ;  /* 0x000000073f057292 */ /* 0x000fe2000f8e333f */
[----:B------:R-:W-:-:S04]  /*e2a0*/  IMAD.WIDE.U32 R6, R10, UR43, R8 ;  /* 0x0000002b0a067c25 */ /* 0x000fc8000f8e0008 */
[----:B----4-:R-:W-:Y:S02]  /*e2b0*/  IMAD R10, R12, UR6, RZ ;  /* 0x000000060c0a7c24 */ /* 0x010fe4000f8e02ff */
[----:B------:R-:W-:Y:S02]  /*e2c0*/  VIADD R15, R14, UR5 ;  /* 0x000000050e0f7c36 */ /* 0x000fe40008000000 */
[----:B------:R-:W-:Y:S02]  /*e2d0*/  IMAD.IADD R7, R7, 0x1, R3 ;  /* 0x0000000107077824 */ /* 0x000fe400078e0203 */
[----:B--2---:R-:W-:Y:S02]  /*e2e0*/  IMAD R5, R15, -0xc0, R20 ;  /* 0xffffff400f057824 */ /* 0x004fe400078e0214 */
[----:B------:R-:W-:Y:S02]  /*e2f0*/  IMAD R3, R13, UR44, R10 ;  /* 0x0000002c0d037c24 */ /* 0x000fe4000f8e020a */
[----:B------:R-:W-:Y:S01]  /*e300*/  IMAD.WIDE.U32 R10, R12, UR44, R6 ;  /* 0x0000002c0c0a7c25 */ /* 0x000fe2000f8e0006 */
[----:B------:R-:W-:-:S02]  /*e310*/  ISETP.GE.AND P0, PT, R4, R5, PT ;  /* 0x000000050400720c */ /* 0x000fc40003f06270 */
[----:B------:R-:W-:Y:S01]  /*e320*/  ISETP.GE.AND P3, PT, R0, R5, PT ;  /* 0x000000050000720c */ /* 0x000fe20003f66270 */
[----:B------:R-:W-:Y:S01]  /*e330*/  IMAD.IADD R13, R11, 0x1, R3 ;  /* 0x000000010b0d7824 */ /* 0x000fe200078e0203 */
[----:B------:R-:W-:-:S03]  /*e340*/  SHF.R.S32.HI R5, RZ, 0x1f, R4 ;  /* 0x0000001fff057819 */ /* 0x000fc60000011404 */
[----:B------:R-:W-:-:S06]  /*e350*/  IMAD.WIDE R6, R15, 0xc0, R4 ;  /* 0x000000c00f067825 */ /* 0x000fcc00078e0204 */
        /* <DEDUP_REMOVED lines=10> */
[----:B------:R-:W-:Y:S01]  /*e400*/  IMAD.MOV.U32 R5, RZ, RZ, R13 ;  /* 0x000000ffff057224 */ /* 0x000fe200078e000d */
[----:B------:R-:W-:Y:S01]  /*e410*/  ULDC.64 UR8, c[0x0][0x208] ;  /* 0x0000820000087ab9 */ /* 0x000fe20000000a00 */
        /* <DEDUP_REMOVED lines=9> */
.L_x_1565:
[----:B------:R-:W-:Y:S05]  /*e4b0*/  BSYNC B0 ;  /* 0x0000000000007941 */ /* 0x000fea0003800000 */
.L_x_1564:
[----:B------:R-:W-:Y:S04]  /*e4c0*/  BSSY B0, `(.L_x_1559) ;  /* 0x0000018000007945 */ /* 0x000fe80003800000 */
[----:B------:R-:W-:Y:S05]  /*e4d0*/  @P3 BRA `(.L_x_1566) ;  /* 0x0000000000583947 */ /* 0x000fea0003800000 */
[----:B------:R-:W-:Y:S01]  /*e4e0*/  IADD3 R3, P0, R6, 0x60, RZ ;  /* 0x0000006006037810 */ /* 0x000fe20007f1e0ff */
[----:B------:R-:W-:Y:S01]  /*e4f0*/  ULDC UR5, c[0x0][0xa8c] ;  /* 0x0002a30000057ab9 */ /* 0x000fe20000000800 */
[----:B------:R-:W-:Y:S01]  /*e500*/  ULDC.64 UR6, c[0x0][0xad8] ;  /* 0x0002b60000067ab9 */ /* 0x000fe20000000a00 */
[----:B------:R-:W-:Y:S01]  /*e510*/  IMAD.MOV.U32 R4, RZ, RZ, R10 ;  /* 0x000000ffff047224 */ /* 0x000fe200078e000a */
[C---:B------:R-:W-:Y:S01]  /*e520*/  ISETP.GE.AND P1, PT, R8.reuse, UR5, PT ;  /* 0x0000000508007c0c */ /* 0x040fe2000bf26270 */
[----:B------:R-:W-:Y:S01]  /*e530*/  IMAD.X R6, RZ, RZ, R7, P0 ;  /* 0x000000ffff067224 */ /* 0x000fe200000e0607 */
[----:B------:R-:W-:Y:S01]  /*e540*/  ULDC.64 UR8, c[0x0][0x208] ;  /* 0x0000820000087ab9 */ /* 0x000fe20000000a00 */
        /* <DEDUP_REMOVED lines=15> */
.L_x_1566:
[----:B------:R-:W-:Y:S05]  /*e640*/  BSYNC B0 ;  /* 0x0000000000007941 */ /* 0x000fea0003800000 */
.L_x_1559:
[----:B------:R-:W3:Y:S02]  /*e650*/  LDC R0, c[0x0][0xda8] ;  /* 0x00036a00ff007b82 */ /* 0x000ee40000000800 */
[----:B---3--:R-:W-:-:S13]  /*e660*/  ISETP.LE.AND P0, PT, R0, UR4, PT ;  /* 0x0000000400007c0c */ /* 0x008fda000bf03270 */
[----:B------:R-:W-:Y:S05]  /*e670*/  @!P0 BRA `(.L_x_1567) ;  /* 0xffffff2400f08947 */ /* 0x000fea000383ffff */
[----:B------:R-:W-:Y:S05]  /*e680*/  EXIT ;  /* 0x000000000000794d */ /* 0x000fea0003800000 */
.L_x_1523:
[----:B------:R-:W-:-:S08]  /*e690*/  NOP ;  /* 0x0000000000007918 */ /* 0x000fd00000000000 */
[----:B------:R-:W1:-:S00]  /*e6a0*/  USETMAXREG.DEALLOC.CTAPOOL 0x20 ;  /* 0x00000020000079c8 */ /* 0x000e4000080e0500 */
[----:B-1----:R-:W-:-:S05]  /*e6b0*/  LOP3.LUT R16, R0, 0x3, RZ, 0xc0, !PT ;  /* 0x0000000300107812 */ /* 0x002fca00078ec0ff */
[----:B------:R-:W1:Y:S02]  /*e6c0*/  SHFL.IDX PT, R0, R16, RZ, 0x1f ;  /* 0x00001fff10007589 */ /* 0x000e6400000e0000 */
[----:B-1----:R-:W-:-:S13]  /*e6d0*/  ISETP.NE.AND P0, PT, R0, RZ, PT ;  /* 0x000000ff0000720c */ /* 0x002fda0003f05270 */
[----:B------:R-:W-:Y:S05]  /*e6e0*/  @P0 EXIT ;  /* 0x000000000000094d */ /* 0x000fea0003800000 */
[----:B------:R-:W1:Y:S01]  /*e6f0*/  S2UR UR4, SR_CTAID.X ;  /* 0x00000000000479c3 */ /* 0x000e620000002500 */
[----:B------:R-:W-:Y:S02]  /*e700*/  IMAD.MOV.U32 R23, RZ, RZ, RZ ;  /* 0x000000ffff177224 */ /* 0x000fe400078e00ff */
[----:B------:R-:W-:Y:S02]  /*e710*/  IMAD.MOV.U32 R22, RZ, RZ, 0x1 ;  /* 0x00000001ff167424 */ /* 0x000fe400078e00ff */
[----:B------:R-:W-:-:S03]  /*e720*/  IMAD.MOV.U32 R19, RZ, RZ, RZ ;  /* 0x000000ffff137224 */ /* 0x000fc600078e00ff */
[----:B------:R-:W1:Y:S02]  /*e730*/  LDC R0, c[0x0][0xda8] ;  /* 0x00036a00ff007b82 */ /* 0x000e640000000800 */
[----:B-1----:R-:W-:-:S13]  /*e740*/  ISETP.LE.AND P0, PT, R0, UR4, PT ;  /* 0x0000000400007c0c */ /* 0x002fda000bf03270 */
[----:B------:R-:W-:Y:S05]  /*e750*/  @P0 BRA `(.L_x_1568) ;  /* 0x0000002c000c0947 */ /* 0x000fea0003800000 */
[----:B------:R-:W-:Y:S01]  /*e760*/  LOP3.LUT R27, R2, 0x1f, RZ, 0xc0, !PT ;  /* 0x0000001f021b7812 */ /* 0x000fe200078ec0ff */
[----:B------:R-:W-:Y:S01]  /*e770*/  IMAD.U32 R26, RZ, RZ, UR4 ;  /* 0x00000004ff1a7e24 */ /* 0x000fe2000f8e00ff */
[----:B------:R-:W-:Y:S01]  /*e780*/  ULDC UR44, c[0x0][0xc] ;  /* 0x00000300002c7ab9 */ /* 0x000fe20000000800 */
[----:B------:R-:W-:Y:S01]  /*e790*/  IMAD.MOV.U32 R19, RZ, RZ, RZ ;  /* 0x000000ffff137224 */ /* 0x000fe200078e00ff */
[----:B------:R-:W-:Y:S01]  /*e7a0*/  ULDC.64 UR38, c[0x0][0x198] ;  /* 0x0000660000267ab9 */ /* 0x000fe20000000a00 */
[----:B------:R-:W-:Y:S02]  /*e7b0*/  IMAD.MOV.U32 R22, RZ, RZ, 0x1 ;  /* 0x00000001ff167424 */ /* 0x000fe400078e00ff */
[----:B------:R-:W-:-:S07]  /*e7c0*/  IMAD.MOV.U32 R23, RZ, RZ, RZ ;  /* 0x000000ffff177224 */ /* 0x000fce00078e00ff */
.L_x_1616:
        /* <DEDUP_REMOVED lines=21> */
.L_x_1569:
[----:B------:R-:W-:Y:S01]  /*e920*/  ULDC UR9, c[0x0][0xdc4] ;  /* 0x0003710000097ab9 */ /* 0x000fe20000000800 */
[----:B------:R-:W-:Y:S01]  /*e930*/  UMOV UR7, UR8 ;  /* 0x0000000800077c82 */ /* 0x000fe20008000000 */
[----:B------:R-:W-:-:S11]  /*e940*/  UISETP.NE.AND UP0, UPT, UR9, 0x1, UPT ;  /* 0x000000010900788c */ /* 0x000fd6000bf05270 */
[----:B------:R-:W-:Y:S02]  /*e950*/  @UP0 ULDC.64 UR10, c[0x0][0xdc8] ;  /* 0x00037200000a0ab9 */ /* 0x000fe40000000a00 */
[----:B------:R-:W-:-:S04]  /*e960*/  UIMAD.WIDE.U32 UR4, UR8, UR10, URZ ;  /* 0x0000000a080472a5 */ /* 0x000fc8000f8e003f */
[----:B------:R-:W-:-:S04]  /*e970*/  @UP0 USHF.R.U32.HI UR7, URZ, UR11, UR5 ;  /* 0x0000000b3f070299 */ /* 0x000fc80008011605 */
[----:B------:R-:W-:-:S12]  /*e980*/  UIMAD UR4, UR7, UR9, URZ ;  /* 0x00000009070472a4 */ /* 0x000fd8000f8e023f */
.L_x_1570:
[----:B------:R-:W1:Y:S01]  /*e990*/  LDC R0, c[0x0][0x404] ;  /* 0x00010100ff007b82 */ /* 0x000e620000000800 */
[----:B------:R-:W-:Y:S01]  /*e9a0*/  ULOP3.LUT UR5, URZ, UR7, URZ, 0x33, !UPT ;  /* 0x000000073f057292 */ /* 0x000fe2000f8e333f */
[----:B------:R-:W-:Y:S01]  /*e9b0*/  BSSY B6, `(.L_x_1571) ;  /* 0x000028e000067945 */ /* 0x000fe20003800000 */
[----:B------:R-:W-:Y:S01]  /*e9c0*/  ULDC.64 UR10, c[0x0][0x3f8] ;  /* 0x0000fe00000a7ab9 */ /* 0x000fe20000000a00 */
[----:B------:R-:W-:Y:S01]  /*e9d0*/  ULDC UR7, c[0x0][0xdac] ;  /* 0x00036b0000077ab9 */ /* 0x000fe20000000800 */
[----:B------:R-:W-:Y:S01]  /*e9e0*/  ISETP.NE.U32.AND P0, PT, RZ, UR10, PT ;  /* 0x0000000aff007c0c */ /* 0x000fe2000bf05070 */
[----:B------:R-:W-:Y:S02]  /*e9f0*/  UIADD3 UR5, UR5, UR7, URZ ;  /* 0x0000000705057290 */ /* 0x000fe4000fffe03f */
[----:B------:R-:W2:Y:S01]  /*ea00*/  LDC R2, c[0x0][0x288] ;  /* 0x0000a200ff027b82 */ /* 0x000ea20000000800 */
[----:B------:R-:W-:Y:S01]  /*ea10*/  ISETP.NE.AND.EX P0, PT, RZ, UR11, PT, P0 ;  /* 0x0000000bff007c0c */ /* 0x000fe2000bf05300 */
[----:B------:R-:W-:Y:S01]  /*ea20*/  UIMAD UR41, UR5, 0xc0, URZ ;  /* 0x000000c0052978a4 */ /* 0x000fe2000f8e023f */
[----:B------:R-:W-:Y:S01]  /*ea30*/  ULDC UR7, c[0x0][0xdb8] ;  /* 0x00036e0000077ab9 */ /* 0x000fe20000000800 */
[----:B------:R-:W-:-:S02]  /*ea40*/  UIADD3 UR4, UR8, -UR4, URZ ;  /* 0x8000000408047290 */ /* 0x000fc4000fffe03f */
[----:B------:R-:W-:Y:S02]  /*ea50*/  UISETP.NE.AND UP0, UPT, UR7, 0x1, UPT ;  /* 0x000000010700788c */ /* 0x000fe4000bf05270 */
[----:B------:R-:W3:Y:S01]  /*ea60*/  LDC R4, c[0x0][0x2e0] ;  /* 0x0000b800ff047b82 */ /* 0x000ee20000000800 */
[----:B------:R-:W-:Y:S01]  /*ea70*/  IMAD.U32 R5, RZ, RZ, UR41 ;  /* 0x00000029ff057e24 */ /* 0x000fe2000f8e00ff */
[----:B------:R-:W-:Y:S02]  /*ea80*/  ULDC UR5, c[0x0][0xdc4] ;  /* 0x0003710000057ab9 */ /* 0x000fe40000000800 */
[----:B------:R-:W-:Y:S01]  /*ea90*/  UIMAD UR6, UR6, UR5, UR4 ;  /* 0x00000005060672a4 */ /* 0x000fe2000f8e0204 */
[----:B-1----:R-:W-:-:S04]  /*eaa0*/  SEL R3, R0, 0x1, P0 ;  /* 0x0000000100037807 */ /* 0x002fc80000000000 */
[----:B------:R-:W-:Y:S01]  /*eab0*/  @UP0 ULDC UR4, c[0x0][0xdbc] ;  /* 0x00036f0000040ab9 */ /* 0x000fe20000000800 */
[----:B------:R-:W-:Y:S01]  /*eac0*/  @UP0 ULDC UR8, c[0x0][0xdc0] ;  /* 0x0003700000080ab9 */ /* 0x000fe20000000800 */
[----:B------:R-:W-:Y:S02]  /*ead0*/  UIMAD.WIDE.U32 UR4, UR6, UR4, URZ ;  /* 0x00000004060472a5 */ /* 0x000fe4000f8e003f */
[----:B------:R-:W-:Y:S01]  /*eae0*/  UMOV UR43, UR6 ;  /* 0x00000006002b7c82 */ /* 0x000fe20008000000 */
[----:B--2---:R-:W-:Y:S01]  /*eaf0*/  IADD3 R2, R5, 0x14f, -R2 ;  /* 0x0000014f05027810 */ /* 0x004fe20007ffe802 */
[----:B------:R-:W-:-:S04]  /*eb00*/  @UP0 USHF.R.U32.HI UR43, URZ, UR8, UR5 ;  /* 0x000000083f2b0299 */ /* 0x000fc80008011605 */
[----:B------:R-:W-:Y:S01]  /*eb10*/  UIADD3 UR42, -UR43, URZ, URZ ;  /* 0x0000003f2b2a7290 */ /* 0x000fe2000fffe13f */
[----:B---3--:R-:W-:-:S03]  /*eb20*/  IMAD R0, R3, R4, 0x8f ;  /* 0x0000008f03007424 */ /* 0x008fc600078e0204 */
[----:B------:R-:W-:Y:S01]  /*eb30*/  UIMAD UR42, UR7, UR42, UR6 ;  /* 0x0000002a072a72a4 */ /* 0x000fe2000f8e0206 */
[----:B------:R-:W-:Y:S02]  /*eb40*/  IMAD R2, R3, R4, R2 ;  /* 0x0000000403027224 */ /* 0x000fe400078e0202 */
[----:B------:R-:W-:-:S04]  /*eb50*/  IMAD.HI R0, R0, 0x38e38e39, RZ ;  /* 0x38e38e3900007827 */ /* 0x000fc800078e02ff */
[----:B------:R-:W-:Y:S01]  /*eb60*/  IMAD.HI R2, R2, 0x38e38e39, RZ ;  /* 0x38e38e3902027827 */ /* 0x000fe200078e02ff */
[----:B------:R-:W-:-:S04]  /*eb70*/  SHF.R.U32.HI R3, RZ, 0x1f, R0 ;  /* 0x0000001fff037819 */ /* 0x000fc80000011600 */
[----:B------:R-:W-:Y:S02]  /*eb80*/  SHF.R.U32.HI R5, RZ, 0x1f, R2 ;  /* 0x0000001fff057819 */ /* 0x000fe40000011602 */
[----:B------:R-:W-:Y:S02]  /*eb90*/  LEA.HI.SX32 R3, R0, R3, 0x1b ;  /* 0x0000000300037211 */ /* 0x000fe400078fdaff */
[----:B------:R-:W-:-:S04]  /*eba0*/  LEA.HI.SX32 R2, R2, R5, 0x1b ;  /* 0x0000000502027211 */ /* 0x000fc800078fdaff */
[----:B------:R-:W-:-:S04]  /*ebb0*/  VIMNMX R25, R3, R2, PT ;  /* 0x0000000203197248 */ /* 0x000fc80003fe0100 */
[----:B------:R-:W-:-:S13]  /*ebc0*/  ISETP.GT.AND P0, PT, R25, RZ, PT ;  /* 0x000000ff1900720c */ /* 0x000fda0003f04270 */
[----:B------:R-:W-:Y:S05]  /*ebd0*/  @P0 BRA `(.L_x_1572) ;  /* 0x0000000000440947 */ /* 0x000fea0003800000 */
[----:B------:R-:W-:Y:S01]  /*ebe0*/  ISETP.NE.AND P0, PT, R27, RZ, PT ;  /* 0x000000ff1b00720c */ /* 0x000fe20003f05270 */
[----:B------:R-:W-:-:S12]  /*ebf0*/  IMAD.MOV.U32 R13, RZ, RZ, R26 ;  /* 0x000000ffff0d7224 */ /* 0x000fd800078e001a */
[----:B------:R-:W-:Y:S05]  /*ec00*/  @P0 BRA `(.L_x_1573) ;  /* 0x0000002400a00947 */ /* 0x000fea0003800000 */
[----:B------:R-:W1:Y:S01]  /*ec10*/  S2R R7, SR_LANEID ;  /* 0x0000000000077919 */ /* 0x000e620000000000 */
[----:B------:R-:W-:Y:S01]  /*ec20*/  VOTEU.ANY UR4, UPT, PT ;  /* 0x0000000000047886 */ /* 0x000fe200038e0100 */
[----:B------:R-:W2:Y:S01]  /*ec30*/  LDC.64 R2, c[0x0][0xdf0] ;  /* 0x00037c00ff027b82 */ /* 0x000ea20000000a00 */
[----:B------:R-:W1:Y:S01]  /*ec40*/  FLO.U32 R0, UR4 ;  /* 0x0000000400007d00 */ /* 0x000e6200080e0000 */
[----:B------:R-:W-:-:S07]  /*ec50*/  ULDC.64 UR6, c[0x0][0x208] ;  /* 0x0000820000067ab9 */ /* 0x000fce0000000a00 */
        /* <DEDUP_REMOVED lines=9> */
.L_x_1572:
[----:B------:R-:W1:Y:S01]  /*ecf0*/  S2R R3, SR_CgaCtaId ;  /* 0x0000000000037919 */ /* 0x000e620000008800 */
[----:B------:R-:W-:-:S04]  /*ed00*/  MOV R24, 0x400 ;  /* 0x0000040000187802 */ /* 0x000fc80000000f00 */
[----:B-1----:R-:W-:-:S05]  /*ed10*/  LEA R24, R3, R24, 0x18 ;  /* 0x0000001803187211 */ /* 0x002fca00078ec0ff */
[----:B------:R-:W-:-:S05]  /*ed20*/  VIADD R0, R24, 0x16a00 ;  /* 0x00016a0018007836 */ /* 0x000fca0000000000 */
[----:B------:R-:W-:-:S13]  /*ed30*/  LOP3.LUT P0, RZ, R0, 0x1bf, RZ, 0xc0, !PT ;  /* 0x000001bf00ff7812 */ /* 0x000fda000780c0ff */
        /* <DEDUP_REMOVED lines=17> */
.L_x_1574:
[----:B------:R-:W-:-:S05]  /*ee50*/  VIADD R0, R24, 0x200 ;  /* 0x0000020018007836 */ /* 0x000fca0000000000 */
[----:B------:R-:W-:-:S13]  /*ee60*/  LOP3.LUT P0, RZ, R0, 0x1bf, RZ, 0xc0, !PT ;  /* 0x000001bf00ff7812 */ /* 0x000fda000780c0ff */
        /* <DEDUP_REMOVED lines=17> */
.L_x_1576:
[----:B------:R-:W1:Y:S01]  /*ef80*/  LDC.64 R2, c[0x4][R2] ;  /* 0x0100000002027b82 */ /* 0x000e620000000a00 */
        /* <DEDUP_REMOVED lines=11> */
[----:B------:R-:W-:-:S07]  /*f040*/  IMAD.MOV.U32 R13, RZ, RZ, RZ ;  /* 0x000000ffff0d7224 */ /* 0x000fce00078e00ff */
[----:B------:R-:W-:-:S07]  /*f050*/  LEPC R20, `(.L_x_1575) ;  /* 0x000000001014794e */ /* 0x000fce0000000000 */
[----:B-1----:R-:W-:Y:S05]  /*f060*/  CALL.ABS.NOINC R2 ;  /* 0x0000000002007343 */ /* 0x002fea0003c00000 */
.L_x_1575:
[----:B------:R-:W-:Y:S01]  /*f070*/  ULDC.64 UR4, c[0x0][0x9f8] ;  /* 0x00027e0000047ab9 */ /* 0x000fe20000000a00 */
[----:B------:R-:W-:Y:S01]  /*f080*/  IMAD.U32 R5, RZ, RZ, UR43 ;  /* 0x0000002bff057e24 */ /* 0x000fe2000f8e00ff */
[----:B------:R-:W-:Y:S01]  /*f090*/  ISETP.NE.U32.AND P0, PT, RZ, UR4, PT ;  /* 0x00000004ff007c0c */ /* 0x000fe2000bf05070 */
[----:B------:R-:W-:Y:S01]  /*f0a0*/  IMAD.U32 R0, RZ, RZ, UR43 ;  /* 0x0000002bff007e24 */ /* 0x000fe2000f8e00ff */
[----:B------:R-:W-:Y:S02]  /*f0b0*/  ULDC.64 UR6, c[0x0][0x208] ;  /* 0x0000820000067ab9 */ /* 0x000fe40000000a00 */
        /* <DEDUP_REMOVED lines=16> */
[----:B--2---:R-:W-:-:S02]  /*f1c0*/  IMAD.U32 R4, RZ, RZ, UR42 ;  /* 0x0000002aff047e24 */ /* 0x004fc4000f8e00ff */
[----:B------:R-:W-:-:S05]  /*f1d0*/  VOTEU.ALL UP1, P1 ;  /* 0x00000000003f7886 */ /* 0x000fca0000820000 */
[----:B------:R-:W-:Y:S01]  /*f1e0*/  @!UP1 UIADD3 UR4, UP0, UR38, 0x270, URZ ;  /* 0x0000027026049890 */ /* 0x000fe2000ff1e03f */
[----:B-1----:R-:W-:Y:S02]  /*f1f0*/  ISETP.NE.AND P2, PT, R2, 0x1, PT ;  /* 0x000000010200780c */ /* 0x002fe40003f45270 */
[----:B------:R-:W1:Y:S01]  /*f200*/  LDC.64 R2, c[0x0][0x3f8] ;  /* 0x0000fe00ff027b82 */ /* 0x000e620000000a00 */
[----:B------:R-:W-:-:S09]  /*f210*/  @!UP1 UIADD3.X UR5, URZ, UR39, URZ, UP0, !UPT ;  /* 0x000000273f059290 */ /* 0x000fd200087fe43f */
[----:B------:R2:W-:Y:S01]  /*f220*/  @!UP1 UTMAPF.L2.4D [UR40], [UR4] ;  /* 0x00000028040095b8 */ /* 0x0005e20008018000 */
[----:B------:R-:W4:Y:S01]  /*f230*/  @P2 LDC R6, c[0x0][0x42c] ;  /* 0x00010b00ff062b82 */ /* 0x000f220000000800 */
[----:B------:R2:W-:Y:S07]  /*f240*/  @!UP1 UTMAPF.L2.4D [UR8], [UR4] ;  /* 0x00000008040095b8 */ /* 0x0005ee0008018000 */
[----:B------:R-:W5:Y:S01]  /*f250*/  @P2 LDC R8, c[0x0][0x430] ;  /* 0x00010c00ff082b82 */ /* 0x000f620000000800 */
[----:B-1----:R-:W-:Y:S01]  /*f260*/  ISETP.NE.U32.AND P0, PT, R2, RZ, PT ;  /* 0x000000ff0200720c */ /* 0x002fe20003f05070 */
[----:B------:R2:W-:Y:S03]  /*f270*/  @!UP1 UTMAPF.L2.4D [UR12], [UR4] ;  /* 0x0000000c040095b8 */ /* 0x0005e60008018000 */
[----:B------:R-:W-:Y:S01]  /*f280*/  ISETP.NE.AND.EX P0, PT, R3, RZ, PT, P0 ;  /* 0x000000ff0300720c */ /* 0x000fe20003f05300 */
[----:B----4-:R-:W-:-:S04]  /*f290*/  @P2 IMAD.HI.U32 R5, R6, UR42, RZ ;  /* 0x0000002a06052c27 */ /* 0x010fc8000f8e00ff */
[----:B------:R-:W-:Y:S01]  /*f2a0*/  VIADD R6, R25, 0xffffffff ;  /* 0xffffffff19067836 */ /* 0x000fe20000000000 */
[----:B-----5:R-:W-:-:S03]  /*f2b0*/  @P2 SHF.R.U32.HI R4, RZ, R8, R5 ;  /* 0x00000008ff042219 */ /* 0x020fc60000011605 */
[----:B------:R-:W-:Y:S01]  /*f2c0*/  IMAD.MOV.U32 R5, RZ, RZ, R6 ;  /* 0x000000ffff057224 */ /* 0x000fe200078e0006 */
[----:B---3--:R-:W-:Y:S01]  /*f2d0*/  SEL R9, R0, RZ, !P0 ;  /* 0x000000ff00097207 */ /* 0x008fe20004000000 */
[----:B--2---:R-:W-:Y:S06]  /*f2e0*/  BRA.DIV UR6, `(.L_x_1577) ;  /* 0x0000002606887947 */ /* 0x004fec000b800000 */
.L_x_1628:
[----:B------:R-:W-:Y:S01]  /*f2f0*/  UMOV UR4, 0xffffffff ;  /* 0xffffffff00047882 */ /* 0x000fe20000000000 */
[----:B------:R-:W-:Y:S02]  /*f300*/  SHF.R.S32.HI R8, RZ, 0x1f, R0 ;  /* 0x0000001fff087819 */ /* 0x000fe40000011400 */
[----:B------:R-:W-:Y:S05]  /*f310*/  BRA.DIV UR4, `(.L_x_1578) ;  /* 0x00000026049c7947 */ /* 0x000fea000b800000 */
[----:B------:R-:W-:-:S13]  /*f320*/  ELECT P6, URZ, PT ;  /* 0x00000000003f782f */ /* 0x000fda00038c0000 */
.L_x_1631:
[----:B------:R-:W-:Y:S05]  /*f330*/  @!P6 BRA `(.L_x_1579) ;  /* 0x0000000000ece947 */ /* 0x000fea0003800000 */
[----:B------:R-:W-:Y:S01]  /*f340*/  IMAD R13, R19, 0x8, R24 ;  /* 0x00000008130d7824 */ /* 0x000fe200078e0218 */
[----:B------:R-:W-:Y:S01]  /*f350*/  SHF.L.U32 R12, R22, 0x1f, RZ ;  /* 0x0000001f160c7819 */ /* 0x000fe200000006ff */
        /* <DEDUP_REMOVED lines=21> */
.L_x_1580:
[----:B------:R-:W2:Y:S01]  /*f4b0*/  SYNCS.PHASECHK.TRANS64.TRYWAIT P2, [R13+URZ+0x31c40], R12 ;  /* 0x031c400c0d0075a7 */ /* 0x000ea2000804017f */
[----:B------:R-:W-:Y:S01]  /*f4c0*/  ISETP.NE.AND P3, PT, R18, RZ, PT ;  /* 0x000000ff1200720c */ /* 0x000fe20003f65270 */
[----:B--2---:R-:W-:-:S12]  /*f4d0*/  @!P2 BRA `(.L_x_1581) ;  /* 0x00000024004ca947 */ /* 0x004fd80003800000 */
.L_x_1632:
[----:B------:R-:W-:Y:S05]  /*f4e0*/  @P3 BRA `(.L_x_1582) ;  /* 0x0000000000143947 */ /* 0x000fea0003800000 */
[----:B------:R-:W-:Y:S01]  /*f4f0*/  ISETP.NE.AND P2, PT, R27, RZ, PT ;  /* 0x000000ff1b00720c */ /* 0x000fe20003f45270 */
[----:B-1----:R-:W-:-:S04]  /*f500*/  IMAD.MOV.U32 R6, RZ, RZ, 0x6c00 ;  /* 0x00006c00ff067424 */ /* 0x002fc800078e00ff */
[----:B------:R3:W-:Y:S08]  /*f510*/  SYNCS.ARRIVE.TRANS64 RZ, [R13+URZ+0x31c30], R6 ;  /* 0x031c30060dff79a7 */ /* 0x0007f0000800003f */
[----:B------:R-:W-:Y:S05]  /*f520*/  @!P2 BRA `(.L_x_1582) ;  /* 0x000000000004a947 */ /* 0x000fea0003800000 */
[----:B------:R-:W-:Y:S01]  /*f530*/  BPT.TRAP 0x1 ;  /* 0x000000040000795c */ /* 0x000fe20000300000 */
.L_x_1582:
[----:B-1-3--:R-:W-:Y:S01]  /*f540*/  IMAD R6, R19, 0x6c00, R24 ;  /* 0x00006c0013067824 */ /* 0x00afe200078e0218 */
        /* <DEDUP_REMOVED lines=26> */
.L_x_1579:
[----:B------:R-:W-:Y:S05]  /*f6f0*/  WARPSYNC.ALL ;  /* 0x0000000000007948 */ /* 0x000fea0003800000 */
[----:B------:R-:W-:Y:S01]  /*f700*/  ELECT P2, URZ, PT ;  /* 0x00000000003f782f */ /* 0x000fe20003840000 */
[----:B------:R-:W-:Y:S01]  /*f710*/  BAR.SYNC.DEFER_BLOCKING 0x8, 0x1a0 ;  /* 0x0206800000007b1d */ /* 0x000fe20000010000 */
[----:B------:R-:W-:Y:S01]  /*f720*/  VIADD R23, R23, 0x1 ;  /* 0x0000000117177836 */ /* 0x000fe20000000000 */
[----:B------:R-:W-:Y:S01]  /*f730*/  UIADD3 UR4, UP0, UR38, 0x270, URZ ;  /* 0x0000027026047890 */ /* 0x000fe2000ff1e03f */
[----:B------:R-:W-:-:S03]  /*f740*/  ISETP.GE.AND P3, PT, R25, 0x2, PT ;  /* 0x000000021900780c */ /* 0x000fc60003f66270 */
[----:B------:R-:W-:Y:S01]  /*f750*/  UIADD3.X UR5, URZ, UR39, URZ, UP0, !UPT ;  /* 0x000000273f057290 */ /* 0x000fe200087fe43f */
[----:B------:R-:W-:Y:S01]  /*f760*/  UMOV UR27, UR41 ;  /* 0x00000029001b7c82 */ /* 0x000fe20008000000 */
[----:B------:R-:W-:Y:S01]  /*f770*/  UMOV UR28, UR42 ;  /* 0x0000002a001c7c82 */ /* 0x000fe20008000000 */
[----:B------:R-:W-:Y:S01]  /*f780*/  UMOV UR29, UR43 ;  /* 0x0000002b001d7c82 */ /* 0x000fe20008000000 */
[----:B------:R-:W-:Y:S02]  /*f790*/  UMOV UR6, 0x0 ;  /* 0x0000000000067882 */ /* 0x000fe40000000000 */
[----:B------:R-:W-:Y:S01]  /*f7a0*/  @P2 VIADD R6, R24, 0xda00 ;  /* 0x0000da0018062836 */ /* 0x000fe20000000000 */
[----:B------:R-:W-:Y:S01]  /*f7b0*/  UMOV UR7, 0x12f00000 ;  /* 0x12f0000000077882 */ /* 0x000fe20000000000 */
[----:B------:R-:W-:Y:S01]  /*f7c0*/  @P2 IMAD.MOV.U32 R7, RZ, RZ, 0x9000 ;  /* 0x00009000ff072424 */ /* 0x000fe200078e00ff */
[----:B------:R-:W-:Y:S01]  /*f7d0*/  UMOV UR26, URZ ;  /* 0x0000003f001a7c82 */ /* 0x000fe20008000000 */
[----:B------:R-:W-:Y:S01]  /*f7e0*/  UMOV UR19, UR41 ;  /* 0x0000002900137c82 */ /* 0x000fe20008000000 */
[----:B------:R-:W-:Y:S01]  /*f7f0*/  @P2 R2UR UR24, R6 ;  /* 0x00000000061822ca */ /* 0x000fe200000e0000 */
[----:B------:R-:W-:Y:S01]  /*f800*/  @P2 VIADD R6, R24, 0x31c00 ;  /* 0x00031c0018062836 */ /* 0x000fe20000000000 */
[----:B------:R-:W-:Y:S01]  /*f810*/  UMOV UR20, UR42 ;  /* 0x0000002a00147c82 */ /* 0x000fe20008000000 */
[----:B------:R-:W-:Y:S01]  /*f820*/  UMOV UR21, UR43 ;  /* 0x0000002b00157c82 */ /* 0x000fe20008000000 */
[----:B------:R-:W-:Y:S01]  /*f830*/  UMOV UR18, 0x20 ;  /* 0x0000002000127882 */ /* 0x000fe20000000000 */
[----:B------:R-:W-:Y:S01]  /*f840*/  UMOV UR11, UR41 ;  /* 0x00000029000b7c82 */ /* 0x000fe20008000000 */
[----:B------:R-:W-:Y:S01]  /*f850*/  @P2 R2UR UR25, R6 ;  /* 0x00000000061922ca */ /* 0x000fe200000e0000 */
[----:B------:R-:W-:Y:S01]  /*f860*/  @P2 VIADD R6, R24, 0x10a00 ;  /* 0x00010a0018062836 */ /* 0x000fe20000000000 */
[----:B------:R1:W-:Y:S01]  /*f870*/  @P2 SYNCS.ARRIVE.TRANS64 RZ, [R24+URZ+0x31c00], R7 ;  /* 0x031c000718ff29a7 */ /* 0x0003e2000800003f */
[----:B------:R-:W-:Y:S01]  /*f880*/  UMOV UR12, UR42 ;  /* 0x0000002a000c7c82 */ /* 0x000fe20008000000 */
[----:B------:R-:W-:Y:S01]  /*f890*/  UMOV UR13, UR43 ;  /* 0x0000002b000d7c82 */ /* 0x000fe20008000000 */
[----:B------:R-:W-:Y:S01]  /*f8a0*/  UMOV UR10, 0x40 ;  /* 0x00000040000a7882 */ /* 0x000fe20000000000 */
[----:B------:R-:W-:Y:S01]  /*f8b0*/  @P2 R2UR UR16, R6 ;  /* 0x00000000061022ca */ /* 0x000fe200000e0000 */
[----:B------:R-:W-:-:S05]  /*f8c0*/  @P2 VIADD R6, R24, 0x13a00 ;  /* 0x00013a0018062836 */ /* 0x000fca0000000000 */
[----:B------:R-:W-:Y:S01]  /*f8d0*/  @P2 R2UR UR8, R6 ;  /* 0x00000000060822ca */ /* 0x000fe200000e0000 */
[----:B------:R-:W-:Y:S01]  /*f8e0*/  UMOV UR17, UR25 ;  /* 0x0000001900117c82 */ /* 0x000fe20008000000 */
[----:B------:R-:W-:Y:S01]  /*f8f0*/  LEA.HI R6, R23, R23, RZ, 0x1 ;  /* 0x0000001717067211 */ /* 0x000fe200078f08ff */
[----:B------:R3:W-:Y:S01]  /*f900*/  UTMALDG.4D [UR24], [UR4], desc[UR6] ;  /* 0x00000618040075b4 */ /* 0x0007e20008019000 */
[----:B------:R-:W-:Y:S02]  /*f910*/  UMOV UR9, UR25 ;  /* 0x0000001900097c82 */ /* 0x000fe40008000000 */
[----:B------:R-:W-:-:S05]  /*f920*/  LOP3.LUT R6, R6, 0xfffffffe, RZ, 0xc0, !PT ;  /* 0xfffffffe06067812 */ /* 0x000fca00078ec0ff */
[----:B------:R-:W-:Y:S01]  /*f930*/  IMAD.IADD R6, R23, 0x1, -R6 ;  /* 0x0000000117067824 */ /* 0x000fe200078e0a06 */
[----:B------:R3:W-:Y:S04]  /*f940*/  UTMALDG.4D [UR16], [UR4], desc[UR6] ;  /* 0x00000610040075b4 */ /* 0x0007e80008019000 */
[----:B-1----:R-:W-:Y:S01]  /*f950*/  SHF.L.U32 R7, R6, 0x1f, RZ ;  /* 0x0000001f06077819 */ /* 0x002fe200000006ff */
[----:B------:R3:W-:Y:S03]  /*f960*/  UTMALDG.4D [UR8], [UR4], desc[UR6] ;  /* 0x00000608040075b4 */ /* 0x0007e60008019000 */
[----:B------:R-:W1:Y:S02]  /*f970*/  SYNCS.PHASECHK.TRANS64.TRYWAIT P2, [R24+URZ+0x31c20], R7 ;  /* 0x031c2007180075a7 */ /* 0x000e64000804017f */
[----:B-1-3--:R-:W-:Y:S05]  /*f980*/  @!P2 BRA `(.L_x_1583) ;  /* 0x000000200034a947 */ /* 0x00afea0003800000 */
.L_x_1633:
[----:B------:R-:W-:Y:S05]  /*f990*/  @!P3 BRA `(.L_x_1584) ;  /* 0x000000140040b947 */ /* 0x000fea0003800000 */
[C---:B------:R-:W-:Y:S01]  /*f9a0*/  LOP3.LUT R6, R25.reuse, 0x1, RZ, 0xc0, !PT ;  /* 0x0000000119067812 */ /* 0x040fe200078ec0ff */
[----:B------:R-:W-:Y:S01]  /*f9b0*/  VIADD R11, R25, 0xfffffffe ;  /* 0xfffffffe190b7836 */ /* 0x000fe20000000000 */
[----:B------:R-:W-:Y:S02]  /*f9c0*/  ULDC.64 UR36, c[0x0][0x408] ;  /* 0x0001020000247ab9 */ /* 0x000fe40000000a00 */
[----:B------:R-:W-:Y:S01]  /*f9d0*/  ISETP.NE.U32.AND P2, PT, R6, 0x1, PT ;  /* 0x000000010600780c */ /* 0x000fe20003f45070 */
[----:B-1----:R-:W-:-:S12]  /*f9e0*/  IMAD.MOV.U32 R7, RZ, RZ, R11 ;  /* 0x000000ffff077224 */ /* 0x002fd800078e000b */
[----:B------:R-:W-:Y:S05]  /*f9f0*/  @!P2 BRA `(.L_x_1585) ;  /* 0x0000000400b8a947 */ /* 0x000fea0003800000 */
[----:B--2---:R-:W-:Y:S01]  /*fa00*/  VIADD R13, R19, 0x1 ;  /* 0x00000001130d7836 */ /* 0x004fe20000000000 */
[----:B------:R-:W-:Y:S04]  /*fa10*/  BSSY B0, `(.L_x_1586) ;  /* 0x0000069000007945 */ /* 0x000fe80003800000 */
[----:B------:R-:W-:-:S04]  /*fa20*/  ISETP.NE.AND P2, PT, R13, 0x2, PT ;  /* 0x000000020d00780c */ /* 0x000fc80003f45270 */
[----:B------:R-:W-:Y:S02]  /*fa30*/  SEL R7, RZ, 0x1, P2 ;  /* 0x00000001ff077807 */ /* 0x000fe40001000000 */
[----:B------:R-:W-:Y:S02]  /*fa40*/  SEL R13, R13, RZ, P2 ;  /* 0x000000ff0d0d7207 */ /* 0x000fe40001000000 */
[----:B------:R-:W-:Y:S01]  /*fa50*/  LOP3.LUT R10, R22, R7, RZ, 0x3c, !PT ;  /* 0x00000007160a7212 */ /* 0x000fe200078e3cff */
[----:B------:R-:W-:Y:S06]  /*fa60*/  @!P6 BRA `(.L_x_1587) ;  /* 0x00000004008ce947 */ /* 0x000fec0003800000 */
        /* <DEDUP_REMOVED lines=22> */
.L_x_1588:
[----:B-1----:R-:W-:Y:S01]  /*fbd0*/  IMAD R3, R13, 0x8, R24 ;  /* 0x000000080d037824 */ /* 0x002fe200078e0218 */
[----:B------:R-:W-:Y:S02]  /*fbe0*/  SHF.L.U32 R2, R10, 0x1f, RZ ;  /* 0x0000001f0a027819 */ /* 0x000fe400000006ff */
[----:B------:R-:W-:Y:S02]  /*fbf0*/  ISETP.NE.AND P2, PT, R18, RZ, PT ;  /* 0x000000ff1200720c */ /* 0x000fe40003f45270 */
[----:B------:R-:W1:Y:S02]  /*fc00*/  SYNCS.PHASECHK.TRANS64.TRYWAIT P3, [R3+URZ+0x31c40], R2 ;  /* 0x031c4002030075a7 */ /* 0x000e64000806017f */
[----:B-1----:R-:W-:Y:S09]  /*fc10*/  @!P3 BRA `(.L_x_1589) ;  /* 0x0000001c00a4b947 */ /* 0x002ff20003800000 */
.L_x_1634:
[----:B------:R-:W-:Y:S05]  /*fc20*/  @P2 BRA `(.L_x_1590) ;  /* 0x0000000000142947 */ /* 0x000fea0003800000 */
[----:B------:R-:W-:Y:S01]  /*fc30*/  ISETP.NE.AND P3, PT, R27, RZ, PT ;  /* 0x000000ff1b00720c */ /* 0x000fe20003f65270 */
[----:B-1----:R-:W-:-:S04]  /*fc40*/  IMAD.MOV.U32 R2, RZ, RZ, 0x6c00 ;  /* 0x00006c00ff027424 */ /* 0x002fc800078e00ff */
[----:B------:R2:W-:Y:S08]  /*fc50*/  SYNCS.ARRIVE.TRANS64 RZ, [R3+URZ+0x31c30], R2 ;  /* 0x031c300203ff79a7 */ /* 0x0005f0000800003f */
[----:B------:R-:W-:Y:S05]  /*fc60*/  @!P3 BRA `(.L_x_1590) ;  /* 0x000000000004b947 */ /* 0x000fea0003800000 */
[----:B------:R-:W-:Y:S01]  /*fc70*/  BPT.TRAP 0x1 ;  /* 0x000000040000795c */ /* 0x000fe20000300000 */
.L_x_1590:
        /* <DEDUP_REMOVED lines=30> */
.L_x_1635:
[----:B------:R-:W-:Y:S05]  /*fe60*/  @P2 BRA `(.L_x_1592) ;  /* 0x0000000000182947 */ /* 0x000fea0003800000 */
[----:B------:R-:W-:Y:S01]  /*fe70*/  ISETP.NE.AND P2, PT, R27, RZ, PT ;  /* 0x000000ff1b00720c */ /* 0x000fe20003f45270 */
[----:B-1----:R-:W-:Y:S02]  /*fe80*/  IMAD R2, R19, 0x8, R24 ;  /* 0x0000000813027824 */ /* 0x002fe400078e0218 */
[----:B------:R-:W-:-:S04]  /*fe90*/  IMAD.MOV.U32 R3, RZ, RZ, 0x6c00 ;  /* 0x00006c00ff037424 */ /* 0x000fc800078e00ff */
[----:B------:R2:W-:Y:S06]  /*fea0*/  SYNCS.ARRIVE.TRANS64 RZ, [R2+URZ+0x31c50], R3 ;  /* 0x031c500302ff79a7 */ /* 0x0005ec000800003f */
[----:B------:R-:W-:Y:S05]  /*feb0*/  @!P2 BRA `(.L_x_1592) ;  /* 0x000000000004a947 */ /* 0x000fea0003800000 */
[----:B------:R-:W-:Y:S01]  /*fec0*/  BPT.TRAP 0x1 ;  /* 0x000000040000795c */ /* 0x000fe20000300000 */
.L_x_1592:
[--C-:B-12---:R-:W-:Y:S01]  /*fed0*/  IMAD R3, R19, 0x6c00, R24.reuse ;  /* 0x00006c0013037824 */ /* 0x106fe200078e0218 */
[----:B------:R-:W-:Y:S01]  /*fee0*/  R2UR UR11, R5 ;  /* 0x00000000050b72ca */ /* 0x000fe200000e0000 */
        /* <DEDUP_REMOVED lines=27> */
.L_x_1587:
[----:B------:R-:W-:Y:S05]  /*100a0*/  BSYNC B0 ;  /* 0x0000000000007941 */ /* 0x000fea0003800000 */
.L_x_1586:
[----:B------:R-:W-:Y:S02]  /*100b0*/  VIADD R7, R25, 0xfffffffd ;  /* 0xfffffffd19077836 */ /* 0x000fe40000000000 */
[----:B------:R-:W-:Y:S02]  /*100c0*/  IMAD.MOV.U32 R19, RZ, RZ, R13 ;  /* 0x000000ffff137224 */ /* 0x000fe400078e000d */
[----:B------:R-:W-:-:S07]  /*100d0*/  IMAD.MOV.U32 R22, RZ, RZ, R10 ;  /* 0x000000ffff167224 */ /* 0x000fce00078e000a */
.L_x_1585:
[----:B------:R-:W-:Y:S01]  /*100e0*/  ISETP.NE.AND P2, PT, R11, RZ, PT ;  /* 0x000000ff0b00720c */ /* 0x000fe20003f45270 */
[----:B------:R-:W-:-:S12]  /*100f0*/  BSSY B0, `(.L_x_1584) ;  /* 0x00000da000007945 */ /* 0x000fd80003800000 */
[----:B------:R-:W-:Y:S05]  /*10100*/  @!P2 BRA `(.L_x_1593) ;  /* 0x0000000c0060a947 */ /* 0x000fea0003800000 */
[----:B------:R-:W-:-:S07]  /*10110*/  IMAD.MOV.U32 R2, RZ, RZ, R9 ;  /* 0x000000ffff027224 */ /* 0x000fce00078e0009 */
.L_x_1608:
[----:B--2---:R-:W-:Y:S01]  /*10120*/  VIADD R13, R19, 0x1 ;  /* 0x00000001130d7836 */ /* 0x004fe20000000000 */
[----:B------:R-:W-:Y:S05]  /*10130*/  YIELD ;  /* 0x0000000000007946 */ /* 0x000fea0003800000 */
[----:B------:R-:W-:Y:S01]  /*10140*/  ISETP.NE.AND P2, PT, R13, 0x2, PT ;  /* 0x000000020d00780c */ /* 0x000fe20003f45270 */
[----:B------:R-:W-:Y:S03]  /*10150*/  BSSY B1, `(.L_x_1594) ;  /* 0x0000066000017945 */ /* 0x000fe60003800000 */
[----:B-1----:R-:W-:-:S02]  /*10160*/  SEL R3, RZ, 0x1, P2 ;  /* 0x00000001ff037807 */ /* 0x002fc40001000000 */
[----:B------:R-:W-:Y:S02]  /*10170*/  SEL R13, R13, RZ, P2 ;  /* 0x000000ff0d0d7207 */ /* 0x000fe40001000000 */
[----:B------:R-:W-:Y:S01]  /*10180*/  LOP3.LUT R6, R22, R3, RZ, 0x3c, !PT ;  /* 0x0000000316067212 */ /* 0x000fe200078e3cff */
[----:B------:R-:W-:Y:S06]  /*10190*/  @!P6 BRA `(.L_x_1595) ;  /* 0x000000040084e947 */ /* 0x000fec0003800000 */
[----:B------:R-:W-:Y:S01]  /*101a0*/  IMAD.MOV.U32 R12, RZ, RZ, R7 ;  /* 0x000000ffff0c7224 */ /* 0x000fe200078e0007 */
[----:B------:R-:W-:Y:S06]  /*101b0*/  @!P0 BRA `(.L_x_1596) ;  /* 0x00000000004c8947 */ /* 0x000fec0003800000 */
[----:B------:R-:W1:Y:S01]  /*101c0*/  LDC R12, c[0x0][0x41c] ;  /* 0x00010700ff0c7b82 */ /* 0x000e620000000800 */
[----:B------:R-:W-:Y:S01]  /*101d0*/  IMAD.MOV.U32 R15, RZ, RZ, R7 ;  /* 0x000000ffff0f7224 */ /* 0x000fe200078e0007 */
[----:B------:R-:W-:Y:S01]  /*101e0*/  ULDC.64 UR4, c[0x0][0x208] ;  /* 0x0000820000047ab9 */ /* 0x000fe20000000a00 */
        /* <DEDUP_REMOVED lines=16> */
.L_x_1596:
[----:B------:R-:W-:Y:S01]  /*102f0*/  IMAD R10, R13, 0x8, R24 ;  /* 0x000000080d0a7824 */ /* 0x000fe200078e0218 */
[----:B-1----:R-:W-:Y:S02]  /*10300*/  SHF.L.U32 R3, R6, 0x1f, RZ ;  /* 0x0000001f06037819 */ /* 0x002fe400000006ff */
[----:B------:R-:W-:Y:S02]  /*10310*/  ISETP.NE.AND P2, PT, R18, RZ, PT ;  /* 0x000000ff1200720c */ /* 0x000fe40003f45270 */
[----:B------:R-:W1:Y:S02]  /*10320*/  SYNCS.PHASECHK.TRANS64.TRYWAIT P3, [R10+URZ+0x31c40], R3 ;  /* 0x031c40030a0075a7 */ /* 0x000e64000806017f */
[----:B-1----:R-:W-:Y:S09]  /*10330*/  @!P3 BRA `(.L_x_1597) ;  /* 0x000000180004b947 */ /* 0x002ff20003800000 */
.L_x_1636:
[----:B------:R-:W-:Y:S05]  /*10340*/  @P2 BRA `(.L_x_1598) ;  /* 0x0000000000142947 */ /* 0x000fea0003800000 */
[----:B------:R-:W-:Y:S01]  /*10350*/  ISETP.NE.AND P3, PT, R27, RZ, PT ;  /* 0x000000ff1b00720c */ /* 0x000fe20003f65270 */
[----:B-1----:R-:W-:-:S04]  /*10360*/  IMAD.MOV.U32 R3, RZ, RZ, 0x6c00 ;  /* 0x00006c00ff037424 */ /* 0x002fc800078e00ff */
[----:B------:R2:W-:Y:S08]  /*10370*/  SYNCS.ARRIVE.TRANS64 RZ, [R10+URZ+0x31c30], R3 ;  /* 0x031c30030aff79a7 */ /* 0x0005f0000800003f */
[----:B------:R-:W-:Y:S05]  /*10380*/  @!P3 BRA `(.L_x_1598) ;  /* 0x000000000004b947 */ /* 0x000fea0003800000 */
[----:B------:R-:W-:Y:S01]  /*10390*/  BPT.TRAP 0x1 ;  /* 0x000000040000795c */ /* 0x000fe20000300000 */
.L_x_1598:
        /* <DEDUP_REMOVED lines=30> */
.L_x_1637:
[----:B------:R-:W-:Y:S05]  /*10580*/  @P2 BRA `(.L_x_1600) ;  /* 0x0000000000142947 */ /* 0x000fea0003800000 */
[----:B------:R-:W-:Y:S01]  /*10590*/  ISETP.NE.AND P2, PT, R27, RZ, PT ;  /* 0x000000ff1b00720c */ /* 0x000fe20003f45270 */
[----:B------:R-:W-:-:S04]  /*105a0*/  IMAD.MOV.U32 R10, RZ, RZ, 0x6c00 ;  /* 0x00006c00ff0a7424 */ /* 0x000fc800078e00ff */
[----:B------:R2:W-:Y:S08]  /*105b0*/  SYNCS.ARRIVE.TRANS64 RZ, [R3+URZ+0x50], R10 ;  /* 0x0000500a03ff79a7 */ /* 0x0005f0000800003f */
[----:B------:R-:W-:Y:S05]  /*105c0*/  @!P2 BRA `(.L_x_1600) ;  /* 0x000000000004a947 */ /* 0x000fea0003800000 */
[----:B------:R-:W-:Y:S01]  /*105d0*/  BPT.TRAP 0x1 ;  /* 0x000000040000795c */ /* 0x000fe20000300000 */
.L_x_1600:
        /* <DEDUP_REMOVED lines=29> */
.L_x_1595:
[----:B------:R-:W-:Y:S05]  /*107b0*/  BSYNC B1 ;  /* 0x0000000000017941 */ /* 0x000fea0003800000 */
.L_x_1594:
        /* <DEDUP_REMOVED lines=28> */
.L_x_1603:
[----:B-1----:R-:W-:Y:S01]  /*10980*/  IMAD R3, R19, 0x8, R24 ;  /* 0x0000000813037824 */ /* 0x002fe200078e0218 */
[----:B------:R-:W-:Y:S02]  /*10990*/  SHF.L.U32 R10, R22, 0x1f, RZ ;  /* 0x0000001f160a7819 */ /* 0x000fe400000006ff */
[----:B------:R-:W-:Y:S02]  /*109a0*/  ISETP.NE.AND P2, PT, R18, RZ, PT ;  /* 0x000000ff1200720c */ /* 0x000fe40003f45270 */
[----:B------:R-:W1:Y:S02]  /*109b0*/  SYNCS.PHASECHK.TRANS64.TRYWAIT P3, [R3+URZ+0x31c40], R10 ;  /* 0x031c400a030075a7 */ /* 0x000e64000806017f */
[----:B-1----:R-:W-:Y:S09]  /*109c0*/  @!P3 BRA `(.L_x_1604) ;  /* 0x000000100088b947 */ /* 0x002ff20003800000 */
.L_x_1638:
[----:B------:R-:W-:Y:S05]  /*109d0*/  @P2 BRA `(.L_x_1605) ;  /* 0x0000000000142947 */ /* 0x000fea0003800000 */
[----:B------:R-:W-:Y:S01]  /*109e0*/  ISETP.NE.AND P3, PT, R27, RZ, PT ;  /* 0x000000ff1b00720c */ /* 0x000fe20003f65270 */
[----:B-1----:R-:W-:-:S04]  /*109f0*/  IMAD.MOV.U32 R10, RZ, RZ, 0x6c00 ;  /* 0x00006c00ff0a7424 */ /* 0x002fc800078e00ff */
[----:B------:R2:W-:Y:S08]  /*10a00*/  SYNCS.ARRIVE.TRANS64 RZ, [R3+URZ+0x31c30], R10 ;  /* 0x031c300a03ff79a7 */ /* 0x0005f0000800003f */
[----:B------:R-:W-:Y:S05]  /*10a10*/  @!P3 BRA `(.L_x_1605) ;  /* 0x000000000004b947 */ /* 0x000fea0003800000 */
[----:B------:R-:W-:Y:S01]  /*10a20*/  BPT.TRAP 0x1 ;  /* 0x000000040000795c */ /* 0x000fe20000300000 */
.L_x_1605:
        /* <DEDUP_REMOVED lines=32> */
.L_x_1639:
[----:B------:R-:W-:Y:S05]  /*10c30*/  @P2 BRA `(.L_x_1607) ;  /* 0x0000000000142947 */ /* 0x000fea0003800000 */
[----:B------:R-:W-:Y:S01]  /*10c40*/  ISETP.NE.AND P2, PT, R27, RZ, PT ;  /* 0x000000ff1b00720c */ /* 0x000fe20003f45270 */
[----:B-1----:R-:W-:-:S04]  /*10c50*/  IMAD.MOV.U32 R6, RZ, RZ, 0x6c00 ;  /* 0x00006c00ff067424 */ /* 0x002fc800078e00ff */
[----:B------:R2:W-:Y:S08]  /*10c60*/  SYNCS.ARRIVE.TRANS64 RZ, [R3+URZ+0x50], R6 ;  /* 0x0000500603ff79a7 */ /* 0x0005f0000800003f */
[----:B------:R-:W-:Y:S05]  /*10c70*/  @!P2 BRA `(.L_x_1607) ;  /* 0x000000000004a947 */ /* 0x000fea0003800000 */
[----:B------:R-:W-:Y:S01]  /*10c80*/  BPT.TRAP 0x1 ;  /* 0x000000040000795c */ /* 0x000fe20000300000 */
.L_x_1607:
        /* <DEDUP_REMOVED lines=28> */
.L_x_1602:
[----:B------:R-:W-:Y:S05]  /*10e50*/  BSYNC B1 ;  /* 0x0000000000017941 */ /* 0x000fea0003800000 */
.L_x_1601:
[C---:B------:R-:W-:Y:S01]  /*10e60*/  ISETP.GT.AND P2, PT, R7.reuse, 0x1, PT ;  /* 0x000000010700780c */ /* 0x040fe20003f44270 */
[----:B------:R-:W-:-:S12]  /*10e70*/  VIADD R7, R7, 0xfffffffe ;  /* 0xfffffffe07077836 */ /* 0x000fd80000000000 */
[----:B------:R-:W-:Y:S05]  /*10e80*/  @P2 BRA `(.L_x_1608) ;  /* 0xfffffff000a42947 */ /* 0x000fea000383ffff */
.L_x_1593:
[----:B------:R-:W-:Y:S05]  /*10e90*/  BSYNC B0 ;  /* 0x0000000000007941 */ /* 0x000fea0003800000 */
.L_x_1584:
[----:B------:R-:W-:Y:S04]  /*10ea0*/  BSSY B0, `(.L_x_1609) ;  /* 0x000000f000007945 */ /* 0x000fe80003800000 */
[----:B------:R-:W-:Y:S05]  /*10eb0*/  @P1 BRA `(.L_x_1610) ;  /* 0x0000000000341947 */ /* 0x000fea0003800000 */
[----:B------:R-:W3:Y:S01]  /*10ec0*/  S2R R11, SR_LANEID ;  /* 0x00000000000b7919 */ /* 0x000ee20000000000 */
[----:B------:R-:W-:Y:S01]  /*10ed0*/  VOTEU.ANY UR4, UPT, PT ;  /* 0x0000000000047886 */ /* 0x000fe200038e0100 */
[----:B-12---:R-:W1:Y:S01]  /*10ee0*/  LDC.64 R2, c[0x0][0xdf0] ;  /* 0x00037c00ff027b82 */ /* 0x006e620000000a00 */
[----:B------:R-:W3:Y:S01]  /*10ef0*/  FLO.U32 R0, UR4 ;  /* 0x0000000400007d00 */ /* 0x000ee200080e0000 */
[----:B------:R-:W-:-:S07]  /*10f00*/  ULDC.64 UR6, c[0x0][0x208] ;  /* 0x0000820000067ab9 */ /* 0x000fce0000000a00 */
        /* <DEDUP_REMOVED lines=8> */
.L_x_1610:
[----:B------:R-:W-:Y:S05]  /*10f90*/  BSYNC B0 ;  /* 0x0000000000007941 */ /* 0x000fea0003800000 */
.L_x_1609:
[----:B------:R-:W-:Y:S04]  /*10fa0*/  BSSY B0, `(.L_x_1611) ;  /* 0x0000028000007945 */ /* 0x000fe80003800000 */
[----:B------:R-:W-:Y:S05]  /*10fb0*/  @!P6 BRA `(.L_x_1612) ;  /* 0x000000000098e947 */ /* 0x000fea0003800000 */
[----:B-12---:R-:W-:Y:S01]  /*10fc0*/  IMAD R3, R19, 0x8, R24 ;  /* 0x0000000813037824 */ /* 0x006fe200078e0218 */
[----:B------:R-:W-:Y:S02]  /*10fd0*/  SHF.L.U32 R0, R22, 0x1f, RZ ;  /* 0x0000001f16007819 */ /* 0x000fe400000006ff */
[----:B------:R-:W-:Y:S02]  /*10fe0*/  ISETP.NE.AND P1, PT, R18, RZ, PT ;  /* 0x000000ff1200720c */ /* 0x000fe40003f25270 */
[----:B------:R-:W1:Y:S02]  /*10ff0*/  SYNCS.PHASECHK.TRANS64.TRYWAIT P0, [R3+URZ+0x31c60], R0 ;  /* 0x031c6000030075a7 */ /* 0x000e64000800017f */
[----:B-1----:R-:W-:Y:S09]  /*11000*/  @!P0 BRA `(.L_x_1613) ;  /* 0x0000000c00208947 */ /* 0x002ff20003800000 */
.L_x_1640:
[----:B------:R-:W-:Y:S05]  /*11010*/  @P1 BRA `(.L_x_1614) ;  /* 0x0000000000141947 */ /* 0x000fea0003800000 */
[----:B------:R-:W-:Y:S01]  /*11020*/  ISETP.NE.AND P0, PT, R27, RZ, PT ;  /* 0x000000ff1b00720c */ /* 0x000fe20003f05270 */
[----:B-1----:R-:W-:-:S04]  /*11030*/  IMAD.MOV.U32 R0, RZ, RZ, 0x6c00 ;  /* 0x00006c00ff007424 */ /* 0x002fc800078e00ff */
[----:B------:R2:W-:Y:S08]  /*11040*/  SYNCS.ARRIVE.TRANS64 RZ, [R3+URZ+0x31c50], R0 ;  /* 0x031c500003ff79a7 */ /* 0x0005f0000800003f */
[----:B------:R-:W-:Y:S05]  /*11050*/  @!P0 BRA `(.L_x_1614) ;  /* 0x0000000000048947 */ /* 0x000fea0003800000 */
[----:B------:R-:W-:Y:S01]  /*11060*/  BPT.TRAP 0x1 ;  /* 0x000000040000795c */ /* 0x000fe20000300000 */
.L_x_1614:
        /* <DEDUP_REMOVED lines=27> */
.L_x_1612:
[----:B------:R-:W-:Y:S05]  /*11220*/  BSYNC B0 ;  /* 0x0000000000007941 */ /* 0x000fea0003800000 */
.L_x_1611:
[----:B------:R-:W-:Y:S02]  /*11230*/  VIADD R19, R19, 0x1 ;  /* 0x0000000113137836 */ /* 0x000fe40000000000 */
[----:B--2---:R-:W-:-:S03]  /*11240*/  IMAD.MOV.U32 R13, RZ, RZ, R26 ;  /* 0x000000ffff0d7224 */ /* 0x004fc600078e001a */
[----:B------:R-:W-:-:S04]  /*11250*/  ISETP.NE.AND P0, PT, R19, 0x2, PT ;  /* 0x000000021300780c */ /* 0x000fc80003f05270 */
[----:B-1----:R-:W-:Y:S02]  /*11260*/  SEL R3, RZ, 0x1, P0 ;  /* 0x00000001ff037807 */ /* 0x002fe40000000000 */
[----:B------:R-:W-:Y:S02]  /*11270*/  SEL R19, R19, RZ, P0 ;  /* 0x000000ff13137207 */ /* 0x000fe40000000000 */
[----:B------:R-:W-:-:S07]  /*11280*/  LOP3.LUT R22, R22, R3, RZ, 0x3c, !PT ;  /* 0x0000000316167212 */ /* 0x000fce00078e3cff */
.L_x_1573:
[----:B------:R-:W-:Y:S05]  /*11290*/  BSYNC B6 ;  /* 0x0000000000067941 */ /* 0x000fea0003800000 */
.L_x_1571:
[----:B------:R-:W-:-:S03]  /*112a0*/  UMOV UR4, 0xffffffff ;  /* 0xffffffff00047882 */ /* 0x000fc60000000000 */
[----:B------:R-:W-:Y:S05]  /*112b0*/  BRA.DIV UR4, `(.L_x_1615) ;  /* 0x0000000a04887947 */ /* 0x000fea000b800000 */
[----:B------:R1:W2:Y:S02]  /*112c0*/  SHFL.IDX PT, R14, R13, RZ, 0x1f ;  /* 0x00001fff0d0e7589 */ /* 0x0002a400000e0000 */
.L_x_1643:
        /* <DEDUP_REMOVED lines=12> */
.L_x_1568:
[----:B------:R-:W2:Y:S01]  /*11390*/  S2R R3, SR_CgaCtaId ;  /* 0x0000000000037919 */ /* 0x000ea20000008800 */
[----:B------:R-:W-:Y:S01]  /*113a0*/  VIADD R23, R23, 0x1 ;  /* 0x0000000117177836 */ /* 0x000fe20000000000 */
[----:B------:R-:W-:-:S04]  /*113b0*/  MOV R2, 0x400 ;  /* 0x0000040000027802 */ /* 0x000fc80000000f00 */
[----:B------:R-:W-:-:S04]  /*113c0*/  LEA.HI R0, R23, R23, RZ, 0x1 ;  /* 0x0000001717007211 */ /* 0x000fc800078f08ff */
[----:B------:R-:W-:-:S05]  /*113d0*/  LOP3.LUT R0, R0, 0xfffffffe, RZ, 0xc0, !PT ;  /* 0xfffffffe00007812 */ /* 0x000fca00078ec0ff */
[----:B------:R-:W-:-:S05]  /*113e0*/  IMAD.IADD R0, R23, 0x1, -R0 ;  /* 0x0000000117007824 */ /* 0x000fca00078e0a00 */
[----:B------:R-:W-:Y:S02]  /*113f0*/  SHF.L.U32 R0, R0, 0x1f, RZ ;  /* 0x0000001f00007819 */ /* 0x000fe400000006ff */
[----:B--2---:R-:W-:-:S04]  /*11400*/  LEA R9, R3, R2, 0x18 ;  /* 0x0000000203097211 */ /* 0x004fc800078ec0ff */
[----:B------:R-:W2:Y:S02]  /*11410*/  SYNCS.PHASECHK.TRANS64.TRYWAIT P0, [R9+URZ+0x31c20], R0 ;  /* 0x031c2000090075a7 */ /* 0x000ea4000800017f */
[----:B--2---:R-:W-:Y:S05]  /*11420*/  @!P0 BRA `(.L_x_1617) ;  /* 0x0000000800508947 */ /* 0x004fea0003800000 */
.L_x_1644:
[----:B------:R-:W3:Y:S02]  /*11430*/  SHFL.IDX PT, R16, R16, RZ, 0x1f ;  /* 0x00001fff10107589 */ /* 0x000ee400000e0000 */
[----:B---3--:R-:W-:-:S13]  /*11440*/  ISETP.NE.AND P0, PT, R16, RZ, PT ;  /* 0x000000ff1000720c */ /* 0x008fda0003f05270 */
[----:B------:R-:W-:Y:S05]  /*11450*/  @P0 EXIT ;  /* 0x000000000000094d */ /* 0x000fea0003800000 */
[----:B------:R-:W-:Y:S01]  /*11460*/  ELECT P0, URZ, PT ;  /* 0x00000000003f782f */ /* 0x000fe20003800000 */
[----:B------:R-:W-:-:S12]  /*11470*/  BSSY B0, `(.L_x_1618) ;  /* 0x000001f000007945 */ /* 0x000fd80003800000 */
[----:B------:R-:W-:Y:S05]  /*11480*/  @!P0 BRA `(.L_x_1619) ;  /* 0x0000000000748947 */ /* 0x000fea0003800000 */
[----:B------:R-:W-:-:S04]  /*11490*/  LOP3.LUT R17, R17, 0x2, RZ, 0xfc, !PT ;  /* 0x0000000211117812 */ /* 0x000fc800078efcff */
[----:B------:R-:W-:-:S13]  /*114a0*/  ISETP.NE.AND P2, PT, R17, 0x3, PT ;  /* 0x000000031100780c */ /* 0x000fda0003f45270 */
[----:B------:R-:W-:Y:S05]  /*114b0*/  @!P2 BRA `(.L_x_1620) ;  /* 0x000000000004a947 */ /* 0x000fea0003800000 */
[----:B------:R-:W-:Y:S01]  /*114c0*/  BPT.TRAP 0x1 ;  /* 0x000000040000795c */ /* 0x000fe20000300000 */
.L_x_1620:
[----:B--2---:R-:W-:Y:S01]  /*114d0*/  VIADD R0, R9, 0x31c40 ;  /* 0x00031c4009007836 */ /* 0x004fe20000000000 */
        /* <DEDUP_REMOVED lines=11> */
.L_x_1645:
[----:B------:R-:W3:Y:S02]  /*11590*/  SYNCS.PHASECHK.TRANS64.TRYWAIT P0, [R3+URZ], R2 ;  /* 0x00000002030075a7 */ /* 0x000ee4000800017f */
[----:B---3--:R-:W-:Y:S05]  /*115a0*/  @!P0 BRA `(.L_x_1622) ;  /* 0x0000000800188947 */ /* 0x008fea0003800000 */
.L_x_1646:
[----:B------:R-:W-:Y:S05]  /*115b0*/  @!P2 BRA `(.L_x_1623) ;  /* 0x000000000004a947 */ /* 0x000fea0003800000 */
[----:B------:R-:W-:Y:S01]  /*115c0*/  BPT.TRAP 0x1 ;  /* 0x000000040000795c */ /* 0x000fe20000300000 */
.L_x_1623:
[----:B------:R-:W-:-:S04]  /*115d0*/  VIADD R0, R9, 0x31c60 ;  /* 0x00031c6009007836 */ /* 0x000fc80000000000 */
[----:B------:R-:W-:-:S04]  /*115e0*/  IMAD R19, R19, 0x8, R0 ;  /* 0x0000000813137824 */ /* 0x000fc800078e0200 */
[----:B------:R-:W4:Y:S02]  /*115f0*/  SYNCS.PHASECHK.TRANS64.TRYWAIT P0, [R19+URZ], R4 ;  /* 0x00000004130075a7 */ /* 0x000f24000800017f */
[----:B----4-:R-:W-:Y:S05]  /*11600*/  @!P0 BRA `(.L_x_1624) ;  /* 0x0000000800148947 */ /* 0x010fea0003800000 */
.L_x_1647:
[----:B------:R-:W-:-:S07]  /*11610*/  IMAD R7, R7, 0x8, R0 ;  /* 0x0000000807077824 */ /* 0x000fce00078e0200 */
.L_x_1625:
[----:B------:R1:W1:Y:S02]  /*11620*/  SYNCS.PHASECHK.TRANS64.TRYWAIT P0, [R7+URZ], R2 ;  /* 0x00000002070075a7 */ /* 0x000264000800017f */
[----:B-1----:R-:W-:Y:S05]  /*11630*/  @!P0 NANOSLEEP.SYNCS 0x989680 ;  /* 0x009896800000895d */ /* 0x002fea0003900000 */
[----:B------:R-:W1:Y:S02]  /*11640*/  @!P0 SYNCS.PHASECHK.TRANS64 P0, [R7+URZ], R2 ;  /* 0x00000002070085a7 */ /* 0x000e64000800007f */
[----:B-1----:R-:W-:Y:S05]  /*11650*/  @!P0 BRA `(.L_x_1625) ;  /* 0xfffffffc00f08947 */ /* 0x002fea000383ffff */
.L_x_1619:
[----:B------:R-:W-:Y:S05]  /*11660*/  BSYNC B0 ;  /* 0x0000000000007941 */ /* 0x000fea0003800000 */
.L_x_1618:
[----:B------:R-:W-:Y:S05]  /*11670*/  EXIT ;  /* 0x000000000000794d */ /* 0x000fea0003800000 */
.L_x_1529:
[----:B-1----:R-:W-:-:S04]  /*11680*/  IMAD.U32 R3, RZ, RZ, UR47 ;  /* 0x0000002fff037e24 */ /* 0x002fc8000f8e00ff */
[----:B------:R1:W2:Y:S03]  /*11690*/  SYNCS.PHASECHK.TRANS64.TRYWAIT P1, [R3+URZ+0x31c00], R0 ;  /* 0x031c0000030075a7 */ /* 0x0002a6000802017f */
[----:B--2---:R-:W-:Y:S05]  /*116a0*/  @!P1 NANOSLEEP.SYNCS 0x989680 ;  /* 0x009896800000995d */ /* 0x004fea0003900000 */
[----:B------:R-:W2:Y:S02]  /*116b0*/  @!P1 SYNCS.PHASECHK.TRANS64 P1, [R3+URZ+0x31c00], R0 ;  /* 0x031c0000030095a7 */ /* 0x000ea4000802007f */
[----:B--2---:R-:W-:Y:S05]  /*116c0*/  @!P1 BRA `(.L_x_1529) ;  /* 0xfffffffc00ec9947 */ /* 0x004fea000383ffff */
[----:B------:R-:W-:Y:S05]  /*116d0*/  BRA `(.L_x_1626) ;  /* 0xffffff0000107947 */ /* 0x000fea000383ffff */
.L_x_1533:
[----:B--2---:R2:W3:Y:S02]  /*116e0*/  SYNCS.PHASECHK.TRANS64.TRYWAIT P2, [R3+URZ+0x31c30], R0 ;  /* 0x031c3000030075a7 */ /* 0x0044e4000804017f */
[----:B---3--:R-:W-:Y:S05]  /*116f0*/  @!P2 NANOSLEEP.SYNCS 0x989680 ;  /* 0x009896800000a95d */ /* 0x008fea0003900000 */
[----:B------:R-:W3:Y:S02]  /*11700*/  @!P2 SYNCS.PHASECHK.TRANS64 P2, [R3+URZ+0x31c30], R0 ;  /* 0x031c30000300a5a7 */ /* 0x000ee4000804007f */
[----:B---3--:R-:W-:Y:S05]  /*11710*/  @!P2 BRA `(.L_x_1533) ;  /* 0xfffffffc00f0a947 */ /* 0x008fea000383ffff */
[----:B------:R-:W-:Y:S05]  /*11720*/  BRA `(.L_x_1532) ;  /* 0xffffff0000387947 */ /* 0x000fea000383ffff */
.L_x_1538:
[----:B--2---:R-:W-:-:S04]  /*11730*/  IMAD.U32 R5, RZ, RZ, UR6 ;  /* 0x00000006ff057e24 */ /* 0x004fc8000f8e00ff */
[----:B------:R2:W3:Y:S03]  /*11740*/  SYNCS.PHASECHK.TRANS64.TRYWAIT P2, [R5+URZ+0x31c30], R0 ;  /* 0x031c3000050075a7 */ /* 0x0004e6000804017f */
[----:B---3--:R-:W-:Y:S05]  /*11750*/  @!P2 NANOSLEEP.SYNCS 0x989680 ;  /* 0x009896800000a95d */ /* 0x008fea0003900000 */
[----:B------:R-:W3:Y:S02]  /*11760*/  @!P2 SYNCS.PHASECHK.TRANS64 P2, [R5+URZ+0x31c30], R0 ;  /* 0x031c30000500a5a7 */ /* 0x000ee4000804007f */
[----:B---3--:R-:W-:Y:S05]  /*11770*/  @!P2 BRA `(.L_x_1538) ;  /* 0xfffffffc00eca947 */ /* 0x008fea000383ffff */
[----:B------:R-:W-:Y:S05]  /*11780*/  BRA `(.L_x_1535) ;  /* 0xffffff3c00287947 */ /* 0x000fea000383ffff */
.L_x_1542:
[----:B--2---:R-:W-:-:S04]  /*11790*/  IMAD.U32 R5, RZ, RZ, UR6 ;  /* 0x00000006ff057e24 */ /* 0x004fc8000f8e00ff */
[----:B------:R2:W3:Y:S03]  /*117a0*/  SYNCS.PHASECHK.TRANS64.TRYWAIT P2, [R5+URZ+0x31c50], R0 ;  /* 0x031c5000050075a7 */ /* 0x0004e6000804017f */
[----:B---3--:R-:W-:Y:S05]  /*117b0*/  @!P2 NANOSLEEP.SYNCS 0x989680 ;  /* 0x009896800000a95d */ /* 0x008fea0003900000 */
[----:B------:R-:W3:Y:S02]  /*117c0*/  @!P2 SYNCS.PHASECHK.TRANS64 P2, [R5+URZ+0x31c50], R0 ;  /* 0x031c50000500a5a7 */ /* 0x000ee4000804007f */
[----:B---3--:R-:W-:Y:S05]  /*117d0*/  @!P2 BRA `(.L_x_1542) ;  /* 0xfffffffc00eca947 */ /* 0x008fea000383ffff */
[----:B------:R-:W-:Y:S05]  /*117e0*/  BRA `(.L_x_1539) ;  /* 0xffffff5000d07947 */ /* 0x000fea000383ffff */
.L_x_1548:
[----:B--2---:R-:W-:-:S04]  /*117f0*/  IMAD.U32 R5, RZ, RZ, UR6 ;  /* 0x00000006ff057e24 */ /* 0x004fc8000f8e00ff */
[----:B------:R2:W3:Y:S03]  /*11800*/  SYNCS.PHASECHK.TRANS64.TRYWAIT P2, [R5+URZ+0x31c30], R0 ;  /* 0x031c3000050075a7 */ /* 0x0004e6000804017f */
[----:B---3--:R-:W-:Y:S05]  /*11810*/  @!P2 NANOSLEEP.SYNCS 0x989680 ;  /* 0x009896800000a95d */ /* 0x008fea0003900000 */
[----:B------:R-:W3:Y:S02]  /*11820*/  @!P2 SYNCS.PHASECHK.TRANS64 P2, [R5+URZ+0x31c30], R0 ;  /* 0x031c30000500a5a7 */ /* 0x000ee4000804007f */
[----:B---3--:R-:W-:Y:S05]  /*11830*/  @!P2 BRA `(.L_x_1548) ;  /* 0xfffffffc00eca947 */ /* 0x008fea000383ffff */
[----:B------:R-:W-:Y:S05]  /*11840*/  BRA `(.L_x_1545) ;  /* 0xffffff7c007c7947 */ /* 0x000fea000383ffff */
.L_x_1552:
[----:B--2---:R-:W-:-:S04]  /*11850*/  IMAD.U32 R5, RZ, RZ, UR6 ;  /* 0x00000006ff057e24 */ /* 0x004fc8000f8e00ff */
[----:B------:R2:W3:Y:S03]  /*11860*/  SYNCS.PHASECHK.TRANS64.TRYWAIT P2, [R5+URZ+0x31c50], R0 ;  /* 0x031c5000050075a7 */ /* 0x0004e6000804017f */
[----:B---3--:R-:W-:Y:S05]  /*11870*/  @!P2 NANOSLEEP.SYNCS 0x989680 ;  /* 0x009896800000a95d */ /* 0x008fea0003900000 */
[----:B------:R-:W3:Y:S02]  /*11880*/  @!P2 SYNCS.PHASECHK.TRANS64 P2, [R5+URZ+0x31c50], R0 ;  /* 0x031c50000500a5a7 */ /* 0x000ee4000804007f */
[----:B---3--:R-:W-:Y:S05]  /*11890*/  @!P2 BRA `(.L_x_1552) ;  /* 0xfffffffc00eca947 */ /* 0x008fea000383ffff */
[----:B------:R-:W-:Y:S05]  /*118a0*/  BRA `(.L_x_1549) ;  /* 0xffffff9400207947 */ /* 0x000fea000383ffff */
.L_x_1557:
[----:B--2---:R-:W-:-:S04]  /*118b0*/  IMAD.U32 R7, RZ, RZ, UR12 ;  /* 0x0000000cff077e24 */ /* 0x004fc8000f8e00ff */
[----:B------:R2:W3:Y:S03]  /*118c0*/  SYNCS.PHASECHK.TRANS64.TRYWAIT P0, [R7+URZ+0x31c50], R6 ;  /* 0x031c5006070075a7 */ /* 0x0004e6000800017f */
[----:B---3--:R-:W-:Y:S05]  /*118d0*/  @!P0 NANOSLEEP.SYNCS 0x989680 ;  /* 0x009896800000895d */ /* 0x008fea0003900000 */
[----:B------:R-:W3:Y:S02]  /*118e0*/  @!P0 SYNCS.PHASECHK.TRANS64 P0, [R7+URZ+0x31c50], R6 ;  /* 0x031c5006070085a7 */ /* 0x000ee4000800007f */
[----:B---3--:R-:W-:Y:S05]  /*118f0*/  @!P0 BRA `(.L_x_1557) ;  /* 0xfffffffc00ec8947 */ /* 0x008fea000383ffff */
[----:B------:R-:W-:Y:S05]  /*11900*/  BRA `(.L_x_1556) ;  /* 0xffffffb400007947 */ /* 0x000fea000383ffff */
.L_x_1577:
[----:B------:R-:W-:Y:S02]  /*11910*/  IMAD.MOV.U32 R13, RZ, RZ, R16 ;  /* 0x000000ffff0d7224 */ /* 0x000fe400078e0010 */
[----:B------:R-:W-:Y:S02]  /*11920*/  IMAD.MOV.U32 R12, RZ, RZ, RZ ;  /* 0x000000ffff0c7224 */ /* 0x000fe400078e00ff */
[----:B------:R-:W-:Y:S02]  /*11930*/  IMAD.MOV.U32 R11, RZ, RZ, 0x1f ;  /* 0x0000001fff0b7424 */ /* 0x000fe400078e00ff */
[----:B------:R-:W-:-:S07]  /*11940*/  IMAD.MOV.U32 R15, RZ, RZ, -0x1 ;  /* 0xffffffffff0f7424 */ /* 0x000fce00078e00ff */
[----:B------:R-:W-:Y:S05]  /*11950*/  WARPSYNC.COLLECTIVE R15, `(.L_x_1627) ;  /* 0x000000000f087348 */ /* 0x000fea0003c00000 */
[----:B------:R1:W2:Y:S02]  /*11960*/  SHFL.IDX P6, R14, R13, R12, R11 ;  /* 0x0000000c0d0e7389 */ /* 0x0002a400000c000b */
[----:B-12---:R-:W-:Y:S01]  /*11970*/  ENDCOLLECTIVE ;  /* 0x000000000000791b */ /* 0x006fe20003800000 */
.L_x_1627:
[----:B------:R-:W-:Y:S05]  /*11980*/  BRA `(.L_x_1628) ;  /* 0xffffffd800587947 */ /* 0x000fea000383ffff */
.L_x_1578:
[----:B------:R-:W-:Y:S01]  /*11990*/  BSSY B0, `(.L_x_1629) ;  /* 0x0000006000007945 */ /* 0x000fe20003800000 */
[----:B------:R-:W-:-:S07]  /*119a0*/  IMAD.MOV.U32 R15, RZ, RZ, -0x1 ;  /* 0xffffffffff0f7424 */ /* 0x000fce00078e00ff */
[----:B------:R-:W-:Y:S05]  /*119b0*/  WARPSYNC.COLLECTIVE R15, `(.L_x_1630) ;  /* 0x000000000f0c7348 */ /* 0x000fea0003c00000 */
[----:B------:R-:W-:Y:S02]  /*119c0*/  ELECT P6, UR62, PT ;  /* 0x00000000003e782f */ /* 0x000fe400038c0000 */
[----:B------:R-:W-:Y:S01]  /*119d0*/  MOV R14, UR62 ;  /* 0x0000003e000e7c02 */ /* 0x000fe20008000f00 */
[----:B------:R-:W-:Y:S10]  /*119e0*/  ENDCOLLECTIVE ;  /* 0x000000000000791b */ /* 0x000ff40003800000 */
.L_x_1630:
[----:B------:R-:W-:Y:S05]  /*119f0*/  BSYNC B0 ;  /* 0x0000000000007941 */ /* 0x000fea0003800000 */
.L_x_1629:
[----:B------:R-:W-:Y:S05]  /*11a00*/  BRA `(.L_x_1631) ;  /* 0xffffffd800487947 */ /* 0x000fea000383ffff */
.L_x_1581:
[----:B--2---:R2:W3:Y:S02]  /*11a10*/  SYNCS.PHASECHK.TRANS64.TRYWAIT P2, [R13+URZ+0x31c40], R12 ;  /* 0x031c400c0d0075a7 */ /* 0x0044e4000804017f */
[----:B---3--:R-:W-:Y:S05]  /*11a20*/  @!P2 NANOSLEEP.SYNCS 0x989680 ;  /* 0x009896800000a95d */ /* 0x008fea0003900000 */
[----:B------:R-:W3:Y:S02]  /*11a30*/  @!P2 SYNCS.PHASECHK.TRANS64 P2, [R13+URZ+0x31c40], R12 ;  /* 0x031c400c0d00a5a7 */ /* 0x000ee4000804007f */
[----:B---3--:R-:W-:Y:S05]  /*11a40*/  @!P2 BRA `(.L_x_1581) ;  /* 0xfffffffc00f0a947 */ /* 0x008fea000383ffff */
[----:B------:R-:W-:Y:S05]  /*11a50*/  BRA `(.L_x_1632) ;  /* 0xffffffd800a07947 */ /* 0x000fea000383ffff */
.L_x_1583:
[----:B-1----:R1:W3:Y:S02]  /*11a60*/  SYNCS.PHASECHK.TRANS64.TRYWAIT P2, [R24+URZ+0x31c20], R7 ;  /* 0x031c2007180075a7 */ /* 0x0022e4000804017f */
[----:B---3--:R-:W-:Y:S05]  /*11a70*/  @!P2 NANOSLEEP.SYNCS 0x989680 ;  /* 0x009896800000a95d */ /* 0x008fea0003900000 */
[----:B------:R-:W3:Y:S02]  /*11a80*/  @!P2 SYNCS.PHASECHK.TRANS64 P2, [R24+URZ+0x31c20], R7 ;  /* 0x031c20071800a5a7 */ /* 0x000ee4000804007f */
[----:B---3--:R-:W-:Y:S05]  /*11a90*/  @!P2 BRA `(.L_x_1583) ;  /* 0xfffffffc00f0a947 */ /* 0x008fea000383ffff */
[----:B------:R-:W-:Y:S05]  /*11aa0*/  BRA `(.L_x_1633) ;  /* 0xffffffdc00b87947 */ /* 0x000fea000383ffff */
.L_x_1589:
[----:B-1----:R1:W2:Y:S02]  /*11ab0*/  SYNCS.PHASECHK.TRANS64.TRYWAIT P3, [R3+URZ+0x31c40], R2 ;  /* 0x031c4002030075a7 */ /* 0x0022a4000806017f */
[----:B--2---:R-:W-:Y:S05]  /*11ac0*/  @!P3 NANOSLEEP.SYNCS 0x989680 ;  /* 0x009896800000b95d */ /* 0x004fea0003900000 */
[----:B------:R-:W2:Y:S02]  /*11ad0*/  @!P3 SYNCS.PHASECHK.TRANS64 P3, [R3+URZ+0x31c40], R2 ;  /* 0x031c40020300b5a7 */ /* 0x000ea4000806007f */
[----:B--2---:R-:W-:Y:S05]  /*11ae0*/  @!P3 BRA `(.L_x_1589) ;  /* 0xfffffffc00f0b947 */ /* 0x004fea000383ffff */
[----:B------:R-:W-:Y:S05]  /*11af0*/  BRA `(.L_x_1634) ;  /* 0xffffffe000487947 */ /* 0x000fea000383ffff */
.L_x_1591:
[----:B-1----:R1:W2:Y:S02]  /*11b00*/  SYNCS.PHASECHK.TRANS64.TRYWAIT P3, [R2+URZ+0x60], R3 ;  /* 0x00006003020075a7 */ /* 0x0022a4000806017f */
[----:B--2---:R-:W-:Y:S05]  /*11b10*/  @!P3 NANOSLEEP.SYNCS 0x989680 ;  /* 0x009896800000b95d */ /* 0x004fea0003900000 */
[----:B------:R-:W2:Y:S02]  /*11b20*/  @!P3 SYNCS.PHASECHK.TRANS64 P3, [R2+URZ+0x60], R3 ;  /* 0x000060030200b5a7 */ /* 0x000ea4000806007f */
[----:B--2---:R-:W-:Y:S05]  /*11b30*/  @!P3 BRA `(.L_x_1591) ;  /* 0xfffffffc00f0b947 */ /* 0x004fea000383ffff */
[----:B------:R-:W-:Y:S05]  /*11b40*/  BRA `(.L_x_1635) ;  /* 0xffffffe000c47947 */ /* 0x000fea000383ffff */
.L_x_1597:
[----:B-1----:R1:W2:Y:S02]  /*11b50*/  SYNCS.PHASECHK.TRANS64.TRYWAIT P3, [R10+URZ+0x31c40], R3 ;  /* 0x031c40030a0075a7 */ /* 0x0022a4000806017f */
[----:B--2---:R-:W-:Y:S05]  /*11b60*/  @!P3 NANOSLEEP.SYNCS 0x989680 ;  /* 0x009896800000b95d */ /* 0x004fea0003900000 */
[----:B------:R-:W2:Y:S02]  /*11b70*/  @!P3 SYNCS.PHASECHK.TRANS64 P3, [R10+URZ+0x31c40], R3 ;  /* 0x031c40030a00b5a7 */ /* 0x000ea4000806007f */
[----:B--2---:R-:W-:Y:S05]  /*11b80*/  @!P3 BRA `(.L_x_1597) ;  /* 0xfffffffc00f0b947 */ /* 0x004fea000383ffff */
[----:B------:R-:W-:Y:S05]  /*11b90*/  BRA `(.L_x_1636) ;  /* 0xffffffe400e87947 */ /* 0x000fea000383ffff */
.L_x_1599:
[----:B-1----:R1:W2:Y:S02]  /*11ba0*/  SYNCS.PHASECHK.TRANS64.TRYWAIT P3, [R3+URZ+0x60], R22 ;  /* 0x00006016030075a7 */ /* 0x0022a4000806017f */
[----:B--2---:R-:W-:Y:S05]  /*11bb0*/  @!P3 NANOSLEEP.SYNCS 0x989680 ;  /* 0x009896800000b95d */ /* 0x004fea0003900000 */
[----:B------:R-:W2:Y:S02]  /*11bc0*/  @!P3 SYNCS.PHASECHK.TRANS64 P3, [R3+URZ+0x60], R22 ;  /* 0x000060160300b5a7 */ /* 0x000ea4000806007f */
[----:B--2---:R-:W-:Y:S05]  /*11bd0*/  @!P3 BRA `(.L_x_1599) ;  /* 0xfffffffc00f0b947 */ /* 0x004fea000383ffff */
[----:B------:R-:W-:Y:S05]  /*11be0*/  BRA `(.L_x_1637) ;  /* 0xffffffe800647947 */ /* 0x000fea000383ffff */
.L_x_1604:
[----:B-1----:R1:W2:Y:S02]  /*11bf0*/  SYNCS.PHASECHK.TRANS64.TRYWAIT P3, [R3+URZ+0x31c40], R10 ;  /* 0x031c400a030075a7 */ /* 0x0022a4000806017f */
[----:B--2---:R-:W-:Y:S05]  /*11c00*/  @!P3 NANOSLEEP.SYNCS 0x989680 ;  /* 0x009896800000b95d */ /* 0x004fea0003900000 */
[----:B------:R-:W2:Y:S02]  /*11c10*/  @!P3 SYNCS.PHASECHK.TRANS64 P3, [R3+URZ+0x31c40], R10 ;  /* 0x031c400a0300b5a7 */ /* 0x000ea4000806007f */
[----:B--2---:R-:W-:Y:S05]  /*11c20*/  @!P3 BRA `(.L_x_1604) ;  /* 0xfffffffc00f0b947 */ /* 0x004fea000383ffff */
[----:B------:R-:W-:Y:S05]  /*11c30*/  BRA `(.L_x_1638) ;  /* 0xffffffec00647947 */ /* 0x000fea000383ffff */
.L_x_1606:
[----:B-1----:R1:W2:Y:S02]  /*11c40*/  SYNCS.PHASECHK.TRANS64.TRYWAIT P3, [R3+URZ+0x60], R6 ;  /* 0x00006006030075a7 */ /* 0x0022a4000806017f */
[----:B--2---:R-:W-:Y:S05]  /*11c50*/  @!P3 NANOSLEEP.SYNCS 0x989680 ;  /* 0x009896800000b95d */ /* 0x004fea0003900000 */
[----:B------:R-:W2:Y:S02]  /*11c60*/  @!P3 SYNCS.PHASECHK.TRANS64 P3, [R3+URZ+0x60], R6 ;  /* 0x000060060300b5a7 */ /* 0x000ea4000806007f */
[----:B--2---:R-:W-:Y:S05]  /*11c70*/  @!P3 BRA `(.L_x_1606) ;  /* 0xfffffffc00f0b947 */ /* 0x004fea000383ffff */
[----:B------:R-:W-:Y:S05]  /*11c80*/  BRA `(.L_x_1639) ;  /* 0xffffffec00e87947 */ /* 0x000fea000383ffff */
.L_x_1613:
[----:B-1----:R1:W2:Y:S02]  /*11c90*/  SYNCS.PHASECHK.TRANS64.TRYWAIT P0, [R3+URZ+0x31c60], R0 ;  /* 0x031c6000030075a7 */ /* 0x0022a4000800017f */
[----:B--2---:R-:W-:Y:S05]  /*11ca0*/  @!P0 NANOSLEEP.SYNCS 0x989680 ;  /* 0x009896800000895d */ /* 0x004fea0003900000 */
[----:B------:R-:W2:Y:S02]  /*11cb0*/  @!P0 SYNCS.PHASECHK.TRANS64 P0, [R3+URZ+0x31c60], R0 ;  /* 0x031c6000030085a7 */ /* 0x000ea4000800007f */
[----:B--2---:R-:W-:Y:S05]  /*11cc0*/  @!P0 BRA `(.L_x_1613) ;  /* 0xfffffffc00f08947 */ /* 0x004fea000383ffff */
[----:B------:R-:W-:Y:S05]  /*11cd0*/  BRA `(.L_x_1640) ;  /* 0xfffffff000cc7947 */ /* 0x000fea000383ffff */
.L_x_1615:
[----:B------:R-:W-:Y:S01]  /*11ce0*/  BSSY B0, `(.L_x_1641) ;  /* 0x0000007000007945 */ /* 0x000fe20003800000 */
[----:B------:R-:W-:Y:S02]  /*11cf0*/  IMAD.MOV.U32 R12, RZ, RZ, RZ ;  /* 0x000000ffff0c7224 */ /* 0x000fe400078e00ff */
[----:B------:R-:W-:Y:S02]  /*11d00*/  IMAD.MOV.U32 R11, RZ, RZ, 0x1f ;  /* 0x0000001fff0b7424 */ /* 0x000fe400078e00ff */
[----:B------:R-:W-:-:S07]  /*11d10*/  IMAD.MOV.U32 R15, RZ, RZ, -0x1 ;  /* 0xffffffffff0f7424 */ /* 0x000fce00078e00ff */
[----:B------:R-:W-:Y:S05]  /*11d20*/  WARPSYNC.COLLECTIVE R15, `(.L_x_1642) ;  /* 0x000000000f087348 */ /* 0x000fea0003c00000 */
[----:B------:R1:W2:Y:S02]  /*11d30*/  SHFL.IDX P6, R14, R13, R12, R11 ;  /* 0x0000000c0d0e7389 */ /* 0x0002a400000c000b */
[----:B-12---:R-:W-:Y:S01]  /*11d40*/  ENDCOLLECTIVE ;  /* 0x000000000000791b */ /* 0x006fe20003800000 */
.L_x_1642:
[----:B------:R-:W-:Y:S05]  /*11d50*/  BSYNC B0 ;  /* 0x0000000000007941 */ /* 0x000fea0003800000 */
.L_x_1641:
[----:B------:R-:W-:Y:S05]  /*11d60*/  BRA `(.L_x_1643) ;  /* 0xfffffff400587947 */ /* 0x000fea000383ffff */
.L_x_1617:
[----:B--2---:R2:W3:Y:S02]  /*11d70*/  SYNCS.PHASECHK.TRANS64.TRYWAIT P0, [R9+URZ+0x31c20], R0 ;  /* 0x031c2000090075a7 */ /* 0x0044e4000800017f */
[----:B---3--:R-:W-:Y:S05]  /*11d80*/  @!P0 NANOSLEEP.SYNCS 0x989680 ;  /* 0x009896800000895d */ /* 0x008fea0003900000 */
[----:B------:R-:W3:Y:S02]  /*11d90*/  @!P0 SYNCS.PHASECHK.TRANS64 P0, [R9+URZ+0x31c20], R0 ;  /* 0x031c2000090085a7 */ /* 0x000ee4000800007f */
[----:B---3--:R-:W-:Y:S05]  /*11da0*/  @!P0 BRA `(.L_x_1617) ;  /* 0xfffffffc00f08947 */ /* 0x008fea000383ffff */
[----:B------:R-:W-:Y:S05]  /*11db0*/  BRA `(.L_x_1644) ;  /* 0xfffffff4009c7947 */ /* 0x000fea000383ffff */
.L_x_1621:
[----:B--2---:R2:W3:Y:S02]  /*11dc0*/  SYNCS.PHASECHK.TRANS64.TRYWAIT P0, [R5+URZ], R4 ;  /* 0x00000004050075a7 */ /* 0x0044e4000800017f */
[----:B---3--:R-:W-:Y:S05]  /*11dd0*/  @!P0 NANOSLEEP.SYNCS 0x989680 ;  /* 0x009896800000895d */ /* 0x008fea0003900000 */
[----:B------:R-:W3:Y:S02]  /*11de0*/  @!P0 SYNCS.PHASECHK.TRANS64 P0, [R5+URZ], R4 ;  /* 0x00000004050085a7 */ /* 0x000ee4000800007f */
[----:B---3--:R-:W-:Y:S05]  /*11df0*/  @!P0 BRA `(.L_x_1621) ;  /* 0xfffffffc00f08947 */ /* 0x008fea000383ffff */
[----:B------:R-:W-:Y:S05]  /*11e00*/  BRA `(.L_x_1645) ;  /* 0xfffffff400e07947 */ /* 0x000fea000383ffff */
.L_x_1622:
[----:B---3--:R3:W4:Y:S02]  /*11e10*/  SYNCS.PHASECHK.TRANS64.TRYWAIT P0, [R3+URZ], R2 ;  /* 0x00000002030075a7 */ /* 0x008724000800017f */
[----:B----4-:R-:W-:Y:S05]  /*11e20*/  @!P0 NANOSLEEP.SYNCS 0x989680 ;  /* 0x009896800000895d */ /* 0x010fea0003900000 */
[----:B------:R-:W4:Y:S02]  /*11e30*/  @!P0 SYNCS.PHASECHK.TRANS64 P0, [R3+URZ], R2 ;  /* 0x00000002030085a7 */ /* 0x000f24000800007f */
[----:B----4-:R-:W-:Y:S05]  /*11e40*/  @!P0 BRA `(.L_x_1622) ;  /* 0xfffffffc00f08947 */ /* 0x010fea000383ffff */
[----:B------:R-:W-:Y:S05]  /*11e50*/  BRA `(.L_x_1646) ;  /* 0xfffffff400d47947 */ /* 0x000fea000383ffff */
.L_x_1624:
[----:B----4-:R4:W1:Y:S02]  /*11e60*/  SYNCS.PHASECHK.TRANS64.TRYWAIT P0, [R19+URZ], R4 ;  /* 0x00000004130075a7 */ /* 0x010864000800017f */
[----:B-1----:R-:W-:Y:S05]  /*11e70*/  @!P0 NANOSLEEP.SYNCS 0x989680 ;  /* 0x009896800000895d */ /* 0x002fea0003900000 */
[----:B------:R-:W1:Y:S02]  /*11e80*/  @!P0 SYNCS.PHASECHK.TRANS64 P0, [R19+URZ], R4 ;  /* 0x00000004130085a7 */ /* 0x000e64000800007f */
[----:B-1----:R-:W-:Y:S05]  /*11e90*/  @!P0 BRA `(.L_x_1624) ;  /* 0xfffffffc00f08947 */ /* 0x002fea000383ffff */
[----:B------:R-:W-:Y:S05]  /*11ea0*/  BRA `(.L_x_1647) ;  /* 0xfffffff400d87947 */ /* 0x000fea000383ffff */
.L_x_1648:
        /* <DEDUP_REMOVED lines=13> */
.L_x_2213:


//--------------------- .text._ZN7cutlass13device_kernelIN5flash11enable_sm90INS1_16FlashAttnFwdSm90INS1_25CollectiveMainloopFwdSm90ILi2EN4cute5tupleIJNS5_1CILi1EEES8_S8_EEENS6_IJNS7_ILi192EEENS7_ILi144EEENS7_ILi96EEEEEELi96ENS_10bfloat16_tEfNS_4arch4Sm90ELb1ELb0ELb0ELb1ELb0ELb0ELb0ELb0ELb1ELb0ELb0ELb0EEENS1_21CollectiveEpilogueFwdINS6_IJSA_SC_SB_EEES9_SE_SG_Li384ELb1ELb0ELb0ELb0EEENS1_36VarlenDynamicPersistentTileSchedulerILi192ELi144ELi384ELi32ELb0ELb0ELb1ELb1ELb1ELb1EEEEEEEEEvNT_6ParamsE --------------------------
	.section	.text._ZN7cutlass13device_kernelIN5flash11enable_sm90INS1_16FlashAttnFwdSm90INS1_25CollectiveMainloopFwdSm90ILi2EN4cute5tupleIJNS5_1CILi1EEES8_S8_EEENS6_IJNS7_ILi192EEENS7_ILi144EEENS7_ILi96EEEEEELi96ENS_10bfloat16_tEfNS_4arch4Sm90ELb1ELb0ELb0ELb1ELb0ELb0ELb0ELb0ELb1ELb0ELb0ELb0EEENS1_21CollectiveEpilogueFwdINS6_IJSA_SC_SB_EEES9_SE_SG_Li384ELb1ELb0ELb0ELb0EEENS1_36VarlenDynamicPersistentTileSchedulerILi192ELi144ELi384ELi32ELb0ELb0ELb1ELb1ELb1ELb1EEEEEEEEEvNT_6ParamsE,"ax",@progbits
	.align	128
.text._ZN7cutlass13device_kernelIN5flash11enable_sm90INS1_16FlashAttnFwdSm90INS1_25CollectiveMainloopFwdSm90ILi2EN4cute5tupleIJNS5_1CILi1EEES8_S8_EEENS6_IJNS7_ILi192EEENS7_ILi144EEENS7_ILi96EEEEEELi96ENS_10bfloat16_tEfNS_4arch4Sm90ELb1ELb0ELb0ELb1ELb0ELb0ELb0ELb0ELb1ELb0ELb0ELb0EEENS1_21CollectiveEpilogueFwdINS6_IJSA_SC_SB_EEES9_SE_SG_Li384ELb1ELb0ELb0ELb0EEENS1_36VarlenDynamicPersistentTileSchedulerILi192ELi144ELi384ELi32ELb0ELb0ELb1ELb1ELb1ELb1EEEEEEEEEvNT_6ParamsE:
        .type           _ZN7cutlass13device_kernelIN5flash11enable_sm90INS1_16FlashAttnFwdSm90INS1_25CollectiveMainloopFwdSm90ILi2EN4cute5tupleIJNS5_1CILi1EEES8_S8_EEENS6_IJNS7_ILi192EEENS7_ILi144EEENS7_ILi96EEEEEELi96ENS_10bfloat16_tEfNS_4arch4Sm90ELb1ELb0ELb0ELb1ELb0ELb0ELb0ELb0ELb1ELb0ELb0ELb0EEENS1_21CollectiveEpilogueFwdINS6_IJSA_SC_SB_EEES9_SE_SG_Li384ELb1ELb0ELb0ELb0EEENS1_36VarlenDynamicPersistentTileSchedulerILi192ELi144ELi384ELi32ELb0ELb0ELb1ELb1ELb1ELb1EEEEEEEEEvNT_6ParamsE,@function
        .size           _ZN7cutlass13device_kernelIN5flash11enable_sm90INS1_16FlashAttnFwdSm90INS1_25CollectiveMainloopFwdSm90ILi2EN4cute5tupleIJNS5_1CILi1EEES8_S8_EEENS6_IJNS7_ILi192EEENS7_ILi144EEENS7_ILi96EEEEEELi96ENS_10bfloat16_tEfNS_4arch4Sm90ELb1ELb0ELb0ELb1ELb0ELb0ELb0ELb0ELb1ELb0ELb0ELb0EEENS1_21CollectiveEpilogueFwdINS6_IJSA_SC_SB_EEES9_SE_SG_Li384ELb1ELb0ELb0ELb0EEENS1_36VarlenDynamicPersistentTileSchedulerILi192ELi144ELi384ELi32ELb0ELb0ELb1ELb1ELb1ELb1EEEEEEEEEvNT_6ParamsE,(.L_x_2214 - _ZN7cutlass13device_kernelIN5flash11enable_sm90INS1_16FlashAttnFwdSm90INS1_25CollectiveMainloopFwdSm90ILi2EN4cute5tupleIJNS5_1CILi1EEES8_S8_EEENS6_IJNS7_ILi192EEENS7_ILi144EEENS7_ILi96EEEEEELi96ENS_10bfloat16_tEfNS_4arch4Sm90ELb1ELb0ELb0ELb1ELb0ELb0ELb0ELb0ELb1ELb0ELb0ELb0EEENS1_21CollectiveEpilogueFwdINS6_IJSA_SC_SB_EEES9_SE_SG_Li384ELb1ELb0ELb0ELb0EEENS1_36VarlenDynamicPersistentTileSchedulerILi192ELi144ELi384ELi32ELb0ELb0ELb1ELb1ELb1ELb1EEEEEEEEEvNT_6ParamsE)
        .other          _ZN7cutlass13device_kernelIN5flash11enable_sm90INS1_16FlashAttnFwdSm90INS1_25CollectiveMainloopFwdSm90ILi2EN4cute5tupleIJNS5_1CILi1EEES8_S8_EEENS6_IJNS7_ILi192EEENS7_ILi144EEENS7_ILi96EEEEEELi96ENS_10bfloat16_tEfNS_4arch4Sm90ELb1ELb0ELb0ELb1ELb0ELb0ELb0ELb0ELb1ELb0ELb0ELb0EEENS1_21CollectiveEpilogueFwdINS6_IJSA_SC_SB_EEES9_SE_SG_Li384ELb1ELb0ELb0ELb0EEENS1_36VarlenDynamicPersistentTileSchedulerILi192ELi144ELi384ELi32ELb0ELb0ELb1ELb1ELb1ELb1EEEEEEEEEvNT_6ParamsE,@"STO_CUDA_ENTRY STV_DEFAULT"
_ZN7cutlass13device_kernelIN5flash11enable_sm90INS1_16FlashAttnFwdSm90INS1_25CollectiveMainloopFwdSm90ILi2EN4cute5tupleIJNS5_1CILi1EEES8_S8_EEENS6_IJNS7_ILi192EEENS7_ILi144EEENS7_ILi96EEEEEELi96ENS_10bfloat16_tEfNS_4arch4Sm90ELb1ELb0ELb0ELb1ELb0ELb0ELb0ELb0ELb1ELb0ELb0ELb0EEENS1_21CollectiveEpilogueFwdINS6_IJSA_SC_SB_EEES9_SE_SG_Li384ELb1ELb0ELb0ELb0EEENS1_36VarlenDynamicPersistentTileSchedulerILi192ELi144ELi384ELi32ELb0ELb0ELb1ELb1ELb1ELb1EEEEEEEEEvNT_6ParamsE:
        /* <DEDUP_REMOVED lines=21> */
.L_x_1650:
[----:B------:R-:W-:Y:S05]  /*0150*/  BSYNC B0 ;  /* 0x0000000000007941 */ /* 0x000fea0003800000 */
.L_x_1649:
        /* <DEDUP_REMOVED lines=41> */
.L_x_1651:
        /* <DEDUP_REMOVED lines=22> */
.L_x_1652:
        /* <DEDUP_REMOVED lines=18> */
.L_x_1653:
        /* <DEDUP_REMOVED lines=22> */
.L_x_1654:
        /* <DEDUP_REMOVED lines=22> */
.L_x_1655:
[----:B0-----:R-:W-:Y:S01]  /*0930*/  UMOV UR4, 0x1 ;  /* 0x0000000100047882 */ /* 0x001fe20000000000 */
[----:B------:R-:W-:Y:S01]  /*0940*/  PLOP3.LUT P0, PT, PT, PT, UP0, 0x80, 0x0 ;  /* 0x000000000000781c */ /* 0x000fe20003f0f008 */
[----:B------:R-:W-:Y:S01]  /*0950*/  USEL UR4, UR4, 0x2, !UP0 ;  /* 0x0000000204047887 */ /* 0x000fe2000c000000 */
[----:B------:R-:W-:-:S05]  /*0960*/  NOP ;  /* 0x0000000000007918 */ /* 0x000fca0000000000 */
[----:B------:R-:W-:-:S05]  /*0970*/  IMAD.U32 R2, RZ, RZ, UR4 ;  /* 0x00000004ff027e24 */ /* 0x000fca000f8e00ff */
[----:B------:R0:W-:Y:S01]  /*0980*/  STL [R1+0xc], R2 ;  /* 0x00000c0201007387 */ /* 0x0001e20000100800 */
[----:B-12-4-:R-:W-:Y:S06]  /*0990*/  BAR.SYNC.DEFER_BLOCKING 0x0 ;  /* 0x0000000000007b1d */ /* 0x016fec0000010000 */
[----:B------:R-:W-:Y:S05]  /*09a0*/  @!P0 BRA `(.L_x_1656) ;  /* 0x000000e800a48947 */ /* 0x000fea0003800000 */
.L_x_1657:
[----:B------:R-:W-:-:S08]  /*09b0*/  NOP ;  /* 0x0000000000007918 */ /* 0x000fd00000000000 */
[----:B------:R-:W1:Y:S02]  /*09c0*/  USETMAXREG.TRY_ALLOC.CTAPOOL UP0, 0xa0 ;  /* 0x000000a0000079c8 */ /* 0x000e640008000600 */
[----:B-1----:R-:W-:-:S13]  /*09d0*/  PLOP3.LUT P0, PT, PT, PT, UP0, 0x80, 0x0 ;  /* 0x000000000000781c */ /* 0x002fda0003f0f008 */
[----:B------:R-:W-:Y:S05]  /*09e0*/  @!P0 BRA `(.L_x_1657) ;  /* 0xfffffffc00f08947 */ /* 0x000fea000383ffff */
[----:B------:R-:W1:Y:S01]  /*09f0*/  S2R R0, SR_TID.X ;  /* 0x0000000000007919 */ /* 0x000e620000002100 */
[----:B------:R-:W2:Y:S01]  /*0a00*/  S2UR UR4, SR_CgaCtaId ;  /* 0x00000000000479c3 */ /* 0x000ea20000008800 */
[----:B------:R-:W-:-:S07]  /*0a10*/  UMOV UR37, 0x400 ;  /* 0x0000040000257882 */ /* 0x000fce0000000000 */
[----:B------:R-:W-:Y:S06]  /*0a20*/  BAR.ARV 0x8, 0x1a0 ;  /* 0x0206800000007b1d */ /* 0x000fec0000002000 */
[----:B--2---:R-:W-:-:S03]  /*0a30*/  ULEA UR37, UR4, UR37, 0x18 ;  /* 0x0000002504257291 */ /* 0x004fc6000f8ec03f */
[----:B------:R-:W-:Y:S01]  /*0a40*/  ULDC UR4, c[0x0][0xc14] ;  /* 0x0003050000047ab9 */ /* 0x000fe20000000800 */
[----:B-1----:R-:W-:-:S04]  /*0a50*/  SHF.R.U32.HI R0, RZ, 0x7, R0 ;  /* 0x00000007ff007819 */ /* 0x002fc80000011600 */
[----:B------:R-:W-:-:S13]  /*0a60*/  ISETP.NE.AND P0, PT, R0, 0x1, PT ;  /* 0x000000010000780c */ /* 0x000fda0003f05270 */
[----:B------:R-:W-:Y:S08]  /*0a70*/  @!P0 BAR.ARV 0x9, 0x100 ;  /* 0x0244000000008b1d */ /* 0x000ff00000002000 */
[----:B------:R-:W-:Y:S06]  /*0a80*/  BAR.SYNC.DEFER_BLOCKING 0x5, 0x1a0 ;  /* 0x0146800000007b1d */ /* 0x000fec0000010000 */
[----:B------:R-:W1:Y:S02]  /*0a90*/  LDS.128 R32, [UR37+0x31cd0] ;  /* 0x031cd025ff207984 */ /* 0x000e640008000c00 */
[----:B------:R-:W-:Y:S06]  /*0aa0*/  BAR.ARV 0x4, 0x1a0 ;  /* 0x0106800000007b1d */ /* 0x000fec0000002000 */
[----:B-1----:R-:W-:-:S13]  /*0ab0*/  ISETP.GE.AND P0, PT, R35, UR4, PT ;  /* 0x0000000423007c0c */ /* 0x002fda000bf06270 */
[----:B------:R-:W-:Y:S05]  /*0ac0*/  @P0 EXIT ;  /* 0x000000000000094d */ /* 0x000fea0003800000 */
[----:B0-----:R-:W2:Y:S01]  /*0ad0*/  LDL R2, [R1+0xc] ;  /* 0x00000c0001027983 */ /* 0x001ea20000100800 */
[----:B------:R-:W-:Y:S01]  /*0ae0*/  R2UR UR61, R33 ;  /* 0x00000000213d72ca */ /* 0x000fe200000e0000 */
[----:B------:R-:W-:Y:S01]  /*0af0*/  UMOV UR38, URZ ;  /* 0x0000003f00267c82 */ /* 0x000fe20008000000 */
[----:B------:R-:W-:Y:S01]  /*0b00*/  R2UR UR5, R34 ;  /* 0x00000000220572ca */ /* 0x000fe200000e0000 */
[----:B------:R-:W0:Y:S01]  /*0b10*/  S2R R0, SR_TID.X ;  /* 0x0000000000007919 */ /* 0x000e220000002100 */
[----:B------:R-:W-:Y:S01]  /*0b20*/  UMOV UR36, URZ ;  /* 0x0000003f00247c82 */ /* 0x000fe20008000000 */
[----:B0-----:R-:W-:-:S05]  /*0b30*/  VIADD R155, R0, 0xffffff80 ;  /* 0xffffff80009b7836 */ /* 0x001fca0000000000 */
[----:B------:R-:W-:-:S04]  /*0b40*/  SHF.R.S32.HI R0, RZ, 0x1f, R155 ;  /* 0x0000001fff007819 */ /* 0x000fc8000001149b */
[CC--:B------:R-:W-:Y:S02]  /*0b50*/  LEA.HI R152, R0.reuse, R155.reuse, RZ, 0x7 ;  /* 0x0000009b00987211 */ /* 0x0c0fe400078f38ff */
[----:B------:R-:W-:Y:S02]  /*0b60*/  LEA.HI R7, R0, R155, RZ, 0x5 ;  /* 0x0000009b00077211 */ /* 0x000fe400078f28ff */
[----:B------:R-:W-:Y:S02]  /*0b70*/  LOP3.LUT R6, R152, 0xffffff80, RZ, 0xc0, !PT ;  /* 0xffffff8098067812 */ /* 0x000fe400078ec0ff */
[----:B------:R-:W-:Y:S02]  /*0b80*/  SHF.R.S32.HI R7, RZ, 0x5, R7 ;  /* 0x00000005ff077819 */ /* 0x000fe40000011407 */
[----:B------:R-:W-:Y:S01]  /*0b90*/  SHF.R.S32.HI R152, RZ, 0x7, R152 ;  /* 0x00000007ff987819 */ /* 0x000fe20000011498 */
[----:B------:R-:W-:-:S05]  /*0ba0*/  IMAD.IADD R151, R155, 0x1, -R6 ;  /* 0x000000019b977824 */ /* 0x000fca00078e0a06 */
[----:B------:R-:W-:-:S04]  /*0bb0*/  SHF.R.S32.HI R8, RZ, 0x1f, R151 ;  /* 0x0000001fff087819 */ /* 0x000fc80000011497 */
[CC--:B------:R-:W-:Y:S02]  /*0bc0*/  LEA.HI R9, R8.reuse, R151.reuse, RZ, 0x2 ;  /* 0x0000009708097211 */ /* 0x0c0fe400078f10ff */
[----:B------:R-:W-:Y:S02]  /*0bd0*/  LEA.HI R8, R8, R151, RZ, 0x5 ;  /* 0x0000009708087211 */ /* 0x000fe400078f28ff */
[----:B------:R-:W-:Y:S02]  /*0be0*/  LOP3.LUT R22, R9, 0x7ffffffc, RZ, 0xc0, !PT ;  /* 0x7ffffffc09167812 */ /* 0x000fe400078ec0ff */
[----:B------:R-:W-:-:S03]  /*0bf0*/  SHF.R.S32.HI R8, RZ, 0x5, R8 ;  /* 0x00000005ff087819 */ /* 0x000fc60000011408 */
[----:B------:R-:W-:Y:S01]  /*0c00*/  IMAD.IADD R22, R151, 0x1, -R22 ;  /* 0x0000000197167824 */ /* 0x000fe200078e0a16 */
[----:B--2---:R-:W-:Y:S02]  /*0c10*/  R2UR UR4, R2 ;  /* 0x00000000020472ca */ /* 0x004fe400000e0000 */
[CC--:B------:R-:W-:Y:S02]  /*0c20*/  LEA.HI R2, R0.reuse, R155.reuse, RZ, 0x4 ;  /* 0x0000009b00027211 */ /* 0x0c0fe400078f20ff */
[----:B------:R-:W-:Y:S02]  /*0c30*/  LEA.HI R0, R0, R155, RZ, 0x2 ;  /* 0x0000009b00007211 */ /* 0x000fe400078f10ff */
[----:B------:R-:W-:Y:S02]  /*0c40*/  SHF.R.S32.HI R5, RZ, 0x4, R2 ;  /* 0x00000004ff057819 */ /* 0x000fe40000011402 */
[C---:B------:R-:W-:Y:S02]  /*0c50*/  LOP3.LUT R4, R2.reuse, 0xfffffff0, RZ, 0xc0, !PT ;  /* 0xfffffff002047812 */ /* 0x040fe400078ec0ff */
[----:B------:R-:W-:-:S02]  /*0c60*/  LEA.HI R2, R2, R5, RZ, 0x1 ;  /* 0x0000000502027211 */ /* 0x000fc400078f08ff */
[----:B------:R-:W-:Y:S01]  /*0c70*/  SHF.R.S32.HI R144, RZ, 0x2, R0 ;  /* 0x00000002ff907819 */ /* 0x000fe20000011400 */
[----:B------:R-:W-:Y:S01]  /*0c80*/  IMAD.IADD R4, R155, 0x1, -R4 ;  /* 0x000000019b047824 */ /* 0x000fe200078e0a04 */
[----:B------:R-:W-:Y:S01]  /*0c90*/  LOP3.LUT R2, R2, 0x1ffffffe, RZ, 0xc0, !PT ;  /* 0x1ffffffe02027812 */ /* 0x000fe200078ec0ff */
[----:B------:R-:W-:Y:S02]  /*0ca0*/  ULOP3.LUT UR4, UR4, 0x1, URZ, 0xfc, !UPT ;  /* 0x0000000104047892 */ /* 0x000fe4000f8efc3f */
[--C-:B------:R-:W-:Y:S01]  /*0cb0*/  IMAD R153, R7, 0x10, R4.reuse ;  /* 0x0000001007997824 */ /* 0x100fe200078e0204 */
[----:B------:R-:W-:Y:S01]  /*0cc0*/  SHF.R.S32.HI R3, RZ, 0x1f, R4 ;  /* 0x0000001fff037819 */ /* 0x000fe20000011404 */
[----:B------:R-:W-:Y:S02]  /*0cd0*/  IMAD.IADD R2, R5, 0x1, -R2 ;  /* 0x0000000105027824 */ /* 0x000fe400078e0a02 */
[----:B------:R-:W-:Y:S01]  /*0ce0*/  IMAD.U32 R154, RZ, RZ, UR4 ;  /* 0x00000004ff9a7e24 */ /* 0x000fe2000f8e00ff */
[CC--:B------:R-:W-:Y:S01]  /*0cf0*/  LEA.HI R5, R3.reuse, R4.reuse, RZ, 0x3 ;  /* 0x0000000403057211 */ /* 0x0c0fe200078f18ff */
[----:B------:R-:W-:Y:S01]  /*0d00*/  IMAD.SHL.U32 R2, R2, 0x8, RZ ;  /* 0x0000000802027824 */ /* 0x000fe200078e00ff */
[----:B------:R-:W-:Y:S01]  /*0d10*/  LEA.HI R3, R3, R4, RZ, 0x2 ;  /* 0x0000000403037211 */ /* 0x000fe200078f10ff */
[----:B------:R-:W-:-:S02]  /*0d20*/  UMOV UR4, URZ ;  /* 0x0000003f00047c82 */ /* 0x000fc40008000000 */
[----:B------:R-:W-:Y:S01]  /*0d30*/  IMAD.SHL.U32 R6, R5, 0x10, RZ ;  /* 0x0000001005067824 */ /* 0x000fe200078e00ff */
[----:B------:R-:W-:Y:S01]  /*0d40*/  LOP3.LUT R5, R3, 0x7fffffc, RZ, 0xc0, !PT ;  /* 0x07fffffc03057812 */ /* 0x000fe200078ec0ff */
[----:B------:R-:W-:Y:S01]  /*0d50*/  IMAD.U32 R153, R153, 0x20, R2 ;  /* 0x0000002099997824 */ /* 0x000fe200078e0002 */
[----:B------:R-:W-:Y:S01]  /*0d60*/  SHF.R.S32.HI R3, RZ, 0x2, R3 ;  /* 0x00000002ff037819 */ /* 0x000fe20000011403 */
[----:B------:R-:W-:Y:S01]  /*0d70*/  IMAD.U32 R150, RZ, RZ, UR4 ;  /* 0x00000004ff967e24 */ /* 0x000fe2000f8e00ff */
[----:B------:R-:W-:Y:S01]  /*0d80*/  LOP3.LUT R6, R6, 0x7fffff80, RZ, 0xc0, !PT ;  /* 0x7fffff8006067812 */ /* 0x000fe200078ec0ff */
[----:B------:R-:W-:Y:S01]  /*0d90*/  IMAD.IADD R5, R4, 0x1, -R5 ;  /* 0x0000000104057824 */ /* 0x000fe200078e0a05 */
[--C-:B------:R-:W-:Y:S01]  /*0da0*/  SHF.R.S32.HI R4, RZ, 0x1f, R9.reuse ;  /* 0x0000001fff047819 */ /* 0x100fe20000011409 */
[----:B------:R-:W-:Y:S02]  /*0db0*/  IMAD.SHL.U32 R3, R3, 0x40, RZ ;  /* 0x0000004003037824 */ /* 0x000fe400078e00ff */
[----:B------:R-:W-:Y:S01]  /*0dc0*/  IMAD R6, R7, 0x100, R6 ;  /* 0x0000010007067824 */ /* 0x000fe200078e0206 */
[----:B------:R-:W-:-:S02]  /*0dd0*/  SHF.R.S32.HI R7, RZ, 0x2, R9 ;  /* 0x00000002ff077819 */ /* 0x000fc40000011409 */
[----:B------:R-:W-:Y:S01]  /*0de0*/  LOP3.LUT R3, R3, 0x40, RZ, 0xc0, !PT ;  /* 0x0000004003037812 */ /* 0x000fe200078ec0ff */
[----:B------:R-:W-:Y:S01]  /*0df0*/  IMAD R6, R5, 0x10, R6 ;  /* 0x0000001005067824 */ /* 0x000fe200078e0206 */
[----:B------:R-:W-:Y:S01]  /*0e00*/  LEA.HI R4, R4, R7, RZ, 0x3 ;  /* 0x0000000704047211 */ /* 0x000fe200078f18ff */
[----:B------:R-:W-:-:S03]  /*0e10*/  IMAD.HI R5, R152, 0x55555556, RZ ;  /* 0x5555555698057827 */ /* 0x000fc600078e02ff */
[----:B------:R-:W-:Y:S02]  /*0e20*/  LOP3.LUT R10, R4, 0xfffffff8, RZ, 0xc0, !PT ;  /* 0xfffffff8040a7812 */ /* 0x000fe400078ec0ff */
[----:B------:R-:W-:Y:S02]  /*0e30*/  LOP3.LUT R4, R3, 0x8, R2, 0xf8, !PT ;  /* 0x0000000803047812 */ /* 0x000fe400078ef802 */
[----:B------:R-:W-:Y:S01]  /*0e40*/  SHF.R.U32.HI R3, RZ, 0x3, R3 ;  /* 0x00000003ff037819 */ /* 0x000fe20000011603 */
[----:B------:R-:W-:Y:S01]  /*0e50*/  IMAD.IADD R7, R7, 0x1, -R10 ;  /* 0x0000000107077824 */ /* 0x000fe200078e0a0a */
[----:B------:R-:W-:Y:S02]  /*0e60*/  LEA.HI R5, R5, R5, RZ, 0x1 ;  /* 0x0000000505057211 */ /* 0x000fe400078f08ff */
[----:B------:R-:W-:Y:S01]  /*0e70*/  LOP3.LUT R3, R4, R3, RZ, 0x3c, !PT ;  /* 0x0000000304037212 */ /* 0x000fe200078e3cff */
[----:B------:R-:W-:Y:S01]  /*0e80*/  IMAD R8, R8, 0x10, R7 ;  /* 0x0000001008087824 */ /* 0x000fe200078e0207 */
[----:B------:R-:W-:Y:S01]  /*0e90*/  LOP3.LUT R4, R0, 0x1ffffffc, RZ, 0xc0, !PT ;  /* 0x1ffffffc00047812 */ /* 0x000fe200078ec0ff */
[----:B------:R-:W-:-:S02]  /*0ea0*/  IMAD R5, R5, -0x3, R152 ;  /* 0xfffffffd05057824 */ /* 0x000fc400078e0298 */
[----:B------:R-:W-:Y:S02]  /*0eb0*/  IMAD.IADD R2, R3, 0x1, R6 ;  /* 0x0000000103027824 */ /* 0x000fe400078e0206 */
[----:B------:R-:W-:Y:S02]  /*0ec0*/  IMAD.IADD R4, R155, 0x1, -R4 ;  /* 0x000000019b047824 */ /* 0x000fe400078e0a04 */
[----:B------:R-:W-:Y:S01]  /*0ed0*/  IMAD R23, R5, 0x40, R8 ;  /* 0x0000004005177824 */ /* 0x000fe200078e0208 */
[----:B------:R-:W-:Y:S01]  /*0ee0*/  LEA R2, R2, UR37, 0x1 ;  /* 0x0000002502027c11 */ /* 0x000fe2000f8e08ff */
[----:B------:R-:W-:-:S07]  /*0ef0*/  IMAD.SHL.U32 R19, R4, 0x8, RZ ;  /* 0x0000000804137824 */ /* 0x000fce00078e00ff */
.L_x_1703:
[----:B0-2--5:R-:W0:Y:S01]  /*0f00*/  LDC.64 R4, c[0x0][0xc60] ;  /* 0x00031800ff047b82 */ /* 0x025e220000000a00 */
[----:B------:R-:W-:Y:S01]  /*0f10*/  ULDC.64 UR10, c[0x0][0x208] ;  /* 0x00008200000a7ab9 */ /* 0x000fe20000000a00 */
[----:B------:R-:W-:Y:S01]  /*0f20*/  ULDC.64 UR6, c[0x0][0xa28] ;  /* 0x00028a0000067ab9 */ /* 0x000fe20000000a00 */
[----:B------:R-:W-:Y:S01]  /*0f30*/  ULDC.64 UR8, c[0x0][0xa18] ;  /* 0x0002860000087ab9 */ /* 0x000fe20000000a00 */
[----:B0-----:R-:W-:-:S06]  /*0f40*/  IMAD.WIDE R4, R35, 0x4, R4 ;  /* 0x0000000423047825 */ /* 0x001fcc00078e0204 */
[----:B------:R-:W2:Y:S01]  /*0f50*/  LDG.E R4, desc[UR10][R4.64] ;  /* 0x0000000a04047981 */ /* 0x000ea2000c1e1900 */
[----:B------:R-:W-:Y:S02]  /*0f60*/  UISETP.NE.U32.AND UP0, UPT, UR6, URZ, UPT ;  /* 0x0000003f0600728c */ /* 0x000fe4000bf05070 */
[----:B------:R-:W-:Y:S02]  /*0f70*/  UISETP.NE.U32.AND UP1, UPT, UR8, URZ, UPT ;  /* 0x0000003f0800728c */ /* 0x000fe4000bf25070 */
[----:B------:R-:W-:Y:S02]  /*0f80*/  UISETP.NE.AND.EX UP0, UPT, UR7, URZ, UPT, UP0 ;  /* 0x0000003f0700728c */ /* 0x000fe4000bf05300 */
[----:B------:R-:W-:-:S04]  /*0f90*/  UISETP.NE.AND.EX UP1, UPT, UR9, URZ, UPT, UP1 ;  /* 0x0000003f0900728c */ /* 0x000fc8000bf25310 */
[----:B------:R-:W-:Y:S02]  /*0fa0*/  PLOP3.LUT P0, PT, PT, PT, UP0, 0x80, 0x0 ;  /* 0x000000000000781c */ /* 0x000fe40003f0f008 */
[----:B------:R-:W-:Y:S02]  /*0fb0*/  PLOP3.LUT P2, PT, PT, PT, UP1, 0x80, 0x0 ;  /* 0x000000000000781c */ /* 0x000fe40003f4f018 */
[----:B--2---:R-:W-:-:S13]  /*0fc0*/  R2UR UR4, R4 ;  /* 0x00000000040472ca */ /* 0x004fda00000e0000 */
[----:B------:R-:W-:Y:S02]  /*0fd0*/  USHF.R.S32.HI UR12, URZ, 0x1f, UR4 ;  /* 0x0000001f3f0c7899 */ /* 0x000fe40008011404 */
[----:B------:R-:W-:Y:S01]  /*0fe0*/  IMAD.U32 R146, RZ, RZ, UR4 ;  /* 0x00000004ff927e24 */ /* 0x000fe2000f8e00ff */
[----:B------:R-:W-:-:S04]  /*0ff0*/  @UP0 ULEA UR6, UP2, UR4, UR6, 0x2 ;  /* 0x0000000604060291 */ /* 0x000fc8000f84103f */
[----:B------:R-:W-:Y:S02]  /*1000*/  @UP0 ULEA.HI.X UR7, UR4, UR7, UR12, 0x2, UP2 ;  /* 0x0000000704070291 */ /* 0x000fe400090f140c */
[----:B------:R-:W-:Y:S01]  /*1010*/  IMAD.U32 R148, RZ, RZ, UR12 ;  /* 0x0000000cff947e24 */ /* 0x000fe2000f8e00ff */
[----:B------:R-:W-:Y:S01]  /*1020*/  @UP1 ULEA UR8, UP0, UR4, UR8, 0x2 ;  /* 0x0000000804081291 */ /* 0x000fe2000f80103f */
[----:B------:R-:W-:-:S03]  /*1030*/  IMAD.U32 R4, RZ, RZ, UR6 ;  /* 0x00000006ff047e24 */ /* 0x000fc6000f8e00ff */
[----:B------:R-:W-:Y:S01]  /*1040*/  @UP1 ULEA.HI.X UR9, UR4, UR9, UR12, 0x2, UP0 ;  /* 0x0000000904091291 */ /* 0x000fe200080f140c */
[----:B------:R-:W-:Y:S01]  /*1050*/  IMAD.U32 R5, RZ, RZ, UR7 ;  /* 0x00000007ff057e24 */ /* 0x000fe2000f8e00ff */
[----:B------:R-:W-:Y:S01]  /*1060*/  ULDC.64 UR6, c[0x0][0x3f8] ;  /* 0x0000fe0000067ab9 */ /* 0x000fe20000000a00 */
[----:B-1----:R-:W-:-:S03]  /*1070*/  IMAD.U32 R6, RZ, RZ, UR8 ;  /* 0x00000008ff067e24 */ /* 0x002fc6000f8e00ff */
[----:B------:R-:W-:Y:S01]  /*1080*/  IMAD.U32 R7, RZ, RZ, UR9 ;  /* 0x00000009ff077e24 */ /* 0x000fe2000f8e00ff */
[----:B------:R-:W2:Y:S01]  /*1090*/  @P0 LDG.E R4, desc[UR10][R4.64] ;  /* 0x0000000a04040981 */ /* 0x000ea2000c1e1900 */
[----:B------:R-:W-:Y:S01]  /*10a0*/  UISETP.NE.U32.AND UP0, UPT, UR6, URZ, UPT ;  /* 0x0000003f0600728c */ /* 0x000fe2000bf05070 */
[----:B------:R-:W-:Y:S02]  /*10b0*/  ULDC UR8, c[0x0][0x2e0] ;  /* 0x0000b80000087ab9 */ /* 0x000fe40000000800 */
[----:B---3--:R-:W3:Y:S01]  /*10c0*/  @P2 LDG.E R6, desc[UR10][R6.64] ;  /* 0x0000000a06062981 */ /* 0x008ee2000c1e1900 */
[----:B------:R-:W-:Y:S01]  /*10d0*/  ULDC UR9, c[0x0][0x288] ;  /* 0x0000a20000097ab9 */ /* 0x000fe20000000800 */
[----:B------:R-:W-:Y:S01]  /*10e0*/  UISETP.NE.AND.EX UP0, UPT, UR7, URZ, UPT, UP0 ;  /* 0x0000003f0700728c */ /* 0x000fe2000bf05300 */
[----:B------:R-:W-:Y:S01]  /*10f0*/  IMAD.U32 R147, RZ, RZ, UR5 ;  /* 0x00000005ff937e24 */ /* 0x000fe2000f8e00ff */
[----:B------:R-:W-:Y:S01]  /*1100*/  ULDC UR6, c[0x0][0x404] ;  /* 0x0001010000067ab9 */ /* 0x000fe20000000800 */
[----:B------:R-:W-:Y:S01]  /*1110*/  ULDC.64 UR10, c[0x0][0xa20] ;  /* 0x00028800000a7ab9 */ /* 0x000fe20000000a00 */
[----:B------:R-:W-:Y:S01]  /*1120*/  USEL UR6, UR6, 0x1, UP0 ;  /* 0x0000000106067887 */ /* 0x000fe20008000000 */
[----:B------:R-:W-:Y:S01]  /*1130*/  ISETP.NE.U32.AND P1, PT, RZ, UR10, PT ;  /* 0x0000000aff007c0c */ /* 0x000fe2000bf25070 */
[----:B------:R-:W-:-:S02]  /*1140*/  UMOV UR4, URZ ;  /* 0x0000003f00047c82 */ /* 0x000fc40008000000 */
[----:B------:R-:W-:Y:S01]  /*1150*/  UIMAD UR8, UR6, UR8, URZ ;  /* 0x00000008060872a4 */ /* 0x000fe2000f8e023f */
[----:B------:R-:W-:Y:S02]  /*1160*/  ISETP.NE.AND.EX P1, PT, RZ, UR11, PT, P1 ;  /* 0x0000000bff007c0c */ /* 0x000fe4000bf25310 */
[----:B--2---:R-:W-:Y:S02]  /*1170*/  @P0 R2UR UR4, R4 ;  /* 0x00000000040402ca */ /* 0x004fe400000e0000 */
[----:B---3--:R-:W-:-:S13]  /*1180*/  @P2 R2UR UR9, R6 ;  /* 0x00000000060922ca */ /* 0x008fda00000e0000 */
[----:B------:R-:W-:Y:S01]  /*1190*/  IMAD.U32 R17, RZ, RZ, UR9 ;  /* 0x00000009ff117e24 */ /* 0x000fe2000f8e00ff */
[----:B------:R-:W-:Y:S06]  /*11a0*/  @P2 BRA `(.L_x_1658) ;  /* 0x0000000000402947 */ /* 0x000fec0003800000 */
[----:B------:R-:W-:Y:S02]  /*11b0*/  ULDC.64 UR6, c[0x0][0xa00] ;  /* 0x0002800000067ab9 */ /* 0x000fe40000000a00 */
[----:B------:R-:W-:-:S04]  /*11c0*/  ISETP.NE.U32.AND P0, PT, RZ, UR6, PT ;  /* 0x00000006ff007c0c */ /* 0x000fc8000bf05070 */
[----:B------:R-:W-:-:S13]  /*11d0*/  ISETP.NE.AND.EX P0, PT, RZ, UR7, PT, P0 ;  /* 0x00000007ff007c0c */ /* 0x000fda000bf05300 */
[----:B------:R-:W-:Y:S05]  /*11e0*/  @!P0 BRA `(.L_x_1658) ;  /* 0x0000000000308947 */ /* 0x000fea0003800000 */
[----:B------:R-:W-:Y:S01]  /*11f0*/  R2UR UR5, R146 ;  /* 0x00000000920572ca */ /* 0x000fe200000e0000 */
[----:B------:R-:W-:Y:S01]  /*1200*/  ULDC.64 UR6, c[0x0][0xa00] ;  /* 0x0002800000067ab9 */ /* 0x000fe20000000a00 */
[----:B------:R-:W-:-:S11]  /*1210*/  ULDC.64 UR12, c[0x0][0x208] ;  /* 0x00008200000c7ab9 */ /* 0x000fd60000000a00 */
[----:B------:R-:W-:-:S06]  /*1220*/  UIMAD.WIDE UR6, UR5, 0x4, UR6 ;  /* 0x00000004050678a5 */ /* 0x000fcc000f8e0206 */
[----:B------:R-:W-:Y:S02]  /*1230*/  IMAD.U32 R4, RZ, RZ, UR6 ;  /* 0x00000006ff047e24 */ /* 0x000fe4000f8e00ff */
[----:B------:R-:W-:-:S05]  /*1240*/  IMAD.U32 R5, RZ, RZ, UR7 ;  /* 0x00000007ff057e24 */ /* 0x000fca000f8e00ff */
[----:B------:R-:W2:Y:S04]  /*1250*/  LDG.E R3, desc[UR12][R4.64] ;  /* 0x0000000c04037981 */ /* 0x000ea8000c1e1900 */
[----:B------:R-:W3:Y:S01]  /*1260*/  LDG.E R0, desc[UR12][R4.64+0x4] ;  /* 0x0000040c04007981 */ /* 0x000ee2000c1e1900 */
[----:B--2---:R-:W-:Y:S02]  /*1270*/  R2UR UR5, R3 ;  /* 0x00000000030572ca */ /* 0x004fe400000e0000 */
[----:B---3--:R-:W-:-:S13]  /*1280*/  R2UR UR6, R0 ;  /* 0x00000000000672ca */ /* 0x008fda00000e0000 */
[----:B------:R-:W-:-:S06]  /*1290*/  UIADD3 UR5, -UR5, UR6, URZ ;  /* 0x0000000605057290 */ /* 0x000fcc000fffe13f */
[----:B------:R-:W-:-:S07]  /*12a0*/  IMAD.U32 R17, RZ, RZ, UR5 ;  /* 0x00000005ff117e24 */ /* 0x000fce000f8e00ff */
.L_x_1658:
[----:B------:R-:W-:Y:S01]  /*12b0*/  IMAD.U32 R149, RZ, RZ, UR61 ;  /* 0x0000003dff957e24 */ /* 0x000fe2000f8e00ff */
[----:B------:R-:W-:Y:S06]  /*12c0*/  @!P1 BRA `(.L_x_1659) ;  /* 0x0000000000289947 */ /* 0x000fec0003800000 */
[----:B------:R-:W-:Y:S01]  /*12d0*/  R2UR UR6, R146 ;  /* 0x00000000920672ca */ /* 0x000fe200000e0000 */
[----:B------:R-:W-:Y:S01]  /*12e0*/  ULDC.64 UR8, c[0x0][0x208] ;  /* 0x0000820000087ab9 */ /* 0x000fe20000000a00 */
[----:B------:R-:W-:-:S11]  /*12f0*/  R2UR UR7, R148 ;  /* 0x00000000940772ca */ /* 0x000fd600000e0000 */
[----:B------:R-:W-:-:S04]  /*1300*/  ULEA UR5, UP0, UR6, UR10, 0x2 ;  /* 0x0000000a06057291 */ /* 0x000fc8000f80103f */
[----:B------:R-:W-:Y:S02]  /*1310*/  ULEA.HI.X UR6, UR6, UR11, UR7, 0x2, UP0 ;  /* 0x0000000b06067291 */ /* 0x000fe400080f1407 */
[----:B------:R-:W-:-:S04]  /*1320*/  IMAD.U32 R4, RZ, RZ, UR5 ;  /* 0x00000005ff047e24 */ /* 0x000fc8000f8e00ff */
[----:B------:R-:W-:-:S05]  /*1330*/  IMAD.U32 R5, RZ, RZ, UR6 ;  /* 0x00000006ff057e24 */ /* 0x000fca000f8e00ff */
[----:B------:R-:W2:Y:S02]  /*1340*/  LDG.E R4, desc[UR8][R4.64] ;  /* 0x0000000804047981 */ /* 0x000ea4000c1e1900 */
[----:B--2---:R-:W-:Y:S01]  /*1350*/  R2UR UR8, R4 ;  /* 0x00000000040872ca */ /* 0x004fe200000e0000 */
[----:B------:R-:W-:-:S14]  /*1360*/  BRA `(.L_x_1660) ;  /* 0x00000000003c7947 */ /* 0x000fdc0003800000 */
.L_x_1659:
        /* <DEDUP_REMOVED lines=14> */
[----:B------:R-:W-:-:S12]  /*1450*/  UIADD3 UR8, -UR8, UR5, URZ ;  /* 0x0000000508087290 */ /* 0x000fd8000fffe13f */
.L_x_1660:
[----:B------:R-:W-:Y:S01]  /*1460*/  R2UR UR7, R17 ;  /* 0x00000000110772ca */ /* 0x000fe200000e0000 */
[----:B------:R-:W-:Y:S01]  /*1470*/  UIADD3 UR6, -UR4, UR8, URZ ;  /* 0x0000000804067290 */ /* 0x000fe2000fffe13f */
[----:B------:R-:W-:Y:S01]  /*1480*/  PLOP3.LUT P0, PT, PT, PT, PT, 0x80, 0x0 ;  /* 0x000000000000781c */ /* 0x000fe20003f0f070 */
[----:B------:R-:W-:Y:S01]  /*1490*/  UMOV UR5, 0xc0 ;  /* 0x000000c000057882 */ /* 0x000fe20000000000 */
[----:B------:R-:W-:Y:S01]  /*14a0*/  IMAD.MOV.U32 R16, RZ, RZ, RZ ;  /* 0x000000ffff107224 */ /* 0x000fe200078e00ff */
[----:B------:R-:W-:Y:S01]  /*14b0*/  UIMAD UR5, UR61, UR5, 0x14f ;  /* 0x0000014f3d0574a4 */ /* 0x000fe2000f8e0205 */
[----:B------:R-:W-:Y:S01]  /*14c0*/  IMAD.MOV.U32 R3, RZ, RZ, RZ ;  /* 0x000000ffff037224 */ /* 0x000fe200078e00ff */
[----:B------:R-:W-:Y:S02]  /*14d0*/  UIADD3 UR4, UR6, 0x8f, URZ ;  /* 0x0000008f06047890 */ /* 0x000fe4000fffe03f */
[----:B------:R-:W-:Y:S01]  /*14e0*/  IMAD.U32 R18, RZ, RZ, UR6 ;  /* 0x00000006ff127e24 */ /* 0x000fe2000f8e00ff */
[----:B------:R-:W-:Y:S01]  /*14f0*/  CS2R R30, SRZ ;  /* 0x00000000001e7805 */ /* 0x000fe2000001ff00 */
[----:B------:R-:W-:Y:S01]  /*1500*/  IMAD.MOV.U32 R71, RZ, RZ, RZ ;  /* 0x000000ffff477224 */ /* 0x000fe200078e00ff */
[----:B------:R-:W-:Y:S01]  /*1510*/  CS2R R52, SRZ ;  /* 0x0000000000347805 */ /* 0x000fe2000001ff00 */
[----:B------:R-:W-:Y:S01]  /*1520*/  IMAD.MOV.U32 R0, RZ, RZ, RZ ;  /* 0x000000ffff007224 */ /* 0x000fe200078e00ff */
[----:B------:R-:W-:Y:S01]  /*1530*/  UIADD3 UR6, UR6, UR5, -UR7 ;  /* 0x0000000506067290 */ /* 0x000fe2000fffe807 */
[----:B------:R-:W-:Y:S01]  /*1540*/  CS2R R38, SRZ ;  /* 0x0000000000267805 */ /* 0x000fe2000001ff00 */
[----:B------:R-:W-:Y:S01]  /*1550*/  UIMAD.WIDE UR4, UR4, 0x38e38e39, URZ ;  /* 0x38e38e39040478a5 */ /* 0x000fe2000f8e023f */
[----:B------:R-:W-:Y:S01]  /*1560*/  CS2R R44, SRZ ;  /* 0x00000000002c7805 */ /* 0x000fe2000001ff00 */
[----:B------:R-:W-:Y:S01]  /*1570*/  UIMAD.WIDE UR6, UR6, 0x38e38e39, URZ ;  /* 0x38e38e39060678a5 */ /* 0x000fe2000f8e023f */
[----:B------:R-:W-:Y:S01]  /*1580*/  CS2R R28, SRZ ;  /* 0x00000000001c7805 */ /* 0x000fe2000001ff00 */
[----:B------:R-:W-:Y:S01]  /*1590*/  USHF.R.U32.HI UR4, URZ, 0x1f, UR5 ;  /* 0x0000001f3f047899 */ /* 0x000fe20008011605 */
[----:B------:R-:W-:Y:S01]  /*15a0*/  CS2R R26, SRZ ;  /* 0x00000000001a7805 */ /* 0x000fe2000001ff00 */
[----:B------:R-:W-:Y:S01]  /*15b0*/  USHF.R.U32.HI UR6, URZ, 0x1f, UR7 ;  /* 0x0000001f3f067899 */ /* 0x000fe20008011607 */
[----:B------:R-:W-:Y:S01]  /*15c0*/  CS2R R42, SRZ ;  /* 0x00000000002a7805 */ /* 0x000fe2000001ff00 */
[----:B------:R-:W-:Y:S01]  /*15d0*/  ULEA.HI.SX32 UR4, UR5, UR4, 0x1b ;  /* 0x0000000405047291 */ /* 0x000fe2000f8fda3f */
[----:B------:R-:W-:Y:S01]  /*15e0*/  CS2R R40, SRZ ;  /* 0x0000000000287805 */ /* 0x000fe2000001ff00 */
[----:B------:R-:W-:Y:S01]  /*15f0*/  ULEA.HI.SX32 UR6, UR7, UR6, 0x1b ;  /* 0x0000000607067291 */ /* 0x000fe2000f8fda3f */
[----:B------:R-:W-:-:S02]  /*1600*/  CS2R R36, SRZ ;  /* 0x0000000000247805 */ /* 0x000fc4000001ff00 */
[----:B------:R-:W-:Y:S02]  /*1610*/  CS2R R46, SRZ ;  /* 0x00000000002e7805 */ /* 0x000fe4000001ff00 */
[----:B------:R-:W-:Y:S01]  /*1620*/  CS2R R48, SRZ ;  /* 0x0000000000307805 */ /* 0x000fe2000001ff00 */
[----:B------:R-:W-:Y:S01]  /*1630*/  UISETP.LT.AND UP0, UPT, UR4, UR6, UPT ;  /* 0x000000060400728c */ /* 0x000fe2000bf01270 */
[----:B------:R-:W-:Y:S01]  /*1640*/  IMAD.MOV.U32 R50, RZ, RZ, RZ ;  /* 0x000000ffff327224 */ /* 0x000fe200078e00ff */
[----:B------:R-:W-:Y:S02]  /*1650*/  CS2R R56, SRZ ;  /* 0x0000000000387805 */ /* 0x000fe4000001ff00 */
[----:B------:R-:W-:Y:S01]  /*1660*/  CS2R R76, SRZ ;  /* 0x00000000004c7805 */ /* 0x000fe2000001ff00 */
[----:B------:R-:W-:Y:S01]  /*1670*/  USEL UR39, UR4, UR6, UP0 ;  /* 0x0000000604277287 */ /* 0x000fe20008000000 */
[----:B------:R-:W-:Y:S02]  /*1680*/  CS2R R72, SRZ ;  /* 0x0000000000487805 */ /* 0x000fe4000001ff00 */
[----:B------:R-:W-:-:S02]  /*1690*/  CS2R R60, SRZ ;  /* 0x00000000003c7805 */ /* 0x000fc4000001ff00 */
[----:B------:R-:W-:Y:S01]  /*16a0*/  CS2R R78, SRZ ;  /* 0x00000000004e7805 */ /* 0x000fe2000001ff00 */
[----:B------:R-:W-:Y:S01]  /*16b0*/  UISETP.GE.AND UP0, UPT, UR39, 0x1, UPT ;  /* 0x000000012700788c */ /* 0x000fe2000bf06270 */
[----:B------:R-:W-:Y:S02]  /*16c0*/  CS2R R64, SRZ ;  /* 0x0000000000407805 */ /* 0x000fe4000001ff00 */
[----:B------:R-:W-:Y:S01]  /*16d0*/  CS2R R74, SRZ ;  /* 0x00000000004a7805 */ /* 0x000fe2000001ff00 */
[----:B------:R-:W-:Y:S01]  /*16e0*/  IMAD.MOV.U32 R69, RZ, RZ, RZ ;  /* 0x000000ffff457224 */ /* 0x000fe200078e00ff */
[----:B------:R-:W-:Y:S01]  /*16f0*/  CS2R R6, SRZ ;  /* 0x0000000000067805 */ /* 0x000fe2000001ff00 */
[----:B------:R-:W-:Y:S01]  /*1700*/  IMAD.MOV.U32 R12, RZ, RZ, RZ ;  /* 0x000000ffff0c7224 */ /* 0x000fe200078e00ff */
[----:B------:R-:W-:Y:S01]  /*1710*/  PLOP3.LUT P1, PT, PT, PT, UP0, 0x80, 0x0 ;  /* 0x000000000000781c */ /* 0x000fe20003f2f008 */
[----:B------:R-:W-:Y:S02]  /*1720*/  IMAD.MOV.U32 R81, RZ, RZ, RZ ;  /* 0x000000ffff517224 */ /* 0x000fe400078e00ff */
[----:B------:R-:W-:-:S02]  /*1730*/  IMAD.MOV.U32 R14, RZ, RZ, RZ ;  /* 0x000000ffff0e7224 */ /* 0x000fc400078e00ff */
[----:B------:R-:W-:Y:S02]  /*1740*/  IMAD.MOV.U32 R83, RZ, RZ, RZ ;  /* 0x000000ffff537224 */ /* 0x000fe400078e00ff */
[----:B------:R-:W-:Y:S02]  /*1750*/  IMAD.MOV.U32 R24, RZ, RZ, RZ ;  /* 0x000000ffff187224 */ /* 0x000fe400078e00ff */
[----:B------:R-:W-:-:S04]  /*1760*/  IMAD.MOV.U32 R85, RZ, RZ, RZ ;  /* 0x000000ffff557224 */ /* 0x000fc800078e00ff */
[----:B------:R-:W-:Y:S05]  /*1770*/  @!P1 BRA `(.L_x_1661) ;  /* 0x000000c000889947 */ /* 0x000fea0003800000 */
[----:B------:R-:W0:Y:S01]  /*1780*/  SHFL.IDX PT, R0, R152, RZ, 0x1f ;  /* 0x00001fff98007589 */ /* 0x000e2200000e0000 */
[----:B------:R-:W-:-:S04]  /*1790*/  UIADD3 UR6, UR37, 0x24300, URZ ;  /* 0x0002430025067890 */ /* 0x000fc8000fffe03f */
[----:B------:R-:W-:-:S06]  /*17a0*/  ULOP3.LUT UP0, URZ, UR6, 0x9f, URZ, 0xc0, !UPT ;  /* 0x0000009f063f7892 */ /* 0x000fcc000f80c03f */
[----:B------:R-:W-:Y:S02]  /*17b0*/  PLOP3.LUT P0, PT, PT, PT, UP0, 0x80, 0x0 ;  /* 0x000000000000781c */ /* 0x000fe40003f0f008 */
[----:B0-----:R-:W-:-:S13]  /*17c0*/  R2UR UR7, R0 ;  /* 0x00000000000772ca */ /* 0x001fda00000e0000 */
        /* <DEDUP_REMOVED lines=28> */
.L_x_1662:
[----:B------:R-:W-:Y:S02]  /*1990*/  R2UR UR6, R150 ;  /* 0x00000000960672ca */ /* 0x000fe400000e0000 */
[----:B------:R-:W-:-:S11]  /*19a0*/  R2UR UR5, R154 ;  /* 0x000000009a0572ca */ /* 0x000fd600000e0000 */
[----:B------:R-:W-:Y:S02]  /*19b0*/  ULEA.HI UR4, UR6, UR6, URZ, 0x1 ;  /* 0x0000000606047291 */ /* 0x000fe4000f8f083f */
[----:B------:R-:W-:Y:S02]  /*19c0*/  IMAD.U32 R3, RZ, RZ, UR5 ;  /* 0x00000005ff037e24 */ /* 0x000fe4000f8e00ff */
[----:B------:R-:W-:-:S03]  /*19d0*/  ULOP3.LUT UR4, UR4, 0xfffffffe, URZ, 0xc0, !UPT ;  /* 0xfffffffe04047892 */ /* 0x000fc6000f8ec03f */
[----:B------:R-:W-:Y:S01]  /*19e0*/  ISETP.NE.AND P0, PT, R3, 0x3, PT ;  /* 0x000000030300780c */ /* 0x000fe20003f05270 */
[----:B------:R-:W-:-:S06]  /*19f0*/  UIADD3 UR4, UR6, -UR4, URZ ;  /* 0x8000000406047290 */ /* 0x000fcc000fffe03f */
[----:B------:R-:W-:-:S05]  /*1a00*/  IMAD.U32 R0, RZ, RZ, UR4 ;  /* 0x00000004ff007e24 */ /* 0x000fca000f8e00ff */
[----:B------:R-:W-:-:S04]  /*1a10*/  SHF.L.U32 R0, R0, 0x1f, RZ ;  /* 0x0000001f00007819 */ /* 0x000fc800000006ff */
[----:B------:R-:W0:Y:S02]  /*1a20*/  SYNCS.PHASECHK.TRANS64.TRYWAIT P1, [UR37+0x31c00], R0 ;  /* 0x031c0000ff0075a7 */ /* 0x000e240008020165 */
[----:B0-----:R-:W-:Y:S05]  /*1a30*/  @!P1 BRA `(.L_x_1663) ;  /* 0x00000124009c9947 */ /* 0x001fea0003800000 */
.L_x_1791:
[----:B------:R-:W-:Y:S05]  /*1a40*/  @!P0 BRA `(.L_x_1664) ;  /* 0x0000000000048947 */ /* 0x000fea0003800000 */
[----:B------:R-:W-:Y:S01]  /*1a50*/  BPT.TRAP 0x1 ;  /* 0x000000040000795c */ /* 0x000fe20000300000 */
.L_x_1664:
[----:B0-----:R-:W-:Y:S02]  /*1a60*/  IMAD.U32 R3, RZ, RZ, UR36 ;  /* 0x00000024ff037e24 */ /* 0x001fe4000f8e00ff */
[----:B------:R-:W-:-:S03]  /*1a70*/  IMAD.U32 R0, RZ, RZ, UR38 ;  /* 0x00000026ff007e24 */ /* 0x000fc6000f8e00ff */
[----:B------:R-:W-:Y:S02]  /*1a80*/  LEA R3, R3, UR37, 0x3 ;  /* 0x0000002503037c11 */ /* 0x000fe4000f8e18ff */
[----:B------:R-:W-:-:S04]  /*1a90*/  SHF.L.U32 R0, R0, 0x1f, RZ ;  /* 0x0000001f00007819 */ /* 0x000fc800000006ff */
[----:B------:R0:W1:Y:S01]  /*1aa0*/  SYNCS.PHASECHK.TRANS64.TRYWAIT P2, [R3+URZ+0x31c30], R0 ;  /* 0x031c3000030075a7 */ /* 0x000062000804017f */
[----:B------:R-:W-:Y:S05]  /*1ab0*/  @!P0 BRA `(.L_x_1665) ;  /* 0x0000000000048947 */ /* 0x000fea0003800000 */
[----:B------:R-:W-:Y:S01]  /*1ac0*/  BPT.TRAP 0x1 ;  /* 0x000000040000795c */ /* 0x000fe20000300000 */
.L_x_1665:
[----:B------:R-:W2:Y:S01]  /*1ad0*/  S2R R4, SR_TID.X ;  /* 0x0000000000047919 */ /* 0x000ea20000002100 */
[----:B------:R-:W-:Y:S01]  /*1ae0*/  IMAD.MOV.U32 R71, RZ, RZ, RZ ;  /* 0x000000ffff477224 */ /* 0x000fe200078e00ff */
[----:B--2---:R-:W-:Y:S01]  /*1af0*/  LOP3.LUT P1, RZ, R4, 0x7f, RZ, 0xc0, !PT ;  /* 0x0000007f04ff7812 */ /* 0x004fe2000782c0ff */
[----:B-1----:R-:W-:-:S12]  /*1b00*/  @P2 BRA `(.L_x_1666) ;  /* 0x0000000000082947 */ /* 0x002fd80003800000 */
[----:B------:R-:W1:Y:S02]  /*1b10*/  SYNCS.PHASECHK.TRANS64.TRYWAIT P2, [R3+URZ+0x31c30], R0 ;  /* 0x031c3000030075a7 */ /* 0x000e64000804017f */
[----:B-1----:R-:W-:Y:S05]  /*1b20*/  @!P2 BRA `(.L_x_1667) ;  /* 0x000001240078a947 */ /* 0x002fea0003800000 */
.L_x_1666:
[----:B------:R-:W-:Y:S05]  /*1b30*/  WARPSYNC.ALL ;  /* 0x0000000000007948 */ /* 0x000fea0003800000 */
[----:B------:R-:W-:Y:S01]  /*1b40*/  UIADD3 UR4, UR37, 0x16a00, URZ ;  /* 0x00016a0025047890 */ /* 0x000fe2000fffe03f */
[----:B------:R-:W-:Y:S01]  /*1b50*/  WARPGROUP.ARRIVE ;  /* 0x00000000000079c5 */ /* 0x000fe20000000000 */
[----:B------:R-:W-:Y:S01]  /*1b60*/  ULOP3.LUT UR6, UR40, 0x10000, URZ, 0xfc, !UPT ;  /* 0x0001000028067892 */ /* 0x000fe2000f8efc3f */
[----:B------:R-:W-:Y:S01]  /*1b70*/  R2UR UR52, R18 ;  /* 0x00000000123472ca */ /* 0x000fe200000e0000 */
[----:B------:R-:W-:Y:S01]  /*1b80*/  USHF.R.U32.HI UR4, URZ, 0x4, UR4 ;  /* 0x000000043f047899 */ /* 0x000fe20008011604 */
[----:B------:R-:W-:Y:S01]  /*1b90*/  R2UR UR53, R17 ;  /* 0x00000000113572ca */ /* 0x000fe200000e0000 */
[----:B------:R-:W-:Y:S01]  /*1ba0*/  UMOV UR29, 0x80000020 ;  /* 0x80000020001d7882 */ /* 0x000fe20000000000 */
[----:B------:R-:W-:Y:S01]  /*1bb0*/  UMOV UR31, 0x80000020 ;  /* 0x80000020001f7882 */ /* 0x000fe20000000000 */
[----:B------:R-:W-:Y:S01]  /*1bc0*/  ULOP3.LUT UR4, UR4, 0x3fff, URZ, 0xc0, !UPT ;  /* 0x00003fff04047892 */ /* 0x000fe2000f8ec03f */
[----:B01----:R-:W-:Y:S01]  /*1bd0*/  IMAD.U32 R0, RZ, RZ, UR61 ;  /* 0x0000003dff007e24 */ /* 0x003fe2000f8e00ff */
[----:B------:R-:W-:Y:S01]  /*1be0*/  UMOV UR28, UR6 ;  /* 0x00000006001c7c82 */ /* 0x000fe20008000000 */
[----:B------:R-:W-:Y:S01]  /*1bf0*/  UMOV UR9, UR29 ;  /* 0x0000001d00097c82 */ /* 0x000fe20008000000 */
[----:B------:R-:W-:Y:S01]  /*1c00*/  ULOP3.LUT UR5, UR4, 0x10000, URZ, 0xfc, !UPT ;  /* 0x0001000004057892 */ /* 0x000fe2000f8efc3f */
[----:B------:R-:W-:Y:S01]  /*1c10*/  IMAD R9, R0, 0xc0, R23 ;  /* 0x000000c000097824 */ /* 0x000fe200078e0217 */
[----:B------:R-:W-:Y:S01]  /*1c20*/  UMOV UR8, UR28 ;  /* 0x0000001c00087c82 */ /* 0x000fe20008000000 */
[----:B------:R-:W-:Y:S01]  /*1c30*/  UMOV UR11, 0x80000020 ;  /* 0x80000020000b7882 */ /* 0x000fe20000000000 */
[----:B------:R-:W-:Y:S01]  /*1c40*/  UIMAD UR4, UR36, 0x6c0, UR5 ;  /* 0x000006c0240478a4 */ /* 0x000fe2000f8e0205 */
[----:B------:R-:W-:Y:S01]  /*1c50*/  @!P1 VIADD R3, R3, 0x31c40 ;  /* 0x00031c4003039836 */ /* 0x000fe20000000000 */
[----:B------:R-:W-:Y:S01]  /*1c60*/  UMOV UR12, UR28 ;  /* 0x0000001c000c7c82 */ /* 0x000fe20008000000 */
[----:B------:R-:W-:Y:S01]  /*1c70*/  UMOV UR13, UR29 ;  /* 0x0000001d000d7c82 */ /* 0x000fe20008000000 */
[----:B------:R-:W-:-:S02]  /*1c80*/  UIADD3 UR10, UR4, 0x40, URZ ;  /* 0x00000040040a7890 */ /* 0x000fc4000fffe03f */
[----:B------:R-:W-:Y:S02]  /*1c90*/  UIADD3 UR14, UR4, 0xc0, URZ ;  /* 0x000000c0040e7890 */ /* 0x000fe4000fffe03f */
[----:B------:R-:W-:Y:S01]  /*1ca0*/  UMOV UR30, UR4 ;  /* 0x00000004001e7c82 */ /* 0x000fe20008000000 */
[----:B------:R-:W-:Y:S01]  /*1cb0*/  UMOV UR15, 0x80000020 ;  /* 0x80000020000f7882 */ /* 0x000fe20000000000 */
[----:B------:R-:W-:Y:S01]  /*1cc0*/  HGMMA.64x16x16.F32.BF16 R96, gdesc[UR28], RZ, !UPT, gsb0 ;  /* 0x002000001c6079f0 */ /* 0x000fe2000c0018ff */
        /* <DEDUP_REMOVED lines=13> */
[----:B------:R-:W-:Y:S01]  /*1da0*/  UMOV UR31, 0x80000020 ;  /* 0x80000020001f7882 */ /* 0x000fe20000000000 */
[----:B------:R-:W-:-:S02]  /*1db0*/  UIADD3 UR7, UR6, 0x2, URZ ;  /* 0x0000000206077890 */ /* 0x000fc4000fffe03f */
        /* <DEDUP_REMOVED lines=45> */
[----:B------:R-:W-:Y:S03]  /*2090*/  HGMMA.64x16x16.F32.BF16 R32, gdesc[UR28], RZ, !UPT, gsb0 ;  /* 0x002000001c2079f0 */ /* 0x000fe6000c0018ff */
        /* <DEDUP_REMOVED lines=98> */
[----:B------:R-:W-:Y:S02]  /*26c0*/  UIADD3 UR7, UR6, 0x600, URZ ;  /* 0x0000060006077890 */ /* 0x000fe4000fffe03f */
        /* <DEDUP_REMOVED lines=109> */
[----:B------:R-:W-:-:S04]  /*2da0*/  UIMAD UR6, UR39, -0x90, UR52 ;  /* 0xffffff70270678a4 */ /* 0x000fc8000f8e0234 */
[----:B------:R-:W-:Y:S02]  /*2db0*/  UIADD3 UR7, UR6, 0x90, URZ ;  /* 0x0000009006077890 */ /* 0x000fe4000fffe03f */
[----:B------:R-:W-:-:S04]  /*2dc0*/  UIADD3 UR6, -UR53, 0x91, UR6 ;  /* 0x0000009135067890 */ /* 0x000fc8000fffe106 */
[----:B------:R-:W-:Y:S01]  /*2dd0*/  IMAD.U32 R13, RZ, RZ, UR7 ;  /* 0x00000007ff0d7e24 */ /* 0x000fe2000f8e00ff */
[----:B------:R-:W-:Y:S01]  /*2de0*/  UIADD3 UR7, UR39, -0x2, URZ ;  /* 0xfffffffe27077890 */ /* 0x000fe2000fffe03f */
[----:B------:R-:W-:Y:S01]  /*2df0*/  IMAD.U32 R5, RZ, RZ, UR6 ;  /* 0x00000006ff057e24 */ /* 0x000fe2000f8e00ff */
[----:B------:R-:W-:Y:S01]  /*2e00*/  UIADD3 UR6, UR52, -UR53, URZ ;  /* 0x8000003534067290 */ /* 0x000fe2000fffe03f */
[C---:B------:R-:W-:Y:S02]  /*2e10*/  IMAD R13, R22.reuse, -0x2, R13 ;  /* 0xfffffffe160d7824 */ /* 0x040fe400078e020d */
[----:B------:R-:W-:Y:S01]  /*2e20*/  IMAD R112, R22, -0x2, R5 ;  /* 0xfffffffe16707824 */ /* 0x000fe200078e0205 */
[----:B------:R-:W-:-:S04]  /*2e30*/  UIMAD UR6, UR61, 0xc0, UR6 ;  /* 0x000000c03d0678a4 */ /* 0x000fc8000f8e0206 */
[----:B------:R-:W-:Y:S01]  /*2e40*/  VIADDMNMX R0, R9, R112, R13, PT ;  /* 0x0000007009007246 */ /* 0x000fe2000380010d */
[----:B------:R-:W-:Y:S01]  /*2e50*/  UIMAD.WIDE UR10, UR6, 0x38e38e39, URZ ;  /* 0x38e38e39060a78a5 */ /* 0x000fe2000f8e023f */
[----:B------:R-:W-:Y:S02]  /*2e60*/  IADD3 R112, R112, 0x8, R9 ;  /* 0x0000000870707810 */ /* 0x000fe40007ffe009 */
[C---:B------:R-:W-:Y:S01]  /*2e70*/  ISETP.GT.AND P2, PT, R0.reuse, RZ, PT ;  /* 0x000000ff0000720c */ /* 0x040fe20003f44270 */
[----:B------:R-:W-:Y:S01]  /*2e80*/  USHF.R.U32.HI UR6, URZ, 0x1f, UR11 ;  /* 0x0000001f3f067899 */ /* 0x000fe2000801160b */
[C---:B------:R-:W-:Y:S02]  /*2e90*/  ISETP.GT.AND P3, PT, R0.reuse, 0x1, PT ;  /* 0x000000010000780c */ /* 0x040fe40003f64270 */
[----:B------:R-:W-:Y:S01]  /*2ea0*/  ISETP.GT.AND P4, PT, R0, 0x8, PT ;  /* 0x000000080000780c */ /* 0x000fe20003f84270 */
[----:B------:R-:W-:Y:S01]  /*2eb0*/  ULEA.HI.SX32 UR6, UR11, UR6, 0x1b ;  /* 0x000000060b067291 */ /* 0x000fe2000f8fda3f */
[----:B------:R-:W-:-:S03]  /*2ec0*/  VIMNMX R13, R13, R112, PT ;  /* 0x000000700d0d7248 */ /* 0x000fc60003fe0100 */
[----:B------:R-:W-:-:S04]  /*2ed0*/  UISETP.LT.AND UP0, UPT, URZ, UR6, UPT ;  /* 0x000000063f00728c */ /* 0x000fc8000bf01270 */
[----:B------:R-:W-:-:S04]  /*2ee0*/  USEL UR14, URZ, UR6, !UP0 ;  /* 0x000000063f0e7287 */ /* 0x000fc8000c000000 */
[----:B------:R-:W-:Y:S01]  /*2ef0*/  UISETP.GE.AND UP0, UPT, UR7, UR14, UPT ;  /* 0x0000000e0700728c */ /* 0x000fe2000bf06270 */
        /* <DEDUP_REMOVED lines=29> */
[----:B------:R-:W-:-:S02]  /*30d0*/  FMNMX.FTZ R5, R4, R120, !PT ;  /* 0x0000007804057209 */ /* 0x000fc40007810000 */
        /* <DEDUP_REMOVED lines=90> */
[----:B------:R-:W-:-:S04]  /*3680*/  ISETP.GT.AND P4, PT, R13, 0x8, PT ;  /* 0x000000080d00780c */ /* 0x000fc80003f84270 */
[----:B------:R-:W-:Y:S01]  /*3690*/  FSEL R102, R102, -INF , P4 ;  /* 0xff80000066667808 */ /* 0x000fe20002000000 */
[----:B------:R-:W-:Y:S02]  /*36a0*/  WARPGROUP.DEPBAR.LE gsb0, 0x0 ;  /* 0x00008000000079c5 */ /* 0x000fe40000010000 */
        /* <DEDUP_REMOVED lines=23> */
[----:B------:R-:W-:Y:S02]  /*3820*/  FMNMX.FTZ R5, R32, R5, !PT ;  /* 0x0000000520057209 */ /* 0x000fe40007810000 */
[----:B------:R-:W-:Y:S02]  /*3830*/  ISETP.GT.AND P2, PT, R0, 0x79, PT ;  /* 0x000000790000780c */ /* 0x000fe40003f44270 */
        /* <DEDUP_REMOVED lines=8> */
[----:B------:R-:W-:Y:S02]  /*38c0*/  FSEL R24, R24, -INF , P3 ;  /* 0xff80000018187808 */ /* 0x000fe40001800000 */
[----:B------:R-:W-:Y:S02]  /*38d0*/  ISETP.GT.AND P3, PT, R0, 0x88, PT ;  /* 0x000000880000780c */ /* 0x000fe40003f64270 */
[----:B------:R-:W-:Y:S02]  /*38e0*/  FSEL R14, R25, -INF , P2 ;  /* 0xff800000190e7808 */ /* 0x000fe40001000000 */
[----:B------:R-:W-:Y:S02]  /*38f0*/  FMNMX.FTZ R5, R24, R5, !PT ;  /* 0x0000000518057209 */ /* 0x000fe40007810000 */
[----:B------:R-:W-:Y:S02]  /*3900*/  ISETP.GT.AND P2, PT, R0, 0x89, PT ;  /* 0x000000890000780c */ /* 0x000fe40003f44270 */
[----:B------:R-:W-:-:S02]  /*3910*/  FSEL R28, R28, -INF , P3 ;  /* 0xff8000001c1c7808 */ /* 0x000fc40001800000 */
[----:B------:R-:W-:Y:S02]  /*3920*/  FMNMX.FTZ R5, R14, R5, !PT ;  /* 0x000000050e057209 */ /* 0x000fe40007810000 */
[----:B------:R-:W-:Y:S02]  /*3930*/  FSEL R8, R29, -INF , P2 ;  /* 0xff8000001d087808 */ /* 0x000fe40001000000 */
[----:B------:R-:W-:Y:S02]  /*3940*/  FMNMX.FTZ R5, R28, R5, !PT ;  /* 0x000000051c057209 */ /* 0x000fe40007810000 */
[----:B------:R-:W-:Y:S02]  /*3950*/  ISETP.GT.AND P3, PT, R13, 0x1, PT ;  /* 0x000000010d00780c */ /* 0x000fe40003f64270 */
[----:B------:R-:W-:Y:S02]  /*3960*/  FMNMX.FTZ R5, R8, R5, !PT ;  /* 0x0000000508057209 */ /* 0x000fe40007810000 */
[----:B------:R-:W-:-:S02]  /*3970*/  FSEL R99, R99, -INF , P3 ;  /* 0xff80000063637808 */ /* 0x000fc40001800000 */
[----:B------:R-:W-:Y:S01]  /*3980*/  ISETP.GT.AND P3, PT, R13, 0x11, PT ;  /* 0x000000110d00780c */ /* 0x000fe20003f64270 */
[----:B------:R-:W0:Y:S03]  /*3990*/  SHFL.BFLY PT, R0, R5, 0x2, 0x1f ;  /* 0x0c401f0005007f89 */ /* 0x000e2600000e0000 */
[----:B------:R-:W-:Y:S02]  /*39a0*/  FSEL R91, R91, -INF , P3 ;  /* 0xff8000005b5b7808 */ /* 0x000fe40001800000 */
[----:B------:R-:W-:-:S04]  /*39b0*/  ISETP.GT.AND P3, PT, R13, 0x19, PT ;  /* 0x000000190d00780c */ /* 0x000fc80003f64270 */
[----:B------:R-:W-:Y:S02]  /*39c0*/  FSEL R95, R95, -INF , P3 ;  /* 0xff8000005f5f7808 */ /* 0x000fe40001800000 */
[----:B------:R-:W-:-:S04]  /*39d0*/  ISETP.GT.AND P3, PT, R13, 0x21, PT ;  /* 0x000000210d00780c */ /* 0x000fc80003f64270 */
[----:B------:R-:W-:Y:S02]  /*39e0*/  FSEL R83, R83, -INF , P3 ;  /* 0xff80000053537808 */ /* 0x000fe40001800000 */
[----:B------:R-:W-:-:S04]  /*39f0*/  ISETP.GT.AND P3, PT, R13, 0x29, PT ;  /* 0x000000290d00780c */ /* 0x000fc80003f64270 */
[----:B------:R-:W-:Y:S02]  /*3a00*/  FSEL R87, R87, -INF , P3 ;  /* 0xff80000057577808 */ /* 0x000fe40001800000 */
[----:B------:R-:W-:Y:S02]  /*3a10*/  ISETP.GT.AND P3, PT, R13, 0x31, PT ;  /* 0x000000310d00780c */ /* 0x000fe40003f64270 */
[----:B0-----:R-:W-:Y:S02]  /*3a20*/  FMNMX.FTZ R11, R5, R0, !PT ;  /* 0x00000000050b7209 */ /* 0x001fe40007810000 */
[----:B------:R-:W-:Y:S02]  /*3a30*/  FSEL R75, R75, -INF , P3 ;  /* 0xff8000004b4b7808 */ /* 0x000fe40001800000 */
[----:B------:R-:W-:Y:S01]  /*3a40*/  ISETP.GT.AND P3, PT, R13, 0x39, PT ;  /* 0x000000390d00780c */ /* 0x000fe20003f64270 */
[----:B------:R-:W0:Y:S03]  /*3a50*/  SHFL.BFLY PT, R0, R11, 0x1, 0x1f ;  /* 0x0c201f000b007f89 */ /* 0x000e2600000e0000 */
[----:B------:R-:W-:-:S02]  /*3a60*/  FSEL R79, R79, -INF , P3 ;  /* 0xff8000004f4f7808 */ /* 0x000fc40001800000 */
        /* <DEDUP_REMOVED lines=9> */
[C---:B------:R-:W-:Y:S01]  /*3b00*/  FSETP.NEU.FTZ.AND P2, PT, R0.reuse, -INF , PT ;  /* 0xff8000000000780b */ /* 0x040fe20003f5d000 */
[----:B------:R-:W-:Y:S01]  /*3b10*/  FMUL.FTZ R7, R0, UR4 ;  /* 0x0000000400077c20 */ /* 0x000fe20008410000 */
[----:B------:R-:W-:-:S04]  /*3b20*/  ISETP.GT.AND P3, PT, R13, 0x61, PT ;  /* 0x000000610d00780c */ /* 0x000fc80003f64270 */
[----:B------:R-:W-:Y:S02]  /*3b30*/  FSEL R7, R7, RZ, P2 ;  /* 0x000000ff07077208 */ /* 0x000fe40001000000 */
[----:B------:R-:W-:-:S03]  /*3b40*/  ISETP.GT.AND P2, PT, R13, RZ, PT ;  /* 0x000000ff0d00720c */ /* 0x000fc60003f44270 */
[--C-:B------:R-:W-:Y:S01]  /*3b50*/  FFMA.FTZ R49, R70, UR4, -R7.reuse ;  /* 0x0000000446317c23 */ /* 0x100fe20008010807 */
[----:B------:R-:W-:Y:S01]  /*3b60*/  FSEL R98, R98, -INF , P2 ;  /* 0xff80000062627808 */ /* 0x000fe20001000000 */
[--C-:B------:R-:W-:Y:S01]  /*3b70*/  FFMA.FTZ R55, R12, UR4, -R7.reuse ;  /* 0x000000040c377c23 */ /* 0x100fe20008010807 */
[----:B------:R-:W-:Y:S01]  /*3b80*/  ISETP.GT.AND P2, PT, R13, 0x9, PT ;  /* 0x000000090d00780c */ /* 0x000fe20003f44270 */
[--C-:B------:R-:W-:Y:S01]  /*3b90*/  FFMA.FTZ R57, R8, UR4, -R7.reuse ;  /* 0x0000000408397c23 */ /* 0x100fe20008010807 */
[----:B------:R-:W-:Y:S01]  /*3ba0*/  FMNMX.FTZ R15, R98, R99, !PT ;  /* 0x00000063620f7209 */ /* 0x000fe20007810000 */
        /* <DEDUP_REMOVED lines=8> */
[----:B------:R-:W-:Y:S01]  /*3c30*/  MUFU.EX2 R4, R4 ;  /* 0x0000000400047308 */ /* 0x000fe20000000800 */
[----:B------:R-:W-:Y:S01]  /*3c40*/  FMNMX.FTZ R21, R103, R112, !PT ;  /* 0x0000007067157209 */ /* 0x000fe20007810000 */
[--C-:B------:R-:W-:Y:S01]  /*3c50*/  FFMA.FTZ R11, R118, UR4, -R7.reuse ;  /* 0x00000004760b7c23 */ /* 0x100fe20008010807 */
[----:B------:R-:W-:Y:S01]  /*3c60*/  ISETP.GT.AND P2, PT, R13, 0x18, PT ;  /* 0x000000180d00780c */ /* 0x000fe20003f44270 */
[--C-:B------:R-:W-:Y:S01]  /*3c70*/  FFMA.FTZ R9, R116, UR4, -R7.reuse ;  /* 0x0000000474097c23 */ /* 0x100fe20008010807 */
[----:B------:R-:W-:Y:S01]  /*3c80*/  FMNMX.FTZ R110, R90, R21, !PT ;  /* 0x000000155a6e7209 */ /* 0x000fe20007810000 */
[--C-:B------:R-:W-:Y:S01]  /*3c90*/  FFMA.FTZ R84, R114, UR4, -R7.reuse ;  /* 0x0000000472547c23 */ /* 0x100fe20008010807 */
[----:B------:R-:W-:Y:S01]  /*3ca0*/  FSEL R94, R94, -INF , P2 ;  /* 0xff8000005e5e7808 */ /* 0x000fe20001000000 */
[----:B------:R-:W0:Y:S01]  /*3cb0*/  MUFU.EX2 R5, R120 ;  /* 0x0000007800057308 */ /* 0x000e220000000800 */
[----:B------:R-:W-:Y:S01]  /*3cc0*/  FMNMX.FTZ R21, R91, R110, !PT ;  /* 0x0000006e5b157209 */ /* 0x000fe20007810000 */
[--C-:B------:R-:W-:Y:S01]  /*3cd0*/  FFMA.FTZ R51, R14, UR4, -R7.reuse ;  /* 0x000000040e337c23 */ /* 0x100fe20008010807 */
[----:B------:R-:W-:Y:S01]  /*3ce0*/  ISETP.GT.AND P2, PT, R13, 0x20, PT ;  /* 0x000000200d00780c */ /* 0x000fe20003f44270 */
[--C-:B------:R-:W-:Y:S01]  /*3cf0*/  FFMA.FTZ R88, R88, UR4, -R7.reuse ;  /* 0x0000000458587c23 */ /* 0x100fe20008010807 */
[----:B------:R-:W-:Y:S01]  /*3d00*/  FMNMX.FTZ R110, R94, R21, !PT ;  /* 0x000000155e6e7209 */ /* 0x000fe20007810000 */
[--C-:B------:R-:W-:Y:S01]  /*3d10*/  FFMA.FTZ R21, R108, UR4, -R7.reuse ;  /* 0x000000046c157c23 */ /* 0x100fe20008010807 */
[----:B------:R-:W-:Y:S01]  /*3d20*/  FSEL R29, R82, -INF , P2 ;  /* 0xff800000521d7808 */ /* 0x000fe20001000000 */
[--C-:B------:R-:W-:Y:S01]  /*3d30*/  FFMA.FTZ R82, R106, UR4, -R7.reuse ;  /* 0x000000046a527c23 */ /* 0x100fe20008010807 */
[----:B------:R-:W-:Y:S01]  /*3d40*/  FMNMX.FTZ R110, R95, R110, !PT ;  /* 0x0000006e5f6e7209 */ /* 0x000fe20007810000 */
[----:B------:R-:W1:Y:S01]  /*3d50*/  MUFU.EX2 R6, R6 ;  /* 0x0000000600067308 */ /* 0x000e620000000800 */
[----:B------:R-:W-:Y:S01]  /*3d60*/  ISETP.GT.AND P2, PT, R13, 0x28, PT ;  /* 0x000000280d00780c */ /* 0x000fe20003f44270 */
[--C-:B------:R-:W-:Y:S01]  /*3d70*/  FFMA.FTZ R53, R66, UR4, -R7.reuse ;  /* 0x0000000442357c23 */ /* 0x100fe20008010807 */
[----:B------:R-:W-:Y:S01]  /*3d80*/  FMNMX.FTZ R110, R29, R110, !PT ;  /* 0x0000006e1d6e7209 */ /* 0x000fe20007810000 */
[----:B------:R-:W-:Y:S01]  /*3d90*/  FFMA.FTZ R14, R28, UR4, -R7 ;  /* 0x000000041c0e7c23 */ /* 0x000fe20008010807 */
[----:B------:R-:W-:-:S02]  /*3da0*/  FSEL R86, R86, -INF , P2 ;  /* 0xff80000056567808 */ /* 0x000fc40001000000 */
[----:B------:R-:W-:Y:S01]  /*3db0*/  FMNMX.FTZ R25, R83, R110, !PT ;  /* 0x0000006e53197209 */ /* 0x000fe20007810000 */
[----:B------:R-:W2:Y:S01]  /*3dc0*/  MUFU.EX2 R11, R11 ;  /* 0x0000000b000b7308 */ /* 0x000ea20000000800 */
[----:B------:R-:W-:Y:S02]  /*3dd0*/  ISETP.GT.AND P2, PT, R13, 0x30, PT ;  /* 0x000000300d00780c */ /* 0x000fe40003f44270 */
[----:B------:R-:W-:Y:S01]  /*3de0*/  FMNMX.FTZ R106, R86, R25, !PT ;  /* 0x00000019566a7209 */ /* 0x000fe20007810000 */
[--C-:B------:R-:W-:Y:S01]  /*3df0*/  FFMA.FTZ R25, R104, UR4, -R7.reuse ;  /* 0x0000000468197c23 */ /* 0x100fe20008010807 */
[----:B------:R-:W-:Y:S01]  /*3e00*/  FSEL R41, R74, -INF , P2 ;  /* 0xff8000004a297808 */ /* 0x000fe20001000000 */
[----:B------:R-:W-:Y:S01]  /*3e10*/  FFMA.FTZ R74, R100, UR4, -R7 ;  /* 0x00000004644a7c23 */ /* 0x000fe20008010807 */
[----:B------:R-:W-:Y:S01]  /*3e20*/  FMNMX.FTZ R106, R87, R106, !PT ;  /* 0x0000006a576a7209 */ /* 0x000fe20007810000 */
[----:B------:R-:W3:Y:S01]  /*3e30*/  MUFU.EX2 R9, R9 ;  /* 0x0000000900097308 */ /* 0x000ee20000000800 */
[----:B------:R-:W-:-:S02]  /*3e40*/  ISETP.GT.AND P2, PT, R13, 0x38, PT ;  /* 0x000000380d00780c */ /* 0x000fc40003f44270 */
[----:B------:R-:W-:Y:S02]  /*3e50*/  FMNMX.FTZ R106, R41, R106, !PT ;  /* 0x0000006a296a7209 */ /* 0x000fe40007810000 */
[----:B------:R-:W-:Y:S02]  /*3e60*/  FSEL R78, R78, -INF , P2 ;  /* 0xff8000004e4e7808 */ /* 0x000fe40001000000 */
[----:B------:R-:W-:Y:S01]  /*3e70*/  FMNMX.FTZ R33, R75, R106, !PT ;  /* 0x0000006a4b217209 */ /* 0x000fe20007810000 */
[----:B------:R-:W4:Y:S01]  /*3e80*/  MUFU.EX2 R84, R84 ;  /* 0x0000005400547308 */ /* 0x000f220000000800 */
[----:B------:R-:W-:Y:S02]  /*3e90*/  ISETP.GT.AND P2, PT, R13, 0x40, PT ;  /* 0x000000400d00780c */ /* 0x000fe40003f44270 */
[----:B------:R-:W-:Y:S01]  /*3ea0*/  FMNMX.FTZ R100, R78, R33, !PT ;  /* 0x000000214e647209 */ /* 0x000fe20007810000 */
[--C-:B------:R-:W-:Y:S01]  /*3eb0*/  FFMA.FTZ R33, R96, UR4, -R7.reuse ;  /* 0x0000000460217c23 */ /* 0x100fe20008010807 */
[----:B------:R-:W-:Y:S01]  /*3ec0*/  FSEL R61, R58, -INF , P2 ;  /* 0xff8000003a3d7808 */ /* 0x000fe20001000000 */
[----:B------:R-:W-:Y:S01]  /*3ed0*/  FFMA.FTZ R58, R92, UR4, -R7 ;  /* 0x000000045c3a7c23 */ /* 0x000fe20008010807 */
[----:B------:R-:W-:Y:S01]  /*3ee0*/  FMNMX.FTZ R100, R79, R100, !PT ;  /* 0x000000644f647209 */ /* 0x000fe20007810000 */
[----:B------:R-:W-:Y:S01]  /*3ef0*/  MUFU.EX2 R15, R15 ;  /* 0x0000000f000f7308 */ /* 0x000fe20000000800 */
[----:B------:R-:W-:-:S02]  /*3f00*/  ISETP.GT.AND P2, PT, R13, 0x48, PT ;  /* 0x000000480d00780c */ /* 0x000fc40003f44270 */
[----:B------:R-:W-:Y:S02]  /*3f10*/  FMNMX.FTZ R100, R61, R100, !PT ;  /* 0x000000643d647209 */ /* 0x000fe40007810000 */
[----:B------:R-:W-:Y:S02]  /*3f20*/  FSEL R62, R62, -INF , P2 ;  /* 0xff8000003e3e7808 */ /* 0x000fe40001000000 */
[----:B------:R-:W-:Y:S01]  /*3f30*/  FMNMX.FTZ R37, R59, R100, !PT ;  /* 0x000000643b257209 */ /* 0x000fe20007810000 */
[----:B------:R-:W-:Y:S01]  /*3f40*/  MUFU.EX2 R88, R88 ;  /* 0x0000005800587308 */ /* 0x000fe20000000800 */
        /* <DEDUP_REMOVED lines=13> */
[----:B------:R-:W-:Y:S02]  /*4020*/  FMNMX.FTZ R76, R54, R45, !PT ;  /* 0x0000002d364c7209 */ /* 0x000fe40007810000 */
[----:B------:R-:W-:Y:S01]  /*4030*/  FSEL R73, R42, -INF , P2 ;  /* 0xff8000002a497808 */ /* 0x000fe20001000000 */
[----:B------:R-:W-:Y:S01]  /*4040*/  FFMA.FTZ R42, R72, UR4, -R7 ;  /* 0x00000004482a7c23 */ /* 0x000fe20008010807 */
[----:B------:R-:W-:Y:S01]  /*4050*/  FMNMX.FTZ R76, R69, R76, !PT ;  /* 0x0000004c454c7209 */ /* 0x000fe20007810000 */
[----:B------:R-:W-:Y:S01]  /*4060*/  MUFU.EX2 R25, R25 ;  /* 0x0000001900197308 */ /* 0x000fe20000000800 */
[----:B------:R-:W-:-:S02]  /*4070*/  FSEL R72, R43, -INF , P3 ;  /* 0xff8000002b487808 */ /* 0x000fc40001800000 */
[----:B------:R-:W-:Y:S02]  /*4080*/  ISETP.GT.AND P2, PT, R13, 0x68, PT ;  /* 0x000000680d00780c */ /* 0x000fe40003f44270 */
[----:B------:R-:W-:Y:S02]  /*4090*/  FMNMX.FTZ R43, R73, R76, !PT ;  /* 0x0000004c492b7209 */ /* 0x000fe40007810000 */
[----:B------:R-:W-:Y:S01]  /*40a0*/  ISETP.GT.AND P3, PT, R13, 0x69, PT ;  /* 0x000000690d00780c */ /* 0x000fe20003f64270 */
[----:B------:R-:W-:Y:S01]  /*40b0*/  MUFU.EX2 R74, R74 ;  /* 0x0000004a004a7308 */ /* 0x000fe20000000800 */
[----:B------:R-:W-:Y:S02]  /*40c0*/  FSEL R76, R46, -INF , P2 ;  /* 0xff8000002e4c7808 */ /* 0x000fe40001000000 */
[----:B------:R-:W-:Y:S02]  /*40d0*/  FMNMX.FTZ R45, R72, R43, !PT ;  /* 0x0000002b482d7209 */ /* 0x000fe40007810000 */
[----:B------:R-:W-:Y:S01]  /*40e0*/  FSEL R70, R47, -INF , P3 ;  /* 0xff8000002f467808 */ /* 0x000fe20001800000 */
[----:B------:R-:W-:Y:S01]  /*40f0*/  FFMA.FTZ R47, R56, UR4, -R7 ;  /* 0x00000004382f7c23 */ /* 0x000fe20008010807 */
[----:B------:R-:W-:Y:S01]  /*4100*/  ISETP.GT.AND P2, PT, R13, 0x70, PT ;  /* 0x000000700d00780c */ /* 0x000fe20003f44270 */
[----:B------:R5:W-:Y:S01]  /*4110*/  MUFU.EX2 R43, R49 ;  /* 0x00000031002b7308 */ /* 0x000be20000000800 */
[----:B------:R-:W-:-:S02]  /*4120*/  FMNMX.FTZ R45, R76, R45, !PT ;  /* 0x0000002d4c2d7209 */ /* 0x000fc40007810000 */
[----:B------:R-:W-:Y:S02]  /*4130*/  ISETP.GT.AND P3, PT, R13, 0x71, PT ;  /* 0x000000710d00780c */ /* 0x000fe40003f64270 */
[----:B------:R-:W-:Y:S01]  /*4140*/  FSEL R77, R34, -INF , P2 ;  /* 0xff800000224d7808 */ /* 0x000fe20001000000 */
[--C-:B------:R-:W-:Y:S01]  /*4150*/  FFMA.FTZ R34, R68, UR4, -R7.reuse ;  /* 0x0000000444227c23 */ /* 0x100fe20008010807 */
[----:B------:R-:W-:Y:S01]  /*4160*/  FMNMX.FTZ R46, R70, R45, !PT ;  /* 0x0000002d462e7209 */ /* 0x000fe20007810000 */
[----:B------:R-:W-:Y:S01]  /*4170*/  MUFU.EX2 R33, R33 ;  /* 0x0000002100217308 */ /* 0x000fe20000000800 */
[----:B------:R-:W-:Y:S01]  /*4180*/  FSEL R68, R35, -INF , P3 ;  /* 0xff80000023447808 */ /* 0x000fe20001800000 */
[----:B-----5:R-:W-:Y:S01]  /*4190*/  FFMA.FTZ R49, R20, UR4, -R7 ;  /* 0x0000000414317c23 */ /* 0x020fe20008010807 */
[----:B------:R-:W-:Y:S02]  /*41a0*/  ISETP.GT.AND P2, PT, R13, 0x78, PT ;  /* 0x000000780d00780c */ /* 0x000fe40003f44270 */
[----:B------:R-:W-:-:S02]  /*41b0*/  FMNMX.FTZ R35, R77, R46, !PT ;  /* 0x0000002e4d237209 */ /* 0x000fc40007810000 */
[----:B------:R-:W-:Y:S01]  /*41c0*/  ISETP.GT.AND P3, PT, R13, 0x79, PT ;  /* 0x000000790d00780c */ /* 0x000fe20003f64270 */
[----:B------:R-:W-:Y:S01]  /*41d0*/  MUFU.EX2 R58, R58 ;  /* 0x0000003a003a7308 */ /* 0x000fe20000000800 */
[----:B------:R-:W-:Y:S01]  /*41e0*/  FSEL R80, R38, -INF , P2 ;  /* 0xff80000026507808 */ /* 0x000fe20001000000 */
[--C-:B------:R-:W-:Y:S01]  /*41f0*/  FFMA.FTZ R38, R64, UR4, -R7.reuse ;  /* 0x0000000440267c23 */ /* 0x100fe20008010807 */
[----:B------:R-:W-:Y:S02]  /*4200*/  FMNMX.FTZ R45, R68, R35, !PT ;  /* 0x00000023442d7209 */ /* 0x000fe40007810000 */
[----:B------:R-:W-:Y:S01]  /*4210*/  FSEL R56, R39, -INF , P3 ;  /* 0xff80000027387808 */ /* 0x000fe20001800000 */
[--C-:B------:R-:W-:Y:S01]  /*4220*/  FFMA.FTZ R39, R32, UR4, -R7.reuse ;  /* 0x0000000420277c23 */ /* 0x100fe20008010807 */
[C---:B------:R-:W-:Y:S01]  /*4230*/  ISETP.GT.AND P2, PT, R13.reuse, 0x80, PT ;  /* 0x000000800d00780c */ /* 0x040fe20003f44270 */
[----:B------:R5:W-:Y:S01]  /*4240*/  MUFU.EX2 R35, R47 ;  /* 0x0000002f00237308 */ /* 0x000be20000000800 */
[----:B------:R-:W-:Y:S01]  /*4250*/  FMNMX.FTZ R45, R80, R45, !PT ;  /* 0x0000002d502d7209 */ /* 0x000fe20007810000 */
[----:B------:R-:W-:Y:S01]  /*4260*/  FFMA.FTZ R32, R36, UR4, -R7 ;  /* 0x0000000424207c23 */ /* 0x000fe20008010807 */
[----:B------:R-:W-:-:S02]  /*4270*/  ISETP.GT.AND P3, PT, R13, 0x81, PT ;  /* 0x000000810d00780c */ /* 0x000fc40003f64270 */
[----:B------:R-:W-:Y:S02]  /*4280*/  FSEL R26, R26, -INF , P2 ;  /* 0xff8000001a1a7808 */ /* 0x000fe40001000000 */
[----:B------:R-:W-:Y:S01]  /*4290*/  FMNMX.FTZ R45, R56, R45, !PT ;  /* 0x0000002d382d7209 */ /* 0x000fe20007810000 */
[----:B------:R-:W-:Y:S01]  /*42a0*/  MUFU.EX2 R37, R37 ;  /* 0x0000002500257308 */ /* 0x000fe20000000800 */
[----:B------:R-:W-:Y:S01]  /*42b0*/  ISETP.GT.AND P2, PT, R13, 0x88, PT ;  /* 0x000000880d00780c */ /* 0x000fe20003f44270 */
[--C-:B-----5:R-:W-:Y:S01]  /*42c0*/  FFMA.FTZ R47, R48, UR4, -R7.reuse ;  /* 0x00000004302f7c23 */ /* 0x120fe20008010807 */
[----:B------:R-:W-:Y:S02]  /*42d0*/  FSEL R27, R27, -INF , P3 ;  /* 0xff8000001b1b7808 */ /* 0x000fe40001800000 */
[----:B------:R-:W-:Y:S01]  /*42e0*/  FMNMX.FTZ R46, R26, R45, !PT ;  /* 0x0000002d1a2e7209 */ /* 0x000fe20007810000 */
[--C-:B------:R-:W-:Y:S01]  /*42f0*/  FFMA.FTZ R45, R40, UR4, -R7.reuse ;  /* 0x00000004282d7c23 */ /* 0x100fe20008010807 */
[----:B------:R-:W-:Y:S01]  /*4300*/  ISETP.GT.AND P3, PT, R13, 0x89, PT ;  /* 0x000000890d00780c */ /* 0x000fe20003f64270 */
[--C-:B------:R-:W-:Y:S01]  /*4310*/  FFMA.FTZ R40, R44, UR4, -R7.reuse ;  /* 0x000000042c287c23 */ /* 0x100fe20008010807 */
[----:B------:R-:W-:Y:S01]  /*4320*/  FSEL R30, R30, -INF , P2 ;  /* 0xff8000001e1e7808 */ /* 0x000fe20001000000 */
[--C-:B------:R-:W-:Y:S01]  /*4330*/  FFMA.FTZ R44, R10, UR4, -R7.reuse ;  /* 0x000000040a2c7c23 */ /* 0x100fe20008010807 */
[----:B------:R-:W-:Y:S01]  /*4340*/  FMNMX.FTZ R13, R27, R46, !PT ;  /* 0x0000002e1b0d7209 */ /* 0x000fe20007810000 */
[--C-:B------:R-:W-:Y:S01]  /*4350*/  FFMA.FTZ R46, R52, UR4, -R7.reuse ;  /* 0x00000004342e7c23 */ /* 0x100fe20008010807 */
[----:B------:R-:W-:Y:S01]  /*4360*/  FSEL R31, R31, -INF , P3 ;  /* 0xff8000001f1f7808 */ /* 0x000fe20001800000 */
[----:B------:R-:W-:Y:S01]  /*4370*/  FFMA.FTZ R52, R60, UR4, -R7 ;  /* 0x000000043c347c23 */ /* 0x000fe20008010807 */
[----:B------:R-:W-:Y:S01]  /*4380*/  FMNMX.FTZ R12, R30, R13, !PT ;  /* 0x0000000d1e0c7209 */ /* 0x000fe20007810000 */
[----:B------:R-:W-:Y:S03]  /*4390*/  MUFU.EX2 R50, R50 ;  /* 0x0000003200327308 */ /* 0x000fe60000000800 */
[----:B------:R-:W-:-:S05]  /*43a0*/  FMNMX.FTZ R12, R31, R12, !PT ;  /* 0x0000000c1f0c7209 */ /* 0x000fca0007810000 */
[----:B------:R-:W5:Y:S01]  /*43b0*/  SHFL.BFLY PT, R13, R12, 0x2, 0x1f ;  /* 0x0c401f000c0d7f89 */ /* 0x000f6200000e0000 */
[----:B------:R-:W-:Y:S08]  /*43c0*/  MUFU.EX2 R42, R42 ;  /* 0x0000002a002a7308 */ /* 0x000ff00000000800 */
[----:B------:R-:W-:Y:S08]  /*43d0*/  MUFU.EX2 R34, R34 ;  /* 0x0000002200227308 */ /* 0x000ff00000000800 */
[----:B------:R-:W-:Y:S01]  /*43e0*/  MUFU.EX2 R38, R38 ;  /* 0x0000002600267308 */ /* 0x000fe20000000800 */
[----:B-----5:R-:W-:Y:S01]  /*43f0*/  FMNMX.FTZ R48, R12, R13, !PT ;  /* 0x0000000d0c307209 */ /* 0x020fe20007810000 */
[----:B------:R-:W-:Y:S01]  /*4400*/  FFMA.FTZ R12, R24, UR4, -R7 ;  /* 0x00000004180c7c23 */ /* 0x000fe20008010807 */
[----:B------:R-:W-:-:S05]  /*4410*/  @!P1 PRMT R7, RZ, 0x654, R3 ;  /* 0x00000654ff079816 */ /* 0x000fca0000000003 */
[----:B------:R-:W-:Y:S01]  /*4420*/  MUFU.EX2 R55, R55 ;  /* 0x0000003700377308 */ /* 0x000fe20000000800 */
[----:B------:R-:W5:Y:S01]  /*4430*/  SHFL.BFLY PT, R13, R48, 0x1, 0x1f ;  /* 0x0c201f00300d7f89 */ /* 0x000f6200000e0000 */
[----:B------:R4:W-:Y:S06]  /*4440*/  @!P1 SYNCS.ARRIVE.TRANS64.RED.A1T0 RZ, [R7+URZ], RZ ;  /* 0x000000ff07ff99a7 */ /* 0x0009ec000810043f */
[----:B------:R-:W-:Y:S08]  /*4450*/  MUFU.EX2 R46, R46 ;  /* 0x0000002e002e7308 */ /* 0x000ff00000000800 */
[----:B------:R-:W-:Y:S08]  /*4460*/  MUFU.EX2 R53, R53 ;  /* 0x0000003500357308 */ /* 0x000ff00000000800 */
[----:B------:R-:W-:Y:S01]  /*4470*/  MUFU.EX2 R45, R45 ;  /* 0x0000002d002d7308 */ /* 0x000fe20000000800 */
[----:B-----5:R-:W-:-:S04]  /*4480*/  FMNMX.FTZ R13, R48, R13, !PT ;  /* 0x0000000d300d7209 */ /* 0x020fc80007810000 */
[C---:B------:R-:W-:Y:S01]  /*4490*/  FSETP.NEU.FTZ.AND P2, PT, R13.reuse, -INF , PT ;  /* 0xff8000000d00780b */ /* 0x040fe20003f5d000 */
[----:B------:R-:W-:Y:S02]  /*44a0*/  FMUL.FTZ R10, R13, UR4 ;  /* 0x000000040d0a7c20 */ /* 0x000fe40008410000 */
[----:B------:R-:W-:Y:S03]  /*44b0*/  MUFU.EX2 R52, R52 ;  /* 0x0000003400347308 */ /* 0x000fe60000000800 */
[----:B------:R-:W-:Y:S02]  /*44c0*/  FSEL R8, R10, RZ, P2 ;  /* 0x000000ff0a087208 */ /* 0x000fe40001000000 */
[----:B------:R-:W-:-:S03]  /*44d0*/  PLOP3.LUT P2, PT, PT, PT, UP0, 0x80, 0x0 ;  /* 0x000000000000781c */ /* 0x000fc60003f4f008 */
[----:B------:R-:W-:Y:S01]  /*44e0*/  MUFU.EX2 R40, R40 ;  /* 0x0000002800287308 */ /* 0x000fe20000000800 */
[--C-:B------:R-:W-:Y:S01]  /*44f0*/  FFMA.FTZ R98, R98, UR4, -R8.reuse ;  /* 0x0000000462627c23 */ /* 0x100fe20008010808 */
        /* <DEDUP_REMOVED lines=9> */
[----:B0-----:R-:W-:Y:S01]  /*4590*/  FADD.FTZ R61, R4, R5 ;  /* 0x00000005043d7221 */ /* 0x001fe20000010000 */
[--C-:B------:R-:W-:Y:S01]  /*45a0*/  FFMA.FTZ R85, R95, UR4, -R8.reuse ;  /* 0x000000045f557c23 */ /* 0x100fe20008010808 */
[--C-:B------:R-:W-:Y:S01]  /*45b0*/  FFMA.FTZ R48, R78, UR4, -R8.reuse ;  /* 0x000000044e307c23 */ /* 0x100fe20008010808 */
[--C-:B------:R-:W-:Y:S01]  /*45c0*/  FFMA.FTZ R24, R29, UR4, -R8.reuse ;  /* 0x000000041d187c23 */ /* 0x100fe20008010808 */
[----:B-1----:R-:W-:Y:S01]  /*45d0*/  FADD.FTZ R66, R6, R61 ;  /* 0x0000003d06427221 */ /* 0x002fe20000010000 */
[----:B------:R-:W0:Y:S01]  /*45e0*/  MUFU.EX2 R99, R99 ;  /* 0x0000006300637308 */ /* 0x000e220000000800 */
[----:B--2---:R-:W-:Y:S01]  /*45f0*/  F2FP.BF16.F32.PACK_AB R6, R11, R6 ;  /* 0x000000060b06723e */ /* 0x004fe200000010ff */
[----:B------:R-:W-:Y:S01]  /*4600*/  FFMA.FTZ R60, R59, UR4, -R8 ;  /* 0x000000043b3c7c23 */ /* 0x000fe20008010808 */
[----:B------:R-:W-:Y:S01]  /*4610*/  FADD.FTZ R66, R11, R66 ;  /* 0x000000420b427221 */ /* 0x000fe20000010000 */
[--C-:B------:R-:W-:Y:S01]  /*4620*/  FFMA.FTZ R29, R83, UR4, -R8.reuse ;  /* 0x00000004531d7c23 */ /* 0x100fe20008010808 */
[--C-:B------:R-:W-:Y:S01]  /*4630*/  FFMA.FTZ R59, R62, UR4, -R8.reuse ;  /* 0x000000043e3b7c23 */ /* 0x100fe20008010808 */
[----:B------:R-:W-:Y:S01]  /*4640*/  FFMA.FTZ R62, R65, UR4, -R8 ;  /* 0x00000004413e7c23 */ /* 0x000fe20008010808 */
[----:B---3--:R-:W-:Y:S01]  /*4650*/  FADD.FTZ R65, R9, R66 ;  /* 0x0000004209417221 */ /* 0x008fe20000010000 */
[----:B------:R-:W1:Y:S01]  /*4660*/  MUFU.EX2 R102, R102 ;  /* 0x0000006600667308 */ /* 0x000e620000000800 */
[--C-:B------:R-:W-:Y:S01]  /*4670*/  FFMA.FTZ R28, R86, UR4, -R8.reuse ;  /* 0x00000004561c7c23 */ /* 0x100fe20008010808 */
[--C-:B------:R-:W-:Y:S01]  /*4680*/  FFMA.FTZ R64, R67, UR4, -R8.reuse ;  /* 0x0000000443407c23 */ /* 0x100fe20008010808 */
[--C-:B------:R-:W-:Y:S01]  /*4690*/  FFMA.FTZ R67, R76, UR4, -R8.reuse ;  /* 0x000000044c437c23 */ /* 0x100fe20008010808 */
[----:B----4-:R-:W-:Y:S01]  /*46a0*/  FADD.FTZ R76, R84, R65 ;  /* 0x00000041544c7221 */ /* 0x010fe20000010000 */
[--C-:B------:R-:W-:Y:S01]  /*46b0*/  FFMA.FTZ R83, R87, UR4, -R8.reuse ;  /* 0x0000000457537c23 */ /* 0x100fe20008010808 */
[--C-:B------:R-:W-:Y:S01]  /*46c0*/  FFMA.FTZ R63, R63, UR4, -R8.reuse ;  /* 0x000000043f3f7c23 */ /* 0x100fe20008010808 */
[----:B------:R-:W-:Y:S01]  /*46d0*/  FFMA.FTZ R75, R75, UR4, -R8 ;  /* 0x000000044b4b7c23 */ /* 0x000fe20008010808 */
[----:B------:R-:W2:Y:S01]  /*46e0*/  MUFU.EX2 R103, R103 ;  /* 0x0000006700677308 */ /* 0x000ea20000000800 */
[----:B0-----:R-:W-:Y:S01]  /*46f0*/  FADD.FTZ R7, R98, R99 ;  /* 0x0000006362077221 */ /* 0x001fe20000010000 */
[----:B------:R-:W-:Y:S01]  /*4700*/  FADD.FTZ R65, R15, R76 ;  /* 0x0000004c0f417221 */ /* 0x000fe20000010000 */
[--C-:B------:R-:W-:Y:S01]  /*4710*/  FFMA.FTZ R61, R69, UR4, -R8.reuse ;  /* 0x00000004453d7c23 */ /* 0x100fe20008010808 */
[--C-:B------:R-:W-:Y:S01]  /*4720*/  FFMA.FTZ R69, R56, UR4, -R8.reuse ;  /* 0x0000000438457c23 */ /* 0x100fe20008010808 */
[--C-:B------:R-:W-:Y:S01]  /*4730*/  FFMA.FTZ R79, R79, UR4, -R8.reuse ;  /* 0x000000044f4f7c23 */ /* 0x100fe20008010808 */
[----:B------:R-:W-:Y:S01]  /*4740*/  FADD.FTZ R76, R88, R65 ;  /* 0x00000041584c7221 */ /* 0x000fe20000010000 */
[----:B------:R-:W-:Y:S01]  /*4750*/  FFMA.FTZ R54, R54, UR4, -R8 ;  /* 0x0000000436367c23 */ /* 0x000fe20008010808 */
[----:B------:R-:W0:Y:S01]  /*4760*/  MUFU.EX2 R10, R10 ;  /* 0x0000000a000a7308 */ /* 0x000e220000000800 */
[----:B-1----:R-:W-:Y:S01]  /*4770*/  FADD.FTZ R78, R102, R7 ;  /* 0x00000007664e7221 */ /* 0x002fe20000010000 */
[----:B------:R-:W-:Y:S01]  /*4780*/  FADD.FTZ R65, R21, R76 ;  /* 0x0000004c15417221 */ /* 0x000fe20000010000 */
[--C-:B------:R-:W-:Y:S01]  /*4790*/  FFMA.FTZ R76, R27, UR4, -R8.reuse ;  /* 0x000000041b4c7c23 */ /* 0x100fe20008010808 */
[--C-:B------:R-:W-:Y:S01]  /*47a0*/  FFMA.FTZ R72, R72, UR4, -R8.reuse ;  /* 0x0000000448487c23 */ /* 0x100fe20008010808 */
[--C-:B------:R-:W-:Y:S01]  /*47b0*/  FFMA.FTZ R70, R70, UR4, -R8.reuse ;  /* 0x0000000446467c23 */ /* 0x100fe20008010808 */
[--C-:B------:R-:W-:Y:S01]  /*47c0*/  FFMA.FTZ R77, R77, UR4, -R8.reuse ;  /* 0x000000044d4d7c23 */ /* 0x100fe20008010808 */
[----:B------:R-:W-:Y:S01]  /*47d0*/  FFMA.FTZ R68, R68, UR4, -R8 ;  /* 0x0000000444447c23 */ /* 0x000fe20008010808 */
[----:B------:R-:W1:Y:S01]  /*47e0*/  MUFU.EX2 R81, R81 ;  /* 0x0000005100517308 */ /* 0x000e620000000800 */
[----:B--2---:R-:W-:Y:S01]  /*47f0*/  FADD.FTZ R11, R103, R78 ;  /* 0x0000004e670b7221 */ /* 0x004fe20000010000 */
[----:B------:R-:W-:Y:S01]  /*4800*/  FFMA.FTZ R80, R80, UR4, -R8 ;  /* 0x0000000450507c23 */ /* 0x000fe20008010808 */
[----:B------:R-:W-:-:S02]  /*4810*/  F2FP.BF16.F32.PACK_AB R4, R5, R4 ;  /* 0x000000040504723e */ /* 0x000fc400000010ff */
[----:B------:R-:W-:Y:S02]  /*4820*/  F2FP.BF16.F32.PACK_AB R5, R99, R98 ;  /* 0x000000626305723e */ /* 0x000fe400000010ff */
[----:B------:R-:W-:Y:S01]  /*4830*/  F2FP.BF16.F32.PACK_AB R7, R103, R102 ;  /* 0x000000666707723e */ /* 0x000fe200000010ff */
[----:B------:R-:W2:Y:S01]  /*4840*/  MUFU.EX2 R20, R20 ;  /* 0x0000001400147308 */ /* 0x000ea20000000800 */
[----:B0-----:R-:W-:-:S03]  /*4850*/  FADD.FTZ R66, R10, R11 ;  /* 0x0000000b0a427221 */ /* 0x001fc60000010000 */
[----:B------:R0:W-:Y:S04]  /*4860*/  STSM.16.M88.4 [R2+0x24300], R4 ;  /* 0x0243000402007844 */ /* 0x0001e80000000200 */
[----:B------:R-:W3:Y:S01]  /*4870*/  MUFU.EX2 R85, R85 ;  /* 0x0000005500557308 */ /* 0x000ee20000000800 */
[----:B-1----:R-:W-:-:S07]  /*4880*/  FADD.FTZ R11, R81, R66 ;  /* 0x00000042510b7221 */ /* 0x002fce0000010000 */
[----:B------:R-:W1:Y:S01]  /*4890*/  MUFU.EX2 R24, R24 ;  /* 0x0000001800187308 */ /* 0x000e620000000800 */
[----:B--2---:R-:W-:Y:S01]  /*48a0*/  FADD.FTZ R66, R20, R11 ;  /* 0x0000000b14427221 */ /* 0x004fe20000010000 */
[----:B0-----:R-:W-:-:S06]  /*48b0*/  F2FP.BF16.F32.PACK_AB R4, R82, R21 ;  /* 0x000000155204723e */ /* 0x001fcc00000010ff */
[----:B------:R-:W0:Y:S01]  /*48c0*/  MUFU.EX2 R29, R29 ;  /* 0x0000001d001d7308 */ /* 0x000e220000000800 */
[----:B---3--:R-:W-:Y:S01]  /*48d0*/  FADD.FTZ R11, R85, R66 ;  /* 0x00000042550b7221 */ /* 0x008fe20000010000 */
[----:B------:R-:W-:-:S06]  /*48e0*/  FFMA.FTZ R66, R30, UR4, -R8 ;  /* 0x000000041e427c23 */ /* 0x000fcc0008010808 */
[----:B------:R-:W2:Y:S01]  /*48f0*/  MUFU.EX2 R28, R28 ;  /* 0x0000001c001c7308 */ /* 0x000ea20000000800 */
[----:B-1----:R-:W-:-:S07]  /*4900*/  FADD.FTZ R56, R24, R11 ;  /* 0x0000000b18387221 */ /* 0x002fce0000010000 */
[----:B------:R-:W1:Y:S01]  /*4910*/  MUFU.EX2 R83, R83 ;  /* 0x0000005300537308 */ /* 0x000e620000000800 */
[----:B0-----:R-:W-:-:S07]  /*4920*/  FADD.FTZ R11, R29, R56 ;  /* 0x000000381d0b7221 */ /* 0x001fce0000010000 */
[----:B------:R-:W0:Y:S08]  /*4930*/  MUFU.EX2 R36, R36 ;  /* 0x0000002400247308 */ /* 0x000e300000000800 */
[----:B------:R3:W-:Y:S08]  /*4940*/  MUFU.EX2 R3, R63 ;  /* 0x0000003f00037308 */ /* 0x0007f00000000800 */
[----:B------:R-:W4:Y:S01]  /*4950*/  MUFU.EX2 R75, R75 ;  /* 0x0000004b004b7308 */ /* 0x000f220000000800 */
[--C-:B---3--:R-:W-:Y:S01]  /*4960*/  FFMA.FTZ R63, R73, UR4, -R8.reuse ;  /* 0x00000004493f7c23 */ /* 0x108fe20008010808 */
[--C-:B------:R-:W-:Y:S01]  /*4970*/  FFMA.FTZ R73, R26, UR4, -R8.reuse ;  /* 0x000000041a497c23 */ /* 0x100fe20008010808 */
[----:B------:R-:W-:Y:S01]  /*4980*/  FADD.FTZ R26, R82, R65 ;  /* 0x00000041521a7221 */ /* 0x000fe20000010000 */
[----:B------:R-:W-:-:S03]  /*4990*/  FFMA.FTZ R65, R31, UR4, -R8 ;  /* 0x000000041f417c23 */ /* 0x000fc60008010808 */
[----:B------:R-:W-:Y:S01]  /*49a0*/  FADD.FTZ R27, R25, R26 ;  /* 0x0000001a191b7221 */ /* 0x000fe20000010000 */
[----:B------:R-:W3:Y:S01]  /*49b0*/  MUFU.EX2 R48, R48 ;  /* 0x0000003000307308 */ /* 0x000ee20000000800 */
[----:B--2---:R-:W-:Y:S02]  /*49c0*/  FADD.FTZ R26, R28, R11 ;  /* 0x0000000b1c1a7221 */ /* 0x004fe40000010000 */
[----:B------:R-:W-:Y:S02]  /*49d0*/  FADD.FTZ R8, R74, R27 ;  /* 0x0000001b4a087221 */ /* 0x000fe40000010000 */
[----:B-1----:R-:W-:Y:S02]  /*49e0*/  FADD.FTZ R11, R83, R26 ;  /* 0x0000001a530b7221 */ /* 0x002fe40000010000 */
[----:B------:R-:W-:Y:S01]  /*49f0*/  FADD.FTZ R27, R33, R8 ;  /* 0x00000008211b7221 */ /* 0x000fe20000010000 */
[----:B------:R-:W1:Y:S01]  /*4a00*/  MUFU.EX2 R79, R79 ;  /* 0x0000004f004f7308 */ /* 0x000e620000000800 */
[----:B0-----:R-:W-:Y:S01]  /*4a10*/  FADD.FTZ R26, R36, R11 ;  /* 0x0000000b241a7221 */ /* 0x001fe20000010000 */
[----:B------:R-:W-:Y:S01]  /*4a20*/  F2FP.BF16.F32.PACK_AB R8, R84, R9 ;  /* 0x000000095408723e */ /* 0x000fe200000010ff */
[----:B------:R-:W-:Y:S01]  /*4a30*/  FADD.FTZ R30, R58, R27 ;  /* 0x0000001b3a1e7221 */ /* 0x000fe20000010000 */
[----:B------:R-:W-:-:S02]  /*4a40*/  F2FP.BF16.F32.PACK_AB R9, R81, R10 ;  /* 0x0000000a5109723e */ /* 0x000fc400000010ff */
[----:B------:R-:W-:Y:S01]  /*4a50*/  F2FP.BF16.F32.PACK_AB R10, R88, R15 ;  /* 0x0000000f580a723e */ /* 0x000fe200000010ff */
[----:B----4-:R-:W-:Y:S01]  /*4a60*/  FADD.FTZ R15, R75, R26 ;  /* 0x0000001a4b0f7221 */ /* 0x010fe20000010000 */
[----:B------:R-:W0:Y:S01]  /*4a70*/  MUFU.EX2 R41, R41 ;  /* 0x0000002900297308 */ /* 0x000e220000000800 */
[----:B------:R-:W-:Y:S01]  /*4a80*/  FADD.FTZ R5, R37, R30 ;  /* 0x0000001e25057221 */ /* 0x000fe20000010000 */
[----:B------:R-:W-:Y:S01]  /*4a90*/  F2FP.BF16.F32.PACK_AB R11, R85, R20 ;  /* 0x00000014550b723e */ /* 0x000fe200000010ff */
[----:B---3--:R-:W-:Y:S01]  /*4aa0*/  FADD.FTZ R6, R48, R15 ;  /* 0x0000000f30067221 */ /* 0x008fe20000010000 */
[C---:B------:R-:W-:Y:S01]  /*4ab0*/  F2FP.BF16.F32.PACK_AB R26, R50.reuse, R37 ;  /* 0x00000025321a723e */ /* 0x040fe200000010ff */
[----:B------:R-:W-:Y:S01]  /*4ac0*/  FADD.FTZ R7, R50, R5 ;  /* 0x0000000532077221 */ /* 0x000fe20000010000 */
[----:B------:R-:W-:Y:S01]  /*4ad0*/  F2FP.BF16.F32.PACK_AB R5, R29, R24 ;  /* 0x000000181d05723e */ /* 0x000fe200000010ff */
[----:B------:R-:W-:Y:S01]  /*4ae0*/  STSM.16.M88.4 [R2+0x25b00], R8 ;  /* 0x025b000802007844 */ /* 0x000fe20000000200 */
[----:B------:R-:W2:Y:S01]  /*4af0*/  MUFU.EX2 R60, R60 ;  /* 0x0000003c003c7308 */ /* 0x000ea20000000800 */
[----:B-1----:R-:W-:Y:S01]  /*4b00*/  FADD.FTZ R20, R79, R6 ;  /* 0x000000064f147221 */ /* 0x002fe20000010000 */
[----:B------:R-:W-:Y:S01]  /*4b10*/  FADD.FTZ R24, R42, R7 ;  /* 0x000000072a187221 */ /* 0x000fe20000010000 */
[----:B------:R-:W-:Y:S01]  /*4b20*/  F2FP.BF16.F32.PACK_AB R7, R83, R28 ;  /* 0x0000001c5307723e */ /* 0x000fe200000010ff */
[----:B------:R-:W-:Y:S01]  /*4b30*/  IMAD.MOV.U32 R50, RZ, RZ, R71 ;  /* 0x000000ffff327224 */ /* 0x000fe200078e0047 */
[----:B------:R-:W-:Y:S01]  /*4b40*/  F2FP.BF16.F32.PACK_AB R6, R74, R25 ;  /* 0x000000194a06723e */ /* 0x000fe200000010ff */
[----:B------:R-:W-:Y:S01]  /*4b50*/  FADD.FTZ R21, R43, R24 ;  /* 0x000000182b157221 */ /* 0x000fe20000010000 */
[----:B------:R-:W-:Y:S01]  /*4b60*/  F2FP.BF16.F32.PACK_AB R25, R75, R36 ;  /* 0x000000244b19723e */ /* 0x000fe200000010ff */
[----:B------:R-:W1:Y:S01]  /*4b70*/  MUFU.EX2 R59, R59 ;  /* 0x0000003b003b7308 */ /* 0x000e620000000800 */
[----:B0-----:R-:W-:Y:S01]  /*4b80*/  FADD.FTZ R15, R41, R20 ;  /* 0x00000014290f7221 */ /* 0x001fe20000010000 */
[----:B------:R-:W-:Y:S01]  /*4b90*/  FADD.FTZ R28, R34, R21 ;  /* 0x00000015221c7221 */ /* 0x000fe20000010000 */
[----:B------:R0:W-:Y:S01]  /*4ba0*/  STSM.16.M88.4 [R2+0x27300], R4 ;  /* 0x0273000402007844 */ /* 0x0001e20000000200 */
[----:B------:R-:W-:Y:S01]  /*4bb0*/  F2FP.BF16.F32.PACK_AB R24, R58, R33 ;  /* 0x000000213a18723e */ /* 0x000fe200000010ff */
[----:B------:R-:W-:-:S02]  /*4bc0*/  IMAD.MOV.U32 R58, RZ, RZ, R71 ;  /* 0x000000ffff3a7224 */ /* 0x000fc400078e0047 */
[----:B------:R-:W-:Y:S01]  /*4bd0*/  FADD.FTZ R21, R35, R28 ;  /* 0x0000001c23157221 */ /* 0x000fe20000010000 */
[----:B------:R-:W-:Y:S01]  /*4be0*/  F2FP.BF16.F32.PACK_AB R27, R79, R48 ;  /* 0x000000304f1b723e */ /* 0x000fe200000010ff */
[----:B------:R-:W3:Y:S01]  /*4bf0*/  MUFU.EX2 R62, R62 ;  /* 0x0000003e003e7308 */ /* 0x000ee20000000800 */
[----:B--2---:R-:W-:Y:S01]  /*4c00*/  FADD.FTZ R20, R60, R15 ;  /* 0x0000000f3c147221 */ /* 0x004fe20000010000 */
[----:B------:R-:W-:Y:S01]  /*4c10*/  FADD.FTZ R28, R38, R21 ;  /* 0x00000015261c7221 */ /* 0x000fe20000010000 */
[----:B------:R-:W-:Y:S01]  /*4c20*/  F2FP.BF16.F32.PACK_AB R29, R60, R41 ;  /* 0x000000293c1d723e */ /* 0x000fe200000010ff */
[----:B------:R-:W-:Y:S01]  /*4c30*/  STSM.16.M88.4 [R2+0x28b00], R24 ;  /* 0x028b001802007844 */ /* 0x000fe20000000200 */
[----:B------:R-:W-:Y:S01]  /*4c40*/  F2FP.BF16.F32.PACK_AB R30, R35, R34 ;  /* 0x00000022231e723e */ /* 0x000fe200000010ff */
[----:B------:R-:W-:Y:S01]  /*4c50*/  FADD.FTZ R21, R55, R28 ;  /* 0x0000001c37157221 */ /* 0x000fe20000010000 */
[----:B------:R-:W-:Y:S01]  /*4c60*/  F2FP.BF16.F32.PACK_AB R28, R43, R42 ;  /* 0x0000002a2b1c723e */ /* 0x000fe200000010ff */
[----:B------:R-:W2:Y:S01]  /*4c70*/  MUFU.EX2 R64, R64 ;  /* 0x0000004000407308 */ /* 0x000ea20000000800 */
[----:B-1----:R-:W-:Y:S01]  /*4c80*/  FADD.FTZ R15, R59, R20 ;  /* 0x000000143b0f7221 */ /* 0x002fe20000010000 */
[--C-:B------:R-:W-:Y:S01]  /*4c90*/  IMAD.MOV.U32 R60, RZ, RZ, R71.reuse ;  /* 0x000000ffff3c7224 */ /* 0x100fe200078e0047 */
[----:B0-----:R-:W-:Y:S01]  /*4ca0*/  F2FP.BF16.F32.PACK_AB R4, R55, R38 ;  /* 0x000000263704723e */ /* 0x001fe200000010ff */
[--C-:B------:R-:W-:Y:S01]  /*4cb0*/  IMAD.MOV.U32 R55, RZ, RZ, R71.reuse ;  /* 0x000000ffff377224 */ /* 0x100fe200078e0047 */
[----:B------:R-:W-:Y:S01]  /*4cc0*/  F2FP.BF16.F32.PACK_AB R6, R53, R46 ;  /* 0x0000002e3506723e */ /* 0x000fe200000010ff */
[----:B------:R-:W-:-:S02]  /*4cd0*/  IMAD.MOV.U32 R48, RZ, RZ, R71 ;  /* 0x000000ffff307224 */ /* 0x000fc400078e0047 */
[----:B------:R-:W0:Y:S01]  /*4ce0*/  MUFU.EX2 R54, R54 ;  /* 0x0000003600367308 */ /* 0x000e220000000800 */
[C---:B---3--:R-:W-:Y:S01]  /*4cf0*/  FADD.FTZ R20, R62.reuse, R15 ;  /* 0x0000000f3e147221 */ /* 0x048fe20000010000 */
[----:B------:R-:W-:Y:S01]  /*4d00*/  F2FP.BF16.F32.PACK_AB R31, R62, R59 ;  /* 0x0000003b3e1f723e */ /* 0x000fe200000010ff */
[----:B------:R-:W-:Y:S02]  /*4d10*/  IMAD.MOV.U32 R62, RZ, RZ, R71 ;  /* 0x000000ffff3e7224 */ /* 0x000fe400078e0047 */
[----:B------:R-:W-:Y:S01]  /*4d20*/  FADD.FTZ R15, R3, R20 ;  /* 0x00000014030f7221 */ /* 0x000fe20000010000 */
[----:B------:R-:W-:Y:S01]  /*4d30*/  FADD.FTZ R20, R46, R21 ;  /* 0x000000152e147221 */ /* 0x000fe20000010000 */
[----:B------:R1:W-:Y:S01]  /*4d40*/  STSM.16.M88.4 [R2+0x2a300], R28 ;  /* 0x02a3001c02007844 */ /* 0x0003e20000000200 */
[----:B------:R-:W3:Y:S01]  /*4d50*/  MUFU.EX2 R61, R61 ;  /* 0x0000003d003d7308 */ /* 0x000ee20000000800 */
[----:B--2---:R-:W-:Y:S01]  /*4d60*/  FADD.FTZ R15, R64, R15 ;  /* 0x0000000f400f7221 */ /* 0x004fe20000010000 */
[----:B------:R-:W-:Y:S01]  /*4d70*/  FADD.FTZ R20, R53, R20 ;  /* 0x0000001435147221 */ /* 0x000fe20000010000 */
[----:B------:R-:W-:-:S02]  /*4d80*/  IMAD.MOV.U32 R59, RZ, RZ, R71 ;  /* 0x000000ffff3b7224 */ /* 0x000fc400078e0047 */
[--C-:B------:R-:W-:Y:S02]  /*4d90*/  IMAD.MOV.U32 R53, RZ, RZ, R71.reuse ;  /* 0x000000ffff357224 */ /* 0x100fe400078e0047 */
[----:B------:R-:W-:Y:S01]  /*4da0*/  FADD.FTZ R5, R45, R20 ;  /* 0x000000142d057221 */ /* 0x000fe20000010000 */
[----:B------:R-:W-:Y:S01]  /*4db0*/  IMAD.MOV.U32 R43, RZ, RZ, R71 ;  /* 0x000000ffff2b7224 */ /* 0x000fe200078e0047 */
[----:B------:R-:W2:Y:S01]  /*4dc0*/  MUFU.EX2 R63, R63 ;  /* 0x0000003f003f7308 */ /* 0x000ea20000000800 */
[----:B0-----:R-:W-:Y:S01]  /*4dd0*/  FADD.FTZ R36, R54, R15 ;  /* 0x0000000f36247221 */ /* 0x001fe20000010000 */
[----:B------:R-:W-:Y:S01]  /*4de0*/  FADD.FTZ R9, R52, R5 ;  /* 0x0000000534097221 */ /* 0x000fe20000010000 */
[----:B------:R-:W-:Y:S01]  /*4df0*/  F2FP.BF16.F32.PACK_AB R5, R64, R3 ;  /* 0x000000034005723e */ /* 0x000fe200000010ff */
[----:B------:R-:W-:Y:S02]  /*4e00*/  IMAD.MOV.U32 R64, RZ, RZ, R71 ;  /* 0x000000ffff407224 */ /* 0x000fe400078e0047 */
[----:B------:R-:W-:Y:S01]  /*4e10*/  FADD.FTZ R10, R40, R9 ;  /* 0x00000009280a7221 */ /* 0x000fe20000010000 */
[--C-:B------:R-:W-:Y:S01]  /*4e20*/  IMAD.MOV.U32 R42, RZ, RZ, R71.reuse ;  /* 0x000000ffff2a7224 */ /* 0x100fe200078e0047 */
[----:B------:R-:W0:Y:S01]  /*4e30*/  MUFU.EX2 R56, R72 ;  /* 0x0000004800387308 */ /* 0x000e220000000800 */
[----:B---3--:R-:W-:Y:S01]  /*4e40*/  FADD.FTZ R36, R61, R36 ;  /* 0x000000243d247221 */ /* 0x008fe20000010000 */
[----:B------:R-:W-:-:S02]  /*4e50*/  IMAD.MOV.U32 R41, RZ, RZ, R71 ;  /* 0x000000ffff297224 */ /* 0x000fc400078e0047 */
[--C-:B------:R-:W-:Y:S02]  /*4e60*/  IMAD.MOV.U32 R38, RZ, RZ, R71.reuse ;  /* 0x000000ffff267224 */ /* 0x100fe400078e0047 */
[--C-:B------:R-:W-:Y:S02]  /*4e70*/  IMAD.MOV.U32 R37, RZ, RZ, R71.reuse ;  /* 0x000000ffff257224 */ /* 0x100fe400078e0047 */
[----:B------:R-:W3:Y:S01]  /*4e80*/  MUFU.EX2 R67, R67 ;  /* 0x0000004300437308 */ /* 0x000ee20000000800 */
[----:B--2---:R-:W-:Y:S01]  /*4e90*/  FADD.FTZ R7, R63, R36 ;  /* 0x000000243f077221 */ /* 0x004fe20000010000 */
[--C-:B------:R-:W-:Y:S02]  /*4ea0*/  IMAD.MOV.U32 R36, RZ, RZ, R71.reuse ;  /* 0x000000ffff247224 */ /* 0x100fe400078e0047 */
[--C-:B------:R-:W-:Y:S02]  /*4eb0*/  IMAD.MOV.U32 R35, RZ, RZ, R71.reuse ;  /* 0x000000ffff237224 */ /* 0x100fe400078e0047 */
[----:B------:R-:W-:-:S02]  /*4ec0*/  IMAD.MOV.U32 R34, RZ, RZ, R71 ;  /* 0x000000ffff227224 */ /* 0x000fc400078e0047 */
[----:B------:R-:W2:Y:S01]  /*4ed0*/  MUFU.EX2 R47, R47 ;  /* 0x0000002f002f7308 */ /* 0x000ea20000000800 */
[C---:B0-----:R-:W-:Y:S01]  /*4ee0*/  FADD.FTZ R8, R56.reuse, R7 ;  /* 0x0000000738087221 */ /* 0x041fe20000010000 */
[----:B------:R-:W-:Y:S01]  /*4ef0*/  F2FP.BF16.F32.PACK_AB R7, R61, R54 ;  /* 0x000000363d07723e */ /* 0x000fe200000010ff */
[--C-:B------:R-:W-:Y:S01]  /*4f00*/  IMAD.MOV.U32 R61, RZ, RZ, R71.reuse ;  /* 0x000000ffff3d7224 */ /* 0x100fe200078e0047 */
[----:B------:R-:W-:Y:S01]  /*4f10*/  F2FP.BF16.F32.PACK_AB R9, R56, R63 ;  /* 0x0000003f3809723e */ /* 0x000fe200000010ff */
[--C-:B------:R-:W-:Y:S02]  /*4f20*/  IMAD.MOV.U32 R63, RZ, RZ, R71.reuse ;  /* 0x000000ffff3f7224 */ /* 0x100fe400078e0047 */
[----:B------:R0:W-:Y:S01]  /*4f30*/  STSM.16.M88.4 [R2+0x2bb00], R4 ;  /* 0x02bb000402007844 */ /* 0x0001e20000000200 */
[----:B------:R-:W4:Y:S01]  /*4f40*/  MUFU.EX2 R70, R70 ;  /* 0x0000004600467308 */ /* 0x000f220000000800 */
[----:B---3--:R-:W-:Y:S01]  /*4f50*/  FADD.FTZ R3, R67, R8 ;  /* 0x0000000843037221 */ /* 0x008fe20000010000 */
[----:B------:R-:W-:-:S02]  /*4f60*/  IMAD.MOV.U32 R56, RZ, RZ, R71 ;  /* 0x000000ffff387224 */ /* 0x000fc400078e0047 */
[--C-:B------:R-:W-:Y:S02]  /*4f70*/  IMAD.MOV.U32 R54, RZ, RZ, R71.reuse ;  /* 0x000000ffff367224 */ /* 0x100fe400078e0047 */
[--C-:B------:R-:W-:Y:S02]  /*4f80*/  IMAD.MOV.U32 R33, RZ, RZ, R71.reuse ;  /* 0x000000ffff217224 */ /* 0x100fe400078e0047 */
[----:B------:R-:W3:Y:S01]  /*4f90*/  MUFU.EX2 R39, R39 ;  /* 0x0000002700277308 */ /* 0x000ee20000000800 */
[----:B--2---:R-:W-:Y:S01]  /*4fa0*/  FADD.FTZ R10, R47, R10 ;  /* 0x0000000a2f0a7221 */ /* 0x004fe20000010000 */
[--C-:B-1----:R-:W-:Y:S02]  /*4fb0*/  IMAD.MOV.U32 R31, RZ, RZ, R71.reuse ;  /* 0x000000ffff1f7224 */ /* 0x102fe400078e0047 */
[--C-:B------:R-:W-:Y:S02]  /*4fc0*/  IMAD.MOV.U32 R30, RZ, RZ, R71.reuse ;  /* 0x000000ffff1e7224 */ /* 0x100fe400078e0047 */
[----:B------:R-:W-:-:S02]  /*4fd0*/  IMAD.MOV.U32 R29, RZ, RZ, R71 ;  /* 0x000000ffff1d7224 */ /* 0x000fc400078e0047 */
[----:B------:R-:W1:Y:S01]  /*4fe0*/  MUFU.EX2 R77, R77 ;  /* 0x0000004d004d7308 */ /* 0x000e620000000800 */
[----:B----4-:R-:W-:Y:S01]  /*4ff0*/  FADD.FTZ R8, R70, R3 ;  /* 0x0000000346087221 */ /* 0x010fe20000010000 */
[----:B0-----:R-:W-:Y:S02]  /*5000*/  IMAD.U32 R6, RZ, RZ, UR14 ;  /* 0x0000000eff067e24 */ /* 0x001fe4000f8e00ff */
[--C-:B------:R-:W-:Y:S02]  /*5010*/  IMAD.MOV.U32 R28, RZ, RZ, R71.reuse ;  /* 0x000000ffff1c7224 */ /* 0x100fe400078e0047 */
[--C-:B------:R-:W-:Y:S02]  /*5020*/  IMAD.MOV.U32 R27, RZ, RZ, R71.reuse ;  /* 0x000000ffff1b7224 */ /* 0x100fe400078e0047 */
[----:B------:R-:W0:Y:S01]  /*5030*/  MUFU.EX2 R44, R44 ;  /* 0x0000002c002c7308 */ /* 0x000e220000000800 */
[----:B---3--:R-:W-:Y:S01]  /*5040*/  FADD.FTZ R3, R39, R10 ;  /* 0x0000000a27037221 */ /* 0x008fe20000010000 */
[----:B------:R-:W-:Y:S01]  /*5050*/  F2FP.BF16.F32.PACK_AB R10, R47, R40 ;  /* 0x000000282f0a723e */ /* 0x000fe200000010ff */
[----:B------:R-:W-:-:S02]  /*5060*/  IMAD.MOV.U32 R40, RZ, RZ, R71 ;  /* 0x000000ffff287224 */ /* 0x000fc400078e0047 */
[--C-:B------:R-:W-:Y:S02]  /*5070*/  IMAD.MOV.U32 R26, RZ, RZ, R71.reuse ;  /* 0x000000ffff1a7224 */ /* 0x100fe400078e0047 */
[--C-:B------:R-:W-:Y:S01]  /*5080*/  IMAD.MOV.U32 R25, RZ, RZ, R71.reuse ;  /* 0x000000ffff197224 */ /* 0x100fe200078e0047 */
[----:B------:R-:W2:Y:S01]  /*5090*/  MUFU.EX2 R68, R68 ;  /* 0x0000004400447308 */ /* 0x000ea20000000800 */
[----:B-1----:R-:W-:Y:S01]  /*50a0*/  FADD.FTZ R11, R77, R8 ;  /* 0x000000084d0b7221 */ /* 0x002fe20000010000 */
[----:B------:R-:W-:Y:S01]  /*50b0*/  F2FP.BF16.F32.PACK_AB R8, R52, R45 ;  /* 0x0000002d3408723e */ /* 0x000fe200000010ff */
[----:B------:R-:W-:-:S05]  /*50c0*/  IMAD.MOV.U32 R52, RZ, RZ, R71 ;  /* 0x000000ffff347224 */ /* 0x000fca00078e0047 */
[----:B------:R-:W1:Y:S01]  /*50d0*/  MUFU.EX2 R32, R32 ;  /* 0x0000002000207308 */ /* 0x000e620000000800 */
[C---:B0-----:R-:W-:Y:S01]  /*50e0*/  FADD.FTZ R3, R44.reuse, R3 ;  /* 0x000000032c037221 */ /* 0x041fe20000010000 */
[----:B------:R-:W-:Y:S01]  /*50f0*/  F2FP.BF16.F32.PACK_AB R44, R44, R39 ;  /* 0x000000272c2c723e */ /* 0x000fe200000010ff */
[----:B------:R-:W-:-:S05]  /*5100*/  IMAD.MOV.U32 R39, RZ, RZ, R71 ;  /* 0x000000ffff277224 */ /* 0x000fca00078e0047 */
[----:B------:R-:W0:Y:S01]  /*5110*/  MUFU.EX2 R80, R80 ;  /* 0x0000005000507308 */ /* 0x000e220000000800 */
[C---:B--2---:R-:W-:Y:S01]  /*5120*/  FADD.FTZ R11, R68.reuse, R11 ;  /* 0x0000000b440b7221 */ /* 0x044fe20000010000 */
[----:B------:R-:W-:Y:S01]  /*5130*/  F2FP.BF16.F32.PACK_AB R45, R68, R77 ;  /* 0x0000004d442d723e */ /* 0x000fe200000010ff */
[----:B------:R-:W-:-:S05]  /*5140*/  IMAD.MOV.U32 R68, RZ, RZ, R71 ;  /* 0x000000ffff447224 */ /* 0x000fca00078e0047 */
[----:B------:R-:W2:Y:S01]  /*5150*/  MUFU.EX2 R49, R49 ;  /* 0x0000003100317308 */ /* 0x000ea20000000800 */
[----:B-1----:R-:W-:-:S07]  /*5160*/  FADD.FTZ R20, R32, R3 ;  /* 0x0000000320147221 */ /* 0x002fce0000010000 */
[----:B------:R-:W1:Y:S01]  /*5170*/  MUFU.EX2 R69, R69 ;  /* 0x0000004500457308 */ /* 0x000e620000000800 */
[----:B0-----:R-:W-:Y:S01]  /*5180*/  FADD.FTZ R24, R80, R11 ;  /* 0x0000000b50187221 */ /* 0x001fe20000010000 */
[----:B------:R-:W-:Y:S01]  /*5190*/  F2FP.BF16.F32.PACK_AB R11, R70, R67 ;  /* 0x00000043460b723e */ /* 0x000fe200000010ff */
[--C-:B------:R-:W-:Y:S02]  /*51a0*/  IMAD.MOV.U32 R70, RZ, RZ, R71.reuse ;  /* 0x000000ffff467224 */ /* 0x100fe400078e0047 */
[--C-:B------:R-:W-:Y:S02]  /*51b0*/  IMAD.MOV.U32 R67, RZ, RZ, R71.reuse ;  /* 0x000000ffff437224 */ /* 0x100fe400078e0047 */
[----:B------:R-:W-:Y:S01]  /*51c0*/  STSM.16.M88.4 [R2+0x2d300], R8 ;  /* 0x02d3000802007844 */ /* 0x000fe20000000200 */
[----:B------:R-:W0:Y:S01]  /*51d0*/  MUFU.EX2 R12, R12 ;  /* 0x0000000c000c7308 */ /* 0x000e220000000800 */
[C---:B--2---:R-:W-:Y:S01]  /*51e0*/  FADD.FTZ R3, R49.reuse, R20 ;  /* 0x0000001431037221 */ /* 0x044fe20000010000 */
[----:B------:R-:W-:Y:S01]  /*51f0*/  F2FP.BF16.F32.PACK_AB R46, R49, R32 ;  /* 0x00000020312e723e */ /* 0x000fe200000010ff */
[----:B------:R-:W-:-:S02]  /*5200*/  IMAD.MOV.U32 R49, RZ, RZ, R71 ;  /* 0x000000ffff317224 */ /* 0x000fc400078e0047 */
[----:B------:R-:W-:-:S03]  /*5210*/  IMAD.MOV.U32 R32, RZ, RZ, R71 ;  /* 0x000000ffff207224 */ /* 0x000fc600078e0047 */
[----:B------:R-:W2:Y:S01]  /*5220*/  MUFU.EX2 R73, R73 ;  /* 0x0000004900497308 */ /* 0x000ea20000000800 */
[C---:B-1----:R-:W-:Y:S01]  /*5230*/  FADD.FTZ R24, R69.reuse, R24 ;  /* 0x0000001845187221 */ /* 0x042fe20000010000 */
[----:B------:R-:W-:Y:S01]  /*5240*/  F2FP.BF16.F32.PACK_AB R47, R69, R80 ;  /* 0x00000050452f723e */ /* 0x000fe200000010ff */
[----:B------:R-:W-:-:S04]  /*5250*/  IMAD.MOV.U32 R69, RZ, RZ, R71 ;  /* 0x000000ffff457224 */ /* 0x000fc800078e0047 */
[----:B------:R1:W-:Y:S01]  /*5260*/  STSM.16.M88.4 [R2+0x2eb00], R44 ;  /* 0x02eb002c02007844 */ /* 0x0003e20000000200 */
[----:B------:R-:W3:Y:S01]  /*5270*/  MUFU.EX2 R51, R51 ;  /* 0x0000003300337308 */ /* 0x000ee20000000800 */
[----:B0-----:R-:W-:-:S07]  /*5280*/  FADD.FTZ R4, R12, R3 ;  /* 0x000000030c047221 */ /* 0x001fce0000010000 */
[----:B------:R-:W0:Y:S01]  /*5290*/  MUFU.EX2 R14, R14 ;  /* 0x0000000e000e7308 */ /* 0x000e220000000800 */
[----:B--2---:R-:W-:Y:S01]  /*52a0*/  FADD.FTZ R3, R73, R24 ;  /* 0x0000001849037221 */ /* 0x004fe20000010000 */
[--C-:B------:R-:W-:Y:S02]  /*52b0*/  IMAD.MOV.U32 R24, RZ, RZ, R71.reuse ;  /* 0x000000ffff187224 */ /* 0x100fe400078e0047 */
[----:B-1----:R-:W-:-:S04]  /*52c0*/  IMAD.MOV.U32 R47, RZ, RZ, R71 ;  /* 0x000000ffff2f7224 */ /* 0x002fc800078e0047 */
[----:B------:R-:W1:Y:S01]  /*52d0*/  MUFU.EX2 R57, R57 ;  /* 0x0000003900397308 */ /* 0x000e620000000800 */
[C---:B---3--:R-:W-:Y:S01]  /*52e0*/  F2FP.BF16.F32.PACK_AB R72, R51.reuse, R12 ;  /* 0x0000000c3348723e */ /* 0x048fe200000010ff */
[----:B------:R-:W-:Y:S01]  /*52f0*/  FADD.FTZ R5, R51, R4 ;  /* 0x0000000433057221 */ /* 0x000fe20000010000 */
[--C-:B------:R-:W-:Y:S02]  /*5300*/  IMAD.MOV.U32 R51, RZ, RZ, R71.reuse ;  /* 0x000000ffff337224 */ /* 0x100fe400078e0047 */
[--C-:B------:R-:W-:Y:S02]  /*5310*/  IMAD.MOV.U32 R46, RZ, RZ, R71.reuse ;  /* 0x000000ffff2e7224 */ /* 0x100fe400078e0047 */
[----:B------:R-:W-:Y:S01]  /*5320*/  IMAD.MOV.U32 R45, RZ, RZ, R71 ;  /* 0x000000ffff2d7224 */ /* 0x000fe200078e0047 */
[----:B------:R-:W2:Y:S01]  /*5330*/  MUFU.EX2 R76, R76 ;  /* 0x0000004c004c7308 */ /* 0x000ea20000000800 */
[----:B0-----:R-:W-:Y:S01]  /*5340*/  FADD.FTZ R4, R14, R5 ;  /* 0x000000050e047221 */ /* 0x001fe20000010000 */
[----:B------:R-:W-:-:S06]  /*5350*/  IMAD.MOV.U32 R44, RZ, RZ, R71 ;  /* 0x000000ffff2c7224 */ /* 0x000fcc00078e0047 */
[----:B------:R-:W-:Y:S01]  /*5360*/  MUFU.EX2 R66, R66 ;  /* 0x0000004200427308 */ /* 0x000fe20000000800 */
[C---:B-1----:R-:W-:Y:S01]  /*5370*/  F2FP.BF16.F32.PACK_AB R74, R57.reuse, R14 ;  /* 0x0000000e394a723e */ /* 0x042fe200000010ff */
[----:B------:R-:W-:Y:S01]  /*5380*/  FADD.FTZ R4, R57, R4 ;  /* 0x0000000439047221 */ /* 0x000fe20000010000 */
[----:B------:R-:W-:-:S05]  /*5390*/  IMAD.MOV.U32 R57, RZ, RZ, R71 ;  /* 0x000000ffff397224 */ /* 0x000fca00078e0047 */
[----:B------:R-:W0:Y:S01]  /*53a0*/  MUFU.EX2 R65, R65 ;  /* 0x0000004100417308 */ /* 0x000e220000000800 */
[C---:B--2---:R-:W-:Y:S01]  /*53b0*/  F2FP.BF16.F32.PACK_AB R73, R76.reuse, R73 ;  /* 0x000000494c49723e */ /* 0x044fe200000010ff */
[----:B------:R-:W-:Y:S01]  /*53c0*/  FADD.FTZ R3, R76, R3 ;  /* 0x000000034c037221 */ /* 0x000fe20000010000 */
[----:B0-----:R-:W-:-:S03]  /*53d0*/  F2FP.BF16.F32.PACK_AB R75, R65, R66 ;  /* 0x00000042414b723e */ /* 0x001fc600000010ff */
[----:B------:R-:W-:Y:S02]  /*53e0*/  FADD.FTZ R66, R66, R3 ;  /* 0x0000000342427221 */ /* 0x000fe40000010000 */
[----:B------:R0:W-:Y:S02]  /*53f0*/  STSM.16.M88.4 [R2+0x30300], R72 ;  /* 0x0303004802007844 */ /* 0x0001e40000000200 */
[----:B------:R-:W-:Y:S01]  /*5400*/  FADD.FTZ R3, R65, R66 ;  /* 0x0000004241037221 */ /* 0x000fe20000010000 */
[--C-:B------:R-:W-:Y:S01]  /*5410*/  IMAD.MOV.U32 R66, RZ, RZ, R71.reuse ;  /* 0x000000ffff427224 */ /* 0x100fe200078e0047 */
[----:B------:R1:W-:Y:S06]  /*5420*/  MEMBAR.ALL.CTA ;  /* 0x0000000000007992 */ /* 0x0003ec0000008000 */
[----:B-1----:R-:W1:Y:S01]  /*5430*/  FENCE.VIEW.ASYNC.S ;  /* 0x00000000000073c6 */ /* 0x002e620000000000 */
[----:B------:R-:W-:Y:S01]  /*5440*/  IMAD.MOV.U32 R65, RZ, RZ, R71 ;  /* 0x000000ffff417224 */ /* 0x000fe200078e0047 */
[----:B-1----:R-:W-:Y:S01]  /*5450*/  NOP ;  /* 0x0000000000007918 */ /* 0x002fe20000000000 */
[----:B------:R-:W-:Y:S05]  /*5460*/  @!P2 BRA `(.L_x_1668) ;  /* 0x0000004000c8a947 */ /* 0x000fea0003800000 */
[----:B------:R-:W-:Y:S01]  /*5470*/  IMAD.MOV.U32 R5, RZ, RZ, R13 ;  /* 0x000000ffff057224 */ /* 0x000fe200078e000d */
[----:B------:R-:W-:Y:S01]  /*5480*/  CS2R R70, SRZ ;  /* 0x0000000000467805 */ /* 0x000fe2000001ff00 */
[----:B------:R-:W-:Y:S01]  /*5490*/  IMAD.MOV.U32 R7, RZ, RZ, R0 ;  /* 0x000000ffff077224 */ /* 0x000fe200078e0000 */
        /* <DEDUP_REMOVED lines=25> */
.L_x_1677:
[----:B------:R-:W-:Y:S01]  /*5630*/  R2UR UR4, R16 ;  /* 0x00000000100472ca */ /* 0x000fe200000e0000 */
[----:B------:R-:W-:-:S04]  /*5640*/  UIADD3 UR36, UR6, 0x1, URZ ;  /* 0x0000000106247890 */ /* 0x000fc8000fffe03f */
[----:B------:R-:W-:-:S04]  /*5650*/  UISETP.NE.AND UP0, UPT, UR36, 0x2, UPT ;  /* 0x000000022400788c */ /* 0x000fc8000bf05270 */
[----:B------:R-:W-:Y:S02]  /*5660*/  USEL UR38, URZ, 0x1, UP0 ;  /* 0x000000013f267887 */ /* 0x000fe40008000000 */
[----:B------:R-:W-:Y:S02]  /*5670*/  USEL UR36, UR36, URZ, UP0 ;  /* 0x0000003f24247287 */ /* 0x000fe40008000000 */
[----:B------:R-:W-:Y:S01]  /*5680*/  ISETP.NE.AND P3, PT, RZ, UR4, PT ;  /* 0x00000004ff007c0c */ /* 0x000fe2000bf65270 */
[----:B------:R-:W-:-:S12]  /*5690*/  ULOP3.LUT UR38, UR39, UR38, URZ, 0x3c, !UPT ;  /* 0x0000002627267292 */ /* 0x000fd8000f8e3c3f */
[----:B------:R-:W-:Y:S05]  /*56a0*/  @P3 BRA `(.L_x_1669) ;  /* 0x00000000002c3947 */ /* 0x000fea0003800000 */
[----:B------:R-:W-:Y:S05]  /*56b0*/  @!P0 BRA `(.L_x_1670) ;  /* 0x0000000000048947 */ /* 0x000fea0003800000 */
[----:B------:R-:W-:Y:S01]  /*56c0*/  BPT.TRAP 0x1 ;  /* 0x000000040000795c */ /* 0x000fe20000300000 */
.L_x_1670:
[----:B------:R-:W-:Y:S01]  /*56d0*/  ULEA UR4, UR36, UR37, 0x3 ;  /* 0x0000002524047291 */ /* 0x000fe2000f8e183f */
[----:B------:R-:W-:-:S05]  /*56e0*/  IMAD.U32 R0, RZ, RZ, UR38 ;  /* 0x00000026ff007e24 */ /* 0x000fca000f8e00ff */
[----:B------:R-:W-:-:S04]  /*56f0*/  SHF.L.U32 R0, R0, 0x1f, RZ ;  /* 0x0000001f00007819 */ /* 0x000fc800000006ff */
[----:B------:R1:W2:Y:S01]  /*5700*/  SYNCS.PHASECHK.TRANS64.TRYWAIT P2, [UR4+0x31c30], R0 ;  /* 0x031c3000ff0075a7 */ /* 0x0002a20008040144 */
[----:B------:R-:W-:Y:S05]  /*5710*/  @!P0 BRA `(.L_x_1671) ;  /* 0x0000000000048947 */ /* 0x000fea0003800000 */
[----:B------:R-:W-:Y:S01]  /*5720*/  BPT.TRAP 0x1 ;  /* 0x000000040000795c */ /* 0x000fe20000300000 */
.L_x_1671:
[----:B--2---:R-:W-:Y:S05]  /*5730*/  @P2 BRA `(.L_x_1669) ;  /* 0x0000000000082947 */ /* 0x004fea0003800000 */
[----:B------:R-:W2:Y:S02]  /*5740*/  SYNCS.PHASECHK.TRANS64.TRYWAIT P2, [UR4+0x31c30], R0 ;  /* 0x031c3000ff0075a7 */ /* 0x000ea40008040144 */
[----:B--2---:R-:W-:Y:S05]  /*5750*/  @!P2 BRA `(.L_x_1672) ;  /* 0x000000e80080a947 */ /* 0x004fea0003800000 */
.L_x_1669:
[----:B------:R-:W3:Y:S01]  /*5760*/  S2R R8, SR_TID.X ;  /* 0x0000000000087919 */ /* 0x000ee20000002100 */
        /* <DEDUP_REMOVED lines=29> */
[----:B-12---:R-:W-:Y:S01]  /*5940*/  VIADD R0, R8, 0x8 ;  /* 0x0000000808007836 */ /* 0x006fe20000000000 */
        /* <DEDUP_REMOVED lines=63> */
[----:B0-----:R-:W-:-:S06]  /*5d40*/  WARPGROUP.ARRIVE ;  /* 0x00000000000079c5 */ /* 0x001fcc0000000000 */
        /* <DEDUP_REMOVED lines=261> */
.L_x_1674:
[----:B------:R-:W-:Y:S01]  /*6da0*/  ULEA UR4, UR6, UR37, 0x3 ;  /* 0x0000002506047291 */ /* 0x000fe2000f8e183f */
[----:B------:R-:W-:-:S05]  /*6db0*/  IMAD.U32 R0, RZ, RZ, UR39 ;  /* 0x00000027ff007e24 */ /* 0x000fca000f8e00ff */
[----:B------:R-:W-:-:S04]  /*6dc0*/  SHF.L.U32 R0, R0, 0x1f, RZ ;  /* 0x0000001f00007819 */ /* 0x000fc800000006ff */
[----:B------:R0:W1:Y:S01]  /*6dd0*/  SYNCS.PHASECHK.TRANS64.TRYWAIT P2, [UR4+0x31c50], R0 ;  /* 0x031c5000ff0075a7 */ /* 0x0000620008040144 */
[----:B------:R-:W-:Y:S05]  /*6de0*/  @!P0 BRA `(.L_x_1675) ;  /* 0x0000000000048947 */ /* 0x000fea0003800000 */
[----:B------:R-:W-:Y:S01]  /*6df0*/  BPT.TRAP 0x1 ;  /* 0x000000040000795c */ /* 0x000fe20000300000 */
.L_x_1675:
[----:B-1----:R-:W-:Y:S05]  /*6e00*/  @P2 BRA `(.L_x_1673) ;  /* 0x0000000000082947 */ /* 0x002fea0003800000 */
[----:B------:R-:W1:Y:S02]  /*6e10*/  SYNCS.PHASECHK.TRANS64.TRYWAIT P2, [UR4+0x31c50], R0 ;  /* 0x031c5000ff0075a7 */ /* 0x000e640008040144 */
[----:B-1----:R-:W-:Y:S05]  /*6e20*/  @!P2 BRA `(.L_x_1676) ;  /* 0x000000d000e4a947 */ /* 0x002fea0003800000 */
.L_x_1673:
        /* <DEDUP_REMOVED lines=9> */
[----:B-1----:R-:W-:Y:S01]  /*6ec0*/  IMAD.MOV.U32 R9, RZ, RZ, -0x2 ;  /* 0xfffffffeff097424 */ /* 0x002fe200078e00ff */
[----:B------:R-:W-:Y:S01]  /*6ed0*/  UMOV UR32, UR10 ;  /* 0x0000000a00207c82 */ /* 0x000fe20008000000 */
[----:B------:R-:W-:Y:S01]  /*6ee0*/  UMOV UR39, UR38 ;  /* 0x0000002600277c82 */ /* 0x000fe20008000000 */
[----:B------:R-:W-:-:S04]  /*6ef0*/  ULOP3.LUT UR4, UR4, 0x2400000, URZ, 0xfc, !UPT ;  /* 0x0240000004047892 */ /* 0x000fc8000f8efc3f */
[----:B------:R-:W-:Y:S02]  /*6f00*/  UIMAD UR11, UR6, 0x6c0, UR4 ;  /* 0x000006c0060b78a4 */ /* 0x000fe4000f8e0204 */
[----:B------:R-:W-:-:S04]  /*6f10*/  UIMAD UR4, UR61, 0xc0, URZ ;  /* 0x000000c03d0478a4 */ /* 0x000fc8000f8e023f */
[----:B------:R-:W-:Y:S01]  /*6f20*/  UIMAD UR4, UR7, -0x90, UR4 ;  /* 0xffffff70070478a4 */ /* 0x000fe2000f8e0204 */
[----:B------:R-:W-:Y:S02]  /*6f30*/  UMOV UR34, UR11 ;  /* 0x0000000b00227c82 */ /* 0x000fe40008000000 */
[----:B------:R-:W-:Y:S01]  /*6f40*/  HGMMA.64x96x16.F32.BF16 R24, gdesc[UR32].tnspB, R24, gsb0 ;  /* 0x41600000201879f0 */ /* 0x000fe20008001818 */
[----:B------:R-:W-:Y:S02]  /*6f50*/  UIADD3 UR32, UR10, 0x180, URZ ;  /* 0x000001800a207890 */ /* 0x000fe4000fffe03f */
[----:B------:R-:W-:Y:S01]  /*6f60*/  UIADD3 UR34, UR11, 0x40, URZ ;  /* 0x000000400b227890 */ /* 0x000fe2000fffe03f */
[----:B------:R-:W-:Y:S01]  /*6f70*/  UMOV UR33, 0xc0000010 ;  /* 0xc000001000217882 */ /* 0x000fe20000000000 */
[----:B------:R-:W-:Y:S01]  /*6f80*/  UMOV UR35, 0x80000020 ;  /* 0x8000002000237882 */ /* 0x000fe20000000000 */
[----:B------:R-:W-:-:S04]  /*6f90*/  UIADD3 UR4, UR4, 0x1, UR15 ;  /* 0x0000000104047890 */ /* 0x000fc8000fffe00f */
[----:B------:R-:W-:-:S03]  /*6fa0*/  UIADD3 UR4, UR4, -UR14, URZ ;  /* 0x8000000e04047290 */ /* 0x000fc6000fffe03f */
[----:B------:R-:W-:-:S03]  /*6fb0*/  ULDC UR14, c[0x0][0x988] ;  /* 0x00026200000e7ab9 */ /* 0x000fc60000000800 */
[----:B------:R-:W-:Y:S01]  /*6fc0*/  IMAD R8, R22, R9, UR4 ;  /* 0x0000000416087e24 */ /* 0x000fe2000f8e0209 */
[----:B------:R-:W-:Y:S01]  /*6fd0*/  UMOV UR4, UR14 ;  /* 0x0000000e00047c82 */ /* 0x000fe20008000000 */
[----:B------:R-:W-:Y:S02]  /*6fe0*/  R2UR UR14, R6 ;  /* 0x00000000060e72ca */ /* 0x000fe400000e0000 */
[----:B------:R-:W-:-:S04]  /*6ff0*/  IMAD.IADD R8, R23, 0x1, R8 ;  /* 0x0000000117087824 */ /* 0x000fc800078e0208 */
[C---:B------:R-:W-:Y:S01]  /*7000*/  VIADD R13, R8.reuse, 0x8 ;  /* 0x00000008080d7836 */ /* 0x040fe20000000000 */
[C---:B------:R-:W-:Y:S02]  /*7010*/  ISETP.GT.AND P2, PT, R8.reuse, RZ, PT ;  /* 0x000000ff0800720c */ /* 0x040fe40003f44270 */
[----:B------:R-:W-:Y:S02]  /*7020*/  ISETP.GT.AND P3, PT, R8, 0x1, PT ;  /* 0x000000010800780c */ /* 0x000fe40003f64270 */
[----:B------:R-:W-:Y:S02]  /*7030*/  FSEL R136, R136, -INF , P2 ;  /* 0xff80000088887808 */ /* 0x000fe40001000000 */
[----:B------:R-:W-:Y:S01]  /*7040*/  ISETP.GT.AND P2, PT, R8, 0x8, PT ;  /* 0x000000080800780c */ /* 0x000fe20003f44270 */
[----:B------:R-:W-:Y:S01]  /*7050*/  UISETP.GT.AND UP0, UPT, UR7, UR14, UPT ;  /* 0x0000000e0700728c */ /* 0x000fe2000bf04270 */
[----:B------:R-:W-:Y:S02]  /*7060*/  FSEL R137, R137, -INF , P3 ;  /* 0xff80000089897808 */ /* 0x000fe40001800000 */
[----:B0-----:R-:W-:-:S02]  /*7070*/  FMNMX.FTZ R0, R136, R7, !PT ;  /* 0x0000000788007209 */ /* 0x001fc40007810000 */
        /* <DEDUP_REMOVED lines=31> */
[----:B------:R-:W-:Y:S01]  /*7270*/  FSEL R112, R112, -INF , P2 ;  /* 0xff80000070707808 */ /* 0x000fe20001000000 */
[----:B------:R-:W-:Y:S02]  /*7280*/  WARPGROUP.DEPBAR.LE gsb0, 0x0 ;  /* 0x00008000000079c5 */ /* 0x000fe40000010000 */
[----:B------:R-:W-:Y:S01]  /*7290*/  WARPGROUP.ARRIVE ;  /* 0x00000000000079c5 */ /* 0x000fe20000000000 */
[----:B------:R-:W-:Y:S02]  /*72a0*/  FMNMX.FTZ R9, R125, R0, !PT ;  /* 0x000000007d097209 */ /* 0x000fe40007810000 */
[----:B------:R-:W-:Y:S02]  /*72b0*/  ISETP.GT.AND P2, PT, R8, 0x38, PT ;  /* 0x000000380800780c */ /* 0x000fe40003f44270 */
[----:B------:R-:W-:Y:S01]  /*72c0*/  FSEL R113, R113, -INF , P3 ;  /* 0xff80000071717808 */ /* 0x000fe20001800000 */
[----:B------:R-:W-:Y:S01]  /*72d0*/  HGMMA.64x96x16.F32.BF16 R24, gdesc[UR32].tnspB, R24, gsb0 ;  /* 0x41600000201879f0 */ /* 0x000fe20008001818 */
[----:B------:R-:W-:Y:S01]  /*72e0*/  UIADD3 UR32, UR10, 0x300, URZ ;  /* 0x000003000a207890 */ /* 0x000fe2000fffe03f */
[----:B------:R-:W-:Y:S01]  /*72f0*/  FMNMX.FTZ R0, R112, R9, !PT ;  /* 0x0000000970007209 */ /* 0x000fe20007810000 */
[----:B------:R-:W-:Y:S01]  /*7300*/  UIADD3 UR34, UR11, 0x80, URZ ;  /* 0x000000800b227890 */ /* 0x000fe2000fffe03f */
[----:B------:R-:W-:Y:S01]  /*7310*/  ISETP.GT.AND P3, PT, R8, 0x39, PT ;  /* 0x000000390800780c */ /* 0x000fe20003f64270 */
[----:B------:R-:W-:Y:S01]  /*7320*/  UMOV UR33, 0xc0000010 ;  /* 0xc000001000217882 */ /* 0x000fe20000000000 */
[----:B------:R-:W-:Y:S01]  /*7330*/  UMOV UR35, 0x80000020 ;  /* 0x8000002000237882 */ /* 0x000fe20000000000 */
[----:B------:R-:W-:-:S02]  /*7340*/  FSEL R116, R116, -INF , P2 ;  /* 0xff80000074747808 */ /* 0x000fc40001000000 */
[----:B------:R-:W-:Y:S02]  /*7350*/  FMNMX.FTZ R9, R113, R0, !PT ;  /* 0x0000000071097209 */ /* 0x000fe40007810000 */
[----:B------:R-:W-:Y:S02]  /*7360*/  ISETP.GT.AND P2, PT, R8, 0x40, PT ;  /* 0x000000400800780c */ /* 0x000fe40003f44270 */
[----:B------:R-:W-:Y:S02]  /*7370*/  FSEL R117, R117, -INF , P3 ;  /* 0xff80000075757808 */ /* 0x000fe40001800000 */
        /* <DEDUP_REMOVED lines=43> */
[----:B------:R-:W-:Y:S01]  /*7630*/  ISETP.GT.AND P3, PT, R8, 0x79, PT ;  /* 0x000000790800780c */ /* 0x000fe20003f64270 */
[----:B------:R-:W-:Y:S02]  /*7640*/  WARPGROUP.DEPBAR.LE gsb0, 0x0 ;  /* 0x00008000000079c5 */ /* 0x000fe40000010000 */
[----:B------:R-:W-:Y:S01]  /*7650*/  WARPGROUP.ARRIVE ;  /* 0x00000000000079c5 */ /* 0x000fe20000000000 */
[----:B------:R-:W-:-:S02]  /*7660*/  FSEL R84, R84, -INF , P2 ;  /* 0xff80000054547808 */ /* 0x000fc40001000000 */
        /* <DEDUP_REMOVED lines=18> */
[----:B------:R-:W-:Y:S02]  /*7790*/  FSEL R77, R77, -INF , P3 ;  /* 0xff8000004d4d7808 */ /* 0x000fe40001800000 */
[----:B------:R-:W-:Y:S02]  /*77a0*/  FMNMX.FTZ R0, R76, R9, !PT ;  /* 0x000000094c007209 */ /* 0x000fe40007810000 */
[----:B------:R-:W-:Y:S02]  /*77b0*/  ISETP.GT.AND P3, PT, R13, RZ, PT ;  /* 0x000000ff0d00720c */ /* 0x000fe40003f64270 */
[----:B------:R-:W-:-:S02]  /*77c0*/  FMNMX.FTZ R9, R77, R0, !PT ;  /* 0x000000004d097209 */ /* 0x000fc40007810000 */
[C---:B------:R-:W-:Y:S02]  /*77d0*/  ISETP.GT.AND P4, PT, R13.reuse, 0x1, PT ;  /* 0x000000010d00780c */ /* 0x040fe40003f84270 */
[----:B------:R-:W-:Y:S01]  /*77e0*/  FSEL R138, R138, -INF , P3 ;  /* 0xff8000008a8a7808 */ /* 0x000fe20001800000 */
[----:B------:R-:W0:Y:S01]  /*77f0*/  SHFL.BFLY PT, R0, R9, 0x2, 0x1f ;  /* 0x0c401f0009007f89 */ /* 0x000e2200000e0000 */
[----:B------:R-:W-:Y:S02]  /*7800*/  ISETP.GT.AND P5, PT, R13, 0x8, PT ;  /* 0x000000080d00780c */ /* 0x000fe40003fa4270 */
[----:B------:R-:W-:Y:S02]  /*7810*/  FSEL R139, R139, -INF , P4 ;  /* 0xff8000008b8b7808 */ /* 0x000fe40002000000 */
[----:B------:R-:W-:Y:S02]  /*7820*/  FMNMX.FTZ R20, R138, R5, !PT ;  /* 0x000000058a147209 */ /* 0x000fe40007810000 */
[----:B------:R-:W-:-:S02]  /*7830*/  ISETP.GT.AND P6, PT, R13, 0x9, PT ;  /* 0x000000090d00780c */ /* 0x000fc40003fc4270 */
[----:B------:R-:W-:Y:S02]  /*7840*/  FSEL R142, R142, -INF , P5 ;  /* 0xff8000008e8e7808 */ /* 0x000fe40002800000 */
[----:B------:R-:W-:Y:S02]  /*7850*/  FMNMX.FTZ R21, R139, R20, !PT ;  /* 0x000000148b157209 */ /* 0x000fe40007810000 */
[----:B------:R-:W-:Y:S02]  /*7860*/  FSEL R143, R143, -INF , P6 ;  /* 0xff8000008f8f7808 */ /* 0x000fe40003000000 */
[C---:B------:R-:W-:Y:S02]  /*7870*/  ISETP.GT.AND P3, PT, R13.reuse, 0x10, PT ;  /* 0x000000100d00780c */ /* 0x040fe40003f64270 */
[----:B------:R-:W-:Y:S02]  /*7880*/  ISETP.GT.AND P4, PT, R13, 0x11, PT ;  /* 0x000000110d00780c */ /* 0x000fe40003f84270 */
[----:B------:R-:W-:-:S02]  /*7890*/  FSEL R130, R130, -INF , P3 ;  /* 0xff80000082827808 */ /* 0x000fc40001800000 */
[----:B------:R-:W-:Y:S02]  /*78a0*/  ISETP.GT.AND P5, PT, R13, 0x18, PT ;  /* 0x000000180d00780c */ /* 0x000fe40003fa4270 */
[----:B------:R-:W-:Y:S02]  /*78b0*/  FSEL R131, R131, -INF , P4 ;  /* 0xff80000083837808 */ /* 0x000fe40002000000 */
[----:B0-----:R-:W-:Y:S02]  /*78c0*/  FMNMX.FTZ R10, R9, R0, !PT ;  /* 0x00000000090a7209 */ /* 0x001fe40007810000 */
[----:B------:R-:W-:Y:S02]  /*78d0*/  ISETP.GT.AND P6, PT, R13, 0x19, PT ;  /* 0x000000190d00780c */ /* 0x000fe40003fc4270 */
[----:B------:R-:W-:Y:S01]  /*78e0*/  FSEL R134, R134, -INF , P5 ;  /* 0xff80000086867808 */ /* 0x000fe20002800000 */
[----:B------:R-:W0:Y:S01]  /*78f0*/  SHFL.BFLY PT, R11, R10, 0x1, 0x1f ;  /* 0x0c201f000a0b7f89 */ /* 0x000e2200000e0000 */
[----:B------:R-:W-:-:S02]  /*7900*/  FSEL R135, R135, -INF , P6 ;  /* 0xff80000087877808 */ /* 0x000fc40003000000 */
[C---:B------:R-:W-:Y:S02]  /*7910*/  ISETP.GT.AND P3, PT, R13.reuse, 0x20, PT ;  /* 0x000000200d00780c */ /* 0x040fe40003f64270 */
[C---:B------:R-:W-:Y:S02]  /*7920*/  ISETP.GT.AND P4, PT, R13.reuse, 0x21, PT ;  /* 0x000000210d00780c */ /* 0x040fe40003f84270 */
[----:B------:R-:W-:Y:S02]  /*7930*/  FSEL R122, R122, -INF , P3 ;  /* 0xff8000007a7a7808 */ /* 0x000fe40001800000 */
[----:B------:R-:W-:Y:S02]  /*7940*/  ISETP.GT.AND P5, PT, R13, 0x28, PT ;  /* 0x000000280d00780c */ /* 0x000fe40003fa4270 */
[----:B------:R-:W-:Y:S02]  /*7950*/  FSEL R123, R123, -INF , P4 ;  /* 0xff8000007b7b7808 */ /* 0x000fe40002000000 */
[----:B------:R-:W-:-:S02]  /*7960*/  ISETP.GT.AND P6, PT, R13, 0x29, PT ;  /* 0x000000290d00780c */ /* 0x000fc40003fc4270 */
[----:B------:R-:W-:Y:S02]  /*7970*/  FSEL R126, R126, -INF , P5 ;  /* 0xff8000007e7e7808 */ /* 0x000fe40002800000 */
[----:B------:R-:W-:Y:S02]  /*7980*/  FSEL R127, R127, -INF , P6 ;  /* 0xff8000007f7f7808 */ /* 0x000fe40003000000 */
[C---:B------:R-:W-:Y:S02]  /*7990*/  ISETP.GT.AND P3, PT, R13.reuse, 0x30, PT ;  /* 0x000000300d00780c */ /* 0x040fe40003f64270 */
[----:B------:R-:W-:Y:S02]  /*79a0*/  ISETP.GT.AND P4, PT, R13, 0x31, PT ;  /* 0x000000310d00780c */ /* 0x000fe40003f84270 */
[----:B------:R-:W-:Y:S02]  /*79b0*/  FSEL R114, R114, -INF , P3 ;  /* 0xff80000072727808 */ /* 0x000fe40001800000 */
[----:B0-----:R-:W-:-:S02]  /*79c0*/  FMNMX.FTZ R0, R10, R11, !PT ;  /* 0x0000000b0a007209 */ /* 0x001fc40007810000 */
[C---:B------:R-:W-:Y:S02]  /*79d0*/  ISETP.GT.AND P5, PT, R13.reuse, 0x38, PT ;  /* 0x000000380d00780c */ /* 0x040fe40003fa4270 */
[C---:B------:R-:W-:Y:S01]  /*79e0*/  FSETP.NEU.FTZ.AND P2, PT, R0.reuse, -INF , PT ;  /* 0xff8000000000780b */ /* 0x040fe20003f5d000 */
[----:B------:R-:W-:Y:S01]  /*79f0*/  FMUL.FTZ R11, R0, UR4 ;  /* 0x00000004000b7c20 */ /* 0x000fe20008410000 */
[----:B------:R-:W-:Y:S02]  /*7a00*/  ISETP.GT.AND P6, PT, R13, 0x39, PT ;  /* 0x000000390d00780c */ /* 0x000fe40003fc4270 */
[----:B------:R-:W-:Y:S02]  /*7a10*/  FSEL R118, R118, -INF , P5 ;  /* 0xff80000076767808 */ /* 0x000fe40002800000 */
[----:B------:R-:W-:Y:S01]  /*7a20*/  FSEL R9, R11, RZ, P2 ;  /* 0x000000ff0b097208 */ /* 0x000fe20001000000 */
[----:B------:R-:W-:Y:S02]  /*7a30*/  WARPGROUP.DEPBAR.LE gsb0, 0x0 ;  /* 0x00008000000079c5 */ /* 0x000fe40000010000 */
[----:B------:R-:W-:Y:S01]  /*7a40*/  WARPGROUP.ARRIVE ;  /* 0x00000000000079c5 */ /* 0x000fe20000000000 */
[----:B------:R-:W-:Y:S01]  /*7a50*/  FSEL R119, R119, -INF , P6 ;  /* 0xff80000077777808 */ /* 0x000fe20003000000 */
[--C-:B------:R-:W-:Y:S01]  /*7a60*/  FFMA.FTZ R14, R128, UR4, -R9.reuse ;  /* 0x00000004800e7c23 */ /* 0x100fe20008010809 */
[----:B------:R-:W-:Y:S01]  /*7a70*/  FMNMX.FTZ R128, R142, R21, !PT ;  /* 0x000000158e807209 */ /* 0x000fe20007810000 */
[--C-:B------:R-:W-:Y:S01]  /*7a80*/  FFMA.FTZ R15, R129, UR4, -R9.reuse ;  /* 0x00000004810f7c23 */ /* 0x100fe20008010809 */
[--C-:B------:R-:W-:Y:S01]  /*7a90*/  FFMA.FTZ R132, R132, UR4, -R9.reuse ;  /* 0x0000000484847c23 */ /* 0x100fe20008010809 */
[----:B------:R-:W-:Y:S01]  /*7aa0*/  HGMMA.64x96x16.F32.BF16 R24, gdesc[UR32].tnspB, R24, gsb0 ;  /* 0x41600000201879f0 */ /* 0x000fe20008001818 */
[----:B------:R-:W-:Y:S01]  /*7ab0*/  UIADD3 UR32, UR10, 0x600, URZ ;  /* 0x000006000a207890 */ /* 0x000fe2000fffe03f */
[----:B------:R-:W-:Y:S01]  /*7ac0*/  FMNMX.FTZ R129, R143, R128, !PT ;  /* 0x000000808f817209 */ /* 0x000fe20007810000 */
[----:B------:R-:W-:Y:S01]  /*7ad0*/  UIADD3 UR34, UR11, 0x100, URZ ;  /* 0x000001000b227890 */ /* 0x000fe2000fffe03f */
[----:B------:R0:W-:Y:S01]  /*7ae0*/  MUFU.EX2 R20, R132 ;  /* 0x0000008400147308 */ /* 0x0001e20000000800 */
[----:B------:R-:W-:Y:S01]  /*7af0*/  UMOV UR33, 0xc0000010 ;  /* 0xc000001000217882 */ /* 0x000fe20000000000 */
[----:B------:R-:W-:Y:S01]  /*7b00*/  UMOV UR35, 0x80000020 ;  /* 0x8000002000237882 */ /* 0x000fe20000000000 */
[----:B------:R-:W-:Y:S01]  /*7b10*/  FMNMX.FTZ R128, R130, R129, !PT ;  /* 0x0000008182807209 */ /* 0x000fe20007810000 */
[--C-:B------:R-:W-:Y:S01]  /*7b20*/  FFMA.FTZ R21, R133, UR4, -R9.reuse ;  /* 0x0000000485157c23 */ /* 0x100fe20008010809 */
[----:B------:R-:W-:Y:S01]  /*7b30*/  ISETP.GT.AND P3, PT, R13, 0x40, PT ;  /* 0x000000400d00780c */ /* 0x000fe20003f64270 */
[--C-:B------:R-:W-:Y:S01]  /*7b40*/  FFMA.FTZ R133, R116, UR4, -R9.reuse ;  /* 0x0000000474857c23 */ /* 0x100fe20008010809 */
[----:B------:R-:W-:Y:S01]  /*7b50*/  FMNMX.FTZ R129, R131, R128, !PT ;  /* 0x0000008083817209 */ /* 0x000fe20007810000 */
[--C-:B------:R-:W-:Y:S01]  /*7b60*/  FFMA.FTZ R10, R136, UR4, -R9.reuse ;  /* 0x00000004880a7c23 */ /* 0x100fe20008010809 */
[--C-:B0-----:R-:W-:Y:S01]  /*7b70*/  FFMA.FTZ R132, R125, UR4, -R9.reuse ;  /* 0x000000047d847c23 */ /* 0x101fe20008010809 */
[----:B------:R-:W-:Y:S01]  /*7b80*/  FSEL R125, R115, -INF , P4 ;  /* 0xff800000737d7808 */ /* 0x000fe20002000000 */
[--C-:B------:R-:W-:Y:S01]  /*7b90*/  FFMA.FTZ R136, R117, UR4, -R9.reuse ;  /* 0x0000000475887c23 */ /* 0x100fe20008010809 */
[----:B------:R-:W-:Y:S01]  /*7ba0*/  FMNMX.FTZ R128, R134, R129, !PT ;  /* 0x0000008186807209 */ /* 0x000fe20007810000 */
[----:B------:R0:W-:Y:S01]  /*7bb0*/  MUFU.EX2 R115, R132 ;  /* 0x0000008400737308 */ /* 0x0001e20000000800 */
[----:B------:R-:W-:Y:S01]  /*7bc0*/  ISETP.GT.AND P4, PT, R13, 0x41, PT ;  /* 0x000000410d00780c */ /* 0x000fe20003f84270 */
[--C-:B------:R-:W-:Y:S01]  /*7bd0*/  FFMA.FTZ R11, R137, UR4, -R9.reuse ;  /* 0x00000004890b7c23 */ /* 0x100fe20008010809 */
[----:B------:R-:W-:Y:S01]  /*7be0*/  FMNMX.FTZ R129, R135, R128, !PT ;  /* 0x0000008087817209 */ /* 0x000fe20007810000 */
[--C-:B------:R-:W-:Y:S01]  /*7bf0*/  FFMA.FTZ R137, R108, UR4, -R9.reuse ;  /* 0x000000046c897c23 */ /* 0x100fe20008010809 */
[----:B------:R-:W-:Y:S01]  /*7c00*/  ISETP.GT.AND P5, PT, R13, 0x48, PT ;  /* 0x000000480d00780c */ /* 0x000fe20003fa4270 */
[--C-:B------:R-:W-:Y:S01]  /*7c10*/  FFMA.FTZ R100, R100, UR4, -R9.reuse ;  /* 0x0000000464647c23 */ /* 0x100fe20008010809 */
[----:B------:R-:W-:Y:S01]  /*7c20*/  FMNMX.FTZ R128, R122, R129, !PT ;  /* 0x000000817a807209 */ /* 0x000fe20007810000 */
[----:B------:R-:W-:Y:S01]  /*7c30*/  MUFU.EX2 R10, R10 ;  /* 0x0000000a000a7308 */ /* 0x000fe20000000800 */
[--C-:B0-----:R-:W-:Y:S01]  /*7c40*/  FFMA.FTZ R132, R113, UR4, -R9.reuse ;  /* 0x0000000471847c23 */ /* 0x101fe20008010809 */
[----:B------:R-:W-:Y:S01]  /*7c50*/  FSEL R113, R106, -INF , P3 ;  /* 0xff8000006a717808 */ /* 0x000fe20001800000 */
[--C-:B------:R-:W-:Y:S01]  /*7c60*/  FFMA.FTZ R12, R140, UR4, -R9.reuse ;  /* 0x000000048c0c7c23 */ /* 0x100fe20008010809 */
[----:B------:R-:W-:Y:S01]  /*7c70*/  FMNMX.FTZ R129, R123, R128, !PT ;  /* 0x000000807b817209 */ /* 0x000fe20007810000 */
[--C-:B------:R-:W-:Y:S01]  /*7c80*/  FFMA.FTZ R141, R141, UR4, -R9.reuse ;  /* 0x000000048d8d7c23 */ /* 0x100fe20008010809 */
[----:B------:R-:W-:Y:S01]  /*7c90*/  FSEL R107, R107, -INF , P4 ;  /* 0xff8000006b6b7808 */ /* 0x000fe20002000000 */
[--C-:B------:R-:W-:Y:S01]  /*7ca0*/  FFMA.FTZ R120, R120, UR4, -R9.reuse ;  /* 0x0000000478787c23 */ /* 0x100fe20008010809 */
[----:B------:R-:W-:Y:S01]  /*7cb0*/  FMNMX.FTZ R128, R126, R129, !PT ;  /* 0x000000817e807209 */ /* 0x000fe20007810000 */
[----:B------:R-:W-:Y:S01]  /*7cc0*/  MUFU.EX2 R106, R132 ;  /* 0x00000084006a7308 */ /* 0x000fe20000000800 */
[----:B------:R-:W-:Y:S01]  /*7cd0*/  ISETP.GT.AND P3, PT, R13, 0x49, PT ;  /* 0x000000490d00780c */ /* 0x000fe20003f64270 */
[--C-:B------:R-:W-:Y:S01]  /*7ce0*/  FFMA.FTZ R121, R121, UR4, -R9.reuse ;  /* 0x0000000479797c23 */ /* 0x100fe20008010809 */
[----:B------:R-:W-:Y:S01]  /*7cf0*/  FMNMX.FTZ R129, R127, R128, !PT ;  /* 0x000000807f817209 */ /* 0x000fe20007810000 */
[--C-:B------:R-:W-:Y:S01]  /*7d00*/  FFMA.FTZ R124, R124, UR4, -R9.reuse ;  /* 0x000000047c7c7c23 */ /* 0x100fe20008010809 */
[----:B------:R-:W-:Y:S01]  /*7d10*/  FSEL R110, R110, -INF , P5 ;  /* 0xff8000006e6e7808 */ /* 0x000fe20002800000 */
[--C-:B------:R-:W-:Y:S01]  /*7d20*/  FFMA.FTZ R112, R112, UR4, -R9.reuse ;  /* 0x0000000470707c23 */ /* 0x100fe20008010809 */
[----:B------:R-:W-:Y:S01]  /*7d30*/  FMNMX.FTZ R128, R114, R129, !PT ;  /* 0x0000008172807209 */ /* 0x000fe20007810000 */
[----:B------:R-:W-:Y:S01]  /*7d40*/  MUFU.EX2 R11, R11 ;  /* 0x0000000b000b7308 */ /* 0x000fe20000000800 */
[----:B------:R-:W-:Y:S01]  /*7d50*/  FSEL R116, R111, -INF , P3 ;  /* 0xff8000006f747808 */ /* 0x000fe20001800000 */
[--C-:B------:R-:W-:Y:S01]  /*7d60*/  FFMA.FTZ R88, R88, UR4, -R9.reuse ;  /* 0x0000000458587c23 */ /* 0x100fe20008010809 */
[----:B------:R-:W-:Y:S01]  /*7d70*/  FMNMX.FTZ R129, R125, R128, !PT ;  /* 0x000000807d817209 */ /* 0x000fe20007810000 */
[--C-:B------:R-:W-:Y:S01]  /*7d80*/  FFMA.FTZ R89, R89, UR4, -R9.reuse ;  /* 0x0000000459597c23 */ /* 0x100fe20008010809 */
[C---:B------:R-:W-:Y:S01]  /*7d90*/  ISETP.GT.AND P3, PT, R13.reuse, 0x50, PT ;  /* 0x000000500d00780c */ /* 0x040fe20003f64270 */
        /* <DEDUP_REMOVED lines=19> */
[----:B------:R-:W-:Y:S01]  /*7ed0*/  FSEL R103, R103, -INF , P3 ;  /* 0xff80000067677808 */ /* 0x000fe20001800000 */
[----:B0-----:R-:W-:Y:S01]  /*7ee0*/  FFMA.FTZ R136, R105, UR4, -R9 ;  /* 0x0000000469887c23 */ /* 0x001fe20008010809 */
[----:B------:R-:W-:-:S02]  /*7ef0*/  FMNMX.FTZ R128, R116, R129, !PT ;  /* 0x0000008174807209 */ /* 0x000fc40007810000 */
[----:B------:R-:W-:Y:S01]  /*7f00*/  FSEL R129, R99, -INF , P4 ;  /* 0xff80000063817808 */ /* 0x000fe20002000000 */
[----:B------:R-:W-:Y:S01]  /*7f10*/  FFMA.FTZ R99, R104, UR4, -R9 ;  /* 0x0000000468637c23 */ /* 0x000fe20008010809 */
[----:B------:R-:W-:Y:S01]  /*7f20*/  FMNMX.FTZ R132, R117, R128, !PT ;  /* 0x0000008075847209 */ /* 0x000fe20007810000 */
[----:B------:R-:W-:Y:S01]  /*7f30*/  MUFU.EX2 R8, R141 ;  /* 0x0000008d00087308 */ /* 0x000fe20000000800 */
[----:B------:R-:W-:Y:S02]  /*7f40*/  FSEL R128, R102, -INF , P5 ;  /* 0xff80000066807808 */ /* 0x000fe40002800000 */
[----:B------:R-:W-:Y:S02]  /*7f50*/  FMNMX.FTZ R133, R129, R132, !PT ;  /* 0x0000008481857209 */ /* 0x000fe40007810000 */
[C---:B------:R-:W-:Y:S02]  /*7f60*/  ISETP.GT.AND P3, PT, R13.reuse, 0x60, PT ;  /* 0x000000600d00780c */ /* 0x040fe40003f64270 */
[----:B------:R-:W-:Y:S01]  /*7f70*/  FMNMX.FTZ R104, R128, R133, !PT ;  /* 0x0000008580687209 */ /* 0x000fe20007810000 */
[----:B------:R-:W-:Y:S01]  /*7f80*/  MUFU.EX2 R14, R14 ;  /* 0x0000000e000e7308 */ /* 0x000fe20000000800 */
[----:B------:R-:W-:-:S02]  /*7f90*/  ISETP.GT.AND P4, PT, R13, 0x61, PT ;  /* 0x000000610d00780c */ /* 0x000fc40003f84270 */
[----:B------:R-:W-:Y:S02]  /*7fa0*/  FSEL R102, R90, -INF , P3 ;  /* 0xff8000005a667808 */ /* 0x000fe40001800000 */
[----:B------:R-:W-:Y:S02]  /*7fb0*/  FMNMX.FTZ R105, R103, R104, !PT ;  /* 0x0000006867697209 */ /* 0x000fe40007810000 */
[----:B------:R-:W-:Y:S01]  /*7fc0*/  ISETP.GT.AND P5, PT, R13, 0x68, PT ;  /* 0x000000680d00780c */ /* 0x000fe20003fa4270 */
[----:B------:R-:W-:Y:S01]  /*7fd0*/  MUFU.EX2 R90, R136 ;  /* 0x00000088005a7308 */ /* 0x000fe20000000800 */
[----:B------:R-:W-:Y:S02]  /*7fe0*/  FSEL R91, R91, -INF , P4 ;  /* 0xff8000005b5b7808 */ /* 0x000fe40002000000 */
[----:B------:R-:W-:Y:S02]  /*7ff0*/  FMNMX.FTZ R132, R102, R105, !PT ;  /* 0x0000006966847209 */ /* 0x000fe40007810000 */
[----:B------:R-:W-:-:S02]  /*8000*/  ISETP.GT.AND P3, PT, R13, 0x69, PT ;  /* 0x000000690d00780c */ /* 0x000fc40003f64270 */
[----:B------:R-:W-:Y:S01]  /*8010*/  FSEL R94, R94, -INF , P5 ;  /* 0xff8000005e5e7808 */ /* 0x000fe20002800000 */
[----:B------:R-:W-:Y:S01]  /*8020*/  MUFU.EX2 R15, R15 ;  /* 0x0000000f000f7308 */ /* 0x000fe20000000800 */
[----:B------:R-:W-:Y:S01]  /*8030*/  FMNMX.FTZ R105, R91, R132, !PT ;  /* 0x000000845b697209 */ /* 0x000fe20007810000 */
[----:B------:R-:W-:Y:S01]  /*8040*/  FFMA.FTZ R132, R109, UR4, -R9 ;  /* 0x000000046d847c23 */ /* 0x000fe20008010809 */
[----:B------:R-:W-:Y:S01]  /*8050*/  FSEL R104, R95, -INF , P3 ;  /* 0xff8000005f687808 */ /* 0x000fe20001800000 */
[----:B------:R-:W-:Y:S02]  /*8060*/  WARPGROUP.DEPBAR.LE gsb0, 0x0 ;  /* 0x00008000000079c5 */ /* 0x000fe40000010000 */
[----:B------:R-:W-:Y:S01]  /*8070*/  WARPGROUP.ARRIVE ;  /* 0x00000000000079c5 */ /* 0x000fe20000000000 */
[----:B------:R-:W-:Y:S01]  /*8080*/  ISETP.GT.AND P3, PT, R13, 0x70, PT ;  /* 0x000000700d00780c */ /* 0x000fe20003f64270 */
[----:B------:R-:W-:Y:S01]  /*8090*/  MUFU.EX2 R95, R137 ;  /* 0x00000089005f7308 */ /* 0x000fe20000000800 */
[----:B------:R-:W-:-:S02]  /*80a0*/  FMNMX.FTZ R133, R94, R105, !PT ;  /* 0x000000695e857209 */ /* 0x000fc40007810000 */
[C---:B------:R-:W-:Y:S01]  /*80b0*/  ISETP.GT.AND P4, PT, R13.reuse, 0x71, PT ;  /* 0x000000710d00780c */ /* 0x040fe20003f84270 */
[----:B------:R-:W-:Y:S01]  /*80c0*/  HGMMA.64x96x16.F32.BF16 R24, gdesc[UR32].tnspB, R24, gsb0 ;  /* 0x41600000201879f0 */ /* 0x000fe20008001818 */
[----:B------:R-:W-:Y:S01]  /*80d0*/  UIADD3 UR32, UR10, 0x780, URZ ;  /* 0x000007800a207890 */ /* 0x000fe2000fffe03f */
[----:B------:R-:W-:Y:S01]  /*80e0*/  FSEL R105, R82, -INF , P3 ;  /* 0xff80000052697808 */ /* 0x000fe20001800000 */
[----:B------:R-:W-:Y:S01]  /*80f0*/  UIADD3 UR34, UR11, 0x140, URZ ;  /* 0x000001400b227890 */ /* 0x000fe2000fffe03f */
[----:B------:R-:W-:Y:S01]  /*8100*/  FMNMX.FTZ R108, R104, R133, !PT ;  /* 0x00000085686c7209 */ /* 0x000fe20007810000 */
[----:B------:R-:W-:Y:S01]  /*8110*/  UMOV UR33, 0xc0000010 ;  /* 0xc000001000217882 */ /* 0x000fe20000000000 */
[----:B------:R-:W-:Y:S01]  /*8120*/  UMOV UR35, 0x80000020 ;  /* 0x8000002000237882 */ /* 0x000fe20000000000 */
[----:B------:R-:W-:Y:S01]  /*8130*/  ISETP.GT.AND P5, PT, R13, 0x78, PT ;  /* 0x000000780d00780c */ /* 0x000fe20003fa4270 */
[----:B------:R-:W-:Y:S01]  /*8140*/  FFMA.FTZ R133, R96, UR4, -R9 ;  /* 0x0000000460857c23 */ /* 0x000fe20008010809 */
[----:B------:R-:W-:Y:S01]  /*8150*/  FSEL R83, R83, -INF , P4 ;  /* 0xff80000053537808 */ /* 0x000fe20002000000 */
[----:B------:R0:W-:Y:S01]  /*8160*/  MUFU.EX2 R82, R132 ;  /* 0x0000008400527308 */ /* 0x0001e20000000800 */
[----:B------:R-:W-:-:S02]  /*8170*/  FMNMX.FTZ R108, R105, R108, !PT ;  /* 0x0000006c696c7209 */ /* 0x000fc40007810000 */
[----:B------:R-:W-:Y:S02]  /*8180*/  ISETP.GT.AND P3, PT, R13, 0x79, PT ;  /* 0x000000790d00780c */ /* 0x000fe40003f64270 */
[----:B------:R-:W-:Y:S02]  /*8190*/  FSEL R86, R86, -INF , P5 ;  /* 0xff80000056567808 */ /* 0x000fe40002800000 */
[----:B------:R-:W-:Y:S01]  /*81a0*/  FMNMX.FTZ R109, R83, R108, !PT ;  /* 0x0000006c536d7209 */ /* 0x000fe20007810000 */
[----:B------:R-:W-:Y:S01]  /*81b0*/  FFMA.FTZ R108, R97, UR4, -R9 ;  /* 0x00000004616c7c23 */ /* 0x000fe20008010809 */
[----:B------:R-:W-:Y:S01]  /*81c0*/  FSEL R96, R87, -INF , P3 ;  /* 0xff80000057607808 */ /* 0x000fe20001800000 */
[----:B------:R-:W-:Y:S01]  /*81d0*/  MUFU.EX2 R21, R21 ;  /* 0x0000001500157308 */ /* 0x000fe20000000800 */
[----:B------:R-:W-:Y:S02]  /*81e0*/  ISETP.GT.AND P3, PT, R13, 0x80, PT ;  /* 0x000000800d00780c */ /* 0x000fe40003f64270 */
[----:B------:R-:W-:-:S02]  /*81f0*/  FMNMX.FTZ R109, R86, R109, !PT ;  /* 0x0000006d566d7209 */ /* 0x000fc40007810000 */
[----:B------:R-:W-:Y:S02]  /*8200*/  FSEL R97, R74, -INF , P3 ;  /* 0xff8000004a617808 */ /* 0x000fe40001800000 */
[C---:B------:R-:W-:Y:S01]  /*8210*/  ISETP.GT.AND P4, PT, R13.reuse, 0x81, PT ;  /* 0x000000810d00780c */ /* 0x040fe20003f84270 */
[----:B------:R1:W-:Y:S01]  /*8220*/  MUFU.EX2 R87, R133 ;  /* 0x0000008500577308 */ /* 0x0003e20000000800 */
[----:B------:R-:W-:Y:S02]  /*8230*/  FMNMX.FTZ R74, R96, R109, !PT ;  /* 0x0000006d604a7209 */ /* 0x000fe40007810000 */
[----:B------:R-:W-:Y:S02]  /*8240*/  ISETP.GT.AND P5, PT, R13, 0x88, PT ;  /* 0x000000880d00780c */ /* 0x000fe40003fa4270 */
[----:B------:R-:W-:Y:S02]  /*8250*/  FSEL R109, R75, -INF , P4 ;  /* 0xff8000004b6d7808 */ /* 0x000fe40002000000 */
[----:B------:R-:W-:Y:S01]  /*8260*/  FMNMX.FTZ R74, R97, R74, !PT ;  /* 0x0000004a614a7209 */ /* 0x000fe20007810000 */
[----:B------:R-:W-:Y:S01]  /*8270*/  MUFU.EX2 R120, R120 ;  /* 0x0000007800787308 */ /* 0x000fe20000000800 */
[----:B------:R-:W-:-:S02]  /*8280*/  ISETP.GT.AND P3, PT, R13, 0x89, PT ;  /* 0x000000890d00780c */ /* 0x000fc40003f64270 */
[----:B0-----:R-:W-:Y:S02]  /*8290*/  FSEL R132, R78, -INF , P5 ;  /* 0xff8000004e847808 */ /* 0x001fe40002800000 */
[----:B------:R-:W-:Y:S02]  /*82a0*/  FMNMX.FTZ R13, R109, R74, !PT ;  /* 0x0000004a6d0d7209 */ /* 0x000fe40007810000 */
[----:B-1----:R-:W-:Y:S01]  /*82b0*/  FSEL R133, R79, -INF , P3 ;  /* 0xff8000004f857808 */ /* 0x002fe20001800000 */
[----:B------:R0:W-:Y:S01]  /*82c0*/  MUFU.EX2 R78, R100 ;  /* 0x00000064004e7308 */ /* 0x0001e20000000800 */
[----:B------:R-:W-:Y:S01]  /*82d0*/  FMNMX.FTZ R74, R132, R13, !PT ;  /* 0x0000000d844a7209 */ /* 0x000fe20007810000 */
[--C-:B------:R-:W-:Y:S01]  /*82e0*/  FFMA.FTZ R79, R101, UR4, -R9.reuse ;  /* 0x00000004654f7c23 */ /* 0x100fe20008010809 */
[----:B------:R-:W-:Y:S02]  /*82f0*/  FFMA.FTZ R101, R73, UR4, -R9 ;  /* 0x0000000449657c23 */ /* 0x000fe40008010809 */
[----:B------:R-:W-:-:S03]  /*8300*/  FMNMX.FTZ R13, R133, R74, !PT ;  /* 0x0000004a850d7209 */ /* 0x000fc60007810000 */
[----:B------:R-:W-:Y:S01]  /*8310*/  MUFU.EX2 R121, R121 ;  /* 0x0000007900797308 */ /* 0x000fe20000000800 */
[----:B0-----:R-:W-:Y:S01]  /*8320*/  FFMA.FTZ R100, R72, UR4, -R9 ;  /* 0x0000000448647c23 */ /* 0x001fe20008010809 */
[----:B------:R-:W0:Y:S01]  /*8330*/  SHFL.BFLY PT, R74, R13, 0x2, 0x1f ;  /* 0x0c401f000d4a7f89 */ /* 0x000e2200000e0000 */
[----:B------:R-:W-:-:S05]  /*8340*/  FSEL R72, R0, RZ, P2 ;  /* 0x000000ff00487208 */ /* 0x000fca0001000000 */
[----:B------:R-:W-:Y:S01]  /*8350*/  FADD.FTZ R72, -R72, R7 ;  /* 0x0000000748487221 */ /* 0x000fe20000010100 */
[----:B------:R-:W-:Y:S03]  /*8360*/  MUFU.EX2 R124, R124 ;  /* 0x0000007c007c7308 */ /* 0x000fe60000000800 */
[----:B------:R-:W-:-:S05]  /*8370*/  FMUL.FTZ R72, R72, UR4 ;  /* 0x0000000448487c20 */ /* 0x000fca0008410000 */
[----:B------:R-:W-:Y:S08]  /*8380*/  MUFU.EX2 R112, R112 ;  /* 0x0000007000707308 */ /* 0x000ff00000000800 */
[----:B------:R-:W-:Y:S01]  /*8390*/  MUFU.EX2 R99, R99 ;  /* 0x0000006300637308 */ /* 0x000fe20000000800 */
[----:B0-----:R-:W-:-:S05]  /*83a0*/  FMNMX.FTZ R74, R13, R74, !PT ;  /* 0x0000004a0d4a7209 */ /* 0x001fca0007810000 */
[----:B------:R-:W0:Y:S02]  /*83b0*/  SHFL.BFLY PT, R13, R74, 0x1, 0x1f ;  /* 0x0c201f004a0d7f89 */ /* 0x000e2400000e0000 */
[----:B------:R-:W-:Y:S08]  /*83c0*/  MUFU.EX2 R108, R108 ;  /* 0x0000006c006c7308 */ /* 0x000ff00000000800 */
[----:B------:R-:W-:Y:S08]  /*83d0*/  MUFU.EX2 R79, R79 ;  /* 0x0000004f004f7308 */ /* 0x000ff00000000800 */
[----:B------:R-:W-:Y:S01]  /*83e0*/  MUFU.EX2 R88, R88 ;  /* 0x0000005800587308 */ /* 0x000fe20000000800 */
[----:B------:R-:W-:-:S02]  /*83f0*/  WARPGROUP.DEPBAR.LE gsb0, 0x0 ;  /* 0x00008000000079c5 */ /* 0x000fc40000010000 */
[----:B------:R-:W-:Y:S01]  /*8400*/  WARPGROUP.ARRIVE ;  /* 0x00000000000079c5 */ /* 0x000fe20000000000 */
[----:B0-----:R-:W-:Y:S01]  /*8410*/  FMNMX.FTZ R13, R74, R13, !PT ;  /* 0x0000000d4a0d7209 */ /* 0x001fe20007810000 */
[----:B------:R-:W-:-:S03]  /*8420*/  FFMA.FTZ R74, R77, UR4, -R9 ;  /* 0x000000044d4a7c23 */ /* 0x000fc60008010809 */
[----:B------:R-:W-:Y:S01]  /*8430*/  MUFU.EX2 R89, R89 ;  /* 0x0000005900597308 */ /* 0x000fe20000000800 */
[----:B------:R-:W-:Y:S01]  /*8440*/  HGMMA.64x96x16.F32.BF16 R24, gdesc[UR32].tnspB, R24, gsb0 ;  /* 0x41600000201879f0 */ /* 0x000fe20008001818 */
[----:B------:R-:W-:Y:S01]  /*8450*/  UIADD3 UR32, UR10, 0x900, URZ ;  /* 0x000009000a207890 */ /* 0x000fe2000fffe03f */
[C---:B------:R-:W-:Y:S01]  /*8460*/  FMUL.FTZ R136, R13.reuse, UR4 ;  /* 0x000000040d887c20 */ /* 0x040fe20008410000 */
[----:B------:R-:W-:Y:S01]  /*8470*/  UIADD3 UR34, UR11, 0x180, URZ ;  /* 0x000001800b227890 */ /* 0x000fe2000fffe03f */
[----:B------:R-:W-:Y:S01]  /*8480*/  FSETP.NEU.FTZ.AND P2, PT, R13, -INF , PT ;  /* 0xff8000000d00780b */ /* 0x000fe20003f5d000 */
[----:B------:R-:W-:Y:S01]  /*8490*/  UMOV UR33, 0xc0000010 ;  /* 0xc000001000217882 */ /* 0x000fe20000000000 */
[----:B------:R-:W-:Y:S01]  /*84a0*/  UMOV UR35, 0x80000020 ;  /* 0x8000002000237882 */ /* 0x000fe20000000000 */
[----:B------:R0:W1:Y:S01]  /*84b0*/  MUFU.EX2 R77, R72 ;  /* 0x00000048004d7308 */ /* 0x0000620000000800 */
[----:B------:R-:W-:-:S05]  /*84c0*/  FSEL R136, R136, RZ, P2 ;  /* 0x000000ff88887208 */ /* 0x000fca0001000000 */
[--C-:B------:R-:W-:Y:S01]  /*84d0*/  FFMA.FTZ R137, R143, UR4, -R136.reuse ;  /* 0x000000048f897c23 */ /* 0x100fe20008010888 */
[--C-:B------:R-:W-:Y:S01]  /*84e0*/  FFMA.FTZ R75, R142, UR4, -R136.reuse ;  /* 0x000000048e4b7c23 */ /* 0x100fe20008010888 */
[----:B------:R-:W2:Y:S01]  /*84f0*/  S2R R143, SR_TID.X ;  /* 0x00000000008f7919 */ /* 0x000ea20000002100 */
[----:B0-----:R-:W-:Y:S01]  /*8500*/  FSEL R72, R13, RZ, P2 ;  /* 0x000000ff0d487208 */ /* 0x001fe20001000000 */
[----:B------:R0:W-:Y:S01]  /*8510*/  MUFU.EX2 R7, R74 ;  /* 0x0000004a00077308 */ /* 0x0001e20000000800 */
[--C-:B------:R-:W-:Y:S01]  /*8520*/  FFMA.FTZ R73, R138, UR4, -R136.reuse ;  /* 0x000000048a497c23 */ /* 0x100fe20008010888 */
[--C-:B------:R-:W-:Y:S01]  /*8530*/  FFMA.FTZ R9, R139, UR4, -R136.reuse ;  /* 0x000000048b097c23 */ /* 0x100fe20008010888 */
[--C-:B------:R-:W-:Y:S01]  /*8540*/  FFMA.FTZ R140, R135, UR4, -R136.reuse ;  /* 0x00000004878c7c23 */ /* 0x100fe20008010888 */
[--C-:B------:R-:W-:Y:S01]  /*8550*/  FFMA.FTZ R135, R118, UR4, -R136.reuse ;  /* 0x0000000476877c23 */ /* 0x100fe20008010888 */
[----:B------:R-:W-:Y:S01]  /*8560*/  FFMA.FTZ R118, R113, UR4, -R136 ;  /* 0x0000000471767c23 */ /* 0x000fe20008010888 */
[----:B------:R-:W-:-:S02]  /*8570*/  IMAD.U32 R113, RZ, RZ, UR36 ;  /* 0x00000024ff717e24 */ /* 0x000fc4000f8e00ff */
[--C-:B------:R-:W-:Y:S01]  /*8580*/  FFMA.FTZ R139, R131, UR4, -R136.reuse ;  /* 0x00000004838b7c23 */ /* 0x100fe20008010888 */
[----:B------:R-:W-:Y:S01]  /*8590*/  MUFU.EX2 R73, R73 ;  /* 0x0000004900497308 */ /* 0x000fe20000000800 */
[----:B0-----:R-:W-:Y:S01]  /*85a0*/  FADD.FTZ R74, -R72, R5 ;  /* 0x00000005484a7221 */ /* 0x001fe20000010100 */
[--C-:B------:R-:W-:Y:S01]  /*85b0*/  FFMA.FTZ R131, R114, UR4, -R136.reuse ;  /* 0x0000000472837c23 */ /* 0x100fe20008010888 */
[----:B------:R-:W-:Y:S01]  /*85c0*/  @!P1 LEA R113, R113, UR37, 0x3 ;  /* 0x0000002571719c11 */ /* 0x000fe2000f8e18ff */
[----:B------:R-:W-:Y:S01]  /*85d0*/  FFMA.FTZ R138, R130, UR4, -R136 ;  /* 0x00000004828a7c23 */ /* 0x000fe20008010888 */
[----:B-1----:R-:W-:Y:S01]  /*85e0*/  FFMA.FTZ R114, R77, R4, R10 ;  /* 0x000000044d727223 */ /* 0x002fe2000001000a */
[--C-:B------:R-:W-:Y:S01]  /*85f0*/  FFMA.FTZ R134, R134, UR4, -R136.reuse ;  /* 0x0000000486867c23 */ /* 0x100fe20008010888 */
[--C-:B------:R-:W-:Y:S01]  /*8600*/  FFMA.FTZ R141, R119, UR4, -R136.reuse ;  /* 0x00000004778d7c23 */ /* 0x100fe20008010888 */
        /* <DEDUP_REMOVED lines=9> */
[----:B------:R-:W-:Y:S01]  /*86a0*/  FFMA.FTZ R107, R107, UR4, -R136 ;  /* 0x000000046b6b7c23 */ /* 0x000fe20008010888 */
[----:B------:R-:W-:-:S02]  /*86b0*/  IMAD.U32 R122, RZ, RZ, UR6 ;  /* 0x00000006ff7a7e24 */ /* 0x000fc4000f8e00ff */
[--C-:B------:R-:W-:Y:S01]  /*86c0*/  FFMA.FTZ R104, R104, UR4, -R136.reuse ;  /* 0x0000000468687c23 */ /* 0x100fe20008010888 */
[--C-:B------:R-:W-:Y:S01]  /*86d0*/  FFMA.FTZ R105, R105, UR4, -R136.reuse ;  /* 0x0000000469697c23 */ /* 0x100fe20008010888 */
[--C-:B------:R-:W-:Y:S01]  /*86e0*/  FFMA.FTZ R96, R96, UR4, -R136.reuse ;  /* 0x0000000460607c23 */ /* 0x100fe20008010888 */
[----:B--2---:R-:W-:Y:S01]  /*86f0*/  SHF.R.U32.HI R142, RZ, 0x7, R143 ;  /* 0x00000007ff8e7819 */ /* 0x004fe2000001168f */
[--C-:B------:R-:W-:Y:S01]  /*8700*/  FFMA.FTZ R132, R132, UR4, -R136.reuse ;  /* 0x0000000484847c23 */ /* 0x100fe20008010888 */
[----:B------:R-:W-:Y:S01]  /*8710*/  ISETP.GE.U32.AND P2, PT, R143, 0x180, PT ;  /* 0x000001808f00780c */ /* 0x000fe20003f46070 */
[----:B------:R-:W-:Y:S01]  /*8720*/  MUFU.EX2 R137, R137 ;  /* 0x0000008900897308 */ /* 0x000fe20000000800 */
[----:B------:R-:W-:Y:S01]  /*8730*/  @!P1 LEA R116, R122, UR37, 0x3 ;  /* 0x000000257a749c11 */ /* 0x000fe2000f8e18ff */
[----:B------:R-:W-:Y:S02]  /*8740*/  VIADD R5, R142, 0x9 ;  /* 0x000000098e057836 */ /* 0x000fe40000000000 */
[--C-:B------:R-:W-:Y:S01]  /*8750*/  FFMA.FTZ R133, R133, UR4, -R136.reuse ;  /* 0x0000000485857c23 */ /* 0x100fe20008010888 */
[----:B------:R-:W-:Y:S01]  /*8760*/  FFMA.FTZ R97, R97, UR4, -R136 ;  /* 0x0000000461617c23 */ /* 0x000fe20008010888 */
[----:B------:R-:W-:Y:S01]  /*8770*/  F2FP.BF16.F32.PACK_AB R122, R115, R124 ;  /* 0x0000007c737a723e */ /* 0x000fe200000010ff */
[----:B------:R-:W-:Y:S01]  /*8780*/  UMOV UR6, UR36 ;  /* 0x0000002400067c82 */ /* 0x000fe20008000000 */
[----:B------:R-:W-:Y:S01]  /*8790*/  SEL R72, R5, 0x9, !P2 ;  /* 0x0000000905487807 */ /* 0x000fe20005000000 */
[----:B------:R-:W-:Y:S01]  /*87a0*/  FMUL.FTZ R5, R74, UR4 ;  /* 0x000000044a057c20 */ /* 0x000fe20008410000 */
[----:B------:R-:W-:-:S02]  /*87b0*/  @!P1 VIADD R74, R113, 0x31c40 ;  /* 0x00031c40714a9836 */ /* 0x000fc40000000000 */
[----:B------:R-:W-:Y:S01]  /*87c0*/  FADD.FTZ R113, R11, R114 ;  /* 0x000000720b717221 */ /* 0x000fe20000010000 */
[----:B------:R-:W-:Y:S01]  /*87d0*/  MUFU.EX2 R138, R138 ;  /* 0x0000008a008a7308 */ /* 0x000fe20000000800 */
[----:B------:R-:W-:Y:S02]  /*87e0*/  @!P1 VIADD R114, R116, 0x31c60 ;  /* 0x00031c6074729836 */ /* 0x000fe40000000000 */
[----:B------:R-:W-:Y:S01]  /*87f0*/  FFMA.FTZ R116, R117, UR4, -R136 ;  /* 0x0000000475747c23 */ /* 0x000fe20008010888 */
[----:B------:R-:W-:Y:S01]  /*8800*/  @!P1 PRMT R74, RZ, 0x654, R74 ;  /* 0x00000654ff4a9816 */ /* 0x000fe2000000004a */
[----:B------:R-:W-:Y:S01]  /*8810*/  FADD.FTZ R113, R12, R113 ;  /* 0x000000710c717221 */ /* 0x000fe20000010000 */
[----:B------:R-:W-:Y:S02]  /*8820*/  PLOP3.LUT P2, PT, PT, PT, UP0, 0x80, 0x0 ;  /* 0x000000000000781c */ /* 0x000fe40003f4f008 */
[----:B------:R-:W-:Y:S01]  /*8830*/  @!P1 PRMT R114, RZ, 0x654, R114 ;  /* 0x00000654ff729816 */ /* 0x000fe20000000072 */
[----:B------:R-:W0:Y:S01]  /*8840*/  MUFU.EX2 R5, R5 ;  /* 0x0000000500057308 */ /* 0x000e220000000800 */
[----:B------:R-:W-:-:S07]  /*8850*/  FADD.FTZ R113, R8, R113 ;  /* 0x0000007108717221 */ /* 0x000fce0000010000 */
[----:B------:R-:W1:Y:S08]  /*8860*/  MUFU.EX2 R139, R139 ;  /* 0x0000008b008b7308 */ /* 0x000e700000000800 */
[----:B------:R-:W2:Y:S08]  /*8870*/  MUFU.EX2 R134, R134 ;  /* 0x0000008600867308 */ /* 0x000eb00000000800 */
[----:B------:R3:W-:Y:S08]  /*8880*/  MUFU.EX2 R4, R110 ;  /* 0x0000006e00047308 */ /* 0x0007f00000000800 */
[----:B------:R-:W4:Y:S01]  /*8890*/  MUFU.EX2 R140, R140 ;  /* 0x0000008c008c7308 */ /* 0x000f220000000800 */
[----:B------:R-:W-:-:S02]  /*88a0*/  WARPGROUP.DEPBAR.LE gsb0, 0x0 ;  /* 0x00008000000079c5 */ /* 0x000fc40000010000 */
[----:B------:R-:W-:Y:S01]  /*88b0*/  WARPGROUP.ARRIVE ;  /* 0x00000000000079c5 */ /* 0x000fe20000000000 */
[----:B---3--:R-:W-:-:S04]  /*88c0*/  FADD.FTZ R110, R14, R113 ;  /* 0x000000710e6e7221 */ /* 0x008fc80000010000 */
[----:B------:R-:W-:Y:S01]  /*88d0*/  FADD.FTZ R113, R15, R110 ;  /* 0x0000006e0f717221 */ /* 0x000fe20000010000 */
[----:B------:R-:W-:Y:S01]  /*88e0*/  HGMMA.64x96x16.F32.BF16 R24, gdesc[UR32].tnspB, R24, gsb0 ;  /* 0x41600000201879f0 */ /* 0x000fe20008001818 */
[----:B------:R-:W-:Y:S01]  /*88f0*/  UIADD3 UR32, UR10, 0xa80, URZ ;  /* 0x00000a800a207890 */ /* 0x000fe2000fffe03f */
[----:B------:R-:W3:Y:S01]  /*8900*/  MUFU.EX2 R130, R130 ;  /* 0x0000008200827308 */ /* 0x000ee20000000800 */
[----:B------:R-:W-:Y:S01]  /*8910*/  UIADD3 UR34, UR11, 0x1c0, URZ ;  /* 0x000001c00b227890 */ /* 0x000fe2000fffe03f */
[----:B------:R-:W-:Y:S01]  /*8920*/  UMOV UR33, 0xc0000010 ;  /* 0xc000001000217882 */ /* 0x000fe20000000000 */
[----:B------:R-:W-:-:S05]  /*8930*/  UMOV UR35, 0x80000020 ;  /* 0x8000002000237882 */ /* 0x000fca0000000000 */
[----:B------:R-:W5:Y:S08]  /*8940*/  MUFU.EX2 R123, R123 ;  /* 0x0000007b007b7308 */ /* 0x000f700000000800 */
[----:B------:R-:W5:Y:S08]  /*8950*/  MUFU.EX2 R126, R126 ;  /* 0x0000007e007e7308 */ /* 0x000f700000000800 */
        /* <DEDUP_REMOVED lines=18> */
[----:B------:R-:W-:Y:S01]  /*8a80*/  UMOV UR35, 0x80000020 ;  /* 0x8000002000237882 */ /* 0x000fe20000000000 */
[----:B------:R-:W-:-:S05]  /*8a90*/  UIADD3 UR10, UR7, -0x1, URZ ;  /* 0xffffffff070a7890 */ /* 0x000fca000fffe03f */
[----:B------:R-:W-:Y:S02]  /*8aa0*/  MUFU.EX2 R81, R81 ;  /* 0x0000005100517308 */ /* 0x000fe40000000800 */
[----:B------:R-:W-:-:S06]  /*8ab0*/  UMOV UR7, UR10 ;  /* 0x0000000a00077c82 */ /* 0x000fcc0008000000 */
        /* <DEDUP_REMOVED lines=11> */
[----:B------:R-:W-:Y:S03]  /*8b70*/  HGMMA.64x96x16.F32.BF16 R24, gdesc[UR32].tnspB, R24, gsb0 ;  /* 0x41600000201879f0 */ /* 0x000fe60008001818 */
[----:B------:R-:W-:Y:S02]  /*8b80*/  WARPGROUP.DEPBAR.LE gsb0, 0x0 ;  /* 0x00008000000079c5 */ /* 0x000fe40000010000 */
[----:B------:R1:W-:Y:S06]  /*8b90*/  BAR.ARV R72, 0x100 ;  /* 0x000400480000751d */ /* 0x0003ec0000002000 */
[----:B------:R2:W-:Y:S01]  /*8ba0*/  @!P1 SYNCS.ARRIVE.TRANS64.RED.A1T0 RZ, [R74+URZ], RZ ;  /* 0x000000ff4aff99a7 */ /* 0x0005e2000810043f */
[----:B0-----:R-:W-:Y:S01]  /*8bb0*/  FMUL.FTZ R26, R26, R5 ;  /* 0x000000051a1a7220 */ /* 0x001fe20000410000 */
[----:B-1----:R-:W-:Y:S01]  /*8bc0*/  FFMA.FTZ R72, R5, R3, R73 ;  /* 0x0000000305487223 */ /* 0x002fe20000010049 */
[----:B------:R-:W-:Y:S01]  /*8bd0*/  FFMA.FTZ R3, R129, UR4, -R136 ;  /* 0x0000000481037c23 */ /* 0x000fe20008010888 */
[----:B------:R-:W-:Y:S01]  /*8be0*/  F2FP.BF16.F32.PACK_AB R73, R9, R73 ;  /* 0x000000490949723e */ /* 0x000fe200000010ff */
[-C--:B------:R-:W-:Y:S01]  /*8bf0*/  FMUL.FTZ R27, R27, R5.reuse ;  /* 0x000000051b1b7220 */ /* 0x080fe20000410000 */
[-C--:B------:R-:W-:Y:S01]  /*8c00*/  FMUL.FTZ R30, R30, R5.reuse ;  /* 0x000000051e1e7220 */ /* 0x080fe20000410000 */
[----:B------:R-:W-:Y:S01]  /*8c10*/  FMUL.FTZ R31, R31, R5 ;  /* 0x000000051f1f7220 */ /* 0x000fe20000410000 */
[----:B--2---:R-:W-:Y:S01]  /*8c20*/  FADD.FTZ R74, R9, R72 ;  /* 0x00000048094a7221 */ /* 0x004fe20000010000 */
[----:B------:R-:W-:Y:S01]  /*8c30*/  F2FP.BF16.F32.PACK_AB R72, R11, R10 ;  /* 0x0000000a0b48723e */ /* 0x000fe200000010ff */
[----:B------:R0:W-:Y:S01]  /*8c40*/  @!P1 SYNCS.ARRIVE.TRANS64.RED.A1T0 RZ, [R114+URZ], RZ ;  /* 0x000000ff72ff99a7 */ /* 0x0001e2000810043f */
[----:B------:R-:W-:Y:S01]  /*8c50*/  F2FP.BF16.F32.PACK_AB R9, R139, R138 ;  /* 0x0000008a8b09723e */ /* 0x000fe200000010ff */
[----:B------:R-:W-:Y:S01]  /*8c60*/  FADD.FTZ R10, R75, R74 ;  /* 0x0000004a4b0a7221 */ /* 0x000fe20000010000 */
[----:B------:R-:W-:Y:S01]  /*8c70*/  F2FP.BF16.F32.PACK_AB R74, R8, R12 ;  /* 0x0000000c084a723e */ /* 0x000fe200000010ff */
[----:B------:R-:W-:Y:S01]  /*8c80*/  FFMA.FTZ R12, R128, UR4, -R136 ;  /* 0x00000004800c7c23 */ /* 0x000fe20008010888 */
[----:B------:R-:W-:Y:S01]  /*8c90*/  F2FP.BF16.F32.PACK_AB R8, R15, R14 ;  /* 0x0000000e0f08723e */ /* 0x000fe200000010ff */
[----:B------:R-:W-:Y:S01]  /*8ca0*/  FADD.FTZ R11, R137, R10 ;  /* 0x0000000a890b7221 */ /* 0x000fe20000010000 */
[----:B------:R-:W-:Y:S01]  /*8cb0*/  FADD.FTZ R10, R20, R113 ;  /* 0x00000071140a7221 */ /* 0x000fe20000010000 */
[--C-:B------:R-:W-:Y:S01]  /*8cc0*/  FFMA.FTZ R15, R102, UR4, -R136.reuse ;  /* 0x00000004660f7c23 */ /* 0x100fe20008010888 */
[----:B------:R-:W-:Y:S01]  /*8cd0*/  FFMA.FTZ R14, R103, UR4, -R136 ;  /* 0x00000004670e7c23 */ /* 0x000fe20008010888 */
[----:B------:R-:W-:Y:S01]  /*8ce0*/  FADD.FTZ R110, R138, R11 ;  /* 0x0000000b8a6e7221 */ /* 0x000fe20000010000 */
[C---:B------:R-:W-:Y:S01]  /*8cf0*/  FADD.FTZ R113, R21.reuse, R10 ;  /* 0x0000000a15717221 */ /* 0x040fe20000010000 */
[----:B------:R-:W-:Y:S01]  /*8d00*/  F2FP.BF16.F32.PACK_AB R10, R21, R20 ;  /* 0x00000014150a723e */ /* 0x000fe200000010ff */
[----:B------:R-:W-:Y:S01]  /*8d10*/  FFMA.FTZ R20, R91, UR4, -R136 ;  /* 0x000000045b147c23 */ /* 0x000fe20008010888 */
[----:B------:R-:W-:Y:S01]  /*8d20*/  FADD.FTZ R11, R139, R110 ;  /* 0x0000006e8b0b7221 */ /* 0x000fe20000010000 */
[----:B------:R-:W-:Y:S01]  /*8d30*/  FADD.FTZ R102, R120, R113 ;  /* 0x0000007178667221 */ /* 0x000fe20000010000 */
[----:B------:R-:W-:Y:S01]  /*8d40*/  FFMA.FTZ R91, R94, UR4, -R136 ;  /* 0x000000045e5b7c23 */ /* 0x000fe20008010888 */
[----:B------:R-:W-:Y:S01]  /*8d50*/  F2FP.BF16.F32.PACK_AB R75, R137, R75 ;  /* 0x0000004b894b723e */ /* 0x000fe200000010ff */
[----:B------:R-:W-:Y:S01]  /*8d60*/  FADD.FTZ R11, R134, R11 ;  /* 0x0000000b860b7221 */ /* 0x000fe20000010000 */
[----:B------:R-:W-:Y:S01]  /*8d70*/  FADD.FTZ R103, R121, R102 ;  /* 0x0000006679677221 */ /* 0x000fe20000010000 */
[----:B------:R-:W1:Y:S01]  /*8d80*/  MUFU.EX2 R3, R3 ;  /* 0x0000000300037308 */ /* 0x000e620000000800 */
[----:B0-----:R-:W-:Y:S01]  /*8d90*/  F2FP.BF16.F32.PACK_AB R114, R98, R111 ;  /* 0x0000006f6272723e */ /* 0x001fe200000010ff */
[----:B----4-:R-:W-:Y:S01]  /*8da0*/  FADD.FTZ R21, R140, R11 ;  /* 0x0000000b8c157221 */ /* 0x010fe20000010000 */
[----:B------:R-:W-:Y:S01]  /*8db0*/  FADD.FTZ R102, R124, R103 ;  /* 0x000000677c667221 */ /* 0x000fe20000010000 */
[----:B------:R-:W-:Y:S01]  /*8dc0*/  F2FP.BF16.F32.PACK_AB R11, R140, R134 ;  /* 0x000000868c0b723e */ /* 0x000fe200000010ff */
[----:B------:R0:W-:Y:S01]  /*8dd0*/  STSM.16.M88.4 [R2+0x24300], R72 ;  /* 0x0243004802007844 */ /* 0x0001e20000000200 */
[----:B---3--:R-:W-:Y:S01]  /*8de0*/  FADD.FTZ R94, R130, R21 ;  /* 0x00000015825e7221 */ /* 0x008fe20000010000 */
[----:B------:R-:W-:Y:S01]  /*8df0*/  FADD.FTZ R103, R115, R102 ;  /* 0x0000006673677221 */ /* 0x000fe20000010000 */
[----:B------:R-:W-:Y:S01]  /*8e00*/  MUFU.EX2 R12, R12 ;  /* 0x0000000c000c7308 */ /* 0x000fe20000000800 */
[----:B------:R2:W-:Y:S01]  /*8e10*/  STSM.16.M88.4 [R2+0x25b00], R8 ;  /* 0x025b000802007844 */ /* 0x0005e20000000200 */
[----:B-----5:R-:W-:Y:S01]  /*8e20*/  FADD.FTZ R21, R123, R94 ;  /* 0x0000005e7b157221 */ /* 0x020fe20000010000 */
[----:B------:R-:W-:Y:S01]  /*8e30*/  FADD.FTZ R103, R112, R103 ;  /* 0x0000006770677221 */ /* 0x000fe20000010000 */
[--C-:B------:R-:W-:Y:S01]  /*8e40*/  FFMA.FTZ R94, R83, UR4, -R136.reuse ;  /* 0x00000004535e7c23 */ /* 0x100fe20008010888 */
[--C-:B------:R-:W-:Y:S01]  /*8e50*/  FFMA.FTZ R83, R86, UR4, -R136.reuse ;  /* 0x0000000456537c23 */ /* 0x100fe20008010888 */
[----:B------:R-:W-:Y:S01]  /*8e60*/  FADD.FTZ R102, R126, R21 ;  /* 0x000000157e667221 */ /* 0x000fe20000010000 */
[----:B------:R-:W-:Y:S01]  /*8e70*/  FADD.FTZ R86, R106, R103 ;  /* 0x000000676a567221 */ /* 0x000fe20000010000 */
[----:B------:R-:W-:Y:S01]  /*8e80*/  FFMA.FTZ R21, R109, UR4, -R136 ;  /* 0x000000046d157c23 */ /* 0x000fe20008010888 */
        /* <DEDUP_REMOVED lines=8> */
[----:B------:R-:W4:Y:S01]  /*8f10*/  MUFU.EX2 R15, R15 ;  /* 0x0000000f000f7308 */ /* 0x000f220000000800 */
[----:B------:R-:W-:Y:S01]  /*8f20*/  FADD.FTZ R102, R125, R102 ;  /* 0x000000667d667221 */ /* 0x000fe20000010000 */
[----:B------:R-:W-:Y:S01]  /*8f30*/  FADD.FTZ R109, R99, R110 ;  /* 0x0000006e636d7221 */ /* 0x000fe20000010000 */
[----:B------:R-:W-:Y:S01]  /*8f40*/  F2FP.BF16.F32.PACK_AB R123, R127, R126 ;  /* 0x0000007e7f7b723e */ /* 0x000fe200000010ff */
[----:B------:R-:W-:Y:S01]  /*8f50*/  FMUL.FTZ R35, R35, R5 ;  /* 0x0000000523237220 */ /* 0x000fe20000410000 */
[----:B------:R-:W-:Y:S01]  /*8f60*/  FADD.FTZ R102, R135, R102 ;  /* 0x0000006687667221 */ /* 0x000fe20000010000 */
[----:B------:R-:W-:Y:S01]  /*8f70*/  FADD.FTZ R110, R90, R109 ;  /* 0x0000006d5a6e7221 */ /* 0x000fe20000010000 */
[----:B-1----:R-:W-:Y:S01]  /*8f80*/  F2FP.BF16.F32.PACK_AB R109, R3, R116 ;  /* 0x00000074036d723e */ /* 0x002fe200000010ff */
[----:B------:R-:W1:Y:S01]  /*8f90*/  MUFU.EX2 R20, R20 ;  /* 0x0000001400147308 */ /* 0x000e620000000800 */
[----:B------:R-:W-:Y:S01]  /*8fa0*/  FADD.FTZ R103, R141, R102 ;  /* 0x000000668d677221 */ /* 0x000fe20000010000 */
[----:B---3--:R-:W-:Y:S01]  /*8fb0*/  F2FP.BF16.F32.PACK_AB R111, R14, R12 ;  /* 0x0000000c0e6f723e */ /* 0x008fe200000010ff */
[----:B------:R-:W-:Y:S01]  /*8fc0*/  STSM.16.M88.4 [R2+0x27300], R120 ;  /* 0x0273007802007844 */ /* 0x000fe20000000200 */
[----:B------:R-:W-:Y:S01]  /*8fd0*/  F2FP.BF16.F32.PACK_AB R112, R106, R112 ;  /* 0x000000706a70723e */ /* 0x000fe200000010ff */
[----:B------:R-:W-:Y:S01]  /*8fe0*/  FADD.FTZ R102, R118, R103 ;  /* 0x0000006776667221 */ /* 0x000fe20000010000 */
[----:B------:R-:W-:Y:S01]  /*8ff0*/  FADD.FTZ R103, R95, R110 ;  /* 0x0000006e5f677221 */ /* 0x000fe20000010000 */
[----:B------:R-:W-:Y:S01]  /*9000*/  F2FP.BF16.F32.PACK_AB R113, R125, R131 ;  /* 0x000000837d71723e */ /* 0x000fe200000010ff */
[----:B------:R-:W3:Y:S01]  /*9010*/  MUFU.EX2 R91, R91 ;  /* 0x0000005b005b7308 */ /* 0x000ee20000000800 */
[----:B------:R-:W-:Y:S01]  /*9020*/  FADD.FTZ R102, R107, R102 ;  /* 0x000000666b667221 */ /* 0x000fe20000010000 */
[----:B0-----:R-:W-:Y:S01]  /*9030*/  FADD.FTZ R72, R82, R103 ;  /* 0x0000006752487221 */ /* 0x001fe20000010000 */
[----:B------:R-:W-:Y:S01]  /*9040*/  F2FP.BF16.F32.PACK_AB R115, R141, R135 ;  /* 0x000000878d73723e */ /* 0x000fe200000010ff */
[----:B------:R-:W-:Y:S01]  /*9050*/  FMUL.FTZ R38, R38, R5 ;  /* 0x0000000526267220 */ /* 0x000fe20000410000 */
[----:B--2---:R-:W-:Y:S01]  /*9060*/  FADD.FTZ R9, R119, R102 ;  /* 0x0000006677097221 */ /* 0x004fe20000010000 */
[----:B------:R-:W-:Y:S01]  /*9070*/  FADD.FTZ R11, R87, R72 ;  /* 0x00000048570b7221 */ /* 0x000fe20000010000 */
[----:B------:R-:W-:Y:S01]  /*9080*/  F2FP.BF16.F32.PACK_AB R110, R79, R78 ;  /* 0x0000004e4f6e723e */ /* 0x000fe200000010ff */
[----:B------:R-:W0:Y:S01]  /*9090*/  MUFU.EX2 R86, R104 ;  /* 0x0000006800567308 */ /* 0x000e220000000800 */
[----:B------:R-:W-:Y:S01]  /*90a0*/  FADD.FTZ R9, R4, R9 ;  /* 0x0000000904097221 */ /* 0x000fe20000010000 */
[C---:B------:R-:W-:Y:S01]  /*90b0*/  FADD.FTZ R11, R108.reuse, R11 ;  /* 0x0000000b6c0b7221 */ /* 0x040fe20000010000 */
[----:B------:R-:W-:Y:S01]  /*90c0*/  STSM.16.M88.4 [R2+0x28b00], R112 ;  /* 0x028b007002007844 */ /* 0x000fe20000000200 */
[----:B------:R-:W-:Y:S01]  /*90d0*/  F2FP.BF16.F32.PACK_AB R108, R108, R87 ;  /* 0x000000576c6c723e */ /* 0x000fe200000010ff */
[----:B------:R-:W-:Y:S01]  /*90e0*/  FADD.FTZ R8, R116, R9 ;  /* 0x0000000974087221 */ /* 0x000fe20000010000 */
[----:B------:R-:W-:Y:S01]  /*90f0*/  FADD.FTZ R10, R78, R11 ;  /* 0x0000000b4e0a7221 */ /* 0x000fe20000010000 */
[----:B------:R-:W-:Y:S01]  /*9100*/  F2FP.BF16.F32.PACK_AB R102, R7, R76 ;  /* 0x0000004c0766723e */ /* 0x000fe200000010ff */
[----:B------:R-:W2:Y:S01]  /*9110*/  MUFU.EX2 R94, R94 ;  /* 0x0000005e005e7308 */ /* 0x000ea20000000800 */
[----:B------:R-:W-:Y:S01]  /*9120*/  FADD.FTZ R9, R3, R8 ;  /* 0x0000000803097221 */ /* 0x000fe20000010000 */
[----:B------:R-:W-:Y:S01]  /*9130*/  FADD.FTZ R11, R79, R10 ;  /* 0x0000000a4f0b7221 */ /* 0x000fe20000010000 */
[----:B------:R-:W-:Y:S01]  /*9140*/  F2FP.BF16.F32.PACK_AB R8, R90, R99 ;  /* 0x000000635a08723e */ /* 0x000fe200000010ff */
[----:B------:R-:W-:Y:S01]  /*9150*/  FMUL.FTZ R39, R39, R5 ;  /* 0x0000000527277220 */ /* 0x000fe20000410000 */
[----:B------:R-:W-:Y:S01]  /*9160*/  FADD.FTZ R9, R12, R9 ;  /* 0x000000090c097221 */ /* 0x000fe20000010000 */
[----:B------:R-:W-:Y:S01]  /*9170*/  FADD.FTZ R74, R88, R11 ;  /* 0x0000000b584a7221 */ /* 0x000fe20000010000 */
[----:B------:R-:W-:Y:S01]  /*9180*/  F2FP.BF16.F32.PACK_AB R10, R82, R95 ;  /* 0x0000005f520a723e */ /* 0x000fe200000010ff */
[----:B------:R-:W5:Y:S01]  /*9190*/  MUFU.EX2 R83, R83 ;  /* 0x0000005300537308 */ /* 0x000f620000000800 */
[----:B------:R-:W-:Y:S01]  /*91a0*/  FADD.FTZ R72, R14, R9 ;  /* 0x000000090e487221 */ /* 0x000fe20000010000 */
[C---:B------:R-:W-:Y:S01]  /*91b0*/  FADD.FTZ R9, R89.reuse, R74 ;  /* 0x0000004a59097221 */ /* 0x040fe20000010000 */
[----:B------:R-:W-:Y:S01]  /*91c0*/  F2FP.BF16.F32.PACK_AB R88, R89, R88 ;  /* 0x000000585958723e */ /* 0x000fe200000010ff */
[----:B------:R-:W-:Y:S01]  /*91d0*/  FMUL.FTZ R42, R42, R5 ;  /* 0x000000052a2a7220 */ /* 0x000fe20000410000 */
[----:B----4-:R-:W-:Y:S01]  /*91e0*/  FADD.FTZ R11, R15, R72 ;  /* 0x000000480f0b7221 */ /* 0x010fe20000010000 */
[----:B------:R-:W-:Y:S01]  /*91f0*/  FADD.FTZ R74, R92, R9 ;  /* 0x000000095c4a7221 */ /* 0x000fe20000010000 */
[----:B------:R-:W-:Y:S01]  /*9200*/  F2FP.BF16.F32.PACK_AB R9, R107, R118 ;  /* 0x000000766b09723e */ /* 0x000fe200000010ff */
[----:B------:R-:W4:Y:S01]  /*9210*/  MUFU.EX2 R98, R97 ;  /* 0x0000006100627308 */ /* 0x000f220000000800 */
[----:B-1----:R-:W-:Y:S01]  /*9220*/  FADD.FTZ R72, R20, R11 ;  /* 0x0000000b14487221 */ /* 0x002fe20000010000 */
[----:B------:R-:W-:Y:S01]  /*9230*/  FADD.FTZ R75, R93, R74 ;  /* 0x0000004a5d4b7221 */ /* 0x000fe20000010000 */
[----:B------:R-:W-:Y:S01]  /*9240*/  F2FP.BF16.F32.PACK_AB R11, R4, R119 ;  /* 0x00000077040b723e */ /* 0x000fe200000010ff */
[----:B------:R-:W-:Y:S01]  /*9250*/  FMUL.FTZ R43, R43, R5 ;  /* 0x000000052b2b7220 */ /* 0x000fe20000410000 */
[----:B---3--:R-:W-:Y:S01]  /*9260*/  FADD.FTZ R73, R91, R72 ;  /* 0x000000485b497221 */ /* 0x008fe20000010000 */
[----:B------:R-:W-:Y:S01]  /*9270*/  FADD.FTZ R72, R80, R75 ;  /* 0x0000004b50487221 */ /* 0x000fe20000010000 */
[----:B------:R-:W-:Y:S01]  /*9280*/  F2FP.BF16.F32.PACK_AB R90, R93, R92 ;  /* 0x0000005c5d5a723e */ /* 0x000fe200000010ff */
[----:B------:R1:W3:Y:S01]  /*9290*/  MUFU.EX2 R74, R21 ;  /* 0x00000015004a7308 */ /* 0x0002e20000000800 */
[----:B0-----:R-:W-:Y:S01]  /*92a0*/  FADD.FTZ R4, R86, R73 ;  /* 0x0000004956047221 */ /* 0x001fe20000010000 */
[C---:B------:R-:W-:Y:S01]  /*92b0*/  FADD.FTZ R73, R81.reuse, R72 ;  /* 0x0000004851497221 */ /* 0x040fe20000010000 */
[----:B------:R0:W-:Y:S01]  /*92c0*/  STSM.16.M88.4 [R2+0x2a300], R8 ;  /* 0x02a3000802007844 */ /* 0x0001e20000000200 */
[----:B------:R-:W-:Y:S01]  /*92d0*/  F2FP.BF16.F32.PACK_AB R80, R81, R80 ;  /* 0x000000505150723e */ /* 0x000fe200000010ff */
[----:B------:R-:W-:Y:S01]  /*92e0*/  FADD.FTZ R3, R105, R4 ;  /* 0x0000000469037221 */ /* 0x000fe20000010000 */
[----:B------:R-:W-:Y:S01]  /*92f0*/  FADD.FTZ R12, R84, R73 ;  /* 0x00000049540c7221 */ /* 0x000fe20000010000 */
[----:B------:R-:W-:Y:S01]  /*9300*/  F2FP.BF16.F32.PACK_AB R89, R20, R15 ;  /* 0x0000000f1459723e */ /* 0x000fe200000010ff */
[----:B------:R3:W-:Y:S01]  /*9310*/  STSM.16.M88.4 [R2+0x2bb00], R108 ;  /* 0x02bb006c02007844 */ /* 0x0007e20000000200 */
[----:B--2---:R-:W-:Y:S01]  /*9320*/  FADD.FTZ R4, R94, R3 ;  /* 0x000000035e047221 */ /* 0x004fe20000010000 */
[----:B-1----:R-:W-:Y:S01]  /*9330*/  FADD.FTZ R21, R85, R12 ;  /* 0x0000000c55157221 */ /* 0x002fe20000010000 */
[----:B------:R-:W-:Y:S01]  /*9340*/  F2FP.BF16.F32.PACK_AB R91, R86, R91 ;  /* 0x0000005b565b723e */ /* 0x000fe200000010ff */
[----:B------:R-:W-:Y:S01]  /*9350*/  FMUL.FTZ R46, R46, R5 ;  /* 0x000000052e2e7220 */ /* 0x000fe20000410000 */
[----:B-----5:R-:W-:Y:S01]  /*9360*/  FADD.FTZ R3, R83, R4 ;  /* 0x0000000453037221 */ /* 0x020fe20000010000 */
[----:B------:R-:W-:Y:S01]  /*9370*/  FADD.FTZ R4, R100, R21 ;  /* 0x0000001564047221 */ /* 0x000fe20000010000 */
[----:B------:R-:W-:Y:S01]  /*9380*/  F2FP.BF16.F32.PACK_AB R82, R85, R84 ;  /* 0x000000545552723e */ /* 0x000fe200000010ff */
[----:B------:R1:W-:Y:S01]  /*9390*/  STSM.16.M88.4 [R2+0x2d300], R88 ;  /* 0x02d3005802007844 */ /* 0x0003e20000000200 */
[C---:B------:R-:W-:Y:S01]  /*93a0*/  F2FP.BF16.F32.PACK_AB R100, R101.reuse, R100 ;  /* 0x000000646564723e */ /* 0x040fe200000010ff */
[----:B------:R-:W-:Y:S01]  /*93b0*/  FADD.FTZ R3, R96, R3 ;  /* 0x0000000360037221 */ /* 0x000fe20000010000 */
[----:B0-----:R-:W-:Y:S01]  /*93c0*/  FADD.FTZ R9, R101, R4 ;  /* 0x0000000465097221 */ /* 0x001fe20000010000 */
[----:B------:R-:W-:Y:S01]  /*93d0*/  F2FP.BF16.F32.PACK_AB R81, R94, R105 ;  /* 0x000000695e51723e */ /* 0x000fe200000010ff */
[----:B------:R-:W-:Y:S01]  /*93e0*/  FMUL.FTZ R47, R47, R5 ;  /* 0x000000052f2f7220 */ /* 0x000fe20000410000 */
[----:B------:R-:W-:Y:S01]  /*93f0*/  F2FP.BF16.F32.PACK_AB R83, R96, R83 ;  /* 0x000000536053723e */ /* 0x000fe200000010ff */
[----:B----4-:R-:W-:Y:S01]  /*9400*/  FADD.FTZ R3, R98, R3 ;  /* 0x0000000362037221 */ /* 0x010fe20000010000 */
[----:B---3--:R-:W-:Y:S01]  /*9410*/  F2FP.BF16.F32.PACK_AB R101, R74, R98 ;  /* 0x000000624a65723e */ /* 0x008fe200000010ff */
[----:B------:R-:W-:Y:S01]  /*9420*/  FADD.FTZ R4, R76, R9 ;  /* 0x000000094c047221 */ /* 0x000fe20000010000 */
[----:B------:R-:W-:Y:S01]  /*9430*/  F2FP.BF16.F32.PACK_AB R103, R133, R132 ;  /* 0x000000848567723e */ /* 0x000fe200000010ff */
[----:B------:R1:W-:Y:S01]  /*9440*/  STSM.16.M88.4 [R2+0x2eb00], R80 ;  /* 0x02eb005002007844 */ /* 0x0003e20000000200 */
[----:B------:R-:W-:Y:S01]  /*9450*/  FADD.FTZ R3, R74, R3 ;  /* 0x000000034a037221 */ /* 0x000fe20000010000 */
[----:B------:R-:W-:Y:S01]  /*9460*/  FADD.FTZ R4, R7, R4 ;  /* 0x0000000407047221 */ /* 0x000fe20000010000 */
        /* <DEDUP_REMOVED lines=47> */
[----:B0-----:R-:W-:Y:S01]  /*9760*/  NOP ;  /* 0x0000000000007918 */ /* 0x001fe20000000000 */
[----:B-1----:R-:W-:Y:S05]  /*9770*/  @P2 BRA `(.L_x_1677) ;  /* 0xffffffbc00ac2947 */ /* 0x002fea000383ffff */
[----:B------:R-:W-:-:S05]  /*9780*/  UMOV UR7, UR10 ;  /* 0x0000000a00077c82 */ /* 0x000fca0008000000 */
.L_x_1668:
[----:B------:R-:W-:-:S13]  /*9790*/  ISETP.LE.AND P2, PT, RZ, UR7, PT ;  /* 0x00000007ff007c0c */ /* 0x000fda000bf43270 */
[----:B------:R-:W-:Y:S05]  /*97a0*/  @!P2 BRA `(.L_x_1678) ;  /* 0x0000003400dca947 */ /* 0x000fea0003800000 */
[----:B------:R-:W-:Y:S01]  /*97b0*/  IMAD.MOV.U32 R6, RZ, RZ, R13 ;  /* 0x000000ffff067224 */ /* 0x000fe200078e000d */
[----:B------:R-:W-:Y:S01]  /*97c0*/  UMOV UR39, UR38 ;  /* 0x0000002600277c82 */ /* 0x000fe20008000000 */
[----:B------:R-:W-:Y:S01]  /*97d0*/  IMAD.MOV.U32 R5, RZ, RZ, R0 ;  /* 0x000000ffff057224 */ /* 0x000fe200078e0000 */
[----:B------:R-:W-:Y:S01]  /*97e0*/  UMOV UR6, UR36 ;  /* 0x0000002400067c82 */ /* 0x000fe20008000000 */
[----:B------:R-:W-:-:S05]  /*97f0*/  ULDC UR61, c[0x0][0x988] ;  /* 0x00026200003d7ab9 */ /* 0x000fca0000000800 */
.L_x_1687:
        /* <DEDUP_REMOVED lines=10> */
.L_x_1680:
[----:B------:R-:W-:Y:S01]  /*98a0*/  ULEA UR4, UR36, UR37, 0x3 ;  /* 0x0000002524047291 */ /* 0x000fe2000f8e183f */
[----:B------:R-:W-:-:S05]  /*98b0*/  IMAD.U32 R0, RZ, RZ, UR38 ;  /* 0x00000026ff007e24 */ /* 0x000fca000f8e00ff */
[----:B------:R-:W-:-:S04]  /*98c0*/  SHF.L.U32 R0, R0, 0x1f, RZ ;  /* 0x0000001f00007819 */ /* 0x000fc800000006ff */
[----:B------:R1:W2:Y:S01]  /*98d0*/  SYNCS.PHASECHK.TRANS64.TRYWAIT P2, [UR4+0x31c30], R0 ;  /* 0x031c3000ff0075a7 */ /* 0x0002a20008040144 */
[----:B------:R-:W-:Y:S05]  /*98e0*/  @!P0 BRA `(.L_x_1681) ;  /* 0x0000000000048947 */ /* 0x000fea0003800000 */
[----:B------:R-:W-:Y:S01]  /*98f0*/  BPT.TRAP 0x1 ;  /* 0x000000040000795c */ /* 0x000fe20000300000 */
.L_x_1681:
[----:B--2---:R-:W-:Y:S05]  /*9900*/  @P2 BRA `(.L_x_1679) ;  /* 0x0000000000082947 */ /* 0x004fea0003800000 */
[----:B------:R-:W2:Y:S02]  /*9910*/  SYNCS.PHASECHK.TRANS64.TRYWAIT P2, [UR4+0x31c30], R0 ;  /* 0x031c3000ff0075a7 */ /* 0x000ea40008040144 */
[----:B--2---:R-:W-:Y:S05]  /*9920*/  @!P2 BRA `(.L_x_1682) ;  /* 0x000000a8003ca947 */ /* 0x004fea0003800000 */
.L_x_1679:
[----:B--2---:R-:W2:Y:S01]  /*9930*/  S2R R7, SR_TID.X ;  /* 0x0000000000077919 */ /* 0x004ea20000002100 */
        /* <DEDUP_REMOVED lines=24> */
[----:B--2---:R-:W-:Y:S01]  /*9ac0*/  SHF.R.U32.HI R7, RZ, 0x7, R7 ;  /* 0x00000007ff077819 */ /* 0x004fe20000011607 */
        /* <DEDUP_REMOVED lines=330> */
.L_x_1684:
[----:B------:R-:W-:Y:S01]  /*af70*/  ULEA UR4, UR6, UR37, 0x3 ;  /* 0x0000002506047291 */ /* 0x000fe2000f8e183f */
[----:B------:R-:W-:-:S05]  /*af80*/  IMAD.U32 R0, RZ, RZ, UR39 ;  /* 0x00000027ff007e24 */ /* 0x000fca000f8e00ff */
[----:B------:R-:W-:-:S04]  /*af90*/  SHF.L.U32 R0, R0, 0x1f, RZ ;  /* 0x0000001f00007819 */ /* 0x000fc800000006ff */
[----:B------:R0:W1:Y:S01]  /*afa0*/  SYNCS.PHASECHK.TRANS64.TRYWAIT P2, [UR4+0x31c50], R0 ;  /* 0x031c5000ff0075a7 */ /* 0x0000620008040144 */
[----:B------:R-:W-:Y:S05]  /*afb0*/  @!P0 BRA `(.L_x_1685) ;  /* 0x0000000000048947 */ /* 0x000fea0003800000 */
[----:B------:R-:W-:Y:S01]  /*afc0*/  BPT.TRAP 0x1 ;  /* 0x000000040000795c */ /* 0x000fe20000300000 */
.L_x_1685:
[----:B-1----:R-:W-:Y:S05]  /*afd0*/  @P2 BRA `(.L_x_1683) ;  /* 0x0000000000082947 */ /* 0x002fea0003800000 */
[----:B------:R-:W1:Y:S02]  /*afe0*/  SYNCS.PHASECHK.TRANS64.TRYWAIT P2, [UR4+0x31c50], R0 ;  /* 0x031c5000ff0075a7 */ /* 0x000e640008040144 */
[----:B-1----:R-:W-:Y:S05]  /*aff0*/  @!P2 BRA `(.L_x_1686) ;  /* 0x0000009000a0a947 */ /* 0x002fea0003800000 */
.L_x_1683:
        /* <DEDUP_REMOVED lines=13> */
[----:B------:R-:W-:Y:S01]  /*b0d0*/  FMNMX.FTZ R0, R140, R7, !PT ;  /* 0x000000078c007209 */ /* 0x000fe20007810000 */
[----:B------:R-:W-:Y:S01]  /*b0e0*/  UMOV UR39, UR38 ;  /* 0x0000002600277c82 */ /* 0x000fe20008000000 */
[----:B------:R-:W-:Y:S01]  /*b0f0*/  FMNMX.FTZ R18, R142, R13, !PT ;  /* 0x0000000d8e127209 */ /* 0x000fe20007810000 */
[----:B------:R-:W-:Y:S01]  /*b100*/  UIMAD UR11, UR6, 0x6c0, UR4 ;  /* 0x000006c0060b78a4 */ /* 0x000fe2000f8e0204 */
[----:B------:R-:W-:-:S02]  /*b110*/  FMNMX.FTZ R7, R141, R0, !PT ;  /* 0x000000008d077209 */ /* 0x000fc40007810000 */
[----:B------:R-:W-:Y:S01]  /*b120*/  FMNMX.FTZ R13, R143, R18, !PT ;  /* 0x000000128f0d7209 */ /* 0x000fe20007810000 */
[----:B------:R-:W-:Y:S01]  /*b130*/  UMOV UR4, UR61 ;  /* 0x0000003d00047c82 */ /* 0x000fe20008000000 */
[----:B------:R-:W-:Y:S02]  /*b140*/  FMNMX.FTZ R0, R128, R7, !PT ;  /* 0x0000000780007209 */ /* 0x000fe40007810000 */
        /* <DEDUP_REMOVED lines=9> */
[----:B------:R-:W-:-:S02]  /*b1e0*/  FMNMX.FTZ R0, R132, R7, !PT ;  /* 0x0000000784007209 */ /* 0x000fc40007810000 */
[----:B------:R-:W-:Y:S02]  /*b1f0*/  FMNMX.FTZ R20, R134, R13, !PT ;  /* 0x0000000d86147209 */ /* 0x000fe40007810000 */
[----:B------:R-:W-:Y:S02]  /*b200*/  FMNMX.FTZ R7, R133, R0, !PT ;  /* 0x0000000085077209 */ /* 0x000fe40007810000 */
[----:B------:R-:W-:Y:S02]  /*b210*/  FMNMX.FTZ R13, R135, R20, !PT ;  /* 0x00000014870d7209 */ /* 0x000fe40007810000 */
        /* <DEDUP_REMOVED lines=35> */
[----:B------:R-:W0:Y:S02]  /*b450*/  SHFL.BFLY PT, R0, R7, 0x2, 0x1f ;  /* 0x0c401f0007007f89 */ /* 0x000e2400000e0000 */
[----:B0-----:R-:W-:-:S05]  /*b460*/  FMNMX.FTZ R8, R7, R0, !PT ;  /* 0x0000000007087209 */ /* 0x001fca0007810000 */
[----:B------:R-:W0:Y:S02]  /*b470*/  SHFL.BFLY PT, R9, R8, 0x1, 0x1f ;  /* 0x0c201f0008097f89 */ /* 0x000e2400000e0000 */
[----:B0-----:R-:W-:-:S05]  /*b480*/  FMNMX.FTZ R0, R8, R9, !PT ;  /* 0x0000000908007209 */ /* 0x001fca0007810000 */
[C---:B------:R-:W-:Y:S01]  /*b490*/  FMUL.FTZ R7, R0.reuse, UR4 ;  /* 0x0000000400077c20 */ /* 0x040fe20008410000 */
[----:B------:R-:W-:-:S03]  /*b4a0*/  FADD.FTZ R5, -R0, R5 ;  /* 0x0000000500057221 */ /* 0x000fc60000010100 */
        /* <DEDUP_REMOVED lines=9> */
[----:B------:R-:W0:Y:S01]  /*b540*/  S2R R136, SR_TID.X ;  /* 0x0000000000887919 */ /* 0x000e220000002100 */
[----:B------:R-:W-:Y:S01]  /*b550*/  FMNMX.FTZ R120, R126, R13, !PT ;  /* 0x0000000d7e787209 */ /* 0x000fe20007810000 */
[--C-:B------:R-:W-:Y:S01]  /*b560*/  FFMA.FTZ R9, R137, UR4, -R7.reuse ;  /* 0x0000000489097c23 */ /* 0x100fe20008010807 */
[--C-:B------:R-:W-:Y:S01]  /*b570*/  FFMA.FTZ R10, R140, UR4, -R7.reuse ;  /* 0x000000048c0a7c23 */ /* 0x100fe20008010807 */
[----:B------:R1:W-:Y:S01]  /*b580*/  MUFU.EX2 R20, R121 ;  /* 0x0000007900147308 */ /* 0x0003e20000000800 */
[----:B------:R-:W-:Y:S01]  /*b590*/  FMNMX.FTZ R13, R127, R120, !PT ;  /* 0x000000787f0d7209 */ /* 0x000fe20007810000 */
[--C-:B------:R-:W-:Y:S01]  /*b5a0*/  FFMA.FTZ R11, R141, UR4, -R7.reuse ;  /* 0x000000048d0b7c23 */ /* 0x100fe20008010807 */
[--C-:B------:R-:W-:Y:S01]  /*b5b0*/  FFMA.FTZ R14, R129, UR4, -R7.reuse ;  /* 0x00000004810e7c23 */ /* 0x100fe20008010807 */
[----:B------:R-:W-:Y:S01]  /*b5c0*/  FFMA.FTZ R15, R132, UR4, -R7 ;  /* 0x00000004840f7c23 */ /* 0x000fe20008010807 */
[----:B------:R-:W-:Y:S01]  /*b5d0*/  FMNMX.FTZ R124, R114, R13, !PT ;  /* 0x0000000d727c7209 */ /* 0x000fe20007810000 */
[----:B------:R-:W-:-:S02]  /*b5e0*/  WARPGROUP.DEPBAR.LE gsb0, 0x0 ;  /* 0x00008000000079c5 */ /* 0x000fc40000010000 */
[----:B------:R-:W-:Y:S01]  /*b5f0*/  WARPGROUP.ARRIVE ;  /* 0x00000000000079c5 */ /* 0x000fe20000000000 */
[----:B------:R-:W-:Y:S01]  /*b600*/  FMNMX.FTZ R13, R115, R124, !PT ;  /* 0x0000007c730d7209 */ /* 0x000fe20007810000 */
[----:B------:R2:W-:Y:S01]  /*b610*/  MUFU.EX2 R120, R125 ;  /* 0x0000007d00787308 */ /* 0x0005e20000000800 */
[--C-:B------:R-:W-:Y:S01]  /*b620*/  FFMA.FTZ R17, R133, UR4, -R7.reuse ;  /* 0x0000000485117c23 */ /* 0x100fe20008010807 */
        /* <DEDUP_REMOVED lines=33> */
[--C-:B-1----:R-:W-:Y:S01]  /*b840*/  FFMA.FTZ R121, R72, UR4, -R7.reuse ;  /* 0x0000000448797c23 */ /* 0x102fe20008010807 */
[----:B------:R-:W-:Y:S01]  /*b850*/  FMNMX.FTZ R124, R102, R13, !PT ;  /* 0x0000000d667c7209 */ /* 0x000fe20007810000 */
[--C-:B------:R-:W-:Y:S01]  /*b860*/  FFMA.FTZ R76, R76, UR4, -R7.reuse ;  /* 0x000000044c4c7c23 */ /* 0x100fe20008010807 */
[----:B------:R-:W-:Y:S01]  /*b870*/  FFMA.FTZ R77, R77, UR4, -R7 ;  /* 0x000000044d4d7c23 */ /* 0x000fe20008010807 */
[----:B------:R-:W-:Y:S01]  /*b880*/  FMUL.FTZ R5, R5, UR4 ;  /* 0x0000000405057c20 */ /* 0x000fe20008410000 */
[----:B------:R-:W-:Y:S01]  /*b890*/  FMNMX.FTZ R13, R103, R124, !PT ;  /* 0x0000007c670d7209 */ /* 0x000fe20007810000 */
[----:B------:R-:W-:Y:S01]  /*b8a0*/  MUFU.EX2 R8, R8 ;  /* 0x0000000800087308 */ /* 0x000fe20000000800 */
[----:B0-----:R-:W-:-:S02]  /*b8b0*/  ISETP.GE.U32.AND P2, PT, R136, 0x180, PT ;  /* 0x000001808800780c */ /* 0x001fc40003f46070 */
[----:B------:R-:W-:Y:S02]  /*b8c0*/  FMNMX.FTZ R124, R90, R13, !PT ;  /* 0x0000000d5a7c7209 */ /* 0x000fe40007810000 */
[----:B------:R-:W-:Y:S01]  /*b8d0*/  SHF.R.U32.HI R137, RZ, 0x7, R136 ;  /* 0x00000007ff897819 */ /* 0x000fe20000011688 */
[----:B------:R-:W-:Y:S01]  /*b8e0*/  IMAD.U32 R136, RZ, RZ, UR6 ;  /* 0x00000006ff887e24 */ /* 0x000fe2000f8e00ff */
[----:B------:R-:W-:Y:S01]  /*b8f0*/  FMNMX.FTZ R13, R91, R124, !PT ;  /* 0x0000007c5b0d7209 */ /* 0x000fe20007810000 */
[----:B------:R-:W0:Y:S01]  /*b900*/  MUFU.EX2 R5, R5 ;  /* 0x0000000500057308 */ /* 0x000e220000000800 */
[----:B------:R-:W-:Y:S02]  /*b910*/  UIADD3 UR6, UR7, -0x1, URZ ;  /* 0xffffffff07067890 */ /* 0x000fe4000fffe03f */
[----:B------:R-:W-:Y:S02]  /*b920*/  FMNMX.FTZ R124, R94, R13, !PT ;  /* 0x0000000d5e7c7209 */ /* 0x000fe40007810000 */
[----:B------:R-:W-:-:S02]  /*b930*/  @!P1 LEA R136, R136, UR37, 0x3 ;  /* 0x0000002588889c11 */ /* 0x000fc4000f8e18ff */
[----:B------:R-:W-:Y:S01]  /*b940*/  FMNMX.FTZ R13, R95, R124, !PT ;  /* 0x0000007c5f0d7209 */ /* 0x000fe20007810000 */
[----:B------:R-:W1:Y:S03]  /*b950*/  MUFU.EX2 R9, R9 ;  /* 0x0000000900097308 */ /* 0x000e660000000800 */
        /* <DEDUP_REMOVED lines=12> */
[----:B------:R-:W2:Y:S04]  /*ba20*/  SHFL.BFLY PT, R124, R13, 0x2, 0x1f ;  /* 0x0c401f000d7c7f89 */ /* 0x000ea800000e0000 */
        /* <DEDUP_REMOVED lines=8> */
[----:B--2---:R-:W-:Y:S01]  /*bab0*/  FMNMX.FTZ R125, R13, R124, !PT ;  /* 0x0000007c0d7d7209 */ /* 0x004fe20007810000 */
[----:B------:R-:W-:Y:S01]  /*bac0*/  UMOV UR33, 0xc0000010 ;  /* 0xc000001000217882 */ /* 0x000fe20000000000 */
[----:B------:R-:W-:Y:S01]  /*bad0*/  UMOV UR35, 0x80000020 ;  /* 0x8000002000237882 */ /* 0x000fe20000000000 */
[----:B------:R-:W-:Y:S01]  /*bae0*/  FFMA.FTZ R124, R73, UR4, -R7 ;  /* 0x00000004497c7c23 */ /* 0x000fe20008010807 */
[----:B------:R-:W-:Y:S01]  /*baf0*/  MUFU.EX2 R112, R112 ;  /* 0x0000007000707308 */ /* 0x000fe20000000800 */
[----:B------:R-:W2:Y:S07]  /*bb00*/  SHFL.BFLY PT, R128, R125, 0x1, 0x1f ;  /* 0x0c201f007d807f89 */ /* 0x000eae00000e0000 */
[----:B------:R-:W-:Y:S08]  /*bb10*/  MUFU.EX2 R113, R113 ;  /* 0x0000007100717308 */ /* 0x000ff00000000800 */
[----:B------:R-:W-:Y:S08]  /*bb20*/  MUFU.EX2 R116, R116 ;  /* 0x0000007400747308 */ /* 0x000ff00000000800 */
[----:B------:R-:W-:Y:S01]  /*bb30*/  MUFU.EX2 R117, R117 ;  /* 0x0000007500757308 */ /* 0x000fe20000000800 */
[----:B--2---:R-:W-:-:S05]  /*bb40*/  FMNMX.FTZ R13, R125, R128, !PT ;  /* 0x000000807d0d7209 */ /* 0x004fca0007810000 */
[C---:B------:R-:W-:Y:S01]  /*bb50*/  FADD.FTZ R7, -R13.reuse, R6 ;  /* 0x000000060d077221 */ /* 0x040fe20000010100 */
[----:B------:R-:W-:Y:S01]  /*bb60*/  FMUL.FTZ R72, R13, UR4 ;  /* 0x000000040d487c20 */ /* 0x000fe20008410000 */
[----:B------:R2:W-:Y:S02]  /*bb70*/  MUFU.EX2 R6, R77 ;  /* 0x0000004d00067308 */ /* 0x0005e40000000800 */
[----:B------:R-:W-:Y:S01]  /*bb80*/  FMUL.FTZ R7, R7, UR4 ;  /* 0x0000000407077c20 */ /* 0x000fe20008410000 */
[--C-:B------:R-:W-:Y:S01]  /*bb90*/  FFMA.FTZ R73, R138, UR4, -R72.reuse ;  /* 0x000000048a497c23 */ /* 0x100fe20008010848 */
[--C-:B------:R-:W-:Y:S01]  /*bba0*/  FFMA.FTZ R128, R139, UR4, -R72.reuse ;  /* 0x000000048b807c23 */ /* 0x100fe20008010848 */
[--C-:B------:R-:W-:Y:S01]  /*bbb0*/  FFMA.FTZ R129, R134, UR4, -R72.reuse ;  /* 0x0000000486817c23 */ /* 0x100fe20008010848 */
[----:B------:R-:W-:Y:S02]  /*bbc0*/  IMAD.U32 R134, RZ, RZ, UR36 ;  /* 0x00000024ff867e24 */ /* 0x000fe4000f8e00ff */
[--C-:B------:R-:W-:Y:S01]  /*bbd0*/  FFMA.FTZ R125, R142, UR4, -R72.reuse ;  /* 0x000000048e7d7c23 */ /* 0x100fe20008010848 */
[----:B------:R-:W-:Y:S01]  /*bbe0*/  MUFU.EX2 R7, R7 ;  /* 0x0000000700077308 */ /* 0x000fe20000000800 */
[--C-:B------:R-:W-:Y:S01]  /*bbf0*/  FFMA.FTZ R133, R131, UR4, -R72.reuse ;  /* 0x0000000483857c23 */ /* 0x100fe20008010848 */
[--C-:B------:R-:W-:Y:S01]  /*bc00*/  FFMA.FTZ R131, R135, UR4, -R72.reuse ;  /* 0x0000000487837c23 */ /* 0x100fe20008010848 */
[----:B------:R-:W-:Y:S01]  /*bc10*/  @!P1 LEA R134, R134, UR37, 0x3 ;  /* 0x0000002586869c11 */ /* 0x000fe2000f8e18ff */
[----:B------:R-:W-:Y:S01]  /*bc20*/  FFMA.FTZ R132, R143, UR4, -R72 ;  /* 0x000000048f847c23 */ /* 0x000fe20008010848 */
[----:B------:R-:W-:-:S02]  /*bc30*/  VIADD R135, R137, 0x9 ;  /* 0x0000000989877836 */ /* 0x000fc40000000000 */
[--C-:B--2---:R-:W-:Y:S01]  /*bc40*/  FFMA.FTZ R77, R130, UR4, -R72.reuse ;  /* 0x00000004824d7c23 */ /* 0x104fe20008010848 */
[--C-:B------:R-:W-:Y:S01]  /*bc50*/  FFMA.FTZ R130, R123, UR4, -R72.reuse ;  /* 0x000000047b827c23 */ /* 0x100fe20008010848 */
[----:B------:R-:W2:Y:S01]  /*bc60*/  MUFU.EX2 R73, R73 ;  /* 0x0000004900497308 */ /* 0x000ea20000000800 */
[----:B------:R-:W-:Y:S02]  /*bc70*/  @!P1 VIADD R137, R134, 0x31c40 ;  /* 0x00031c4086899836 */ /* 0x000fe40000000000 */
[--C-:B------:R-:W-:Y:S01]  /*bc80*/  FFMA.FTZ R123, R126, UR4, -R72.reuse ;  /* 0x000000047e7b7c23 */ /* 0x100fe20008010848 */
[----:B------:R-:W-:Y:S01]  /*bc90*/  @!P1 VIADD R134, R136, 0x31c60 ;  /* 0x00031c6088869836 */ /* 0x000fe20000000000 */
[----:B------:R-:W-:Y:S01]  /*bca0*/  SEL R136, R135, 0x9, !P2 ;  /* 0x0000000987887807 */ /* 0x000fe20005000000 */
[--C-:B------:R-:W-:Y:S01]  /*bcb0*/  FFMA.FTZ R135, R99, UR4, -R72.reuse ;  /* 0x0000000463877c23 */ /* 0x100fe20008010848 */
[----:B------:R-:W-:Y:S01]  /*bcc0*/  FFMA.FTZ R99, R102, UR4, -R72 ;  /* 0x0000000466637c23 */ /* 0x000fe20008010848 */
[----:B------:R-:W-:Y:S01]  /*bcd0*/  @!P1 PRMT R137, RZ, 0x654, R137 ;  /* 0x00000654ff899816 */ /* 0x000fe20000000089 */
[----:B------:R-:W3:Y:S01]  /*bce0*/  MUFU.EX2 R128, R128 ;  /* 0x0000008000807308 */ /* 0x000ee20000000800 */
[----:B0-----:R-:W-:Y:S01]  /*bcf0*/  FFMA.FTZ R102, R5, R4, R8 ;  /* 0x0000000405667223 */ /* 0x001fe20000010008 */
[----:B------:R-:W-:Y:S01]  /*bd00*/  @!P1 PRMT R134, RZ, 0x654, R134 ;  /* 0x00000654ff869816 */ /* 0x000fe20000000086 */
[--C-:B------:R-:W-:Y:S01]  /*bd10*/  FFMA.FTZ R4, R103, UR4, -R72.reuse ;  /* 0x0000000467047c23 */ /* 0x100fe20008010848 */
[----:B------:R-:W-:Y:S01]  /*bd20*/  FFMA.FTZ R126, R127, UR4, -R72 ;  /* 0x000000047f7e7c23 */ /* 0x000fe20008010848 */
[----:B-1----:R-:W-:Y:S01]  /*bd30*/  FADD.FTZ R103, R9, R102 ;  /* 0x0000006609677221 */ /* 0x002fe20000010000 */
[--C-:B------:R-:W-:Y:S01]  /*bd40*/  FFMA.FTZ R127, R115, UR4, -R72.reuse ;  /* 0x00000004737f7c23 */ /* 0x100fe20008010848 */
[--C-:B------:R-:W-:Y:S01]  /*bd50*/  FFMA.FTZ R115, R118, UR4, -R72.reuse ;  /* 0x0000000476737c23 */ /* 0x100fe20008010848 */
[----:B------:R-:W0:Y:S01]  /*bd60*/  MUFU.EX2 R125, R125 ;  /* 0x0000007d007d7308 */ /* 0x000e220000000800 */
[----:B--2---:R-:W-:Y:S01]  /*bd70*/  FFMA.FTZ R3, R7, R3, R73 ;  /* 0x0000000307037223 */ /* 0x004fe20000010049 */
[--C-:B------:R-:W-:Y:S01]  /*bd80*/  FFMA.FTZ R118, R119, UR4, -R72.reuse ;  /* 0x0000000477767c23 */ /* 0x100fe20008010848 */
[--C-:B------:R-:W-:Y:S01]  /*bd90*/  FFMA.FTZ R119, R107, UR4, -R72.reuse ;  /* 0x000000046b777c23 */ /* 0x100fe20008010848 */
[----:B------:R-:W-:Y:S01]  /*bda0*/  FADD.FTZ R102, R10, R103 ;  /* 0x000000670a667221 */ /* 0x000fe20000010000 */
[--C-:B------:R-:W-:Y:S01]  /*bdb0*/  FFMA.FTZ R107, R111, UR4, -R72.reuse ;  /* 0x000000046f6b7c23 */ /* 0x100fe20008010848 */
[--C-:B------:R-:W-:Y:S01]  /*bdc0*/  FFMA.FTZ R122, R122, UR4, -R72.reuse ;  /* 0x000000047a7a7c23 */ /* 0x100fe20008010848 */
[----:B------:R-:W-:Y:S01]  /*bdd0*/  FFMA.FTZ R103, R94, UR4, -R72 ;  /* 0x000000045e677c23 */ /* 0x000fe20008010848 */
[----:B------:R-:W1:Y:S01]  /*bde0*/  MUFU.EX2 R132, R132 ;  /* 0x0000008400847308 */ /* 0x000e620000000800 */
[C---:B------:R-:W-:Y:S01]  /*bdf0*/  FADD.FTZ R139, R11.reuse, R102 ;  /* 0x000000660b8b7221 */ /* 0x040fe20000010000 */
[----:B------:R-:W-:Y:S01]  /*be00*/  F2FP.BF16.F32.PACK_AB R10, R11, R10 ;  /* 0x0000000a0b0a723e */ /* 0x000fe200000010ff */
[--C-:B------:R-:W-:Y:S01]  /*be10*/  FFMA.FTZ R114, R114, UR4, -R72.reuse ;  /* 0x0000000472727c23 */ /* 0x100fe20008010848 */
[----:B------:R-:W-:Y:S01]  /*be20*/  F2FP.BF16.F32.PACK_AB R8, R9, R8 ;  /* 0x000000080908723e */ /* 0x000fe200000010ff */
[----:B------:R-:W-:Y:S01]  /*be30*/  FADD.FTZ R139, R12, R139 ;  /* 0x0000008b0c8b7221 */ /* 0x000fe20000010000 */
[----:B---3--:R-:W-:Y:S01]  /*be40*/  F2FP.BF16.F32.PACK_AB R9, R128, R73 ;  /* 0x000000498009723e */ /* 0x008fe200000010ff */
[--C-:B------:R-:W-:Y:S01]  /*be50*/  FFMA.FTZ R102, R74, UR4, -R72.reuse ;  /* 0x000000044a667c23 */ /* 0x100fe20008010848 */
[----:B------:R-:W-:Y:S01]  /*be60*/  MUFU.EX2 R77, R77 ;  /* 0x0000004d004d7308 */ /* 0x000fe20000000800 */
[----:B------:R-:W-:Y:S01]  /*be70*/  FADD.FTZ R94, R14, R139 ;  /* 0x0000008b0e5e7221 */ /* 0x000fe20000010000 */
[--C-:B------:R-:W-:Y:S01]  /*be80*/  FFMA.FTZ R106, R106, UR4, -R72.reuse ;  /* 0x000000046a6a7c23 */ /* 0x100fe20008010848 */
[--C-:B------:R-:W-:Y:S01]  /*be90*/  FFMA.FTZ R110, R110, UR4, -R72.reuse ;  /* 0x000000046e6e7c23 */ /* 0x100fe20008010848 */
[----:B------:R-:W-:Y:S01]  /*bea0*/  FFMA.FTZ R98, R98, UR4, -R72 ;  /* 0x0000000462627c23 */ /* 0x000fe20008010848 */
[----:B------:R-:W-:Y:S01]  /*beb0*/  FADD.FTZ R94, R15, R94 ;  /* 0x0000005e0f5e7221 */ /* 0x000fe20000010000 */
[--C-:B------:R-:W-:Y:S01]  /*bec0*/  FFMA.FTZ R95, R95, UR4, -R72.reuse ;  /* 0x000000045f5f7c23 */ /* 0x100fe20008010848 */
[----:B------:R-:W-:Y:S01]  /*bed0*/  FFMA.FTZ R86, R86, UR4, -R72 ;  /* 0x0000000456567c23 */ /* 0x000fe20008010848 */
[----:B------:R-:W-:Y:S01]  /*bee0*/  MUFU.EX2 R133, R133 ;  /* 0x0000008500857308 */ /* 0x000fe20000000800 */
[----:B------:R-:W-:Y:S01]  /*bef0*/  FADD.FTZ R11, R17, R94 ;  /* 0x0000005e110b7221 */ /* 0x000fe20000010000 */
[--C-:B------:R-:W-:Y:S01]  /*bf00*/  FFMA.FTZ R94, R75, UR4, -R72.reuse ;  /* 0x000000044b5e7c23 */ /* 0x100fe20008010848 */
[--C-:B------:R-:W-:Y:S01]  /*bf10*/  FFMA.FTZ R87, R87, UR4, -R72.reuse ;  /* 0x0000000457577c23 */ /* 0x100fe20008010848 */
[--C-:B------:R-:W-:Y:S01]  /*bf20*/  FFMA.FTZ R78, R78, UR4, -R72.reuse ;  /* 0x000000044e4e7c23 */ /* 0x100fe20008010848 */
[----:B------:R-:W-:Y:S01]  /*bf30*/  FFMA.FTZ R79, R79, UR4, -R72 ;  /* 0x000000044f4f7c23 */ /* 0x000fe20008010848 */
[----:B------:R-:W-:-:S02]  /*bf40*/  WARPGROUP.DEPBAR.LE gsb0, 0x0 ;  /* 0x00008000000079c5 */ /* 0x000fc40000010000 */
[----:B------:R-:W-:Y:S01]  /*bf50*/  WARPGROUP.ARRIVE ;  /* 0x00000000000079c5 */ /* 0x000fe20000000000 */
[----:B------:R-:W-:Y:S01]  /*bf60*/  MUFU.EX2 R129, R129 ;  /* 0x0000008100817308 */ /* 0x000fe20000000800 */
[----:B------:R-:W-:Y:S01]  /*bf70*/  ISETP.LT.AND P2, PT, RZ, UR7, PT ;  /* 0x00000007ff007c0c */ /* 0x000fe2000bf41270 */
[----:B------:R-:W-:Y:S01]  /*bf80*/  UMOV UR7, UR6 ;  /* 0x0000000600077c82 */ /* 0x000fe20008000000 */
[----:B------:R-:W-:Y:S02]  /*bf90*/  UMOV UR6, UR36 ;  /* 0x0000002400067c82 */ /* 0x000fe40008000000 */
[----:B------:R-:W-:Y:S01]  /*bfa0*/  HGMMA.64x96x16.F32.BF16 R24, gdesc[UR32].tnspB, R24, gsb0 ;  /* 0x41600000201879f0 */ /* 0x000fe20008001818 */
[----:B------:R-:W-:Y:S02]  /*bfb0*/  UIADD3 UR32, UR10, 0x780, URZ ;  /* 0x000007800a207890 */ /* 0x000fe4000fffe03f */
[----:B------:R-:W-:Y:S01]  /*bfc0*/  UIADD3 UR34, UR11, 0x140, URZ ;  /* 0x000001400b227890 */ /* 0x000fe2000fffe03f */
[----:B------:R2:W-:Y:S01]  /*bfd0*/  MUFU.EX2 R111, R119 ;  /* 0x00000077006f7308 */ /* 0x0005e20000000800 */
[----:B------:R-:W-:Y:S01]  /*bfe0*/  UMOV UR33, 0xc0000010 ;  /* 0xc000001000217882 */ /* 0x000fe20000000000 */
[----:B------:R-:W-:-:S06]  /*bff0*/  UMOV UR35, 0x80000020 ;  /* 0x8000002000237882 */ /* 0x000fcc0000000000 */
[----:B------:R-:W-:Y:S01]  /*c000*/  MUFU.EX2 R131, R131 ;  /* 0x0000008300837308 */ /* 0x000fe20000000800 */
[--C-:B--2---:R-:W-:Y:S01]  /*c010*/  FFMA.FTZ R119, R91, UR4, -R72.reuse ;  /* 0x000000045b777c23 */ /* 0x104fe20008010848 */
[----:B------:R-:W-:-:S06]  /*c020*/  FFMA.FTZ R91, R82, UR4, -R72 ;  /* 0x00000004525b7c23 */ /* 0x000fcc0008010848 */
        /* <DEDUP_REMOVED lines=51> */
[----:B------:R-:W2:Y:S01]  /*c360*/  MUFU.EX2 R94, R94 ;  /* 0x0000005e005e7308 */ /* 0x000ea20000000800 */
        /* <DEDUP_REMOVED lines=9> */
[----:B------:R-:W-:Y:S02]  /*c400*/  WARPGROUP.DEPBAR.LE gsb0, 0x0 ;  /* 0x00008000000079c5 */ /* 0x000fe40000010000 */
[----:B------:R-:W-:-:S06]  /*c410*/  WARPGROUP.ARRIVE ;  /* 0x00000000000079c5 */ /* 0x000fcc0000000000 */
[----:B------:R-:W-:Y:S03]  /*c420*/  HGMMA.64x96x16.F32.BF16 R24, gdesc[UR32].tnspB, R24, gsb0 ;  /* 0x41600000201879f0 */ /* 0x000fe60008001818 */
[----:B------:R-:W-:Y:S02]  /*c430*/  WARPGROUP.DEPBAR.LE gsb0, 0x0 ;  /* 0x00008000000079c5 */ /* 0x000fe40000010000 */
[----:B------:R3:W-:Y:S06]  /*c440*/  BAR.ARV R136, 0x100 ;  /* 0x000400880000751d */ /* 0x0007ec0000002000 */
[----:B------:R-:W-:Y:S01]  /*c450*/  @!P1 SYNCS.ARRIVE.TRANS64.RED.A1T0 RZ, [R137+URZ], RZ ;  /* 0x000000ff89ff99a7 */ /* 0x000fe2000810043f */
[-C--:B------:R-:W-:Y:S01]  /*c460*/  FMUL.FTZ R24, R24, R5.reuse ;  /* 0x0000000518187220 */ /* 0x080fe20000410000 */
[-C--:B------:R-:W-:Y:S01]  /*c470*/  FMUL.FTZ R25, R25, R5.reuse ;  /* 0x0000000519197220 */ /* 0x080fe20000410000 */
[-C--:B------:R-:W-:Y:S01]  /*c480*/  FMUL.FTZ R28, R28, R5.reuse ;  /* 0x000000051c1c7220 */ /* 0x080fe20000410000 */
[-C--:B------:R-:W-:Y:S01]  /*c490*/  FMUL.FTZ R29, R29, R5.reuse ;  /* 0x000000051d1d7220 */ /* 0x080fe20000410000 */
        /* <DEDUP_REMOVED lines=11> */
[----:B----4-:R-:W-:Y:S01]  /*c550*/  FFMA.FTZ R134, R90, UR4, -R72 ;  /* 0x000000045a867c23 */ /* 0x010fe20008010848 */
[----:B------:R-:W-:Y:S01]  /*c560*/  FADD.FTZ R90, R128, R3 ;  /* 0x00000003805a7221 */ /* 0x000fe20000010000 */
[-C--:B------:R-:W-:Y:S01]  /*c570*/  FMUL.FTZ R52, R52, R5.reuse ;  /* 0x0000000534347220 */ /* 0x080fe20000410000 */
[----:B------:R-:W4:Y:S01]  /*c580*/  MUFU.EX2 R3, R135 ;  /* 0x0000008700037308 */ /* 0x000f220000000800 */
[----:B------:R-:W-:Y:S01]  /*c590*/  FMUL.FTZ R53, R53, R5 ;  /* 0x0000000535357220 */ /* 0x000fe20000410000 */
[----:B0-----:R-:W-:Y:S01]  /*c5a0*/  FADD.FTZ R137, R125, R90 ;  /* 0x0000005a7d897221 */ /* 0x001fe20000010000 */
[----:B------:R-:W-:Y:S01]  /*c5b0*/  FFMA.FTZ R90, R83, UR4, -R72 ;  /* 0x00000004535a7c23 */ /* 0x000fe20008010848 */
[----:B------:R-:W-:Y:S01]  /*c5c0*/  FADD.FTZ R83, R18, R11 ;  /* 0x0000000b12537221 */ /* 0x000fe20000010000 */
[C---:B-1----:R-:W-:Y:S01]  /*c5d0*/  F2FP.BF16.F32.PACK_AB R11, R132.reuse, R125 ;  /* 0x0000007d840b723e */ /* 0x042fe200000010ff */
[----:B------:R-:W-:Y:S01]  /*c5e0*/  FADD.FTZ R82, R132, R137 ;  /* 0x0000008984527221 */ /* 0x000fe20000010000 */
[----:B--2---:R-:W-:Y:S01]  /*c5f0*/  F2FP.BF16.F32.PACK_AB R125, R94, R102 ;  /* 0x000000665e7d723e */ /* 0x004fe200000010ff */
[----:B------:R-:W-:Y:S01]  /*c600*/  FADD.FTZ R74, R20, R83 ;  /* 0x00000053144a7221 */ /* 0x000fe20000010000 */
[-C--:B------:R-:W-:Y:S01]  /*c610*/  FMUL.FTZ R56, R56, R5.reuse ;  /* 0x0000000538387220 */ /* 0x080fe20000410000 */
[----:B------:R-:W-:Y:S01]  /*c620*/  FADD.FTZ R82, R77, R82 ;  /* 0x000000524d527221 */ /* 0x000fe20000010000 */
[----:B------:R0:W-:Y:S01]  /*c630*/  STSM.16.M88.4 [R2+0x24300], R8 ;  /* 0x0243000802007844 */ /* 0x0001e20000000200 */
[----:B------:R-:W-:Y:S01]  /*c640*/  MUFU.EX2 R83, R119 ;  /* 0x0000007700537308 */ /* 0x000fe20000000800 */
[-C--:B------:R-:W-:Y:S01]  /*c650*/  FMUL.FTZ R57, R57, R5.reuse ;  /* 0x0000000539397220 */ /* 0x080fe20000410000 */
[----:B------:R-:W-:Y:S01]  /*c660*/  FADD.FTZ R82, R133, R82 ;  /* 0x0000005285527221 */ /* 0x000fe20000010000 */
[-C--:B------:R-:W-:Y:S01]  /*c670*/  FMUL.FTZ R60, R60, R5.reuse ;  /* 0x000000053c3c7220 */ /* 0x080fe20000410000 */
[-C--:B------:R-:W-:Y:S01]  /*c680*/  FMUL.FTZ R61, R61, R5.reuse ;  /* 0x000000053d3d7220 */ /* 0x080fe20000410000 */
[-C--:B------:R-:W-:Y:S01]  /*c690*/  FMUL.FTZ R64, R64, R5.reuse ;  /* 0x0000000540407220 */ /* 0x080fe20000410000 */
[----:B------:R-:W-:Y:S01]  /*c6a0*/  FADD.FTZ R82, R129, R82 ;  /* 0x0000005281527221 */ /* 0x000fe20000010000 */
[-C--:B------:R-:W-:Y:S01]  /*c6b0*/  FMUL.FTZ R65, R65, R5.reuse ;  /* 0x0000000541417220 */ /* 0x080fe20000410000 */
[-C--:B------:R-:W-:Y:S01]  /*c6c0*/  FMUL.FTZ R68, R68, R5.reuse ;  /* 0x0000000544447220 */ /* 0x080fe20000410000 */
[----:B------:R-:W-:Y:S01]  /*c6d0*/  FMUL.FTZ R69, R69, R5 ;  /* 0x0000000545457220 */ /* 0x000fe20000410000 */
[----:B------:R-:W-:Y:S01]  /*c6e0*/  FADD.FTZ R73, R131, R82 ;  /* 0x0000005283497221 */ /* 0x000fe20000010000 */
[-C--:B------:R-:W-:Y:S01]  /*c6f0*/  FMUL.FTZ R26, R26, R7.reuse ;  /* 0x000000071a1a7220 */ /* 0x080fe20000410000 */
[----:B------:R-:W1:Y:S01]  /*c700*/  MUFU.EX2 R82, R134 ;  /* 0x0000008600527308 */ /* 0x000e620000000800 */
[-C--:B------:R-:W-:Y:S01]  /*c710*/  FMUL.FTZ R27, R27, R7.reuse ;  /* 0x000000071b1b7220 */ /* 0x080fe20000410000 */
[----:B------:R-:W-:Y:S01]  /*c720*/  FADD.FTZ R73, R122, R73 ;  /* 0x000000497a497221 */ /* 0x000fe20000010000 */
[----:B0-----:R-:W-:Y:S01]  /*c730*/  F2FP.BF16.F32.PACK_AB R8, R14, R12 ;  /* 0x0000000c0e08723e */ /* 0x001fe200000010ff */
[----:B------:R-:W-:Y:S01]  /*c740*/  FMUL.FTZ R30, R30, R7 ;  /* 0x000000071e1e7220 */ /* 0x000fe20000410000 */
[----:B------:R-:W-:Y:S01]  /*c750*/  F2FP.BF16.F32.PACK_AB R10, R17, R15 ;  /* 0x0000000f110a723e */ /* 0x000fe200000010ff */
        /* <DEDUP_REMOVED lines=14> */
[----:B------:R-:W-:Y:S01]  /*c840*/  F2FP.BF16.F32.PACK_AB R72, R20, R18 ;  /* 0x000000121448723e */ /* 0x000fe200000010ff */
[----:B------:R-:W-:Y:S01]  /*c850*/  FMUL.FTZ R35, R35, R7 ;  /* 0x0000000723237220 */ /* 0x000fe20000410000 */
[----:B------:R-:W-:Y:S01]  /*c860*/  FADD.FTZ R14, R127, R12 ;  /* 0x0000000c7f0e7221 */ /* 0x000fe20000010000 */
[----:B------:R-:W-:Y:S01]  /*c870*/  FADD.FTZ R74, R116, R73 ;  /* 0x00000049744a7221 */ /* 0x000fe20000010000 */
[----:B------:R-:W2:Y:S01]  /*c880*/  MUFU.EX2 R12, R95 ;  /* 0x0000005f000c7308 */ /* 0x000ea20000000800 */
[----:B------:R-:W-:Y:S01]  /*c890*/  F2FP.BF16.F32.PACK_AB R73, R130, R122 ;  /* 0x0000007a8249723e */ /* 0x000fe200000010ff */
[----:B------:R-:W-:Y:S01]  /*c8a0*/  FADD.FTZ R15, R115, R14 ;  /* 0x0000000e730f7221 */ /* 0x000fe20000010000 */
[----:B------:R-:W-:Y:S01]  /*c8b0*/  FADD.FTZ R17, R117, R74 ;  /* 0x0000004a75117221 */ /* 0x000fe20000010000 */
[----:B------:R-:W-:Y:S01]  /*c8c0*/  F2FP.BF16.F32.PACK_AB R74, R120, R21 ;  /* 0x00000015784a723e */ /* 0x000fe200000010ff */
[----:B------:R-:W-:Y:S01]  /*c8d0*/  FMUL.FTZ R38, R38, R7 ;  /* 0x0000000726267220 */ /* 0x000fe20000410000 */
[----:B------:R-:W-:Y:S01]  /*c8e0*/  FADD.FTZ R15, R118, R15 ;  /* 0x0000000f760f7221 */ /* 0x000fe20000010000 */
[----:B------:R-:W-:Y:S01]  /*c8f0*/  FADD.FTZ R18, R104, R17 ;  /* 0x0000001168127221 */ /* 0x000fe20000010000 */
[----:B------:R-:W5:Y:S01]  /*c900*/  MUFU.EX2 R14, R91 ;  /* 0x0000005b000e7308 */ /* 0x000f620000000800 */
[----:B------:R-:W-:Y:S01]  /*c910*/  F2FP.BF16.F32.PACK_AB R75, R126, R123 ;  /* 0x0000007b7e4b723e */ /* 0x000fe200000010ff */
[----:B------:R-:W-:Y:S01]  /*c920*/  FADD.FTZ R20, R106, R15 ;  /* 0x0000000f6a147221 */ /* 0x000fe20000010000 */
[----:B------:R-:W-:Y:S01]  /*c930*/  FADD.FTZ R17, R105, R18 ;  /* 0x0000001269117221 */ /* 0x000fe20000010000 */
[----:B------:R-:W-:Y:S01]  /*c940*/  F2FP.BF16.F32.PACK_AB R113, R127, R114 ;  /* 0x000000727f71723e */ /* 0x000fe200000010ff */
[-C--:B------:R-:W-:Y:S01]  /*c950*/  FMUL.FTZ R39, R39, R7.reuse ;  /* 0x0000000727277220 */ /* 0x080fe20000410000 */
[----:B------:R-:W-:Y:S01]  /*c960*/  FADD.FTZ R21, R111, R20 ;  /* 0x000000146f157221 */ /* 0x000fe20000010000 */
[----:B------:R-:W-:Y:S01]  /*c970*/  FADD.FTZ R18, R108, R17 ;  /* 0x000000116c127221 */ /* 0x000fe20000010000 */
[----:B------:R3:W3:Y:S01]  /*c980*/  MUFU.EX2 R15, R90 ;  /* 0x0000005a000f7308 */ /* 0x0006e20000000800 */
[----:B------:R-:W-:Y:S01]  /*c990*/  F2FP.BF16.F32.PACK_AB R104, R105, R104 ;  /* 0x000000686968723e */ /* 0x000fe200000010ff */
        /* <DEDUP_REMOVED lines=9> */
[----:B------:R-:W-:Y:S01]  /*ca30*/  FADD.FTZ R17, R97, R18 ;  /* 0x0000001261117221 */ /* 0x000fe20000010000 */
[----:B----4-:R-:W-:Y:S01]  /*ca40*/  F2FP.BF16.F32.PACK_AB R97, R3, R98 ;  /* 0x000000620361723e */ /* 0x010fe200000010ff */
[----:B------:R-:W-:Y:S01]  /*ca50*/  FMUL.FTZ R43, R43, R7 ;  /* 0x000000072b2b7220 */ /* 0x000fe20000410000 */
[----:B------:R-:W-:Y:S01]  /*ca60*/  FADD.FTZ R20, R3, R20 ;  /* 0x0000001403147221 */ /* 0x000fe20000010000 */
[----:B------:R-:W-:Y:S01]  /*ca70*/  FADD.FTZ R18, R100, R17 ;  /* 0x0000001164127221 */ /* 0x000fe20000010000 */
[----:B------:R-:W-:Y:S01]  /*ca80*/  F2FP.BF16.F32.PACK_AB R115, R118, R115 ;  /* 0x000000737673723e */ /* 0x000fe200000010ff */
[----:B------:R-:W-:Y:S01]  /*ca90*/  FMUL.FTZ R46, R46, R7 ;  /* 0x000000072e2e7220 */ /* 0x000fe20000410000 */
[----:B------:R-:W-:Y:S01]  /*caa0*/  FADD.FTZ R17, R99, R20 ;  /* 0x0000001463117221 */ /* 0x000fe20000010000 */
[----:B0-----:R-:W-:Y:S01]  /*cab0*/  FADD.FTZ R9, R101, R18 ;  /* 0x0000001265097221 */ /* 0x001fe20000010000 */
[C---:B------:R-:W-:Y:S01]  /*cac0*/  F2FP.BF16.F32.PACK_AB R99, R4.reuse, R99 ;  /* 0x000000630463723e */ /* 0x040fe200000010ff */
[----:B------:R4:W-:Y:S01]  /*cad0*/  STSM.16.M88.4 [R2+0x28b00], R112 ;  /* 0x028b007002007844 */ /* 0x0009e20000000200 */
[----:B------:R-:W-:Y:S01]  /*cae0*/  FADD.FTZ R17, R4, R17 ;  /* 0x0000001104117221 */ /* 0x000fe20000010000 */
[----:B------:R-:W-:Y:S01]  /*caf0*/  FADD.FTZ R8, R88, R9 ;  /* 0x0000000958087221 */ /* 0x000fe20000010000 */
[----:B------:R-:W-:Y:S01]  /*cb00*/  F2FP.BF16.F32.PACK_AB R105, R111, R106 ;  /* 0x0000006a6f69723e */ /* 0x000fe200000010ff */
[-C--:B------:R-:W-:Y:S01]  /*cb10*/  FMUL.FTZ R47, R47, R7.reuse ;  /* 0x000000072f2f7220 */ /* 0x080fe20000410000 */
[----:B-1----:R-:W-:Y:S01]  /*cb20*/  FADD.FTZ R10, R82, R17 ;  /* 0x00000011520a7221 */ /* 0x002fe20000010000 */
        /* <DEDUP_REMOVED lines=11> */
[----:B--2---:R-:W-:Y:S01]  /*cbe0*/  FADD.FTZ R3, R12, R3 ;  /* 0x000000030c037221 */ /* 0x004fe20000010000 */
[----:B------:R-:W-:Y:S01]  /*cbf0*/  FADD.FTZ R4, R80, R9 ;  /* 0x0000000950047221 */ /* 0x000fe20000010000 */
[----:B------:R-:W-:Y:S01]  /*cc00*/  F2FP.BF16.F32.PACK_AB R88, R89, R88 ;  /* 0x000000585958723e */ /* 0x000fe200000010ff */
[----:B------:R4:W-:Y:S01]  /*cc10*/  STSM.16.M88.4 [R2+0x2bb00], R96 ;  /* 0x02bb006002007844 */ /* 0x0009e20000000200 */
[----:B-----5:R-:W-:Y:S01]  /*cc20*/  FADD.FTZ R8, R14, R3 ;  /* 0x000000030e087221 */ /* 0x020fe20000010000 */
[----:B------:R-:W-:Y:S01]  /*cc30*/  FADD.FTZ R3, R81, R4 ;  /* 0x0000000451037221 */ /* 0x000fe20000010000 */
[----:B------:R-:W-:Y:S01]  /*cc40*/  F2FP.BF16.F32.PACK_AB R89, R83, R82 ;  /* 0x000000525359723e */ /* 0x000fe200000010ff */
[----:B------:R-:W-:Y:S01]  /*cc50*/  FMUL.FTZ R54, R54, R7 ;  /* 0x0000000736367220 */ /* 0x000fe20000410000 */
[----:B---3--:R-:W-:Y:S01]  /*cc60*/  F2FP.BF16.F32.PACK_AB R90, R93, R92 ;  /* 0x0000005c5d5a723e */ /* 0x008fe200000010ff */
        /* <DEDUP_REMOVED lines=12> */
[C---:B------:R-:W-:Y:S01]  /*cd30*/  FADD.FTZ R3, R124.reuse, R3 ;  /* 0x000000037c037221 */ /* 0x040fe20000010000 */
[----:B------:R-:W-:Y:S01]  /*cd40*/  F2FP.BF16.F32.PACK_AB R124, R124, R121 ;  /* 0x000000797c7c723e */ /* 0x000fe200000010ff */
[----:B------:R4:W-:Y:S01]  /*cd50*/  STSM.16.M88.4 [R2+0x2eb00], R80 ;  /* 0x02eb005002007844 */ /* 0x0009e20000000200 */
[----:B------:R-:W-:Y:S01]  /*cd60*/  F2FP.BF16.F32.PACK_AB R127, R79, R78 ;  /* 0x0000004e4f7f723e */ /* 0x000fe200000010ff */
[----:B------:R-:W-:Y:S01]  /*cd70*/  FADD.FTZ R9, R87, R9 ;  /* 0x0000000957097221 */ /* 0x000fe20000010000 */
[----:B------:R-:W-:Y:S01]  /*cd80*/  FADD.FTZ R3, R76, R3 ;  /* 0x000000034c037221 */ /* 0x000fe20000010000 */
[-C--:B------:R-:W-:Y:S01]  /*cd90*/  FMUL.FTZ R55, R55, R7.reuse ;  /* 0x0000000737377220 */ /* 0x080fe20000410000 */
        /* <DEDUP_REMOVED lines=10> */
[----:B0-----:R-:W0:Y:S01]  /*ce40*/  FENCE.VIEW.ASYNC.S ;  /* 0x00000000000073c6 */ /* 0x001e220000000000 */
        /* <DEDUP_REMOVED lines=9> */
[----:B------:R-:W-:-:S02]  /*cee0*/  IMAD.MOV.U32 R6, RZ, RZ, R13 ;  /* 0x000000ffff067224 */ /* 0x000fc400078e000d */
[----:B------:R-:W-:Y:S01]  /*cef0*/  IMAD.MOV.U32 R5, RZ, RZ, R0 ;  /* 0x000000ffff057224 */ /* 0x000fe200078e0000 */
[----:B0-----:R-:W-:Y:S01]  /*cf00*/  NOP ;  /* 0x0000000000007918 */ /* 0x001fe20000000000 */
[----:B----4-:R-:W-:Y:S05]  /*cf10*/  @P2 BRA `(.L_x_1687) ;  /* 0xffffffc800382947 */ /* 0x010fea000383ffff */
.L_x_1678:
[----:B------:R-:W-:Y:S06]  /*cf20*/  BAR.ARV 0x8, 0x1a0 ;  /* 0x0206800000007b1d */ /* 0x000fec0000002000 */
[----:B------:R-:W-:Y:S05]  /*cf30*/  @!P0 BRA `(.L_x_1688) ;  /* 0x0000000000048947 */ /* 0x000fea0003800000 */
[----:B------:R-:W-:Y:S01]  /*cf40*/  BPT.TRAP 0x1 ;  /* 0x000000040000795c */ /* 0x000fe20000300000 */
.L_x_1688:
[----:B------:R-:W-:Y:S01]  /*cf50*/  ULEA UR6, UR36, UR37, 0x3 ;  /* 0x0000002524067291 */ /* 0x000fe2000f8e183f */
[----:B------:R-:W-:-:S05]  /*cf60*/  IMAD.U32 R5, RZ, RZ, UR38 ;  /* 0x00000026ff057e24 */ /* 0x000fca000f8e00ff */
[----:B------:R-:W-:-:S04]  /*cf70*/  SHF.L.U32 R5, R5, 0x1f, RZ ;  /* 0x0000001f05057819 */ /* 0x000fc800000006ff */
[----:B------:R1:W2:Y:S01]  /*cf80*/  SYNCS.PHASECHK.TRANS64.TRYWAIT P2, [UR6+0x31c50], R5 ;  /* 0x031c5005ff0075a7 */ /* 0x0002a20008040146 */
[----:B------:R-:W-:Y:S05]  /*cf90*/  @!P0 BRA `(.L_x_1689) ;  /* 0x0000000000048947 */ /* 0x000fea0003800000 */
[----:B------:R-:W-:Y:S01]  /*cfa0*/  BPT.TRAP 0x1 ;  /* 0x000000040000795c */ /* 0x000fe20000300000 */
.L_x_1689:
[----:B--2---:R-:W-:Y:S05]  /*cfb0*/  @P2 BRA `(.L_x_1690) ;  /* 0x0000000000082947 */ /* 0x004fea0003800000 */
[----:B------:R-:W2:Y:S02]  /*cfc0*/  SYNCS.PHASECHK.TRANS64.TRYWAIT P0, [UR6+0x31c50], R5 ;  /* 0x031c5005ff0075a7 */ /* 0x000ea40008000146 */
[----:B--2---:R-:W-:Y:S05]  /*cfd0*/  @!P0 BRA `(.L_x_1691) ;  /* 0x0000007000c08947 */ /* 0x004fea0003800000 */
.L_x_1690:
[----:B------:R-:W-:Y:S01]  /*cfe0*/  UIADD3 UR37, UR37, 0x200, URZ ;  /* 0x0000020025257890 */ /* 0x000fe2000fffe03f */
[----:B------:R-:W-:Y:S01]  /*cff0*/  WARPGROUP.ARRIVE ;  /* 0x00000000000079c5 */ /* 0x000fe20000000000 */
[----:B------:R-:W-:Y:S01]  /*d000*/  ULOP3.LUT UR60, UR60, 0x10000, URZ, 0xfc, !UPT ;  /* 0x000100003c3c7892 */ /* 0x000fe2000f8efc3f */
[----:B-12---:R-:W1:Y:S01]  /*d010*/  SHFL.BFLY PT, R5, R4, 0x2, 0x1f ;  /* 0x0c401f0004057f89 */ /* 0x006e6200000e0000 */
[----:B------:R-:W-:Y:S01]  /*d020*/  USHF.R.U32.HI UR37, URZ, 0x4, UR37 ;  /* 0x000000043f257899 */ /* 0x000fe20008011625 */
[----:B------:R-:W-:Y:S01]  /*d030*/  R2UR UR7, R150 ;  /* 0x00000000960772ca */ /* 0x000fe200000e0000 */
[----:B------:R-:W-:Y:S01]  /*d040*/  UMOV UR9, 0xc0000010 ;  /* 0xc000001000097882 */ /* 0x000fe20000000000 */
[----:B------:R-:W-:Y:S01]  /*d050*/  UMOV UR11, 0x80000020 ;  /* 0x80000020000b7882 */ /* 0x000fe20000000000 */
[----:B------:R-:W-:Y:S01]  /*d060*/  ULOP3.LUT UR37, UR37, 0x3fff, URZ, 0xc0, !UPT ;  /* 0x00003fff25257892 */ /* 0x000fe2000f8ec03f */
[----:B------:R-:W2:Y:S01]  /*d070*/  SHFL.BFLY PT, R6, R3, 0x2, 0x1f ;  /* 0x0c401f0003067f89 */ /* 0x000ea200000e0000 */
[----:B------:R-:W-:Y:S01]  /*d080*/  UMOV UR8, UR60 ;  /* 0x0000003c00087c82 */ /* 0x000fe20008000000 */
[----:B------:R-:W-:Y:S01]  /*d090*/  IMAD.U32 R15, RZ, RZ, UR4 ;  /* 0x00000004ff0f7e24 */ /* 0x000fe2000f8e00ff */
[----:B------:R-:W-:Y:S01]  /*d0a0*/  ULOP3.LUT UR5, UR37, 0x2400000, URZ, 0xfc, !UPT ;  /* 0x0240000025057892 */ /* 0x000fe2000f8efc3f */
[----:B------:R-:W-:-:S03]  /*d0b0*/  IMAD.MOV.U32 R16, RZ, RZ, -0x800000 ;  /* 0xff800000ff107424 */ /* 0x000fc600078e00ff */
[----:B------:R-:W-:Y:S02]  /*d0c0*/  UIMAD UR5, UR36, 0x6c0, UR5 ;  /* 0x000006c0240578a4 */ /* 0x000fe4000f8e0205 */
[----:B------:R-:W-:Y:S02]  /*d0d0*/  UIADD3 UR36, UR36, 0x1, URZ ;  /* 0x0000000124247890 */ /* 0x000fe4000fffe03f */
[----:B------:R-:W-:Y:S02]  /*d0e0*/  UIADD3 UR7, UR7, 0x1, URZ ;  /* 0x0000000107077890 */ /* 0x000fe4000fffe03f */
[----:B------:R-:W-:Y:S01]  /*d0f0*/  UISETP.NE.AND UP0, UPT, UR36, 0x2, UPT ;  /* 0x000000022400788c */ /* 0x000fe2000bf05270 */
[----:B------:R-:W-:Y:S02]  /*d100*/  UMOV UR10, UR5 ;  /* 0x00000005000a7c82 */ /* 0x000fe40008000000 */
[----:B------:R-:W-:Y:S01]  /*d110*/  HGMMA.64x96x16.F32.BF16 R24, gdesc[UR8].tnspB, R24, gsb0 ;  /* 0x41600000081879f0 */ /* 0x000fe20008001818 */
[----:B------:R-:W-:Y:S01]  /*d120*/  UIADD3 UR8, UR60, 0x180, URZ ;  /* 0x000001803c087890 */ /* 0x000fe2000fffe03f */
[----:B-1----:R-:W-:Y:S01]  /*d130*/  FADD.FTZ R5, R5, R4 ;  /* 0x0000000405057221 */ /* 0x002fe20000010000 */
[----:B------:R-:W-:Y:S01]  /*d140*/  UIADD3 UR10, UR5, 0x40, URZ ;  /* 0x00000040050a7890 */ /* 0x000fe2000fffe03f */
[----:B------:R-:W-:Y:S01]  /*d150*/  IMAD.MOV.U32 R4, RZ, RZ, RZ ;  /* 0x000000ffff047224 */ /* 0x000fe200078e00ff */
[----:B------:R-:W-:Y:S01]  /*d160*/  UMOV UR9, 0xc0000010 ;  /* 0xc000001000097882 */ /* 0x000fe20000000000 */
[----:B------:R-:W-:Y:S01]  /*d170*/  UMOV UR11, 0x80000020 ;  /* 0x80000020000b7882 */ /* 0x000fe20000000000 */
[----:B--2---:R-:W-:Y:S01]  /*d180*/  FADD.FTZ R7, R6, R3 ;  /* 0x0000000306077221 */ /* 0x004fe20000010000 */
[----:B------:R-:W-:Y:S01]  /*d190*/  IMAD.MOV.U32 R3, RZ, RZ, -0x800000 ;  /* 0xff800000ff037424 */ /* 0x000fe200078e00ff */
[----:B------:R-:W1:Y:S01]  /*d1a0*/  SHFL.BFLY PT, R6, R5, 0x1, 0x1f ;  /* 0x0c201f0005067f89 */ /* 0x000e6200000e0000 */
[----:B------:R-:W-:Y:S01]  /*d1b0*/  IMAD.U32 R150, RZ, RZ, UR7 ;  /* 0x00000007ff967e24 */ /* 0x000fe2000f8e00ff */
[----:B------:R-:W-:-:S02]  /*d1c0*/  USEL UR36, UR36, URZ, UP0 ;  /* 0x0000003f24247287 */ /* 0x000fc40008000000 */
[----:B------:R-:W2:Y:S01]  /*d1d0*/  SHFL.BFLY PT, R8, R7, 0x1, 0x1f ;  /* 0x0c201f0007087f89 */ /* 0x000ea200000e0000 */
[----:B-1----:R-:W-:Y:S01]  /*d1e0*/  FADD.FTZ R10, R5, R6 ;  /* 0x00000006050a7221 */ /* 0x002fe20000010000 */
[----:B------:R-:W-:Y:S01]  /*d1f0*/  IMAD.U32 R5, RZ, RZ, UR4 ;  /* 0x00000004ff057e24 */ /* 0x000fe2000f8e00ff */
[----:B------:R-:W-:Y:S01]  /*d200*/  USEL UR4, URZ, 0x1, UP0 ;  /* 0x000000013f047887 */ /* 0x000fe20008000000 */
[----:B--2---:R-:W-:Y:S02]  /*d210*/  FADD.FTZ R11, R7, R8 ;  /* 0x00000008070b7221 */ /* 0x004fe40000010000 */
[----:B------:R-:W-:Y:S01]  /*d220*/  FSETP.NE.FTZ.AND P0, PT, R10, RZ, PT ;  /* 0x000000ff0a00720b */ /* 0x000fe20003f15000 */
[----:B------:R-:W-:Y:S01]  /*d230*/  IMAD.MOV.U32 R8, RZ, RZ, RZ ;  /* 0x000000ffff087224 */ /* 0x000fe200078e00ff */
[----:B------:R-:W-:Y:S01]  /*d240*/  ULOP3.LUT UR38, UR38, UR4, URZ, 0x3c, !UPT ;  /* 0x0000000426267292 */ /* 0x000fe2000f8e3c3f */
[----:B------:R-:W-:Y:S01]  /*d250*/  IMAD.U32 R7, RZ, RZ, UR6 ;  /* 0x00000006ff077e24 */ /* 0x000fe2000f8e00ff */
[----:B------:R-:W-:-:S03]  /*d260*/  FSETP.NE.FTZ.AND P2, PT, R11, RZ, PT ;  /* 0x000000ff0b00720b */ /* 0x000fc60003f55000 */
[----:B------:R-:W-:-:S05]  /*d270*/  @!P1 VIADD R7, R7, 0x31c60 ;  /* 0x00031c6007079836 */ /* 0x000fca0000000000 */
[----:B------:R-:W-:Y:S01]  /*d280*/  @!P1 PRMT R7, RZ, 0x654, R7 ;  /* 0x00000654ff079816 */ /* 0x000fe20000000007 */
[----:B------:R-:W1:Y:S01]  /*d290*/  @P0 MUFU.LG2 R6, R10 ;  /* 0x0000000a00060308 */ /* 0x000e620000000c00 */
[----:B------:R-:W-:-:S03]  /*d2a0*/  @P0 FMUL.FTZ R5, R5, 0.69314718246459960938 ;  /* 0x3f31721805050820 */ /* 0x000fc60000410000 */
[----:B------:R-:W-:-:S04]  /*d2b0*/  @P2 FMUL.FTZ R15, R15, 0.69314718246459960938 ;  /* 0x3f3172180f0f2820 */ /* 0x000fc80000410000 */
[----:B------:R-:W-:Y:S08]  /*d2c0*/  @P0 MUFU.RCP R4, R10 ;  /* 0x0000000a00040308 */ /* 0x000ff00000001000 */
[----:B------:R-:W2:Y:S01]  /*d2d0*/  @P2 MUFU.LG2 R9, R11 ;  /* 0x0000000b00092308 */ /* 0x000ea20000000c00 */
[----:B-1----:R-:W-:-:S04]  /*d2e0*/  @P0 FMUL.FTZ R6, R6, 0.69314718246459960938 ;  /* 0x3f31721806060820 */ /* 0x002fc80000410000 */
[----:B------:R-:W-:Y:S01]  /*d2f0*/  @P0 FFMA.FTZ R3, R5, R0, R6 ;  /* 0x0000000005030223 */ /* 0x000fe20000010006 */
[----:B------:R-:W-:Y:S02]  /*d300*/  PLOP3.LUT P0, PT, PT, PT, PT, 0x8, 0x0 ;  /* 0x000000000000781c */ /* 0x000fe40003f0e170 */
[----:B------:R-:W1:Y:S01]  /*d310*/  @P2 MUFU.RCP R8, R11 ;  /* 0x0000000b00082308 */ /* 0x000e620000001000 */
        /* <DEDUP_REMOVED lines=74> */
[----:B------:R-:W-:Y:S01]  /*d7c0*/  FMUL.FTZ R53, R69, R4 ;  /* 0x0000000445357220 */ /* 0x000fe20000410000 */
[-C--:B-1----:R-:W-:Y:S01]  /*d7d0*/  FMUL.FTZ R83, R26, R8.reuse ;  /* 0x000000081a537220 */ /* 0x082fe20000410000 */
[-C--:B------:R-:W-:Y:S01]  /*d7e0*/  FMUL.FTZ R14, R27, R8.reuse ;  /* 0x000000081b0e7220 */ /* 0x080fe20000410000 */
[-C--:B------:R-:W-:Y:S01]  /*d7f0*/  FMUL.FTZ R12, R30, R8.reuse ;  /* 0x000000081e0c7220 */ /* 0x080fe20000410000 */
[-C--:B------:R-:W-:Y:S01]  /*d800*/  FMUL.FTZ R65, R38, R8.reuse ;  /* 0x0000000826417220 */ /* 0x080fe20000410000 */
[-C--:B0-----:R-:W-:Y:S01]  /*d810*/  FMUL.FTZ R7, R31, R8.reuse ;  /* 0x000000081f077220 */ /* 0x081fe20000410000 */
        /* <DEDUP_REMOVED lines=23> */
[----:B------:R-:W-:-:S07]  /*d990*/  FMUL.FTZ R71, R71, R8 ;  /* 0x0000000847477220 */ /* 0x000fce0000410000 */
.L_x_1661:
        /* <DEDUP_REMOVED lines=14> */
[----:B------:R-:W-:Y:S01]  /*da80*/  R2UR UR11, R148 ;  /* 0x00000000940b72ca */ /* 0x000fe200000e0000 */
[----:B------:R-:W-:Y:S01]  /*da90*/  ULDC.64 UR8, c[0x0][0xbe0] ;  /* 0x0002f80000087ab9 */ /* 0x000fe20000000a00 */
[----:B------:R-:W-:Y:S01]  /*daa0*/  R2UR UR10, R146 ;  /* 0x00000000920a72ca */ /* 0x000fe200000e0000 */
[----:B------:R-:W-:Y:S01]  /*dab0*/  UISETP.NE.U32.AND UP0, UPT, UR8, URZ, UPT ;  /* 0x0000003f0800728c */ /* 0x000fe2000bf05070 */
[----:B------:R-:W-:Y:S01]  /*dac0*/  F2FP.BF16.F32.PACK_AB R27, R27, R42 ;  /* 0x0000002a1b1b723e */ /* 0x000fe200000010ff */
[----:B------:R-:W-:Y:S01]  /*dad0*/  ULDC.64 UR12, c[0x0][0x208] ;  /* 0x00008200000c7ab9 */ /* 0x000fe20000000a00 */
[----:B------:R-:W-:Y:S01]  /*dae0*/  F2FP.BF16.F32.PACK_AB R68, R45, R28 ;  /* 0x0000001c2d44723e */ /* 0x000fe200000010ff */
[----:B------:R-:W-:Y:S01]  /*daf0*/  UISETP.NE.AND.EX UP0, UPT, UR9, URZ, UPT, UP0 ;  /* 0x0000003f0900728c */ /* 0x000fe2000bf05300 */
[----:B------:R-:W-:Y:S02]  /*db00*/  F2FP.BF16.F32.PACK_AB R70, R53, R0 ;  /* 0x000000003546723e */ /* 0x000fe400000010ff */
[----:B------:R-:W-:-:S05]  /*db10*/  F2FP.BF16.F32.PACK_AB R71, R71, R30 ;  /* 0x0000001e4747723e */ /* 0x000fca00000010ff */
[----:B------:R-:W-:Y:S02]  /*db20*/  USHF.L.U64.HI UR11, UR10, 0x2, UR11 ;  /* 0x000000020a0b7899 */ /* 0x000fe4000801020b */
[----:B------:R-:W-:Y:S01]  /*db30*/  USHF.L.U32 UR10, UR10, 0x2, URZ ;  /* 0x000000020a0a7899 */ /* 0x000fe2000800063f */
[----:B------:R-:W-:Y:S01]  /*db40*/  UMOV UR6, UR37 ;  /* 0x0000002500067c82 */ /* 0x000fe20008000000 */
[----:B0-----:R-:W-:Y:S01]  /*db50*/  UMOV UR7, UR4 ;  /* 0x0000000400077c82 */ /* 0x001fe20008000000 */
[----:B------:R-:W-:Y:S02]  /*db60*/  IMAD.U32 R20, RZ, RZ, UR6 ;  /* 0x00000006ff147e24 */ /* 0x000fe4000f8e00ff */
[----:B------:R-:W-:Y:S01]  /*db70*/  IMAD.U32 R21, RZ, RZ, UR7 ;  /* 0x00000007ff157e24 */ /* 0x000fe2000f8e00ff */
[----:B------:R-:W-:Y:S02]  /*db80*/  ULDC.64 UR6, c[0x0][0xbd8] ;  /* 0x0002f60000067ab9 */ /* 0x000fe40000000a00 */
[----:B------:R-:W-:Y:S01]  /*db90*/  UISETP.NE.U32.AND UP1, UPT, UR6, URZ, UPT ;  /* 0x0000003f0600728c */ /* 0x000fe2000bf25070 */
[----:B------:R-:W-:Y:S01]  /*dba0*/  IMAD.WIDE R4, R153, 0x2, R20 ;  /* 0x0000000299047825 */ /* 0x000fe200078e0214 */
[----:B------:R-:W-:-:S02]  /*dbb0*/  UIADD3 UR4, UP2, UR10, UR6, URZ ;  /* 0x000000060a047290 */ /* 0x000fc4000ff5e03f */
[----:B------:R-:W-:Y:S01]  /*dbc0*/  UISETP.NE.AND.EX UP1, UPT, UR7, URZ, UPT, UP1 ;  /* 0x0000003f0700728c */ /* 0x000fe2000bf25310 */
[C---:B------:R-:W-:Y:S01]  /*dbd0*/  LOP3.LUT R11, R4.reuse, 0x180, RZ, 0xc0, !PT ;  /* 0x00000180040b7812 */ /* 0x040fe200078ec0ff */
[----:B------:R-:W-:Y:S01]  /*dbe0*/  @UP0 UIADD3 UR6, UP3, UR10, UR8, URZ ;  /* 0x000000080a060290 */ /* 0x000fe2000ff7e03f */
[C---:B------:R-:W-:Y:S01]  /*dbf0*/  IADD3 R13, P0, R4.reuse, 0x6020, RZ ;  /* 0x00006020040d7810 */ /* 0x040fe20007f1e0ff */
[----:B------:R-:W-:Y:S01]  /*dc00*/  UIADD3.X UR8, UR11, UR7, URZ, UP2, !UPT ;  /* 0x000000070b087290 */ /* 0x000fe200097fe43f */
[----:B------:R-:W-:Y:S01]  /*dc10*/  IADD3 R9, P1, R4, 0x6000, RZ ;  /* 0x0000600004097810 */ /* 0x000fe20007f3e0ff */
[----:B------:R-:W-:Y:S01]  /*dc20*/  @UP0 UIADD3.X UR7, UR11, UR9, URZ, UP3, !UPT ;  /* 0x000000090b070290 */ /* 0x000fe20009ffe43f */
[----:B------:R-:W-:Y:S02]  /*dc30*/  SHF.R.U64 R11, R11, 0x3, RZ ;  /* 0x000000030b0b7819 */ /* 0x000fe400000012ff */
[----:B------:R-:W-:Y:S02]  /*dc40*/  LOP3.LUT R8, R13, 0x180, RZ, 0xc0, !PT ;  /* 0x000001800d087812 */ /* 0x000fe400078ec0ff */
[----:B------:R-:W-:-:S02]  /*dc50*/  LOP3.LUT R10, R9, 0x180, RZ, 0xc0, !PT ;  /* 0x00000180090a7812 */ /* 0x000fc400078ec0ff */
[C---:B------:R-:W-:Y:S02]  /*dc60*/  IADD3 R51, P2, R4.reuse, 0x3020, RZ ;  /* 0x0000302004337810 */ /* 0x040fe40007f5e0ff */
[C---:B------:R-:W-:Y:S02]  /*dc70*/  IADD3 R33, P3, R4.reuse, 0x3000, RZ ;  /* 0x0000300004217810 */ /* 0x040fe40007f7e0ff */
[----:B------:R-:W-:Y:S02]  /*dc80*/  IADD3 R18, P4, R4, 0x20, RZ ;  /* 0x0000002004127810 */ /* 0x000fe40007f9e0ff */
[----:B------:R-:W-:Y:S01]  /*dc90*/  LOP3.LUT R4, R11, R4, RZ, 0x3c, !PT ;  /* 0x000000040b047212 */ /* 0x000fe200078e3cff */
[--C-:B------:R-:W-:Y:S01]  /*dca0*/  IMAD.X R11, RZ, RZ, R5.reuse, P1 ;  /* 0x000000ffff0b7224 */ /* 0x100fe200008e0605 */
[----:B------:R-:W-:Y:S01]  /*dcb0*/  SHF.R.U64 R8, R8, 0x3, RZ ;  /* 0x0000000308087819 */ /* 0x000fe200000012ff */
[--C-:B------:R-:W-:Y:S01]  /*dcc0*/  IMAD.X R15, RZ, RZ, R5.reuse, P3 ;  /* 0x000000ffff0f7224 */ /* 0x100fe200018e0605 */
[----:B------:R-:W-:Y:S01]  /*dcd0*/  SHF.R.U64 R10, R10, 0x3, RZ ;  /* 0x000000030a0a7819 */ /* 0x000fe200000012ff */
[----:B------:R-:W-:Y:S01]  /*dce0*/  IMAD.X R25, RZ, RZ, R5, P4 ;  /* 0x000000ffff197224 */ /* 0x000fe200020e0605 */
[----:B------:R-:W-:-:S02]  /*dcf0*/  MOV R32, R4 ;  /* 0x0000000400207202 */ /* 0x000fc40000000f00 */
[----:B------:R-:W-:Y:S01]  /*dd00*/  LOP3.LUT R8, R8, R13, RZ, 0x3c, !PT ;  /* 0x0000000d08087212 */ /* 0x000fe200078e3cff */
[--C-:B------:R-:W-:Y:S01]  /*dd10*/  IMAD.X R13, RZ, RZ, R5.reuse, P2 ;  /* 0x000000ffff0d7224 */ /* 0x100fe200010e0605 */
[----:B------:R-:W-:Y:S01]  /*dd20*/  LOP3.LUT R10, R10, R9, RZ, 0x3c, !PT ;  /* 0x000000090a0a7212 */ /* 0x000fe200078e3cff */
[----:B------:R-:W-:Y:S01]  /*dd30*/  IMAD.X R9, RZ, RZ, R5, P0 ;  /* 0x000000ffff097224 */ /* 0x000fe200000e0605 */
[----:B------:R-:W-:Y:S02]  /*dd40*/  F2FP.BF16.F32.PACK_AB R4, R24, R85 ;  /* 0x000000551804723e */ /* 0x000fe400000010ff */
[----:B------:R-:W-:Y:S02]  /*dd50*/  LOP3.LUT R24, R51, 0x180, RZ, 0xc0, !PT ;  /* 0x0000018033187812 */ /* 0x000fe400078ec0ff */
[----:B------:R-:W-:Y:S02]  /*dd60*/  F2FP.BF16.F32.PACK_AB R5, R14, R83 ;  /* 0x000000530e05723e */ /* 0x000fe400000010ff */
[----:B------:R-:W-:-:S02]  /*dd70*/  LOP3.LUT R17, R18, 0x180, RZ, 0xc0, !PT ;  /* 0x0000018012117812 */ /* 0x000fc400078ec0ff */
[----:B------:R-:W-:Y:S01]  /*dd80*/  LOP3.LUT R14, R33, 0x180, RZ, 0xc0, !PT ;  /* 0x00000180210e7812 */ /* 0x000fe200078ec0ff */
[----:B------:R0:W-:Y:S01]  /*dd90*/  STSM.16.M88.4 [R32], R4 ;  /* 0x0000000420007844 */ /* 0x0001e20000000200 */
[----:B------:R-:W-:Y:S02]  /*dda0*/  SHF.R.U64 R24, R24, 0x3, RZ ;  /* 0x0000000318187819 */ /* 0x000fe400000012ff */
[----:B------:R-:W-:Y:S02]  /*ddb0*/  SHF.R.U64 R17, R17, 0x3, RZ ;  /* 0x0000000311117819 */ /* 0x000fe400000012ff */
[----:B------:R-:W-:Y:S02]  /*ddc0*/  SHF.R.U64 R14, R14, 0x3, RZ ;  /* 0x000000030e0e7819 */ /* 0x000fe400000012ff */
[----:B------:R-:W-:Y:S02]  /*ddd0*/  LOP3.LUT R12, R24, R51, RZ, 0x3c, !PT ;  /* 0x00000033180c7212 */ /* 0x000fe400078e3cff */
[----:B------:R-:W-:-:S02]  /*dde0*/  LOP3.LUT R24, R17, R18, RZ, 0x3c, !PT ;  /* 0x0000001211187212 */ /* 0x000fc400078e3cff */
[----:B------:R-:W-:Y:S02]  /*ddf0*/  LOP3.LUT R14, R14, R33, RZ, 0x3c, !PT ;  /* 0x000000210e0e7212 */ /* 0x000fe400078e3cff */
[----:B------:R-:W-:Y:S02]  /*de00*/  MOV R17, R8 ;  /* 0x0000000800117202 */ /* 0x000fe40000000f00 */
[----:B------:R-:W-:Y:S02]  /*de10*/  MOV R18, R10 ;  /* 0x0000000a00127202 */ /* 0x000fe40000000f00 */
[----:B------:R-:W-:Y:S02]  /*de20*/  MOV R34, R24 ;  /* 0x0000001800227202 */ /* 0x000fe40000000f00 */
[----:B------:R-:W-:Y:S02]  /*de30*/  F2FP.BF16.F32.PACK_AB R8, R76, R75 ;  /* 0x0000004b4c08723e */ /* 0x000fe400000010ff */
[----:B------:R-:W-:-:S02]  /*de40*/  F2FP.BF16.F32.PACK_AB R9, R64, R69 ;  /* 0x000000454009723e */ /* 0x000fc400000010ff */
[----:B------:R-:W-:Y:S02]  /*de50*/  F2FP.BF16.F32.PACK_AB R10, R79, R74 ;  /* 0x0000004a4f0a723e */ /* 0x000fe400000010ff */
[----:B------:R-:W-:Y:S02]  /*de60*/  F2FP.BF16.F32.PACK_AB R11, R60, R65 ;  /* 0x000000413c0b723e */ /* 0x000fe400000010ff */
[----:B------:R-:W-:Y:S02]  /*de70*/  MOV R33, R14 ;  /* 0x0000000e00217202 */ /* 0x000fe40000000f00 */
[----:B0-----:R-:W-:Y:S01]  /*de80*/  F2FP.BF16.F32.PACK_AB R4, R78, R73 ;  /* 0x000000494e04723e */ /* 0x001fe200000010ff */
[----:B------:R-:W-:Y:S01]  /*de90*/  STSM.16.M88.4 [R34], R8 ;  /* 0x0000000822007844 */ /* 0x000fe20000000200 */
[----:B------:R-:W-:Y:S02]  /*dea0*/  F2FP.BF16.F32.PACK_AB R5, R56, R61 ;  /* 0x0000003d3805723e */ /* 0x000fe400000010ff */
[----:B------:R-:W-:-:S02]  /*deb0*/  F2FP.BF16.F32.PACK_AB R6, R77, R72 ;  /* 0x000000484d06723e */ /* 0x000fc400000010ff */
[----:B------:R-:W-:Y:S02]  /*dec0*/  F2FP.BF16.F32.PACK_AB R7, R52, R57 ;  /* 0x000000393407723e */ /* 0x000fe400000010ff */
[----:B------:R-:W-:Y:S02]  /*ded0*/  MOV R32, R12 ;  /* 0x0000000c00207202 */ /* 0x000fe40000000f00 */
[----:B------:R-:W-:Y:S01]  /*dee0*/  F2FP.BF16.F32.PACK_AB R12, R49, R40 ;  /* 0x00000028310c723e */ /* 0x000fe200000010ff */
[----:B------:R0:W-:Y:S01]  /*def0*/  STSM.16.M88.4 [R33], R4 ;  /* 0x0000000421007844 */ /* 0x0001e20000000200 */
[----:B------:R-:W-:Y:S02]  /*df00*/  F2FP.BF16.F32.PACK_AB R13, R47, R50 ;  /* 0x000000322f0d723e */ /* 0x000fe400000010ff */
[----:B------:R-:W-:Y:S02]  /*df10*/  F2FP.BF16.F32.PACK_AB R14, R48, R37 ;  /* 0x00000025300e723e */ /* 0x000fe400000010ff */
[----:B------:R-:W-:-:S02]  /*df20*/  F2FP.BF16.F32.PACK_AB R15, R43, R46 ;  /* 0x0000002e2b0f723e */ /* 0x000fc400000010ff */
[----:B------:R-:W-:Y:S02]  /*df30*/  F2FP.BF16.F32.PACK_AB R25, R26, R39 ;  /* 0x000000271a19723e */ /* 0x000fe400000010ff */
[----:B------:R-:W-:Y:S01]  /*df40*/  F2FP.BF16.F32.PACK_AB R24, R41, R36 ;  /* 0x000000242918723e */ /* 0x000fe200000010ff */
[----:B------:R1:W-:Y:S01]  /*df50*/  STSM.16.M88.4 [R32], R12 ;  /* 0x0000000c20007844 */ /* 0x0003e20000000200 */
[----:B------:R-:W-:Y:S02]  /*df60*/  F2FP.BF16.F32.PACK_AB R26, R44, R29 ;  /* 0x0000001d2c1a723e */ /* 0x000fe400000010ff */
[----:B------:R-:W-:Y:S02]  /*df70*/  F2FP.BF16.F32.PACK_AB R69, R31, R38 ;  /* 0x000000261f45723e */ /* 0x000fe400000010ff */
[----:B------:R-:W-:Y:S01]  /*df80*/  PLOP3.LUT P0, PT, PT, PT, UP1, 0x80, 0x0 ;  /* 0x000000000000781c */ /* 0x000fe20003f0f018 */
[----:B------:R1:W-:Y:S01]  /*df90*/  STSM.16.M88.4 [R18], R24 ;  /* 0x0000001812007844 */ /* 0x0003e20000000200 */
[----:B------:R-:W-:Y:S01]  /*dfa0*/  PLOP3.LUT P1, PT, PT, PT, UP0, 0x80, 0x0 ;  /* 0x000000000000781c */ /* 0x000fe20003f2f008 */
[----:B0-----:R-:W-:-:S02]  /*dfb0*/  IMAD.U32 R4, RZ, RZ, UR4 ;  /* 0x00000004ff047e24 */ /* 0x001fc4000f8e00ff */
[----:B------:R1:W-:Y:S01]  /*dfc0*/  STSM.16.M88.4 [R17], R68 ;  /* 0x0000004411007844 */ /* 0x0003e20000000200 */
[----:B------:R-:W-:Y:S02]  /*dfd0*/  IMAD.U32 R6, RZ, RZ, UR6 ;  /* 0x00000006ff067e24 */ /* 0x000fe4000f8e00ff */
[----:B------:R-:W-:Y:S01]  /*dfe0*/  IMAD.U32 R5, RZ, RZ, UR8 ;  /* 0x00000008ff057e24 */ /* 0x000fe2000f8e00ff */
[----:B------:R-:W-:Y:S01]  /*dff0*/  BAR.SYNC.DEFER_BLOCKING 0x1, 0x180 ;  /* 0x0046000000007b1d */ /* 0x000fe20000010000 */
[----:B------:R-:W-:-:S05]  /*e000*/  IMAD.U32 R7, RZ, RZ, UR7 ;  /* 0x00000007ff077e24 */ /* 0x000fca000f8e00ff */
[----:B------:R-:W2:Y:S04]  /*e010*/  @P0 LDG.E R0, desc[UR12][R4.64] ;  /* 0x0000000c04000981 */ /* 0x000ea8000c1e1900 */
[----:B------:R-:W3:Y:S01]  /*e020*/  @P1 LDG.E R6, desc[UR12][R6.64] ;  /* 0x0000000c06061981 */ /* 0x000ee2000c1e1900 */
[----:B------:R-:W-:Y:S01]  /*e030*/  IMAD R9, R144, 0x20, R19 ;  /* 0x0000002090097824 */ /* 0x000fe200078e0213 */
[----:B------:R-:W-:Y:S01]  /*e040*/  UMOV UR4, URZ ;  /* 0x0000003f00047c82 */ /* 0x000fe20008000000 */
[----:B------:R-:W-:Y:S02]  /*e050*/  ULDC UR10, c[0x0][0xa88] ;  /* 0x0002a200000a7ab9 */ /* 0x000fe40000000800 */
[----:B------:R-:W-:-:S03]  /*e060*/  IMAD.WIDE R20, R9, 0x2, R20 ;  /* 0x0000000209147825 */ /* 0x000fc600078e0214 */
[----:B------:R-:W-:Y:S02]  /*e070*/  IADD3 R9, P6, R20, 0x1800, RZ ;  /* 0x0000180014097810 */ /* 0x000fe40007fde0ff */
[----:B--2---:R-:W-:Y:S02]  /*e080*/  @P0 R2UR UR4, R0 ;  /* 0x00000000000402ca */ /* 0x004fe400000e0000 */
[----:B---3--:R-:W-:Y:S01]  /*e090*/  @P1 R2UR UR10, R6 ;  /* 0x00000000060a12ca */ /* 0x008fe200000e0000 */
[----:B-1----:R-:W-:-:S14]  /*e0a0*/  @P1 BRA `(.L_x_1694) ;  /* 0x00000000001c1947 */ /* 0x002fdc0003800000 */
[----:B------:R-:W-:Y:S05]  /*e0b0*/  @!P0 BRA `(.L_x_1694) ;  /* 0x0000000000188947 */ /* 0x000fea0003800000 */
[----:B------:R-:W-:Y:S02]  /*e0c0*/  ULDC.64 UR6, c[0x0][0x208] ;  /* 0x0000820000067ab9 */ /* 0x000fe40000000a00 */
[----:B------:R-:W2:Y:S04]  /*e0d0*/  LDG.E R6, desc[UR6][R4.64] ;  /* 0x0000000604067981 */ /* 0x000ea8000c1e1900 */
[----:B------:R-:W3:Y:S01]  /*e0e0*/  LDG.E R0, desc[UR6][R4.64+0x4] ;  /* 0x0000040604007981 */ /* 0x000ee2000c1e1900 */
[----:B--2---:R-:W-:Y:S02]  /*e0f0*/  R2UR UR6, R6 ;  /* 0x00000000060672ca */ /* 0x004fe400000e0000 */
[----:B---3--:R-:W-:-:S13]  /*e100*/  R2UR UR10, R0 ;  /* 0x00000000000a72ca */ /* 0x008fda00000e0000 */
[----:B------:R-:W-:-:S12]  /*e110*/  UIADD3 UR10, -UR6, UR10, URZ ;  /* 0x0000000a060a7290 */ /* 0x000fd8000fffe13f */
.L_x_1694:
[----:B------:R-:W-:Y:S01]  /*e120*/  R2UR UR18, R147 ;  /* 0x00000000931272ca */ /* 0x000fe200000e0000 */
[----:B------:R-:W-:Y:S01]  /*e130*/  ULDC.64 UR12, c[0x0][0xb70] ;  /* 0x0002dc00000c7ab9 */ /* 0x000fe20000000a00 */
[----:B------:R-:W-:Y:S01]  /*e140*/  R2UR UR16, R148 ;  /* 0x00000000941072ca */ /* 0x000fe200000e0000 */
[----:B------:R-:W-:Y:S01]  /*e150*/  USHF.R.S32.HI UR7, URZ, 0x1f, UR4 ;  /* 0x0000001f3f077899 */ /* 0x000fe20008011404 */
[----:B------:R-:W-:Y:S01]  /*e160*/  R2UR UR15, R146 ;  /* 0x00000000920f72ca */ /* 0x000fe200000e0000 */
[----:B------:R-:W-:Y:S01]  /*e170*/  UMOV UR6, UR4 ;  /* 0x0000000400067c82 */ /* 0x000fe20008000000 */
[----:B------:R-:W-:Y:S01]  /*e180*/  LOP3.LUT R4, R9, 0x180, RZ, 0xc0, !PT ;  /* 0x0000018009047812 */ /* 0x000fe200078ec0ff */
[----:B------:R-:W-:Y:S01]  /*e190*/  ULDC.64 UR20, c[0x0][0x208] ;  /* 0x0000820000147ab9 */ /* 0x000fe20000000a00 */
[----:B------:R-:W-:Y:S02]  /*e1a0*/  R2UR UR17, R149 ;  /* 0x00000000951172ca */ /* 0x000fe400000e0000 */
[----:B------:R-:W-:-:S02]  /*e1b0*/  SHF.R.U64 R4, R4, 0x3, RZ ;  /* 0x0000000304047819 */ /* 0x000fc400000012ff */
[----:B------:R-:W-:Y:S01]  /*e1c0*/  LOP3.LUT P0, RZ, R151, 0x3, RZ, 0xc0, !PT ;  /* 0x0000000397ff7812 */ /* 0x000fe2000780c0ff */
[----:B------:R-:W-:Y:S01]  /*e1d0*/  USHF.R.S32.HI UR14, URZ, 0x1f, UR18 ;  /* 0x0000001f3f0e7899 */ /* 0x000fe20008011412 */
[----:B------:R-:W-:Y:S01]  /*e1e0*/  LOP3.LUT R4, R4, R9, RZ, 0x3c, !PT ;  /* 0x0000000904047212 */ /* 0x000fe200078e3cff */
[----:B------:R-:W-:Y:S01]  /*e1f0*/  USEL UR16, UR16, URZ, !UP1 ;  /* 0x0000003f10107287 */ /* 0x000fe2000c800000 */
[C---:B------:R-:W-:Y:S01]  /*e200*/  IADD3 R9, P4, R20.reuse, 0x4800, RZ ;  /* 0x0000480014097810 */ /* 0x040fe20007f9e0ff */
[----:B------:R-:W-:Y:S01]  /*e210*/  UIMAD UR11, UR14, UR12, URZ ;  /* 0x0000000c0e0b72a4 */ /* 0x000fe2000f8e023f */
[----:B------:R-:W-:Y:S01]  /*e220*/  IADD3 R29, P5, R20, 0x3000, RZ ;  /* 0x00003000141d7810 */ /* 0x000fe20007fbe0ff */
[----:B------:R-:W-:Y:S01]  /*e230*/  UIMAD.WIDE.U32 UR8, UR18, UR12, UR6 ;  /* 0x0000000c120872a5 */ /* 0x000fe2000f8e0006 */
[----:B------:R-:W-:Y:S01]  /*e240*/  LOP3.LUT R8, R9, 0x180, RZ, 0xc0, !PT ;  /* 0x0000018009087812 */ /* 0x000fe200078ec0ff */
[----:B------:R-:W-:Y:S01]  /*e250*/  UIMAD UR11, UR18, UR13, UR11 ;  /* 0x0000000d120b72a4 */ /* 0x000fe2000f8e020b */
[----:B------:R-:W-:Y:S01]  /*e260*/  IMAD.U32 R0, RZ, RZ, UR17 ;  /* 0x00000011ff007e24 */ /* 0x000fe2000f8e00ff */
[----:B------:R-:W-:Y:S01]  /*e270*/  USEL UR15, UR15, URZ, !UP1 ;  /* 0x0000003f0f0f7287 */ /* 0x000fe2000c800000 */
[----:B------:R-:W-:Y:S01]  /*e280*/  SHF.R.U64 R8, R8, 0x3, RZ ;  /* 0x0000000308087819 */ /* 0x000fe200000012ff */
[----:B------:R-:W-:Y:S01]  /*e290*/  ULDC.64 UR12, c[0x0][0xb78] ;  /* 0x0002de00000c7ab9 */ /* 0x000fe20000000a00 */
[----:B------:R-:W-:Y:S01]  /*e2a0*/  UIADD3 UR9, UR9, UR11, URZ ;  /* 0x0000000b09097290 */ /* 0x000fe2000fffe03f */
[----:B------:R-:W-:Y:S01]  /*e2b0*/  IMAD R7, R0, 0xc0, R23 ;  /* 0x000000c000077824 */ /* 0x000fe200078e0217 */
[----:B------:R-:W-:Y:S01]  /*e2c0*/  UIMAD UR6, UR16, UR12, URZ ;  /* 0x0000000c100672a4 */ /* 0x000fe2000f8e023f */
[----:B------:R-:W-:Y:S01]  /*e2d0*/  LOP3.LUT R8, R8, R9, RZ, 0x3c, !PT ;  /* 0x0000000908087212 */ /* 0x000fe200078e3cff */
[----:B------:R-:W-:Y:S01]  /*e2e0*/  UIMAD.WIDE.U32 UR8, UR15, UR12, UR8 ;  /* 0x0000000c0f0872a5 */ /* 0x000fe2000f8e0008 */
[----:B------:R-:W-:Y:S01]  /*e2f0*/  IADD3 R37, P3, R20, 0x6000, RZ ;  /* 0x0000600014257810 */ /* 0x000fe20007f7e0ff */
[----:B------:R-:W-:Y:S01]  /*e300*/  UIMAD UR6, UR15, UR13, UR6 ;  /* 0x0000000d0f0672a4 */ /* 0x000fe2000f8e0206 */
[----:B------:R-:W-:-:S02]  /*e310*/  SHF.R.S32.HI R0, RZ, 0x1f, R7 ;  /* 0x0000001fff007819 */ /* 0x000fc40000011407 */
[----:B------:R-:W-:Y:S01]  /*e320*/  ULDC.64 UR12, c[0x0][0xb40] ;  /* 0x0002d000000c7ab9 */ /* 0x000fe20000000a00 */
[----:B------:R-:W-:Y:S02]  /*e330*/  IADD3 R5, P1, R7, UR8, RZ ;  /* 0x0000000807057c10 */ /* 0x000fe4000ff3e0ff */
[----:B------:R-:W-:Y:S01]  /*e340*/  IMAD.U32 R9, RZ, RZ, UR6 ;  /* 0x00000006ff097e24 */ /* 0x000fe2000f8e00ff */
[----:B------:R-:W-:Y:S02]  /*e350*/  LOP3.LUT R28, R29, 0x180, RZ, 0xc0, !PT ;  /* 0x000001801d1c7812 */ /* 0x000fe400078ec0ff */
[----:B------:R-:W-:Y:S02]  /*e360*/  LEA R40, P2, R5, UR12, 0x2 ;  /* 0x0000000c05287c11 */ /* 0x000fe4000f8410ff */
[----:B------:R-:W-:Y:S01]  /*e370*/  IADD3.X R6, R0, UR9, R9, P1, !PT ;  /* 0x0000000900067c10 */ /* 0x000fe20008ffe409 */
[C---:B------:R-:W-:Y:S01]  /*e380*/  VIADD R0, R7.reuse, 0x8 ;  /* 0x0000000807007836 */ /* 0x040fe20000000000 */
[----:B------:R-:W-:Y:S01]  /*e390*/  ISETP.GE.OR P1, PT, R7, UR10, P0 ;  /* 0x0000000a07007c0c */ /* 0x000fe20008726670 */
[----:B------:R-:W-:Y:S01]  /*e3a0*/  ULDC.64 UR8, c[0x0][0xaa0] ;  /* 0x0002a80000087ab9 */ /* 0x000fe20000000a00 */
[----:B------:R-:W-:Y:S01]  /*e3b0*/  LEA.HI.X R41, R5, UR13, R6, 0x2, P2 ;  /* 0x0000000d05297c11 */ /* 0x000fe200090f1406 */
[----:B------:R-:W-:Y:S01]  /*e3c0*/  IMAD.X R5, RZ, RZ, R21, P6 ;  /* 0x000000ffff057224 */ /* 0x000fe200030e0615 */
[----:B------:R-:W-:-:S02]  /*e3d0*/  IADD3 R7, P2, R20, 0x7800, RZ ;  /* 0x0000780014077810 */ /* 0x000fc40007f5e0ff */
[----:B------:R-:W-:Y:S02]  /*e3e0*/  LOP3.LUT R36, R37, 0x180, RZ, 0xc0, !PT ;  /* 0x0000018025247812 */ /* 0x000fe400078ec0ff */
[----:B------:R-:W-:Y:S01]  /*e3f0*/  LOP3.LUT R9, R20, 0x180, RZ, 0xc0, !PT ;  /* 0x0000018014097812 */ /* 0x000fe200078ec0ff */
[----:B------:R-:W-:Y:S01]  /*e400*/  IMAD.X R13, RZ, RZ, R21, P2 ;  /* 0x000000ffff0d7224 */ /* 0x000fe200010e0615 */
[----:B------:R-:W-:Y:S02]  /*e410*/  ISETP.GE.OR P0, PT, R0, UR10, P0 ;  /* 0x0000000a00007c0c */ /* 0x000fe40008706670 */
[----:B------:R-:W-:Y:S02]  /*e420*/  LOP3.LUT R0, R7, 0x180, RZ, 0xc0, !PT ;  /* 0x0000018007007812 */ /* 0x000fe400078ec0ff */
[----:B------:R-:W-:Y:S01]  /*e430*/  SHF.R.U64 R28, R28, 0x3, RZ ;  /* 0x000000031c1c7819 */ /* 0x000fe200000012ff */
[----:B------:R-:W-:Y:S01]  /*e440*/  UIMAD UR6, UR7, UR8, URZ ;  /* 0x00000008070672a4 */ /* 0x000fe2000f8e023f */
[----:B------:R-:W-:Y:S01]  /*e450*/  SHF.R.U64 R36, R36, 0x3, RZ ;  /* 0x0000000324247819 */ /* 0x000fe200000012ff */
[----:B------:R-:W-:Y:S01]  /*e460*/  IMAD.U32 R17, RZ, RZ, UR8 ;  /* 0x00000008ff117e24 */ /* 0x000fe2000f8e00ff */
[----:B------:R-:W-:Y:S01]  /*e470*/  SHF.R.U64 R9, R9, 0x3, RZ ;  /* 0x0000000309097819 */ /* 0x000fe200000012ff */
[----:B------:R-:W-:Y:S01]  /*e480*/  IMAD.MOV.U32 R32, RZ, RZ, R19 ;  /* 0x000000ffff207224 */ /* 0x000fe200078e0013 */
[----:B------:R-:W-:Y:S01]  /*e490*/  SHF.R.U64 R0, R0, 0x3, RZ ;  /* 0x0000000300007819 */ /* 0x000fe200000012ff */
[----:B------:R-:W-:Y:S01]  /*e4a0*/  @!P1 STG.E desc[UR20][R40.64], R3 ;  /* 0x0000000328009986 */ /* 0x000fe2000c101914 */
[----:B------:R-:W-:Y:S01]  /*e4b0*/  LOP3.LUT R28, R28, R29, RZ, 0x3c, !PT ;  /* 0x0000001d1c1c7212 */ /* 0x000fe200078e3cff */
[--C-:B------:R-:W-:Y:S01]  /*e4c0*/  IMAD.X R29, RZ, RZ, R21.reuse, P5 ;  /* 0x000000ffff1d7224 */ /* 0x100fe200028e0615 */
[----:B------:R-:W-:Y:S01]  /*e4d0*/  LOP3.LUT R36, R36, R37, RZ, 0x3c, !PT ;  /* 0x0000002524247212 */ /* 0x000fe200078e3cff */
[--C-:B------:R-:W-:Y:S01]  /*e4e0*/  IMAD.X R37, RZ, RZ, R21.reuse, P3 ;  /* 0x000000ffff257224 */ /* 0x100fe200018e0615 */
[----:B------:R-:W-:Y:S01]  /*e4f0*/  LOP3.LUT R20, R9, R20, RZ, 0x3c, !PT ;  /* 0x0000001409147212 */ /* 0x000fe200078e3cff */
[----:B------:R-:W-:Y:S01]  /*e500*/  IMAD.X R9, RZ, RZ, R21, P4 ;  /* 0x000000ffff097224 */ /* 0x000fe200020e0615 */
[----:B------:R-:W-:Y:S01]  /*e510*/  LOP3.LUT R12, R0, R7, RZ, 0x3c, !PT ;  /* 0x00000007000c7212 */ /* 0x000fe200078e3cff */
[----:B------:R0:W-:Y:S01]  /*e520*/  @!P0 STG.E desc[UR20][R40.64+0x20], R16 ;  /* 0x0000201028008986 */ /* 0x0001e2000c101914 */
[----:B------:R-:W-:Y:S01]  /*e530*/  SHF.R.S32.HI R33, RZ, 0x1f, R19 ;  /* 0x0000001fff217819 */ /* 0x000fe20000011413 */
[----:B------:R-:W-:-:S02]  /*e540*/  UIMAD UR6, UR4, UR9, UR6 ;  /* 0x00000009040672a4 */ /* 0x000fc4000f8e0206 */
[----:B------:R1:W5:Y:S01]  /*e550*/  LD.E.128 R24, desc[UR20][R20.64] ;  /* 0x0000001414187980 */ /* 0x000362000c101d00 */
[----:B------:R-:W-:-:S03]  /*e560*/  ULDC.64 UR8, c[0x0][0xae0] ;  /* 0x0002b80000087ab9 */ /* 0x000fc60000000a00 */
        /* <DEDUP_REMOVED lines=8> */
[----:B------:R-:W-:Y:S01]  /*e5f0*/  UIMAD UR10, UR17, -0xc0, UR10 ;  /* 0xffffff40110a78a4 */ /* 0x000fe2000f8e020a */
[----:B------:R-:W-:Y:S01]  /*e600*/  @!PT LDS RZ, [RZ] ;  /* 0x00000000fffff984 */ /* 0x000fe20000000800 */
[----:B------:R-:W-:Y:S01]  /*e610*/  @!PT LDS RZ, [RZ] ;  /* 0x00000000fffff984 */ /* 0x000fe20000000800 */
[----:B------:R-:W-:Y:S01]  /*e620*/  @!PT LDS RZ, [RZ] ;  /* 0x00000000fffff984 */ /* 0x000fe20000000800 */
[----:B------:R-:W-:Y:S01]  /*e630*/  @!PT LDS RZ, [RZ] ;  /* 0x00000000fffff984 */ /* 0x000fe20000000800 */
[----:B------:R0:W-:Y:S06]  /*e640*/  MEMBAR.ALL.CTA ;  /* 0x0000000000007992 */ /* 0x0001ec0000008000 */
[----:B0-----:R-:W0:Y:S01]  /*e650*/  FENCE.VIEW.ASYNC.S ;  /* 0x00000000000073c6 */ /* 0x001e220000000000 */
[----:B------:R-:W-:Y:S01]  /*e660*/  IMAD.U32 R3, RZ, RZ, UR8 ;  /* 0x00000008ff037e24 */ /* 0x000fe2000f8e00ff */
[----:B------:R-:W-:Y:S01]  /*e670*/  UIMAD UR6, UR18, UR9, UR4 ;  /* 0x00000009120672a4 */ /* 0x000fe2000f8e0204 */
[C---:B------:R-:W-:Y:S01]  /*e680*/  VIADD R0, R144.reuse, 0x60 ;  /* 0x0000006090007836 */ /* 0x040fe20000000000 */
[----:B------:R-:W-:Y:S01]  /*e690*/  UIADD3 UR4, UR37, 0x31c20, URZ ;  /* 0x00031c2025047890 */ /* 0x000fe2000fffe03f */
[----:B------:R-:W-:Y:S01]  /*e6a0*/  IMAD.WIDE.U32 R16, R3, UR18, R16 ;  /* 0x0000001203107c25 */ /* 0x000fe2000f8e0010 */
[----:B------:R-:W-:Y:S01]  /*e6b0*/  ULDC.64 UR8, c[0x0][0xae8] ;  /* 0x0002ba0000087ab9 */ /* 0x000fe20000000a00 */
[----:B------:R-:W-:Y:S01]  /*e6c0*/  ISETP.GE.AND P0, PT, R144, UR10, PT ;  /* 0x0000000a90007c0c */ /* 0x000fe2000bf06270 */
[----:B------:R-:W-:Y:S01]  /*e6d0*/  UPRMT UR4, URZ, 0x654, UR4 ;  /* 0x000006543f047896 */ /* 0x000fe20008000004 */
[----:B------:R-:W-:Y:S01]  /*e6e0*/  VIADD R17, R17, UR6 ;  /* 0x0000000611117c36 */ /* 0x000fe20008000000 */
[----:B------:R-:W-:-:S02]  /*e6f0*/  UIMAD UR6, UR16, UR8, URZ ;  /* 0x00000008100672a4 */ /* 0x000fc4000f8e023f */
[----:B------:R-:W-:Y:S01]  /*e700*/  IMAD.U32 R33, RZ, RZ, UR8 ;  /* 0x00000008ff217e24 */ /* 0x000fe2000f8e00ff */
[----:B------:R-:W-:Y:S01]  /*e710*/  SHF.R.S32.HI R145, RZ, 0x1f, R144 ;  /* 0x0000001fff917819 */ /* 0x000fe20000011490 */
[----:B-1----:R-:W-:Y:S01]  /*e720*/  IMAD.U32 R21, RZ, RZ, UR17 ;  /* 0x00000011ff157e24 */ /* 0x002fe2000f8e00ff */
[----:B------:R-:W-:Y:S02]  /*e730*/  UIMAD UR6, UR15, UR9, UR6 ;  /* 0x000000090f0672a4 */ /* 0x000fe4000f8e0206 */
[----:B------:R-:W-:Y:S01]  /*e740*/  IMAD.WIDE.U32 R32, R33, UR15, R16 ;  /* 0x0000000f21207c25 */ /* 0x000fe2000f8e0010 */
[----:B------:R-:W-:Y:S01]  /*e750*/  BSSY B1, `(.L_x_1695) ;  /* 0x000001a000017945 */ /* 0x000fe20003800000 */
[----:B------:R-:W-:Y:S02]  /*e760*/  ISETP.GE.AND P3, PT, R0, UR10, PT ;  /* 0x0000000a00007c0c */ /* 0x000fe4000bf66270 */
        /* <DEDUP_REMOVED lines=24> */
.L_x_1696:
[----:B------:R-:W-:Y:S05]  /*e8f0*/  BSYNC B1 ;  /* 0x0000000000017941 */ /* 0x000fea0003800000 */
.L_x_1695:
[----:B------:R-:W-:Y:S05]  /*e900*/  @P3 BRA `(.L_x_1697) ;  /* 0x0000000800b83947 */ /* 0x000fea0003800000 */
[----:B------:R-:W-:Y:S01]  /*e910*/  IADD3 R3, P0, R20, 0x60, RZ ;  /* 0x0000006014037810 */ /* 0x000fe20007f1e0ff */
[----:B------:R-:W-:Y:S01]  /*e920*/  ULDC.64 UR6, c[0x0][0xad8] ;  /* 0x0002b60000067ab9 */ /* 0x000fe20000000a00 */
[----:B------:R-:W-:Y:S01]  /*e930*/  IMAD.MOV.U32 R16, RZ, RZ, R32 ;  /* 0x000000ffff107224 */ /* 0x000fe200078e0020 */
[----:B------:R-:W-:Y:S01]  /*e940*/  ULDC UR4, c[0x0][0xa8c] ;  /* 0x0002a30000047ab9 */ /* 0x000fe20000000800 */
[----:B------:R-:W-:Y:S01]  /*e950*/  IMAD.MOV.U32 R17, RZ, RZ, R43 ;  /* 0x000000ffff117224 */ /* 0x000fe200078e002b */
[C---:B------:R-:W-:Y:S01]  /*e960*/  ISETP.GE.AND P1, PT, R19.reuse, UR4, PT ;  /* 0x0000000413007c0c */ /* 0x040fe2000bf26270 */
[----:B------:R-:W-:Y:S01]  /*e970*/  IMAD.X R20, RZ, RZ, R21, P0 ;  /* 0x000000ffff147224 */ /* 0x000fe200000e0615 */
[----:B------:R-:W-:Y:S01]  /*e980*/  ULDC.64 UR8, c[0x0][0x208] ;  /* 0x0000820000087ab9 */ /* 0x000fe20000000a00 */
        /* <DEDUP_REMOVED lines=11> */
[----:B-----5:R2:W-:Y:S04]  /*ea40*/  @!P1 STG.E.128 desc[UR8][R20.64], R4 ;  /* 0x0000000414009986 */ /* 0x0205e8000c101d08 */
[----:B------:R2:W-:Y:S06]  /*ea50*/  @!P2 STG.E.128 desc[UR8][R20.64+0x40], R8 ;  /* 0x000040081400a986 */ /* 0x0005ec000c101d08 */
[----:B------:R-:W-:Y:S05]  /*ea60*/  @P0 BRA `(.L_x_1697) ;  /* 0x0000000800600947 */ /* 0x000fea0003800000 */
[----:B------:R-:W-:Y:S02]  /*ea70*/  ULDC.64 UR6, c[0x0][0x208] ;  /* 0x0000820000067ab9 */ /* 0x000fe40000000a00 */
[----:B------:R3:W-:Y:S01]  /*ea80*/  STG.E.128 desc[UR6][R20.64+0x80], R12 ;  /* 0x0000800c14007986 */ /* 0x0007e2000c101d06 */
[----:B------:R-:W-:Y:S05]  /*ea90*/  BRA `(.L_x_1697) ;  /* 0x0000000800547947 */ /* 0x000fea0003800000 */
.L_x_1693:
[----:B------:R-:W-:Y:S01]  /*eaa0*/  R2UR UR8, R148 ;  /* 0x00000000940872ca */ /* 0x000fe200000e0000 */
[----:B------:R-:W-:Y:S01]  /*eab0*/  ULDC.64 UR6, c[0x0][0xbe0] ;  /* 0x0002f80000067ab9 */ /* 0x000fe20000000a00 */
[----:B------:R-:W-:Y:S01]  /*eac0*/  R2UR UR4, R146 ;  /* 0x00000000920472ca */ /* 0x000fe200000e0000 */
[----:B------:R-:W-:Y:S01]  /*ead0*/  UISETP.NE.U32.AND UP0, UPT, UR6, URZ, UPT ;  /* 0x0000003f0600728c */ /* 0x000fe2000bf05070 */
[----:B------:R-:W-:-:S03]  /*eae0*/  ULDC.64 UR12, c[0x0][0x208] ;  /* 0x00008200000c7ab9 */ /* 0x000fc60000000a00 */
[----:B------:R-:W-:-:S06]  /*eaf0*/  UISETP.NE.AND.EX UP1, UPT, UR7, URZ, UPT, UP0 ;  /* 0x0000003f0700728c */ /* 0x000fcc000bf25300 */
[----:B------:R-:W-:Y:S02]  /*eb00*/  PLOP3.LUT P2, PT, PT, PT, UP1, 0x80, 0x0 ;  /* 0x000000000000781c */ /* 0x000fe40003f4f018 */
[----:B------:R-:W-:Y:S02]  /*eb10*/  USHF.L.U64.HI UR10, UR4, 0x2, UR8 ;  /* 0x00000002040a7899 */ /* 0x000fe40008010208 */
[----:B------:R-:W-:Y:S01]  /*eb20*/  USHF.L.U32 UR4, UR4, 0x2, URZ ;  /* 0x0000000204047899 */ /* 0x000fe2000800063f */
[----:B------:R-:W-:-:S03]  /*eb30*/  ULDC.64 UR8, c[0x0][0xbd8] ;  /* 0x0002f60000087ab9 */ /* 0x000fc60000000a00 */
[----:B------:R-:W-:Y:S02]  /*eb40*/  @UP1 UIADD3 UR6, UP2, UR4, UR6, URZ ;  /* 0x0000000604061290 */ /* 0x000fe4000ff5e03f */
[----:B------:R-:W-:Y:S02]  /*eb50*/  UISETP.NE.U32.AND UP0, UPT, UR8, URZ, UPT ;  /* 0x0000003f0800728c */ /* 0x000fe4000bf05070 */
[----:B------:R-:W-:Y:S02]  /*eb60*/  @UP1 UIADD3.X UR7, UR10, UR7, URZ, UP2, !UPT ;  /* 0x000000070a071290 */ /* 0x000fe400097fe43f */
[----:B------:R-:W-:Y:S01]  /*eb70*/  IMAD.U32 R6, RZ, RZ, UR6 ;  /* 0x00000006ff067e24 */ /* 0x000fe2000f8e00ff */
[----:B------:R-:W-:Y:S02]  /*eb80*/  UISETP.NE.AND.EX UP0, UPT, UR9, URZ, UPT, UP0 ;  /* 0x0000003f0900728c */ /* 0x000fe4000bf05300 */
[----:B------:R-:W-:Y:S01]  /*eb90*/  UIADD3 UR4, UP1, UR4, UR8, URZ ;  /* 0x0000000804047290 */ /* 0x000fe2000ff3e03f */
[----:B------:R-:W-:-:S03]  /*eba0*/  IMAD.U32 R7, RZ, RZ, UR7 ;  /* 0x00000007ff077e24 */ /* 0x000fc6000f8e00ff */
[----:B------:R-:W-:Y:S01]  /*ebb0*/  PLOP3.LUT P1, PT, PT, PT, UP0, 0x80, 0x0 ;  /* 0x000000000000781c */ /* 0x000fe20003f2f008 */
[----:B------:R-:W-:Y:S01]  /*ebc0*/  UIADD3.X UR6, UR10, UR9, URZ, UP1, !UPT ;  /* 0x000000090a067290 */ /* 0x000fe20008ffe43f */
[----:B------:R-:W2:Y:S01]  /*ebd0*/  @P2 LDG.E R6, desc[UR12][R6.64] ;  /* 0x0000000c06062981 */ /* 0x000ea2000c1e1900 */
[----:B------:R-:W-:Y:S02]  /*ebe0*/  IMAD.MOV.U32 R3, RZ, RZ, RZ ;  /* 0x000000ffff037224 */ /* 0x000fe400078e00ff */
[----:B------:R-:W-:Y:S02]  /*ebf0*/  IMAD.U32 R4, RZ, RZ, UR4 ;  /* 0x00000004ff047e24 */ /* 0x000fe4000f8e00ff */
[----:B------:R-:W-:Y:S01]  /*ec00*/  IMAD.U32 R5, RZ, RZ, UR6 ;  /* 0x00000006ff057e24 */ /* 0x000fe2000f8e00ff */
[----:B------:R-:W-:Y:S01]  /*ec10*/  ULDC UR4, c[0x0][0xa88] ;  /* 0x0002a20000047ab9 */ /* 0x000fe20000000800 */
[----:B------:R-:W-:-:S04]  /*ec20*/  ISETP.GT.AND P0, PT, R155, 0xbf, PT ;  /* 0x000000bf9b00780c */ /* 0x000fc80003f04270 */
[----:B------:R0:W5:Y:S01]  /*ec30*/  @P1 LDG.E R3, desc[UR12][R4.64] ;  /* 0x0000000c04031981 */ /* 0x000162000c1e1900 */
[----:B--2---:R-:W-:Y:S01]  /*ec40*/  @P2 R2UR UR4, R6 ;  /* 0x00000000060422ca */ /* 0x004fe200000e0000 */
[----:B0-----:R-:W-:-:S14]  /*ec50*/  @P2 BRA `(.L_x_1698) ;  /* 0x00000000001c2947 */ /* 0x001fdc0003800000 */
[----:B------:R-:W-:Y:S05]  /*ec60*/  @!P1 BRA `(.L_x_1698) ;  /* 0x0000000000189947 */ /* 0x000fea0003800000 */
[----:B------:R-:W-:Y:S02]  /*ec70*/  ULDC.64 UR6, c[0x0][0x208] ;  /* 0x0000820000067ab9 */ /* 0x000fe40000000a00 */
[----:B------:R-:W2:Y:S04]  /*ec80*/  LDG.E R6, desc[UR6][R4.64] ;  /* 0x0000000604067981 */ /* 0x000ea8000c1e1900 */
[----:B------:R-:W3:Y:S01]  /*ec90*/  LDG.E R0, desc[UR6][R4.64+0x4] ;  /* 0x0000040604007981 */ /* 0x000ee2000c1e1900 */
[----:B--2---:R-:W-:Y:S02]  /*eca0*/  R2UR UR6, R6 ;  /* 0x00000000060672ca */ /* 0x004fe400000e0000 */
[----:B---3--:R-:W-:-:S13]  /*ecb0*/  R2UR UR4, R0 ;  /* 0x00000000000472ca */ /* 0x008fda00000e0000 */
[----:B------:R-:W-:-:S12]  /*ecc0*/  UIADD3 UR4, -UR6, UR4, URZ ;  /* 0x0000000406047290 */ /* 0x000fd8000fffe13f */
.L_x_1698:
[----:B------:R-:W-:Y:S01]  /*ecd0*/  R2UR UR8, R147 ;  /* 0x00000000930872ca */ /* 0x000fe200000e0000 */
[----:B------:R-:W-:Y:S01]  /*ece0*/  BSSY B1, `(.L_x_1699) ;  /* 0x0000025000017945 */ /* 0x000fe20003800000 */
[----:B------:R-:W-:Y:S02]  /*ecf0*/  R2UR UR7, R146 ;  /* 0x00000000920772ca */ /* 0x000fe400000e0000 */
[----:B------:R-:W-:Y:S02]  /*ed00*/  R2UR UR6, R148 ;  /* 0x00000000940672ca */ /* 0x000fe400000e0000 */
[----:B------:R-:W-:Y:S02]  /*ed10*/  SHF.R.S32.HI R10, RZ, 0x1f, R19 ;  /* 0x0000001fff0a7819 */ /* 0x000fe40000011413 */
[----:B-----5:R-:W-:-:S05]  /*ed20*/  SHF.R.S32.HI R8, RZ, 0x1f, R3 ;  /* 0x0000001fff087819 */ /* 0x020fca0000011403 */
[----:B------:R-:W-:Y:S02]  /*ed30*/  USHF.R.S32.HI UR8, URZ, 0x1f, UR8 ;  /* 0x0000001f3f087899 */ /* 0x000fe40008011408 */
[----:B------:R-:W-:Y:S02]  /*ed40*/  USEL UR9, UR7, URZ, !UP0 ;  /* 0x0000003f07097287 */ /* 0x000fe4000c000000 */
[----:B------:R-:W-:Y:S01]  /*ed50*/  USEL UR10, UR6, URZ, !UP0 ;  /* 0x0000003f060a7287 */ /* 0x000fe2000c000000 */
[----:B------:R-:W-:Y:S11]  /*ed60*/  @P0 BRA `(.L_x_1700) ;  /* 0x0000000000700947 */ /* 0x000ff60003800000 */
[----:B------:R-:W0:Y:S01]  /*ed70*/  S2R R4, SR_TID.X ;  /* 0x0000000000047919 */ /* 0x000e220000002100 */
[----:B------:R-:W-:-:S13]  /*ed80*/  R2UR UR6, R149 ;  /* 0x00000000950672ca */ /* 0x000fda00000e0000 */
[----:B------:R-:W-:-:S04]  /*ed90*/  IMAD.U32 R0, RZ, RZ, UR6 ;  /* 0x00000006ff007e24 */ /* 0x000fc8000f8e00ff */
[----:B0-----:R-:W-:-:S04]  /*eda0*/  IMAD R0, R0, 0xc0, R4 ;  /* 0x000000c000007824 */ /* 0x001fc800078e0204 */
[----:B------:R-:W-:-:S05]  /*edb0*/  VIADD R0, R0, 0xffffff80 ;  /* 0xffffff8000007836 */ /* 0x000fca0000000000 */
[----:B------:R-:W-:-:S13]  /*edc0*/  ISETP.GE.AND P0, PT, R0, UR4, PT ;  /* 0x0000000400007c0c */ /* 0x000fda000bf06270 */
[----:B------:R-:W-:Y:S05]  /*edd0*/  @P0 BRA `(.L_x_1700) ;  /* 0x0000000000540947 */ /* 0x000fea0003800000 */
[----:B------:R-:W-:Y:S01]  /*ede0*/  R2UR UR7, R147 ;  /* 0x00000000930772ca */ /* 0x000fe200000e0000 */
[----:B------:R-:W-:Y:S01]  /*edf0*/  ULDC.64 UR12, c[0x0][0xb70] ;  /* 0x0002dc00000c7ab9 */ /* 0x000fe20000000a00 */
[C---:B------:R-:W-:Y:S01]  /*ee00*/  IADD3 R4, P0, R0.reuse, R3, RZ ;  /* 0x0000000300047210 */ /* 0x040fe20007f1e0ff */
[----:B------:R-:W-:Y:S02]  /*ee10*/  UIMAD UR6, UR8, UR12, URZ ;  /* 0x0000000c080672a4 */ /* 0x000fe4000f8e023f */
[----:B------:R-:W-:Y:S01]  /*ee20*/  IMAD.U32 R7, RZ, RZ, UR12 ;  /* 0x0000000cff077e24 */ /* 0x000fe2000f8e00ff */
[----:B------:R-:W-:Y:S01]  /*ee30*/  ULDC.64 UR14, c[0x0][0x208] ;  /* 0x00008200000e7ab9 */ /* 0x000fe20000000a00 */
[----:B------:R-:W-:-:S06]  /*ee40*/  LEA.HI.X.SX32 R5, R0, R8, 0x1, P0 ;  /* 0x0000000800057211 */ /* 0x000fcc00000f0eff */
[----:B------:R-:W-:Y:S02]  /*ee50*/  UIMAD UR6, UR7, UR13, UR6 ;  /* 0x0000000d070672a4 */ /* 0x000fe4000f8e0206 */
[----:B------:R-:W-:Y:S01]  /*ee60*/  IMAD.WIDE.U32 R4, R7, UR7, R4 ;  /* 0x0000000707047c25 */ /* 0x000fe2000f8e0004 */
[----:B------:R-:W-:Y:S02]  /*ee70*/  ULDC.64 UR12, c[0x0][0xb78] ;  /* 0x0002de00000c7ab9 */ /* 0x000fe40000000a00 */
        /* <DEDUP_REMOVED lines=11> */
.L_x_1700:
[----:B------:R-:W-:Y:S05]  /*ef30*/  BSYNC B1 ;  /* 0x0000000000017941 */ /* 0x000fea0003800000 */
.L_x_1699:
[----:B------:R-:W-:Y:S01]  /*ef40*/  R2UR UR11, R149 ;  /* 0x00000000950b72ca */ /* 0x000fe200000e0000 */
[----:B------:R-:W-:Y:S01]  /*ef50*/  ULDC.64 UR6, c[0x0][0xaa0] ;  /* 0x0002a80000067ab9 */ /* 0x000fe20000000a00 */
[----:B------:R-:W-:Y:S01]  /*ef60*/  R2UR UR14, R147 ;  /* 0x00000000930e72ca */ /* 0x000fe200000e0000 */
[----:B------:R-:W-:Y:S01]  /*ef70*/  IMAD.MOV.U32 R4, RZ, RZ, R19 ;  /* 0x000000ffff047224 */ /* 0x000fe200078e0013 */
[----:B------:R-:W-:Y:S01]  /*ef80*/  ULDC.64 UR12, c[0x0][0xae0] ;  /* 0x0002b800000c7ab9 */ /* 0x000fe20000000a00 */
[----:B0-----:R-:W-:Y:S01]  /*ef90*/  IMAD.MOV.U32 R5, RZ, RZ, R10 ;  /* 0x000000ffff057224 */ /* 0x001fe200078e000a */
[----:B------:R-:W-:Y:S01]  /*efa0*/  SHF.R.S32.HI R9, RZ, 0x1f, R144 ;  /* 0x0000001fff097819 */ /* 0x000fe20000011490 */
[----:B------:R-:W-:Y:S01]  /*efb0*/  IMAD R0, R8, UR6, RZ ;  /* 0x0000000608007c24 */ /* 0x000fe2000f8e02ff */
[----:B------:R-:W-:Y:S01]  /*efc0*/  BSSY B1, `(.L_x_1701) ;  /* 0x000002b000017945 */ /* 0x000fe20003800000 */
[----:B------:R-:W-:Y:S01]  /*efd0*/  IMAD.WIDE.U32 R4, R3, UR6, R4 ;  /* 0x0000000603047c25 */ /* 0x000fe2000f8e0004 */
[----:B------:R-:W-:-:S03]  /*efe0*/  UIMAD UR6, UR8, UR12, URZ ;  /* 0x0000000c080672a4 */ /* 0x000fc6000f8e023f */
[----:B------:R-:W-:Y:S01]  /*eff0*/  IMAD R3, R3, UR7, R0 ;  /* 0x0000000703037c24 */ /* 0x000fe2000f8e0200 */
[----:B------:R-:W-:Y:S01]  /*f000*/  UIMAD UR7, UR11, -0xc0, UR4 ;  /* 0xffffff400b0778a4 */ /* 0x000fe2000f8e0204 */
[C---:B------:R-:W-:Y:S01]  /*f010*/  VIADD R0, R144.reuse, 0x60 ;  /* 0x0000006090007836 */ /* 0x040fe20000000000 */
[----:B------:R-:W-:Y:S01]  /*f020*/  UIMAD UR6, UR14, UR13, UR6 ;  /* 0x0000000d0e0672a4 */ /* 0x000fe2000f8e0206 */
[----:B------:R-:W-:Y:S02]  /*f030*/  IMAD.IADD R5, R5, 0x1, R3 ;  /* 0x0000000105057824 */ /* 0x000fe400078e0203 */
[----:B------:R-:W-:Y:S01]  /*f040*/  IMAD.U32 R3, RZ, RZ, UR12 ;  /* 0x0000000cff037e24 */ /* 0x000fe2000f8e00ff */
[----:B------:R-:W-:Y:S01]  /*f050*/  ULDC.64 UR12, c[0x0][0xae8] ;  /* 0x0002ba00000c7ab9 */ /* 0x000fe20000000a00 */
[----:B------:R-:W-:Y:S01]  /*f060*/  ISETP.GE.AND P0, PT, R144, UR7, PT ;  /* 0x0000000790007c0c */ /* 0x000fe2000bf06270 */
[----:B------:R-:W-:Y:S01]  /*f070*/  UIMAD UR4, UR10, UR12, URZ ;  /* 0x0000000c0a0472a4 */ /* 0x000fe2000f8e023f */
[----:B------:R-:W-:Y:S01]  /*f080*/  IMAD.WIDE.U32 R4, R3, UR14, R4 ;  /* 0x0000000e03047c25 */ /* 0x000fe2000f8e0004 */
[----:B------:R-:W-:-:S02]  /*f090*/  ISETP.GE.AND P1, PT, R0, UR7, PT ;  /* 0x0000000700007c0c */ /* 0x000fc4000bf26270 */
[----:B------:R-:W-:Y:S01]  /*f0a0*/  UIMAD UR4, UR9, UR13, UR4 ;  /* 0x0000000d090472a4 */ /* 0x000fe2000f8e0204 */
[----:B------:R-:W-:Y:S02]  /*f0b0*/  VIADD R5, R5, UR6 ;  /* 0x0000000605057c36 */ /* 0x000fe40008000000 */
[----:B------:R-:W-:Y:S02]  /*f0c0*/  IMAD.U32 R7, RZ, RZ, UR12 ;  /* 0x0000000cff077e24 */ /* 0x000fe4000f8e00ff */
[----:B------:R-:W-:Y:S02]  /*f0d0*/  IMAD.U32 R3, RZ, RZ, UR11 ;  /* 0x0000000bff037e24 */ /* 0x000fe4000f8e00ff */
[----:B------:R-:W-:-:S04]  /*f0e0*/  IMAD.WIDE.U32 R6, R7, UR9, R4 ;  /* 0x0000000907067c25 */ /* 0x000fc8000f8e0004 */
[----:B------:R-:W-:Y:S02]  /*f0f0*/  IMAD.MOV.U32 R8, RZ, RZ, R144 ;  /* 0x000000ffff087224 */ /* 0x000fe400078e0090 */
[----:B------:R-:W-:Y:S02]  /*f100*/  VIADD R11, R7, UR4 ;  /* 0x00000004070b7c36 */ /* 0x000fe40008000000 */
        /* <DEDUP_REMOVED lines=22> */
.L_x_1702:
[----:B------:R-:W-:Y:S05]  /*f270*/  BSYNC B1 ;  /* 0x0000000000017941 */ /* 0x000fea0003800000 */
.L_x_1701:
        /* <DEDUP_REMOVED lines=9> */
[----:B------:R-:W-:Y:S01]  /*f310*/  IMAD.MOV.U32 R5, RZ, RZ, R11 ;  /* 0x000000ffff057224 */ /* 0x000fe200078e000b */
[----:B------:R-:W-:Y:S01]  /*f320*/  ULDC.64 UR8, c[0x0][0x208] ;  /* 0x0000820000087ab9 */ /* 0x000fe20000000a00 */
        /* <DEDUP_REMOVED lines=12> */
.L_x_1697:
[----:B------:R-:W-:Y:S05]  /*f3f0*/  BSYNC B0 ;  /* 0x0000000000007941 */ /* 0x000fea0003800000 */
.L_x_1692:
[----:B------:R-:W-:Y:S02]  /*f400*/  ULDC UR4, c[0x0][0xc14] ;  /* 0x0003050000047ab9 */ /* 0x000fe40000000800 */
[----:B------:R-:W-:-:S13]  /*f410*/  ISETP.GE.AND P0, PT, R35, UR4, PT ;  /* 0x0000000423007c0c */ /* 0x000fda000bf06270 */
[----:B------:R-:W-:Y:S05]  /*f420*/  @!P0 BRA `(.L_x_1703) ;  /* 0xffffff1800b48947 */ /* 0x000fea000383ffff */
[----:B------:R-:W-:Y:S05]  /*f430*/  EXIT ;  /* 0x000000000000794d */ /* 0x000fea0003800000 */
.L_x_1656:
[----:B------:R-:W-:-:S08]  /*f440*/  NOP ;  /* 0x0000000000007918 */ /* 0x000fd00000000000 */
[----:B0-----:R-:W0:-:S00]  /*f450*/  USETMAXREG.DEALLOC.CTAPOOL 0x20 ;  /* 0x00000020000079c8 */ /* 0x001e0000080e0500 */
        /* <DEDUP_REMOVED lines=8> */
[----:B------:R-:W-:Y:S01]  /*f4e0*/  ULDC.64 UR6, c[0x0][0x208] ;  /* 0x0000820000067ab9 */ /* 0x000fe20000000a00 */
        /* <DEDUP_REMOVED lines=9> */
[----:B------:R-:W0:Y:S01]  /*f580*/  S2UR UR6, SR_CTAID.X ;  /* 0x00000000000679c3 */ /* 0x000e220000002500 */
[----:B------:R-:W-:Y:S01]  /*f590*/  ISETP.GE.U32.AND P0, PT, R26, 0x2, PT ;  /* 0x000000021a00780c */ /* 0x000fe20003f06070 */
[----:B------:R-:W-:Y:S01]  /*f5a0*/  IMAD.MOV.U32 R16, RZ, RZ, RZ ;  /* 0x000000ffff107224 */ /* 0x000fe200078e00ff */
[----:B------:R-:W-:Y:S01]  /*f5b0*/  LOP3.LUT R5, R5, 0xfffffffe, RZ, 0xc0, !PT ;  /* 0xfffffffe05057812 */ /* 0x000fe200078ec0ff */
[----:B------:R-:W-:-:S08]  /*f5c0*/  IMAD.MOV.U32 R19, RZ, RZ, RZ ;  /* 0x000000ffff137224 */ /* 0x000fd000078e00ff */
[----:B------:R-:W-:-:S04]  /*f5d0*/  @P1 LOP3.LUT R5, R5, 0x1, RZ, 0xfc, !PT ;  /* 0x0000000105051812 */ /* 0x000fc800078efcff */
[----:B------:R-:W-:-:S04]  /*f5e0*/  LOP3.LUT R5, R5, 0xffffffef, RZ, 0xc0, !PT ;  /* 0xffffffef05057812 */ /* 0x000fc800078ec0ff */
[----:B------:R-:W-:-:S04]  /*f5f0*/  @P0 LOP3.LUT R5, R5, 0x10, RZ, 0xfc, !PT ;  /* 0x0000001005050812 */ /* 0x000fc800078efcff */
[----:B------:R-:W-:Y:S01]  /*f600*/  LOP3.LUT R5, R5, 0xfffffff7, RZ, 0xc0, !PT ;  /* 0xfffffff705057812 */ /* 0x000fe200078ec0ff */
[----:B--2---:R-:W1:Y:S02]  /*f610*/  SHFL.UP PT, R4, R0, 0x1, RZ ;  /* 0x0420000000047989 */ /* 0x004e6400000e00ff */
[----:B-1----:R-:W-:-:S05]  /*f620*/  SEL R7, R4, RZ, P1 ;  /* 0x000000ff04077207 */ /* 0x002fca0000800000 */
[----:B------:R-:W-:-:S05]  /*f630*/  IMAD.IADD R7, R0, 0x1, R7 ;  /* 0x0000000100077824 */ /* 0x000fca00078e0207 */
[----:B------:R-:W1:Y:S02]  /*f640*/  SHFL.UP PT, R4, R7, 0x2, RZ ;  /* 0x0440000007047989 */ /* 0x000e6400000e00ff */
[----:B-1----:R-:W-:Y:S02]  /*f650*/  SEL R4, R4, RZ, P0 ;  /* 0x000000ff04047207 */ /* 0x002fe40000000000 */
[----:B------:R-:W-:-:S03]  /*f660*/  ISETP.GE.U32.AND P0, PT, R26, 0x4, PT ;  /* 0x000000041a00780c */ /* 0x000fc60003f06070 */
[----:B------:R-:W-:-:S05]  /*f670*/  IMAD.IADD R4, R7, 0x1, R4 ;  /* 0x0000000107047824 */ /* 0x000fca00078e0204 */
[----:B------:R-:W1:Y:S05]  /*f680*/  SHFL.UP PT, R6, R4, 0x4, RZ ;  /* 0x0480000004067989 */ /* 0x000e6a00000e00ff */
[----:B------:R-:W-:-:S04]  /*f690*/  @P0 LOP3.LUT R5, R5, 0x8, RZ, 0xfc, !PT ;  /* 0x0000000805050812 */ /* 0x000fc800078efcff */
[----:B------:R-:W-:Y:S02]  /*f6a0*/  LOP3.LUT R5, R5, 0xfffffffb, RZ, 0xc0, !PT ;  /* 0xfffffffb05057812 */ /* 0x000fe400078ec0ff */
        /* <DEDUP_REMOVED lines=10> */
[----:B------:R-:W-:Y:S02]  /*f750*/  @P0 LOP3.LUT R5, R5, 0x2, RZ, 0xfc, !PT ;  /* 0x0000000205050812 */ /* 0x000fe400078efcff */
[----:B-1----:R-:W-:-:S05]  /*f760*/  SEL R7, R6, RZ, P0 ;  /* 0x000000ff06077207 */ /* 0x002fca0000000000 */
[----:B------:R-:W-:-:S05]  /*f770*/  IMAD.IADD R6, R2, 0x1, R7 ;  /* 0x0000000102067824 */ /* 0x000fca00078e0207 */
[----:B------:R-:W1:Y:S02]  /*f780*/  SHFL.IDX PT, R4, R6, 0x1f, 0x1f ;  /* 0x03e01f0006047f89 */ /* 0x000e6400000e0000 */
[----:B-1----:R-:W-:-:S04]  /*f790*/  IMAD R4, R4, UR4, RZ ;  /* 0x0000000404047c24 */ /* 0x002fc8000f8e02ff */
[----:B------:R-:W-:Y:S01]  /*f7a0*/  IMAD.MOV.U32 R9, RZ, RZ, R4 ;  /* 0x000000ffff097224 */ /* 0x000fe200078e0004 */
[----:B0-----:R-:W-:-:S13]  /*f7b0*/  ISETP.GT.AND P0, PT, R4, UR6, PT ;  /* 0x0000000604007c0c */ /* 0x001fda000bf04270 */
[----:B------:R-:W-:Y:S05]  /*f7c0*/  @P0 BRA `(.L_x_1704) ;  /* 0x0000000000b80947 */ /* 0x000fea0003800000 */
[----:B------:R-:W-:Y:S01]  /*f7d0*/  IMAD.MOV.U32 R4, RZ, RZ, R9 ;  /* 0x000000ffff047224 */ /* 0x000fe200078e0009 */
[----:B------:R-:W-:Y:S01]  /*f7e0*/  ULDC UR5, c[0x0][0xc14] ;  /* 0x0003050000057ab9 */ /* 0x000fe20000000800 */
[----:B------:R-:W-:Y:S01]  /*f7f0*/  IMAD.MOV.U32 R19, RZ, RZ, RZ ;  /* 0x000000ffff137224 */ /* 0x000fe200078e00ff */
[----:B------:R-:W-:Y:S01]  /*f800*/  ULDC UR7, c[0x0][0xc14] ;  /* 0x0003050000077ab9 */ /* 0x000fe20000000800 */
[----:B------:R-:W-:-:S05]  /*f810*/  ULDC UR4, c[0x0][0xc10] ;  /* 0x0003040000047ab9 */ /* 0x000fca0000000800 */
.L_x_1708:
        /* <DEDUP_REMOVED lines=11> */
[----:B------:R-:W0:Y:S01]  /*f8d0*/  LDC.64 R2, c[0x0][0xc58] ;  /* 0x00031600ff027b82 */ /* 0x000e220000000a00 */
[----:B------:R-:W-:Y:S01]  /*f8e0*/  ULDC.64 UR8, c[0x0][0x208] ;  /* 0x0000820000087ab9 */ /* 0x000fe20000000a00 */
[----:B0-----:R-:W-:-:S05]  /*f8f0*/  IMAD.WIDE R2, R7, 0x4, R2 ;  /* 0x0000000407027825 */ /* 0x001fca00078e0202 */
[----:B------:R0:W5:Y:S02]  /*f900*/  LDG.E R0, desc[UR8][R2.64] ;  /* 0x0000000802007981 */ /* 0x000164000c1e1900 */
.L_x_1707:
[----:B------:R-:W-:Y:S05]  /*f910*/  BSYNC B0 ;  /* 0x0000000000007941 */ /* 0x000fea0003800000 */
.L_x_1706:
        /* <DEDUP_REMOVED lines=25> */
.L_x_1704:
[----:B------:R-:W-:Y:S01]  /*fab0*/  IMAD.IADD R9, R4, 0x1, -R9 ;  /* 0x0000000104097824 */ /* 0x000fe200078e0a09 */
[----:B------:R-:W-:-:S03]  /*fac0*/  ULDC.64 UR8, c[0x0][0x208] ;  /* 0x0000820000087ab9 */ /* 0x000fc60000000a00 */
        /* <DEDUP_REMOVED lines=17> */
[----:B------:R-:W-:-:S05]  /*fbe0*/  VIADD R11, R13, 0xffffffff ;  /* 0xffffffff0d0b7836 */ /* 0x000fca0000000000 */
[----:B------:R2:W3:Y:S02]  /*fbf0*/  SHFL.IDX PT, R16, R6, R11, 0x1f ;  /* 0x00001f0b06107589 */ /* 0x0004e400000e0000 */
.L_x_1709:
[----:B---3--:R-:W-:Y:S01]  /*fc00*/  IMAD R16, R16, UR4, R9 ;  /* 0x0000000410107c24 */ /* 0x008fe2000f8e0209 */
[----:B------:R-:W-:Y:S01]  /*fc10*/  IABS R2, R4 ;  /* 0x0000000400027213 */ /* 0x000fe20000000000 */
[----:B-12---:R-:W-:-:S03]  /*fc20*/  IMAD.MOV R11, RZ, RZ, -R3 ;  /* 0x000000ffff0b7224 */ /* 0x006fc600078e0a03 */
[----:B------:R-:W-:Y:S01]  /*fc30*/  IADD3 R9, -R16, UR6, RZ ;  /* 0x0000000610097c10 */ /* 0x000fe2000fffe1ff */
[----:B------:R-:W-:Y:S02]  /*fc40*/  IMAD.MOV R10, RZ, RZ, -R2 ;  /* 0x000000ffff0a7224 */ /* 0x000fe400078e0a02 */
        /* <DEDUP_REMOVED lines=23> */
[----:B------:R-:W-:-:S04]  /*fdc0*/  VIADDMNMX R7, R8, UR4, R7, PT ;  /* 0x0000000408077c46 */ /* 0x000fc8000b800107 */
[-C--:B------:R-:W-:Y:S02]  /*fdd0*/  IABS R8, R7.reuse ;  /* 0x0000000700087213 */ /* 0x080fe40000000000 */
[----:B0-----:R-:W-:Y:S02]  /*fde0*/  IABS R12, R7 ;  /* 0x00000007000c7213 */ /* 0x001fe40000000000 */
        /* <DEDUP_REMOVED lines=28> */
.L_x_1705:
[----:B------:R-:W-:Y:S02]  /*ffb0*/  IMAD.MOV.U32 R17, RZ, RZ, RZ ;  /* 0x000000ffff117224 */ /* 0x000fe400078e00ff */
[----:B------:R-:W-:Y:S02]  /*ffc0*/  IMAD.U32 R16, RZ, RZ, UR6 ;  /* 0x00000006ff107e24 */ /* 0x000fe4000f8e00ff */
[----:B------:R-:W-:-:S07]  /*ffd0*/  IMAD.MOV.U32 R18, RZ, RZ, RZ ;  /* 0x000000ffff127224 */ /* 0x000fce00078e00ff */
.L_x_1710:
        /* <DEDUP_REMOVED lines=16> */
.L_x_1778:
[----:B--2---:R-:W2:Y:S01]  /*100e0*/  LDC.64 R2, c[0x0][0xc60] ;  /* 0x00031800ff027b82 */ /* 0x004ea20000000a00 */
[----:B------:R-:W-:Y:S01]  /*100f0*/  ULDC.64 UR4, c[0x0][0x208] ;  /* 0x0000820000047ab9 */ /* 0x000fe20000000a00 */
[----:B--2---:R-:W-:-:S05]  /*10100*/  IMAD.WIDE R2, R19, 0x4, R2 ;  /* 0x0000000413027825 */ /* 0x004fca00078e0202 */
[----:B------:R-:W2:Y:S01]  /*10110*/  LDG.E R27, desc[UR4][R2.64] ;  /* 0x00000004021b7981 */ /* 0x000ea2000c1e1900 */
[----:B------:R-:W-:Y:S05]  /*10120*/  YIELD ;  /* 0x0000000000007946 */ /* 0x000fea0003800000 */
[----:B------:R-:W-:Y:S01]  /*10130*/  ULDC.64 UR4, c[0x0][0xa28] ;  /* 0x00028a0000047ab9 */ /* 0x000fe20000000a00 */
[----:B0-----:R-:W-:Y:S01]  /*10140*/  IMAD.MOV.U32 R0, RZ, RZ, RZ ;  /* 0x000000ffff007224 */ /* 0x001fe200078e00ff */
[----:B------:R-:W-:Y:S01]  /*10150*/  ISETP.NE.U32.AND P0, PT, RZ, UR4, PT ;  /* 0x00000004ff007c0c */ /* 0x000fe2000bf05070 */
[----:B------:R-:W-:Y:S01]  /*10160*/  ULDC.64 UR8, c[0x0][0x208] ;  /* 0x0000820000087ab9 */ /* 0x000fe20000000a00 */
[----:B------:R-:W-:Y:S01]  /*10170*/  IMAD.MOV.U32 R8, RZ, RZ, RZ ;  /* 0x000000ffff087224 */ /* 0x000fe200078e00ff */
[----:B------:R-:W-:Y:S01]  /*10180*/  ULDC.64 UR6, c[0x0][0xa08] ;  /* 0x0002820000067ab9 */ /* 0x000fe20000000a00 */
[----:B------:R-:W-:-:S02]  /*10190*/  ISETP.NE.AND.EX P0, PT, RZ, UR5, PT, P0 ;  /* 0x00000005ff007c0c */ /* 0x000fc4000bf05300 */
[----:B--2---:R-:W-:-:S11]  /*101a0*/  SHF.R.S32.HI R4, RZ, 0x1f, R27 ;  /* 0x0000001fff047819 */ /* 0x004fd6000001141b */
[----:B------:R-:W-:-:S04]  /*101b0*/  @P0 LEA R2, P1, R27, UR4, 0x2 ;  /* 0x000000041b020c11 */ /* 0x000fc8000f8210ff */
[C-C-:B------:R-:W-:Y:S01]  /*101c0*/  @P0 LEA.HI.X R3, R27.reuse, UR5, R4.reuse, 0x2, P1 ;  /* 0x000000051b030c11 */ /* 0x140fe200088f1404 */
[----:B------:R-:W-:Y:S02]  /*101d0*/  ULDC.64 UR4, c[0x0][0xa18] ;  /* 0x0002860000047ab9 */ /* 0x000fe40000000a00 */
[----:B------:R-:W-:Y:S01]  /*101e0*/  ISETP.NE.U32.AND P1, PT, RZ, UR4, PT ;  /* 0x00000004ff007c0c */ /* 0x000fe2000bf25070 */
[C---:B------:R-:W-:Y:S01]  /*101f0*/  IMAD.SHL.U32 R29, R27.reuse, 0x4, RZ ;  /* 0x000000041b1d7824 */ /* 0x040fe200078e00ff */
[----:B------:R0:W5:Y:S01]  /*10200*/  @P0 LDG.E R0, desc[UR8][R2.64] ;  /* 0x0000000802000981 */ /* 0x000162000c1e1900 */
[----:B------:R-:W-:Y:S02]  /*10210*/  SHF.L.U64.HI R10, R27, 0x2, R4 ;  /* 0x000000021b0a7819 */ /* 0x000fe40000010204 */
[----:B------:R-:W-:-:S03]  /*10220*/  ISETP.NE.AND.EX P1, PT, RZ, UR5, PT, P1 ;  /* 0x00000005ff007c0c */ /* 0x000fc6000bf25310 */
[----:B------:R-:W-:Y:S10]  /*10230*/  STL [R1], R10 ;  /* 0x0000000a01007387 */ /* 0x000ff40000100800 */
[----:B------:R-:W-:-:S04]  /*10240*/  @P1 IADD3 R6, P0, R29, UR4, RZ ;  /* 0x000000041d061c10 */ /* 0x000fc8000ff1e0ff */
[C---:B------:R-:W-:Y:S01]  /*10250*/  @P1 IADD3.X R7, R10.reuse, UR5, RZ, P0, !PT ;  /* 0x000000050a071c10 */ /* 0x040fe200087fe4ff */
[----:B------:R-:W-:Y:S02]  /*10260*/  ULDC.64 UR4, c[0x0][0xa00] ;  /* 0x0002800000047ab9 */ /* 0x000fe40000000a00 */
[----:B------:R-:W-:Y:S02]  /*10270*/  ISETP.NE.U32.AND P2, PT, RZ, UR4, PT ;  /* 0x00000004ff007c0c */ /* 0x000fe4000bf45070 */
[C---:B0-----:R-:W-:Y:S02]  /*10280*/  IADD3 R2, P0, R29.reuse, UR4, RZ ;  /* 0x000000041d027c10 */ /* 0x041fe4000ff1e0ff */
[----:B------:R-:W-:Y:S02]  /*10290*/  ISETP.NE.AND.EX P2, PT, RZ, UR5, PT, P2 ;  /* 0x00000005ff007c0c */ /* 0x000fe4000bf45320 */
[----:B------:R-:W-:Y:S01]  /*102a0*/  IADD3.X R3, R10, UR5, RZ, P0, !PT ;  /* 0x000000050a037c10 */ /* 0x000fe200087fe4ff */
[----:B------:R-:W-:Y:S01]  /*102b0*/  ULDC UR4, c[0x0][0x288] ;  /* 0x0000a20000047ab9 */ /* 0x000fe20000000800 */
[----:B------:R-:W-:-:S04]  /*102c0*/  IADD3 R4, P0, R29, UR6, RZ ;  /* 0x000000061d047c10 */ /* 0x000fc8000ff1e0ff */
[----:B------:R-:W-:-:S05]  /*102d0*/  IADD3.X R5, R10, UR7, RZ, P0, !PT ;  /* 0x000000070a057c10 */ /* 0x000fca00087fe4ff */
[----:B------:R-:W2:Y:S01]  /*102e0*/  @P2 LDG.E R8, desc[UR8][R2.64] ;  /* 0x0000000802082981 */ /* 0x000ea2000c1e1900 */
[----:B------:R-:W-:-:S04]  /*102f0*/  ISETP.NE.U32.AND P0, PT, RZ, UR6, PT ;  /* 0x00000006ff007c0c */ /* 0x000fc8000bf05070 */
[----:B------:R-:W-:Y:S01]  /*10300*/  ISETP.NE.AND.EX P0, PT, RZ, UR7, PT, P0 ;  /* 0x00000007ff007c0c */ /* 0x000fe2000bf05300 */
[----:B--2---:R0:W-:Y:S02]  /*10310*/  STL [R1+0x8], R8 ;  /* 0x0000080801007387 */ /* 0x0041e40000100800 */
[----:B0-----:R-:W-:Y:S01]  /*10320*/  IMAD.U32 R8, RZ, RZ, UR4 ;  /* 0x00000004ff087e24 */ /* 0x001fe2000f8e00ff */
[----:B------:R-:W-:Y:S02]  /*10330*/  ULDC.64 UR4, c[0x0][0x3f8] ;  /* 0x0000fe0000047ab9 */ /* 0x000fe40000000a00 */
[----:B------:R-:W-:-:S03]  /*10340*/  UISETP.NE.U32.AND UP0, UPT, UR4, URZ, UPT ;  /* 0x0000003f0400728c */ /* 0x000fc6000bf05070 */
[----:B------:R-:W-:Y:S01]  /*10350*/  ULDC UR4, c[0x0][0x404] ;  /* 0x0001010000047ab9 */ /* 0x000fe20000000800 */
[----:B------:R-:W-:Y:S01]  /*10360*/  UISETP.NE.AND.EX UP0, UPT, UR5, URZ, UPT, UP0 ;  /* 0x0000003f0500728c */ /* 0x000fe2000bf05300 */
[----:B------:R0:W5:Y:S02]  /*10370*/  @P1 LDG.E R8, desc[UR8][R6.64] ;  /* 0x0000000806081981 */ /* 0x000164000c1e1900 */
[----:B------:R-:W-:Y:S01]  /*10380*/  ULDC UR5, c[0x0][0x2e0] ;  /* 0x0000b80000057ab9 */ /* 0x000fe20000000800 */
[----:B------:R-:W-:-:S04]  /*10390*/  USEL UR4, UR4, 0x1, UP0 ;  /* 0x0000000104047887 */ /* 0x000fc80008000000 */
[----:B------:R-:W-:-:S06]  /*103a0*/  UIMAD UR4, UR4, UR5, URZ ;  /* 0x00000005040472a4 */ /* 0x000fcc000f8e023f */
[----:B------:R-:W-:Y:S01]  /*103b0*/  IMAD.U32 R9, RZ, RZ, UR4 ;  /* 0x00000004ff097e24 */ /* 0x000fe2000f8e00ff */
[----:B0-----:R-:W-:Y:S06]  /*103c0*/  @P1 BRA `(.L_x_1712) ;  /* 0x0000000000141947 */ /* 0x001fec0003800000 */
[----:B------:R-:W-:Y:S05]  /*103d0*/  @!P2 BRA `(.L_x_1712) ;  /* 0x000000000010a947 */ /* 0x000fea0003800000 */
[----:B------:R-:W-:Y:S02]  /*103e0*/  ULDC.64 UR4, c[0x0][0x208] ;  /* 0x0000820000047ab9 */ /* 0x000fe40000000a00 */
[----:B------:R-:W2:Y:S04]  /*103f0*/  LDG.E R7, desc[UR4][R2.64] ;  /* 0x0000000402077981 */ /* 0x000ea8000c1e1900 */
[----:B-----5:R-:W2:Y:S02]  /*10400*/  LDG.E R8, desc[UR4][R2.64+0x4] ;  /* 0x0000040402087981 */ /* 0x020ea4000c1e1900 */
[----:B--2---:R-:W-:-:S07]  /*10410*/  IMAD.IADD R8, R8, 0x1, -R7 ;  /* 0x0000000108087824 */ /* 0x004fce00078e0a07 */
.L_x_1712:
[----:B------:R-:W-:Y:S01]  /*10420*/  IMAD.MOV.U32 R23, RZ, RZ, RZ ;  /* 0x000000ffff177224 */ /* 0x000fe200078e00ff */
[----:B------:R-:W-:-:S05]  /*10430*/  ULDC.64 UR4, c[0x0][0x208] ;  /* 0x0000820000047ab9 */ /* 0x000fca0000000a00 */
[----:B------:R-:W2:Y:S01]  /*10440*/  @P0 LDG.E R23, desc[UR4][R4.64] ;  /* 0x0000000404170981 */ /* 0x000ea2000c1e1900 */
[----:B------:R-:W-:Y:S02]  /*10450*/  ULDC.64 UR4, c[0x0][0xa20] ;  /* 0x0002880000047ab9 */ /* 0x000fe40000000a00 */
[----:B------:R-:W-:-:S04]  /*10460*/  ISETP.NE.U32.AND P1, PT, RZ, UR4, PT ;  /* 0x00000004ff007c0c */ /* 0x000fc8000bf25070 */
[----:B------:R-:W-:Y:S01]  /*10470*/  ISETP.NE.AND.EX P1, PT, RZ, UR5, PT, P1 ;  /* 0x00000005ff007c0c */ /* 0x000fe2000bf25310 */
[----:B--2--5:R-:W-:-:S12]  /*10480*/  IMAD.IADD R23, R23, 0x1, R0 ;  /* 0x0000000117177824 */ /* 0x024fd800078e0200 */
[----:B------:R-:W-:Y:S05]  /*10490*/  @!P1 BRA `(.L_x_1713) ;  /* 0x0000000000149947 */ /* 0x000fea0003800000 */
[----:B------:R-:W-:Y:S01]  /*104a0*/  IADD3 R2, P0, R29, UR4, RZ ;  /* 0x000000041d027c10 */ /* 0x000fe2000ff1e0ff */
[----:B------:R-:W-:-:S03]  /*104b0*/  ULDC.64 UR6, c[0x0][0x208] ;  /* 0x0000820000067ab9 */ /* 0x000fc60000000a00 */
[----:B------:R-:W-:-:S05]  /*104c0*/  IADD3.X R3, R10, UR5, RZ, P0, !PT ;  /* 0x000000050a037c10 */ /* 0x000fca00087fe4ff */
[----:B------:R0:W5:Y:S01]  /*104d0*/  LDG.E R9, desc[UR6][R2.64] ;  /* 0x0000000602097981 */ /* 0x000162000c1e1900 */
[----:B------:R-:W-:Y:S05]  /*104e0*/  BRA `(.L_x_1714) ;  /* 0x0000000000147947 */ /* 0x000fea0003800000 */
.L_x_1713:
[----:B------:R-:W-:Y:S05]  /*104f0*/  @!P0 BRA `(.L_x_1714) ;  /* 0x0000000000108947 */ /* 0x000fea0003800000 */
[----:B------:R-:W-:Y:S02]  /*10500*/  ULDC.64 UR4, c[0x0][0x208] ;  /* 0x0000820000047ab9 */ /* 0x000fe40000000a00 */
[----:B------:R-:W2:Y:S04]  /*10510*/  LDG.E R2, desc[UR4][R4.64] ;  /* 0x0000000404027981 */ /* 0x000ea8000c1e1900 */
[----:B------:R-:W2:Y:S02]  /*10520*/  LDG.E R9, desc[UR4][R4.64+0x4] ;  /* 0x0000040404097981 */ /* 0x000ea4000c1e1900 */
[----:B--2---:R-:W-:-:S07]  /*10530*/  IMAD.IADD R9, R9, 0x1, -R2 ;  /* 0x0000000109097824 */ /* 0x004fce00078e0a02 */
.L_x_1714:
[----:B0-----:R-:W-:Y:S01]  /*10540*/  IMAD R3, R17, 0xc0, RZ ;  /* 0x000000c011037824 */ /* 0x001fe200078e02ff */
[----:B------:R-:W-:Y:S01]  /*10550*/  BSSY B6, `(.L_x_1715) ;  /* 0x00002bb000067945 */ /* 0x000fe20003800000 */
[----:B-----5:R-:W-:-:S03]  /*10560*/  IMAD.IADD R9, R9, 0x1, -R0 ;  /* 0x0000000109097824 */ /* 0x020fc600078e0a00 */
[----:B------:R-:W-:Y:S01]  /*10570*/  IADD3 R8, -R8, 0x14f, R3 ;  /* 0x0000014f08087810 */ /* 0x000fe20007ffe103 */
[----:B------:R-:W-:-:S04]  /*10580*/  VIADD R0, R9, 0x8f ;  /* 0x0000008f09007836 */ /* 0x000fc80000000000 */
[----:B------:R-:W-:Y:S02]  /*10590*/  IMAD.IADD R8, R9, 0x1, R8 ;  /* 0x0000000109087824 */ /* 0x000fe400078e0208 */
        /* <DEDUP_REMOVED lines=9> */
[----:B------:R-:W-:-:S13]  /*10630*/  ISETP.NE.AND P1, PT, R26, RZ, PT ;  /* 0x000000ff1a00720c */ /* 0x000fda0003f25270 */
[----:B------:R-:W-:Y:S05]  /*10640*/  @P1 BRA `(.L_x_1717) ;  /* 0x0000002800ac1947 */ /* 0x000fea0003800000 */
[----:B------:R-:W0:Y:S01]  /*10650*/  S2R R7, SR_LANEID ;  /* 0x0000000000077919 */ /* 0x000e220000000000 */
[----:B------:R-:W-:Y:S01]  /*10660*/  VOTEU.ANY UR4, UPT, PT ;  /* 0x0000000000047886 */ /* 0x000fe200038e0100 */
[----:B------:R-:W2:Y:S01]  /*10670*/  LDC.64 R2, c[0x0][0xc38] ;  /* 0x00030e00ff027b82 */ /* 0x000ea20000000a00 */
[----:B------:R-:W0:Y:S01]  /*10680*/  FLO.U32 R0, UR4 ;  /* 0x0000000400007d00 */ /* 0x000e2200080e0000 */
[----:B------:R-:W-:-:S07]  /*10690*/  ULDC.64 UR6, c[0x0][0x208] ;  /* 0x0000820000067ab9 */ /* 0x000fce0000000a00 */
        /* <DEDUP_REMOVED lines=9> */
.L_x_1716:
        /* <DEDUP_REMOVED lines=22> */
.L_x_1718:
        /* <DEDUP_REMOVED lines=19> */
.L_x_1720:
        /* <DEDUP_REMOVED lines=16> */
.L_x_1719:
[----:B------:R-:W2:Y:S01]  /*10ac0*/  LDL.LU R21, [R1] ;  /* 0x0000000001157983 */ /* 0x000ea20000300800 */
[----:B------:R-:W-:Y:S01]  /*10ad0*/  ULDC.64 UR4, c[0x0][0x9f8] ;  /* 0x00027e0000047ab9 */ /* 0x000fe20000000a00 */
[----:B------:R-:W0:Y:S02]  /*10ae0*/  LDC R0, c[0x0][0x428] ;  /* 0x00010a00ff007b82 */ /* 0x000e240000000800 */
[----:B------:R-:W3:Y:S01]  /*10af0*/  LDL.LU R20, [R1+0x8] ;  /* 0x0000080001147983 */ /* 0x000ee20000300800 */
[----:B------:R-:W-:Y:S01]  /*10b00*/  ISETP.NE.U32.AND P0, PT, RZ, UR4, PT ;  /* 0x00000004ff007c0c */ /* 0x000fe2000bf05070 */
[----:B------:R-:W-:Y:S01]  /*10b10*/  IMAD.MOV.U32 R6, RZ, RZ, R27 ;  /* 0x000000ffff067224 */ /* 0x000fe200078e001b */
[----:B------:R-:W-:Y:S02]  /*10b20*/  ULDC.64 UR6, c[0x0][0x208] ;  /* 0x0000820000067ab9 */ /* 0x000fe40000000a00 */
[----:B------:R-:W-:-:S13]  /*10b30*/  ISETP.NE.AND.EX P0, PT, RZ, UR5, PT, P0 ;  /* 0x00000005ff007c0c */ /* 0x000fda000bf05300 */
[----:B------:R-:W-:Y:S02]  /*10b40*/  @P0 IADD3 R2, P1, R29, UR4, RZ ;  /* 0x000000041d020c10 */ /* 0x000fe4000ff3e0ff */
[----:B------:R-:W-:-:S13]  /*10b50*/  ISETP.NE.AND P6, PT, R26, RZ, PT ;  /* 0x000000ff1a00720c */ /* 0x000fda0003fc5270 */
[----:B------:R-:W-:-:S05]  /*10b60*/  VOTEU.ALL UP1, P6 ;  /* 0x00000000003f7886 */ /* 0x000fca0003020000 */
[----:B------:R-:W-:-:S04]  /*10b70*/  @!UP1 UIADD3 UR8, UP0, UR36, 0x270, URZ ;  /* 0x0000027024089890 */ /* 0x000fc8000ff1e03f */
[----:B------:R-:W-:-:S03]  /*10b80*/  @!UP1 UIADD3.X UR9, URZ, UR37, URZ, UP0, !UPT ;  /* 0x000000253f099290 */ /* 0x000fc600087fe43f */
[----:B------:R-:W-:Y:S01]  /*10b90*/  VOTEU.ALL UP0, P6 ;  /* 0x00000000003f7886 */ /* 0x000fe20003000000 */
[----:B--2---:R-:W-:Y:S01]  /*10ba0*/  @P0 IADD3.X R3, R21, UR5, RZ, P1, !PT ;  /* 0x0000000515030c10 */ /* 0x004fe20008ffe4ff */
[----:B------:R-:W-:-:S04]  /*10bb0*/  ULDC.64 UR4, c[0x0][0xa00] ;  /* 0x0002800000047ab9 */ /* 0x000fc80000000a00 */
[----:B------:R2:W5:Y:S01]  /*10bc0*/  @P0 LDG.E R6, desc[UR6][R2.64] ;  /* 0x0000000602060981 */ /* 0x000562000c1e1900 */
[----:B0-----:R-:W-:Y:S01]  /*10bd0*/  ISETP.NE.AND P0, PT, R0, 0x1, PT ;  /* 0x000000010000780c */ /* 0x001fe20003f05270 */
[----:B------:R-:W-:Y:S01]  /*10be0*/  IMAD.MOV.U32 R0, RZ, RZ, R18 ;  /* 0x000000ffff007224 */ /* 0x000fe200078e0012 */
[----:B------:R-:W-:Y:S01]  /*10bf0*/  PLOP3.LUT P1, PT, P6, PT, PT, 0x8, 0x0 ;  /* 0x000000000000781c */ /* 0x000fe2000372e170 */
[----:B---3--:R-:W-:-:S10]  /*10c00*/  IMAD R17, R17, 0xc0, R20 ;  /* 0x000000c011117824 */ /* 0x008fd400078e0214 */
[----:B------:R-:W0:Y:S08]  /*10c10*/  @P0 LDC R5, c[0x0][0x42c] ;  /* 0x00010b00ff050b82 */ /* 0x000e300000000800 */
[----:B------:R-:W3:Y:S01]  /*10c20*/  @P0 LDC R7, c[0x0][0x430] ;  /* 0x00010c00ff070b82 */ /* 0x000ee20000000800 */
[----:B0-----:R-:W-:-:S05]  /*10c30*/  @P0 IMAD.HI.U32 R4, R18, R5, RZ ;  /* 0x0000000512040227 */ /* 0x001fca00078e00ff */
[----:B---3--:R-:W-:Y:S02]  /*10c40*/  @P0 SHF.R.U32.HI R0, RZ, R7, R4 ;  /* 0x00000007ff000219 */ /* 0x008fe40000011604 */
[----:B------:R-:W-:-:S04]  /*10c50*/  ISETP.NE.U32.AND P0, PT, RZ, UR4, PT ;  /* 0x00000004ff007c0c */ /* 0x000fc8000bf05070 */
[----:B------:R-:W-:-:S04]  /*10c60*/  ISETP.NE.AND.EX P0, PT, RZ, UR5, PT, P0 ;  /* 0x00000005ff007c0c */ /* 0x000fc8000bf05300 */
[----:B--2---:R-:W-:-:S09]  /*10c70*/  SEL R10, R27, RZ, !P0 ;  /* 0x000000ff1b0a7207 */ /* 0x004fd20004000000 */
.L_x_1721:
        /* <DEDUP_REMOVED lines=14> */
.L_x_1722:
        /* <DEDUP_REMOVED lines=13> */
.L_x_1723:
        /* <DEDUP_REMOVED lines=17> */
.L_x_1794:
[----:B------:R-:W-:Y:S01]  /*10f40*/  UMOV UR4, 0xffffffff ;  /* 0xffffffff00047882 */ /* 0x000fe20000000000 */
[----:B------:R-:W-:Y:S02]  /*10f50*/  SHF.R.S32.HI R9, RZ, 0x1f, R6 ;  /* 0x0000001fff097819 */ /* 0x000fe40000011406 */
[----:B------:R-:W-:Y:S05]  /*10f60*/  BRA.DIV UR4, `(.L_x_1725) ;  /* 0x0000003604287947 */ /* 0x000fea000b800000 */
[----:B------:R-:W-:-:S13]  /*10f70*/  ELECT P6, URZ, PT ;  /* 0x00000000003f782f */ /* 0x000fda00038c0000 */
.L_x_1797:
[----:B------:R-:W-:Y:S05]  /*10f80*/  @!P6 BRA `(.L_x_1726) ;  /* 0x0000000000fce947 */ /* 0x000fea0003800000 */
[----:B------:R-:W-:-:S04]  /*10f90*/  ISETP.NE.U32.AND P0, PT, R2, RZ, PT ;  /* 0x000000ff0200720c */ /* 0x000fc80003f05070 */
[----:B------:R-:W-:-:S13]  /*10fa0*/  ISETP.NE.AND.EX P0, PT, R3, RZ, PT, P0 ;  /* 0x000000ff0300720c */ /* 0x000fda0003f05300 */
[----:B------:R-:W-:Y:S05]  /*10fb0*/  @!P0 BRA `(.L_x_1727) ;  /* 0x00000000004c8947 */ /* 0x000fea0003800000 */
[----:B------:R-:W0:Y:S01]  /*10fc0*/  LDC R11, c[0x0][0x41c] ;  /* 0x00010700ff0b7b82 */ /* 0x000e220000000800 */
[----:B------:R-:W-:Y:S01]  /*10fd0*/  IMAD.MOV.U32 R14, RZ, RZ, R7 ;  /* 0x000000ffff0e7224 */ /* 0x000fe200078e0007 */
[----:B------:R-:W-:Y:S01]  /*10fe0*/  ULDC.64 UR4, c[0x0][0x408] ;  /* 0x0001020000047ab9 */ /* 0x000fe20000000a00 */
[----:B------:R-:W-:Y:S01]  /*10ff0*/  ULDC.64 UR6, c[0x0][0x208] ;  /* 0x0000820000067ab9 */ /* 0x000fe20000000a00 */
        /* <DEDUP_REMOVED lines=15> */
.L_x_1727:
[----:B------:R-:W-:Y:S01]  /*110f0*/  IMAD R5, R22, 0x8, R25 ;  /* 0x0000000816057824 */ /* 0x000fe200078e0219 */
[----:B------:R-:W-:-:S04]  /*11100*/  SHF.L.U32 R4, R24, 0x1f, RZ ;  /* 0x0000001f18047819 */ /* 0x000fc800000006ff */
[----:B------:R-:W2:Y:S02]  /*11110*/  SYNCS.PHASECHK.TRANS64.TRYWAIT P0, [R5+URZ+0x31c40], R4 ;  /* 0x031c4004050075a7 */ /* 0x000ea4000800017f */
[----:B--2---:R-:W-:Y:S05]  /*11120*/  @!P0 BRA `(.L_x_1728) ;  /* 0x0000003000d88947 */ /* 0x004fea0003800000 */
.L_x_1798:
        /* <DEDUP_REMOVED lines=9> */
.L_x_1729:
        /* <DEDUP_REMOVED lines=28> */
.L_x_1726:
        /* <DEDUP_REMOVED lines=12> */
[----:B------:R-:W-:Y:S01]  /*11440*/  @P0 R2UR UR12, R18 ;  /* 0x00000000120c02ca */ /* 0x000fe200000e0000 */
[----:B------:R-:W-:Y:S01]  /*11450*/  UMOV UR18, URZ ;  /* 0x0000003f00127c82 */ /* 0x000fe20008000000 */
[----:B------:R-:W-:Y:S01]  /*11460*/  @P0 R2UR UR11, R17 ;  /* 0x00000000110b02ca */ /* 0x000fe200000e0000 */
[----:B------:R-:W-:Y:S01]  /*11470*/  UIADD3 UR16, UR24, 0xda00, URZ ;  /* 0x0000da0018107890 */ /* 0x000fe2000fffe03f */
[----:B------:R-:W-:Y:S01]  /*11480*/  @P0 IMAD.MOV.U32 R4, RZ, RZ, 0x9000 ;  /* 0x00009000ff040424 */ /* 0x000fe200078e00ff */
[----:B------:R-:W-:Y:S01]  /*11490*/  BAR.SYNC.DEFER_BLOCKING 0x8, 0x1a0 ;  /* 0x0206800000007b1d */ /* 0x000fe20000010000 */
[----:B------:R-:W-:-:S02]  /*114a0*/  UIADD3 UR17, UR24, 0x31c00, URZ ;  /* 0x00031c0018117890 */ /* 0x000fc4000fffe03f */
[----:B------:R-:W-:-:S03]  /*114b0*/  UIADD3 UR8, UR24, 0x10a00, URZ ;  /* 0x00010a0018087890 */ /* 0x000fc6000fffe03f */
[----:B------:R-:W-:Y:S01]  /*114c0*/  UMOV UR14, 0x0 ;  /* 0x00000000000e7882 */ /* 0x000fe20000000000 */
[----:B------:R-:W-:Y:S01]  /*114d0*/  UMOV UR15, 0x12f00000 ;  /* 0x12f00000000f7882 */ /* 0x000fe20000000000 */
[----:B------:R-:W-:Y:S01]  /*114e0*/  UMOV UR10, 0x20 ;  /* 0x00000020000a7882 */ /* 0x000fe20000000000 */
[----:B------:R-:W-:Y:S01]  /*114f0*/  UMOV UR9, UR17 ;  /* 0x0000001100097c82 */ /* 0x000fe20008000000 */
[----:B------:R-:W-:Y:S01]  /*11500*/  UMOV UR22, 0x0 ;  /* 0x0000000000167882 */ /* 0x000fe20000000000 */
[----:B------:R-:W-:Y:S01]  /*11510*/  UMOV UR23, 0x12f00000 ;  /* 0x12f0000000177882 */ /* 0x000fe20000000000 */
[----:B------:R-:W-:Y:S01]  /*11520*/  BSSY B0, `(.L_x_1730) ;  /* 0x0000013000007945 */ /* 0x000fe20003800000 */
[----:B------:R3:W-:Y:S01]  /*11530*/  @P0 SYNCS.ARRIVE.TRANS64 RZ, [R25+URZ+0x31c00], R4 ;  /* 0x031c000419ff09a7 */ /* 0x0007e2000800003f */
[----:B------:R-:W-:Y:S01]  /*11540*/  UTMALDG.4D [UR16], [UR4], desc[UR6] ;  /* 0x00000610040075b4 */ /* 0x000fe20008019000 */
[----:B------:R4:W-:Y:S02]  /*11550*/  UTMALDG.4D [UR8], [UR4], desc[UR14] ;  /* 0x00000e08040075b4 */ /* 0x0009e40008019000 */
[----:B----4-:R-:W-:Y:S01]  /*11560*/  @P0 R2UR UR13, R10 ;  /* 0x000000000a0d02ca */ /* 0x010fe200000e0000 */
[----:B------:R-:W-:Y:S01]  /*11570*/  UIADD3 UR8, UR24, 0x13a00, URZ ;  /* 0x00013a0018087890 */ /* 0x000fe2000fffe03f */
[----:B------:R-:W-:Y:S01]  /*11580*/  @P0 R2UR UR12, R18 ;  /* 0x00000000120c02ca */ /* 0x000fe200000e0000 */
[----:B------:R-:W-:Y:S01]  /*11590*/  UMOV UR10, 0x40 ;  /* 0x00000040000a7882 */ /* 0x000fe20000000000 */
[----:B------:R-:W-:Y:S01]  /*115a0*/  @P0 R2UR UR11, R17 ;  /* 0x00000000110b02ca */ /* 0x000fe200000e0000 */
[----:B------:R-:W-:-:S12]  /*115b0*/  UMOV UR9, UR17 ;  /* 0x0000001100097c82 */ /* 0x000fd80008000000 */
[----:B------:R4:W-:Y:S01]  /*115c0*/  UTMALDG.4D [UR8], [UR4], desc[UR22] ;  /* 0x00001608040075b4 */ /* 0x0009e20008019000 */
[----:B--2---:R-:W-:-:S05]  /*115d0*/  VIADD R5, R5, 0x1 ;  /* 0x0000000105057836 */ /* 0x004fca0000000000 */
[----:B---3--:R-:W-:Y:S01]  /*115e0*/  LEA.HI R4, R5, R5, RZ, 0x1 ;  /* 0x0000000505047211 */ /* 0x008fe200078f08ff */
[----:B------:R4:W-:Y:S03]  /*115f0*/  STL [R1+0x4], R5 ;  /* 0x0000040501007387 */ /* 0x0009e60000100800 */
[----:B------:R-:W-:-:S05]  /*11600*/  LOP3.LUT R4, R4, 0xfffffffe, RZ, 0xc0, !PT ;  /* 0xfffffffe04047812 */ /* 0x000fca00078ec0ff */
[----:B------:R-:W-:-:S05]  /*11610*/  IMAD.IADD R4, R5, 0x1, -R4 ;  /* 0x0000000105047824 */ /* 0x000fca00078e0a04 */
[----:B------:R-:W-:-:S04]  /*11620*/  SHF.L.U32 R4, R4, 0x1f, RZ ;  /* 0x0000001f04047819 */ /* 0x000fc800000006ff */
[----:B------:R-:W2:Y:S02]  /*11630*/  SYNCS.PHASECHK.TRANS64.TRYWAIT P0, [R25+URZ+0x31c20], R4 ;  /* 0x031c2004190075a7 */ /* 0x000ea4000800017f */
[----:B--2-4-:R-:W-:Y:S05]  /*11640*/  @!P0 BRA `(.L_x_1731) ;  /* 0x0000002c00a48947 */ /* 0x014fea0003800000 */
.L_x_1799:
[----:B------:R-:W-:Y:S05]  /*11650*/  BSYNC B0 ;  /* 0x0000000000007941 */ /* 0x000fea0003800000 */
.L_x_1730:
[----:B------:R-:W-:Y:S01]  /*11660*/  ISETP.GE.AND P0, PT, R28, 0x2, PT ;  /* 0x000000021c00780c */ /* 0x000fe20003f06270 */
[----:B------:R-:W-:-:S12]  /*11670*/  BSSY B0, `(.L_x_1732) ;  /* 0x0000166000007945 */ /* 0x000fd80003800000 */
[----:B------:R-:W-:Y:S05]  /*11680*/  @!P0 BRA `(.L_x_1733) ;  /* 0x0000001400908947 */ /* 0x000fea0003800000 */
[C---:B--2---:R-:W-:Y:S01]  /*11690*/  LOP3.LUT R4, R28.reuse, 0x1, RZ, 0xc0, !PT ;  /* 0x000000011c047812 */ /* 0x044fe200078ec0ff */
[----:B------:R-:W-:Y:S01]  /*116a0*/  VIADD R11, R28, 0xfffffffe ;  /* 0xfffffffe1c0b7836 */ /* 0x000fe20000000000 */
[----:B------:R-:W-:Y:S02]  /*116b0*/  BSSY B1, `(.L_x_1734) ;  /* 0x0000078000017945 */ /* 0x000fe40003800000 */
[----:B------:R-:W-:Y:S01]  /*116c0*/  ISETP.NE.U32.AND P0, PT, R4, 0x1, PT ;  /* 0x000000010400780c */ /* 0x000fe20003f05070 */
[----:B------:R-:W-:-:S12]  /*116d0*/  IMAD.MOV.U32 R10, RZ, RZ, R11 ;  /* 0x000000ffff0a7224 */ /* 0x000fd800078e000b */
[----:B------:R-:W-:Y:S05]  /*116e0*/  @!P0 BRA `(.L_x_1735) ;  /* 0x0000000400d08947 */ /* 0x000fea0003800000 */
        /* <DEDUP_REMOVED lines=8> */
[----:B------:R-:W-:Y:S02]  /*11770*/  IMAD.MOV.U32 R4, RZ, RZ, R8 ;  /* 0x000000ffff047224 */ /* 0x000fe400078e0008 */
[----:B------:R-:W-:Y:S01]  /*11780*/  IMAD.MOV.U32 R10, RZ, RZ, R11 ;  /* 0x000000ffff0a7224 */ /* 0x000fe200078e000b */
        /* <DEDUP_REMOVED lines=21> */
.L_x_1738:
[----:B0-----:R-:W-:Y:S01]  /*118e0*/  IMAD R3, R12, 0x8, R25 ;  /* 0x000000080c037824 */ /* 0x001fe200078e0219 */
[----:B------:R-:W-:-:S04]  /*118f0*/  SHF.L.U32 R2, R13, 0x1f, RZ ;  /* 0x0000001f0d027819 */ /* 0x000fc800000006ff */
[----:B------:R-:W0:Y:S02]  /*11900*/  SYNCS.PHASECHK.TRANS64.TRYWAIT P0, [R3+URZ+0x31c40], R2 ;  /* 0x031c4002030075a7 */ /* 0x000e24000800017f */
[----:B0-----:R-:W-:Y:S05]  /*11910*/  @!P0 BRA `(.L_x_1739) ;  /* 0x0000002c00048947 */ /* 0x001fea0003800000 */
.L_x_1800:
        /* <DEDUP_REMOVED lines=9> */
.L_x_1740:
        /* <DEDUP_REMOVED lines=31> */
.L_x_1801:
[----:B------:R-:W-:Y:S05]  /*11ba0*/  @P1 BRA `(.L_x_1742) ;  /* 0x0000000000181947 */ /* 0x000fea0003800000 */
[----:B------:R-:W-:Y:S01]  /*11bb0*/  ISETP.NE.AND P0, PT, R26, RZ, PT ;  /* 0x000000ff1a00720c */ /* 0x000fe20003f05270 */
[----:B0-----:R-:W-:Y:S02]  /*11bc0*/  IMAD R2, R22, 0x8, R25 ;  /* 0x0000000816027824 */ /* 0x001fe400078e0219 */
[----:B------:R-:W-:-:S04]  /*11bd0*/  IMAD.MOV.U32 R3, RZ, RZ, 0x6c00 ;  /* 0x00006c00ff037424 */ /* 0x000fc800078e00ff */
[----:B------:R2:W-:Y:S06]  /*11be0*/  SYNCS.ARRIVE.TRANS64 RZ, [R2+URZ+0x31c50], R3 ;  /* 0x031c500302ff79a7 */ /* 0x0005ec000800003f */
[----:B------:R-:W-:Y:S05]  /*11bf0*/  @!P0 BRA `(.L_x_1742) ;  /* 0x0000000000048947 */ /* 0x000fea0003800000 */
[----:B------:R-:W-:Y:S01]  /*11c00*/  BPT.TRAP 0x1 ;  /* 0x000000040000795c */ /* 0x000fe20000300000 */
.L_x_1742:
        /* <DEDUP_REMOVED lines=30> */
.L_x_1737:
[----:B------:R-:W-:Y:S05]  /*11df0*/  BSYNC B2 ;  /* 0x0000000000027941 */ /* 0x000fea0003800000 */
.L_x_1736:
[----:B------:R-:W-:Y:S02]  /*11e00*/  VIADD R10, R28, 0xfffffffd ;  /* 0xfffffffd1c0a7836 */ /* 0x000fe40000000000 */
[----:B------:R-:W-:Y:S02]  /*11e10*/  IMAD.MOV.U32 R22, RZ, RZ, R12 ;  /* 0x000000ffff167224 */ /* 0x000fe400078e000c */
[----:B------:R-:W-:-:S07]  /*11e20*/  IMAD.MOV.U32 R24, RZ, RZ, R13 ;  /* 0x000000ffff187224 */ /* 0x000fce00078e000d */
.L_x_1735:
[----:B------:R-:W-:Y:S05]  /*11e30*/  BSYNC B1 ;  /* 0x0000000000017941 */ /* 0x000fea0003800000 */
.L_x_1734:
[----:B------:R-:W-:-:S13]  /*11e40*/  ISETP.NE.AND P0, PT, R11, RZ, PT ;  /* 0x000000ff0b00720c */ /* 0x000fda0003f05270 */
[----:B------:R-:W-:Y:S05]  /*11e50*/  @!P0 BRA `(.L_x_1733) ;  /* 0x0000000c009c8947 */ /* 0x000fea0003800000 */
[----:B------:R-:W-:-:S07]  /*11e60*/  IMAD.MOV.U32 R4, RZ, RZ, R8 ;  /* 0x000000ffff047224 */ /* 0x000fce00078e0008 */
.L_x_1757:
[----:B------:R-:W-:Y:S01]  /*11e70*/  VIADD R11, R22, 0x1 ;  /* 0x00000001160b7836 */ /* 0x000fe20000000000 */
[----:B------:R-:W-:Y:S05]  /*11e80*/  YIELD ;  /* 0x0000000000007946 */ /* 0x000fea0003800000 */
[----:B------:R-:W-:Y:S01]  /*11e90*/  ISETP.NE.AND P0, PT, R11, 0x2, PT ;  /* 0x000000020b00780c */ /* 0x000fe20003f05270 */
[----:B------:R-:W-:Y:S03]  /*11ea0*/  BSSY B1, `(.L_x_1743) ;  /* 0x000006d000017945 */ /* 0x000fe60003800000 */
[----:B------:R-:W-:-:S02]  /*11eb0*/  SEL R3, RZ, 0x1, P0 ;  /* 0x00000001ff037807 */ /* 0x000fc40000000000 */
        /* <DEDUP_REMOVED lines=27> */
.L_x_1745:
[----:B------:R-:W-:Y:S01]  /*12070*/  IMAD R3, R11, 0x8, R25 ;  /* 0x000000080b037824 */ /* 0x000fe200078e0219 */
[----:B------:R-:W-:-:S04]  /*12080*/  SHF.L.U32 R2, R12, 0x1f, RZ ;  /* 0x0000001f0c027819 */ /* 0x000fc800000006ff */
[----:B------:R-:W2:Y:S02]  /*12090*/  SYNCS.PHASECHK.TRANS64.TRYWAIT P0, [R3+URZ+0x31c40], R2 ;  /* 0x031c4002030075a7 */ /* 0x000ea4000800017f */
[----:B--2---:R-:W-:Y:S05]  /*120a0*/  @!P0 BRA `(.L_x_1746) ;  /* 0x0000002400488947 */ /* 0x004fea0003800000 */
.L_x_1802:
        /* <DEDUP_REMOVED lines=9> */
.L_x_1747:
        /* <DEDUP_REMOVED lines=31> */
.L_x_1803:
[----:B------:R-:W-:Y:S05]  /*12330*/  @P0 BRA `(.L_x_1749) ;  /* 0x0000000000140947 */ /* 0x000fea0003800000 */
[----:B------:R-:W-:Y:S01]  /*12340*/  ISETP.NE.AND P1, PT, R26, RZ, PT ;  /* 0x000000ff1a00720c */ /* 0x000fe20003f25270 */
[----:B------:R-:W-:-:S04]  /*12350*/  IMAD.MOV.U32 R2, RZ, RZ, 0x6c00 ;  /* 0x00006c00ff027424 */ /* 0x000fc800078e00ff */
[----:B------:R2:W-:Y:S08]  /*12360*/  SYNCS.ARRIVE.TRANS64 RZ, [R3+URZ+0x50], R2 ;  /* 0x0000500203ff79a7 */ /* 0x0005f0000800003f */
[----:B------:R-:W-:Y:S05]  /*12370*/  @!P1 BRA `(.L_x_1749) ;  /* 0x0000000000049947 */ /* 0x000fea0003800000 */
[----:B------:R-:W-:Y:S01]  /*12380*/  BPT.TRAP 0x1 ;  /* 0x000000040000795c */ /* 0x000fe20000300000 */
.L_x_1749:
        /* <DEDUP_REMOVED lines=30> */
.L_x_1744:
[----:B------:R-:W-:Y:S05]  /*12570*/  BSYNC B1 ;  /* 0x0000000000017941 */ /* 0x000fea0003800000 */
.L_x_1743:
        /* <DEDUP_REMOVED lines=31> */
.L_x_1752:
[----:B------:R-:W-:Y:S01]  /*12770*/  IMAD R2, R22, 0x8, R25 ;  /* 0x0000000816027824 */ /* 0x000fe200078e0219 */
[----:B------:R-:W-:-:S04]  /*12780*/  SHF.L.U32 R3, R24, 0x1f, RZ ;  /* 0x0000001f18037819 */ /* 0x000fc800000006ff */
[----:B------:R-:W2:Y:S02]  /*12790*/  SYNCS.PHASECHK.TRANS64.TRYWAIT P0, [R2+URZ+0x31c40], R3 ;  /* 0x031c4003020075a7 */ /* 0x000ea4000800017f */
[----:B--2---:R-:W-:Y:S05]  /*127a0*/  @!P0 BRA `(.L_x_1753) ;  /* 0x0000001c00b08947 */ /* 0x004fea0003800000 */
.L_x_1804:
        /* <DEDUP_REMOVED lines=9> */
.L_x_1754:
        /* <DEDUP_REMOVED lines=33> */
.L_x_1805:
[----:B------:R-:W-:Y:S05]  /*12a50*/  @P0 BRA `(.L_x_1756) ;  /* 0x0000000000140947 */ /* 0x000fea0003800000 */
[----:B------:R-:W-:Y:S01]  /*12a60*/  ISETP.NE.AND P1, PT, R26, RZ, PT ;  /* 0x000000ff1a00720c */ /* 0x000fe20003f25270 */
[----:B0-----:R-:W-:-:S04]  /*12a70*/  IMAD.MOV.U32 R3, RZ, RZ, 0x6c00 ;  /* 0x00006c00ff037424 */ /* 0x001fc800078e00ff */
[----:B------:R2:W-:Y:S08]  /*12a80*/  SYNCS.ARRIVE.TRANS64 RZ, [R2+URZ+0x50], R3 ;  /* 0x0000500302ff79a7 */ /* 0x0005f0000800003f */
[----:B------:R-:W-:Y:S05]  /*12a90*/  @!P1 BRA `(.L_x_1756) ;  /* 0x0000000000049947 */ /* 0x000fea0003800000 */
[----:B------:R-:W-:Y:S01]  /*12aa0*/  BPT.TRAP 0x1 ;  /* 0x000000040000795c */ /* 0x000fe20000300000 */
.L_x_1756:
        /* <DEDUP_REMOVED lines=29> */
.L_x_1751:
[----:B------:R-:W-:Y:S05]  /*12c80*/  BSYNC B1 ;  /* 0x0000000000017941 */ /* 0x000fea0003800000 */
.L_x_1750:
[C---:B------:R-:W-:Y:S01]  /*12c90*/  ISETP.GT.AND P0, PT, R10.reuse, 0x1, PT ;  /* 0x000000010a00780c */ /* 0x040fe20003f04270 */
[----:B0-2---:R-:W-:-:S04]  /*12ca0*/  VIADD R2, R10, 0xfffffffe ;  /* 0xfffffffe0a027836 */ /* 0x005fc80000000000 */
[----:B------:R-:W-:-:S08]  /*12cb0*/  IMAD.MOV.U32 R10, RZ, RZ, R2 ;  /* 0x000000ffff0a7224 */ /* 0x000fd000078e0002 */
[----:B------:R-:W-:Y:S05]  /*12cc0*/  @P0 BRA `(.L_x_1757) ;  /* 0xfffffff000680947 */ /* 0x000fea000383ffff */
.L_x_1733:
[----:B------:R-:W-:Y:S05]  /*12cd0*/  BSYNC B0 ;  /* 0x0000000000007941 */ /* 0x000fea0003800000 */
.L_x_1732:
[----:B------:R-:W-:Y:S01]  /*12ce0*/  ISETP.NE.AND P0, PT, R26, RZ, PT ;  /* 0x000000ff1a00720c */ /* 0x000fe20003f05270 */
[----:B------:R-:W-:-:S12]  /*12cf0*/  BSSY B0, `(.L_x_1758) ;  /* 0x000000f000007945 */ /* 0x000fd80003800000 */
[----:B------:R-:W-:Y:S05]  /*12d00*/  @P0 BRA `(.L_x_1759) ;  /* 0x0000000000340947 */ /* 0x000fea0003800000 */
[----:B------:R-:W3:Y:S01]  /*12d10*/  S2R R9, SR_LANEID ;  /* 0x0000000000097919 */ /* 0x000ee20000000000 */
[----:B------:R-:W-:Y:S01]  /*12d20*/  VOTEU.ANY UR4, UPT, PT ;  /* 0x0000000000047886 */ /* 0x000fe200038e0100 */
[----:B------:R-:W4:Y:S01]  /*12d30*/  LDC.64 R2, c[0x0][0xc38] ;  /* 0x00030e00ff027b82 */ /* 0x000f220000000a00 */
[----:B--2---:R-:W3:Y:S01]  /*12d40*/  FLO.U32 R4, UR4 ;  /* 0x0000000400047d00 */ /* 0x004ee200080e0000 */
[----:B------:R-:W-:-:S07]  /*12d50*/  ULDC.64 UR6, c[0x0][0x208] ;  /* 0x0000820000067ab9 */ /* 0x000fce0000000a00 */
[----:B------:R-:W4:Y:S01]  /*12d60*/  POPC R5, UR4 ;  /* 0x0000000400057d09 */ /* 0x000f220008000000 */
[----:B---3--:R-:W-:-:S13]  /*12d70*/  ISETP.EQ.U32.AND P0, PT, R4, R9, PT ;  /* 0x000000090400720c */ /* 0x008fda0003f02070 */
[----:B----4-:R-:W2:Y:S01]  /*12d80*/  @P0 ATOMG.E.ADD.STRONG.GPU PT, R3, desc[UR6][R2.64], R5 ;  /* 0x00000005020309a8 */ /* 0x010ea200081ee1c6 */
[----:B------:R-:W3:Y:S02]  /*12d90*/  S2R R6, SR_LTMASK ;  /* 0x0000000000067919 */ /* 0x000ee40000003900 */
[----:B---3--:R-:W-:-:S04]  /*12da0*/  LOP3.LUT R6, R6, UR4, RZ, 0xc0, !PT ;  /* 0x0000000406067c12 */ /* 0x008fc8000f8ec0ff */
[----:B------:R-:W3:Y:S01]  /*12db0*/  POPC R9, R6 ;  /* 0x0000000600097309 */ /* 0x000ee20000000000 */
[----:B--2---:R-:W3:Y:S02]  /*12dc0*/  SHFL.IDX PT, R4, R3, R4, 0x1f ;  /* 0x00001f0403047589 */ /* 0x004ee400000e0000 */
[----:B---3--:R-:W-:-:S07]  /*12dd0*/  IADD3 R16, R4, UR38, R9 ;  /* 0x0000002604107c10 */ /* 0x008fce000fffe009 */
.L_x_1759:
[----:B------:R-:W-:Y:S05]  /*12de0*/  BSYNC B0 ;  /* 0x0000000000007941 */ /* 0x000fea0003800000 */
.L_x_1758:
[----:B------:R-:W-:Y:S04]  /*12df0*/  BSSY B0, `(.L_x_1760) ;  /* 0x000002b000007945 */ /* 0x000fe80003800000 */
[----:B------:R-:W-:Y:S05]  /*12e00*/  @!P6 BRA `(.L_x_1761) ;  /* 0x0000000000a4e947 */ /* 0x000fea0003800000 */
[----:B------:R-:W-:Y:S01]  /*12e10*/  IMAD R3, R22, 0x8, R25 ;  /* 0x0000000816037824 */ /* 0x000fe200078e0219 */
[----:B------:R-:W-:-:S04]  /*12e20*/  SHF.L.U32 R2, R24, 0x1f, RZ ;  /* 0x0000001f18027819 */ /* 0x000fc800000006ff */
[----:B------:R-:W3:Y:S02]  /*12e30*/  SYNCS.PHASECHK.TRANS64.TRYWAIT P0, [R3+URZ+0x31c60], R2 ;  /* 0x031c6002030075a7 */ /* 0x000ee4000800017f */
[----:B---3--:R-:W-:Y:S05]  /*12e40*/  @!P0 BRA `(.L_x_1762) ;  /* 0x0000001800308947 */ /* 0x008fea0003800000 */
.L_x_1806:
[----:B--2---:R-:W2:Y:S02]  /*12e50*/  S2R R4, SR_TID.X ;  /* 0x0000000000047919 */ /* 0x004ea40000002100 */
[----:B--2---:R-:W-:-:S04]  /*12e60*/  LOP3.LUT R4, R4, 0x7f, RZ, 0xc0, !PT ;  /* 0x0000007f04047812 */ /* 0x004fc800078ec0ff */
[----:B------:R-:W-:-:S13]  /*12e70*/  ISETP.NE.AND P0, PT, R4, RZ, PT ;  /* 0x000000ff0400720c */ /* 0x000fda0003f05270 */
[----:B------:R-:W-:Y:S05]  /*12e80*/  @P0 BRA `(.L_x_1763) ;  /* 0x0000000000140947 */ /* 0x000fea0003800000 */
[----:B------:R-:W-:Y:S01]  /*12e90*/  ISETP.NE.AND P1, PT, R26, RZ, PT ;  /* 0x000000ff1a00720c */ /* 0x000fe20003f25270 */
[----:B---3--:R-:W-:-:S04]  /*12ea0*/  IMAD.MOV.U32 R2, RZ, RZ, 0x6c00 ;  /* 0x00006c00ff027424 */ /* 0x008fc800078e00ff */
[----:B------:R2:W-:Y:S08]  /*12eb0*/  SYNCS.ARRIVE.TRANS64 RZ, [R3+URZ+0x31c50], R2 ;  /* 0x031c500203ff79a7 */ /* 0x0005f0000800003f */
[----:B------:R-:W-:Y:S05]  /*12ec0*/  @!P1 BRA `(.L_x_1763) ;  /* 0x0000000000049947 */ /* 0x000fea0003800000 */
[----:B------:R-:W-:Y:S01]  /*12ed0*/  BPT.TRAP 0x1 ;  /* 0x000000040000795c */ /* 0x000fe20000300000 */
.L_x_1763:
        /* <DEDUP_REMOVED lines=28> */
.L_x_1761:
[----:B------:R-:W-:Y:S05]  /*130a0*/  BSYNC B0 ;  /* 0x0000000000007941 */ /* 0x000fea0003800000 */
.L_x_1760:
[----:B------:R-:W-:-:S05]  /*130b0*/  VIADD R22, R22, 0x1 ;  /* 0x0000000116167836 */ /* 0x000fca0000000000 */
[----:B------:R-:W-:-:S04]  /*130c0*/  ISETP.NE.AND P0, PT, R22, 0x2, PT ;  /* 0x000000021600780c */ /* 0x000fc80003f05270 */
[----:B--23--:R-:W-:Y:S02]  /*130d0*/  SEL R3, RZ, 0x1, P0 ;  /* 0x00000001ff037807 */ /* 0x00cfe40000000000 */
[----:B------:R-:W-:Y:S02]  /*130e0*/  SEL R22, R22, RZ, P0 ;  /* 0x000000ff16167207 */ /* 0x000fe40000000000 */
[----:B------:R-:W-:-:S07]  /*130f0*/  LOP3.LUT R24, R24, R3, RZ, 0x3c, !PT ;  /* 0x0000000318187212 */ /* 0x000fce00078e3cff */
.L_x_1717:
[----:B------:R-:W-:Y:S05]  /*13100*/  BSYNC B6 ;  /* 0x0000000000067941 */ /* 0x000fea0003800000 */
.L_x_1715:
[----:B------:R-:W-:-:S03]  /*13110*/  UMOV UR4, 0xffffffff ;  /* 0xffffffff00047882 */ /* 0x000fc60000000000 */
[----:B------:R-:W-:Y:S05]  /*13120*/  BRA.DIV UR4, `(.L_x_1764) ;  /* 0x00000016048c7947 */ /* 0x000fea000b800000 */
[----:B------:R2:W3:Y:S04]  /*13130*/  SHFL.IDX PT, R4, R16, RZ, 0x1f ;  /* 0x00001fff10047589 */ /* 0x0004e800000e0000 */
[----:B------:R2:W4:Y:S02]  /*13140*/  SHFL.IDX PT, R5, R16, 0x1, 0x1f ;  /* 0x00201f0010057f89 */ /* 0x00052400000e0000 */
.L_x_1810:
        /* <DEDUP_REMOVED lines=8> */
[----:B------:R-:W0:Y:S01]  /*131d0*/  LDC.64 R2, c[0x0][0xc58] ;  /* 0x00031600ff027b82 */ /* 0x000e220000000a00 */
[----:B------:R-:W-:Y:S01]  /*131e0*/  ULDC.64 UR4, c[0x0][0x208] ;  /* 0x0000820000047ab9 */ /* 0x000fe20000000a00 */
[----:B0-----:R-:W-:-:S06]  /*131f0*/  IMAD.WIDE R2, R7, 0x4, R2 ;  /* 0x0000000407027825 */ /* 0x001fcc00078e0202 */
[----:B------:R0:W5:Y:S02]  /*13200*/  LDG.E R2, desc[UR4][R2.64] ;  /* 0x0000000402027981 */ /* 0x000164000c1e1900 */
.L_x_1766:
[----:B------:R-:W-:Y:S05]  /*13210*/  BSYNC B0 ;  /* 0x0000000000007941 */ /* 0x000fea0003800000 */
.L_x_1765:
        /* <DEDUP_REMOVED lines=23> */
.L_x_1818:
[----:B------:R-:W-:Y:S02]  /*13390*/  ULDC UR4, c[0x0][0xc10] ;  /* 0x0003040000047ab9 */ /* 0x000fe40000000800 */
[----:B------:R-:W-:-:S04]  /*133a0*/  IMAD.U32 R7, RZ, RZ, UR4 ;  /* 0x00000004ff077e24 */ /* 0x000fc8000f8e00ff */
[----:B0-----:R-:W-:-:S04]  /*133b0*/  IMAD R14, R14, R7, RZ ;  /* 0x000000070e0e7224 */ /* 0x001fc800078e02ff */
[----:B----4-:R-:W-:-:S05]  /*133c0*/  IMAD.IADD R5, R5, 0x1, R14 ;  /* 0x0000000105057824 */ /* 0x010fca00078e020e */
[----:B---3--:R-:W-:-:S13]  /*133d0*/  ISETP.GT.AND P0, PT, R5, R4, PT ;  /* 0x000000040500720c */ /* 0x008fda0003f04270 */
[----:B------:R-:W-:Y:S05]  /*133e0*/  @P0 BRA `(.L_x_1768) ;  /* 0x0000000000b00947 */ /* 0x000fea0003800000 */
[----:B------:R-:W0:Y:S02]  /*133f0*/  LDC R0, c[0x0][0xc14] ;  /* 0x00030500ff007b82 */ /* 0x000e240000000800 */
.L_x_1773:
        /* <DEDUP_REMOVED lines=9> */
[----:B------:R-:W0:Y:S01]  /*13490*/  LDC.64 R2, c[0x0][0xc58] ;  /* 0x00031600ff027b82 */ /* 0x000e220000000a00 */
[----:B------:R-:W-:Y:S01]  /*134a0*/  ULDC.64 UR4, c[0x0][0x208] ;  /* 0x0000820000047ab9 */ /* 0x000fe20000000a00 */
[----:B0-----:R-:W-:-:S06]  /*134b0*/  IMAD.WIDE R2, R7, 0x4, R2 ;  /* 0x0000000407027825 */ /* 0x001fcc00078e0202 */
[----:B------:R0:W5:Y:S02]  /*134c0*/  LDG.E R2, desc[UR4][R2.64] ;  /* 0x0000000402027981 */ /* 0x000164000c1e1900 */
.L_x_1771:
[----:B------:R-:W-:Y:S05]  /*134d0*/  BSYNC B0 ;  /* 0x0000000000007941 */ /* 0x000fea0003800000 */
.L_x_1770:
        /* <DEDUP_REMOVED lines=23> */
.L_x_1826:
[----:B------:R-:W-:Y:S02]  /*13650*/  ULDC UR4, c[0x0][0xc10] ;  /* 0x0003040000047ab9 */ /* 0x000fe40000000800 */
[----:B------:R-:W-:-:S04]  /*13660*/  IMAD.U32 R7, RZ, RZ, UR4 ;  /* 0x00000004ff077e24 */ /* 0x000fc8000f8e00ff */
[----:B---3--:R-:W-:-:S04]  /*13670*/  IMAD R14, R14, R7, RZ ;  /* 0x000000070e0e7224 */ /* 0x008fc800078e02ff */
[----:B------:R-:W-:-:S05]  /*13680*/  IMAD.IADD R5, R14, 0x1, R5 ;  /* 0x000000010e057824 */ /* 0x000fca00078e0205 */
[----:B------:R-:W-:-:S13]  /*13690*/  ISETP.GT.AND P0, PT, R5, R4, PT ;  /* 0x000000040500720c */ /* 0x000fda0003f04270 */
[----:B------:R-:W-:Y:S05]  /*136a0*/  @!P0 BRA `(.L_x_1773) ;  /* 0xfffffffc00548947 */ /* 0x000fea000383ffff */
.L_x_1768:
[----:B--2---:R-:W-:Y:S01]  /*136b0*/  IMAD.IADD R16, R5, 0x1, -R14 ;  /* 0x0000000105107824 */ /* 0x004fe200078e0a0e */
[----:B------:R-:W-:-:S03]  /*136c0*/  UMOV UR4, 0xffffffff ;  /* 0xffffffff00047882 */ /* 0x000fc60000000000 */
[----:B------:R-:W-:-:S05]  /*136d0*/  IMAD R3, R8, R7, R16 ;  /* 0x0000000708037224 */ /* 0x000fca00078e0210 */
[----:B------:R-:W-:Y:S01]  /*136e0*/  ISETP.GT.AND P6, PT, R3, R4, PT ;  /* 0x000000040300720c */ /* 0x000fe20003fc4270 */
[----:B------:R-:W-:-:S12]  /*136f0*/  BRA.DIV UR4, `(.L_x_1774) ;  /* 0x0000001a04047947 */ /* 0x000fd8000b800000 */
[----:B------:R-:W-:-:S04]  /*13700*/  VOTE.ANY R3, PT, !P6 ;  /* 0x0000000000037806 */ /* 0x000fc800070e0100 */
[----:B------:R-:W2:Y:S02]  /*13710*/  POPC R5, R3 ;  /* 0x0000000300057309 */ /* 0x000ea40000000000 */
[----:B--2---:R2:W3:Y:S02]  /*13720*/  SHFL.IDX PT, R17, R2, R5, 0x1f ;  /* 0x00001f0502117589 */ /* 0x0044e400000e0000 */
.L_x_1830:
[----:B------:R-:W-:Y:S01]  /*13730*/  ISETP.NE.AND P0, PT, R3, RZ, PT ;  /* 0x000000ff0300720c */ /* 0x000fe20003f05270 */
[----:B------:R-:W-:-:S12]  /*13740*/  IMAD.MOV.U32 R14, RZ, RZ, RZ ;  /* 0x000000ffff0e7224 */ /* 0x000fd800078e00ff */
[----:B------:R-:W-:Y:S05]  /*13750*/  @!P0 BRA `(.L_x_1775) ;  /* 0x0000000000108947 */ /* 0x000fea0003800000 */
[----:B------:R-:W-:Y:S01]  /*13760*/  UMOV UR4, 0xffffffff ;  /* 0xffffffff00047882 */ /* 0x000fe20000000000 */
[----:B------:R-:W-:Y:S02]  /*13770*/  VIADD R12, R5, 0xffffffff ;  /* 0xffffffff050c7836 */ /* 0x000fe40000000000 */
[----:B------:R-:W-:Y:S05]  /*13780*/  BRA.DIV UR4, `(.L_x_1776) ;  /* 0x0000001a04287947 */ /* 0x000fea000b800000 */
[----:B------:R4:W0:Y:S02]  /*13790*/  SHFL.IDX PT, R14, R8, R12, 0x1f ;  /* 0x00001f0c080e7589 */ /* 0x00082400000e0000 */
.L_x_1775:
[----:B--2---:R-:W2:Y:S01]  /*137a0*/  LDC.64 R2, c[0x0][0xc68] ;  /* 0x00031a00ff027b82 */ /* 0x004ea20000000a00 */
[----:B------:R-:W-:Y:S01]  /*137b0*/  IMAD.IADD R19, R5, 0x1, R19 ;  /* 0x0000000105137824 */ /* 0x000fe200078e0213 */
[----:B------:R-:W-:-:S03]  /*137c0*/  ULDC.64 UR4, c[0x0][0x208] ;  /* 0x0000820000047ab9 */ /* 0x000fc60000000a00 */
[----:B--2---:R-:W-:-:S05]  /*137d0*/  IMAD.WIDE R2, R19, 0x4, R2 ;  /* 0x0000000413027825 */ /* 0x004fca00078e0202 */
[----:B------:R2:W3:Y:S01]  /*137e0*/  LDG.E R6, desc[UR4][R2.64] ;  /* 0x0000000402067981 */ /* 0x0004e2000c1e1900 */
[----:B0-----:R-:W-:Y:S02]  /*137f0*/  IMAD R16, R14, R7, R16 ;  /* 0x000000070e107224 */ /* 0x001fe400078e0210 */
[----:B--2---:R-:W-:Y:S02]  /*13800*/  IMAD.MOV.U32 R2, RZ, RZ, RZ ;  /* 0x000000ffff027224 */ /* 0x004fe400078e00ff */
[----:B---3--:R-:W-:-:S05]  /*13810*/  IMAD R5, R17, R6, RZ ;  /* 0x0000000611057224 */ /* 0x008fca00078e02ff */
[----:B----4-:R-:W-:-:S04]  /*13820*/  IABS R8, R5 ;  /* 0x0000000500087213 */ /* 0x010fc80000000000 */
[----:B------:R-:W0:Y:S08]  /*13830*/  I2F.RP R9, R8 ;  /* 0x0000000800097306 */ /* 0x000e300000209400 */
[----:B0-----:R-:W0:Y:S02]  /*13840*/  MUFU.RCP R9, R9 ;  /* 0x0000000900097308 */ /* 0x001e240000001000 */
[----:B0-----:R-:W-:Y:S01]  /*13850*/  VIADD R10, R9, 0xffffffe ;  /* 0x0ffffffe090a7836 */ /* 0x001fe20000000000 */
[----:B------:R-:W-:-:S05]  /*13860*/  IABS R9, R5 ;  /* 0x0000000500097213 */ /* 0x000fca0000000000 */
[----:B------:R-:W0:Y:S01]  /*13870*/  F2I.FTZ.U32.TRUNC.NTZ R3, R10 ;  /* 0x0000000a00037305 */ /* 0x000e22000021f000 */
[----:B------:R-:W-:Y:S02]  /*13880*/  IMAD.MOV R9, RZ, RZ, -R9 ;  /* 0x000000ffff097224 */ /* 0x000fe400078e0a09 */
[----:B0-----:R-:W-:-:S04]  /*13890*/  IMAD.MOV R11, RZ, RZ, -R3 ;  /* 0x000000ffff0b7224 */ /* 0x001fc800078e0a03 */
[----:B------:R-:W-:-:S04]  /*138a0*/  IMAD R11, R11, R8, RZ ;  /* 0x000000080b0b7224 */ /* 0x000fc800078e02ff */
[----:B------:R-:W-:-:S04]  /*138b0*/  IMAD.HI.U32 R3, R3, R11, R2 ;  /* 0x0000000b03037227 */ /* 0x000fc800078e0002 */
[----:B------:R-:W-:-:S05]  /*138c0*/  IMAD.IADD R2, R4, 0x1, -R16 ;  /* 0x0000000104027824 */ /* 0x000fca00078e0a10 */
        /* <DEDUP_REMOVED lines=29> */
[----:B------:R-:W-:Y:S01]  /*13aa0*/  IMAD.HI.U32 R2, R3, R5, R2 ;  /* 0x0000000503027227 */ /* 0x000fe200078e0002 */
[----:B------:R-:W-:Y:S02]  /*13ab0*/  IABS R5, R9 ;  /* 0x0000000900057213 */ /* 0x000fe40000000000 */
[----:B------:R-:W-:-:S03]  /*13ac0*/  LOP3.LUT R3, R9, R6, RZ, 0x3c, !PT ;  /* 0x0000000609037212 */ /* 0x000fc600078e3cff */
[----:B------:R-:W-:-:S04]  /*13ad0*/  IMAD.HI.U32 R2, R2, R5, RZ ;  /* 0x0000000502027227 */ /* 0x000fc800078e00ff */
[----:B------:R-:W-:-:S05]  /*13ae0*/  IMAD R8, R2, R8, R5 ;  /* 0x0000000802087224 */ /* 0x000fca00078e0205 */
[----:B------:R-:W-:-:S13]  /*13af0*/  ISETP.GT.U32.AND P0, PT, R7, R8, PT ;  /* 0x000000080700720c */ /* 0x000fda0003f04070 */
[----:B------:R-:W-:Y:S02]  /*13b00*/  @!P0 IMAD.IADD R8, R8, 0x1, -R7 ;  /* 0x0000000108088824 */ /* 0x000fe400078e0a07 */
[----:B------:R-:W-:-:S03]  /*13b10*/  @!P0 VIADD R2, R2, 0x1 ;  /* 0x0000000102028836 */ /* 0x000fc60000000000 */
[----:B------:R-:W-:-:S13]  /*13b20*/  ISETP.GE.U32.AND P0, PT, R8, R7, PT ;  /* 0x000000070800720c */ /* 0x000fda0003f06070 */
        /* <DEDUP_REMOVED lines=11> */
.L_x_1769:
[----:B------:R-:W-:Y:S01]  /*13be0*/  UMOV UR4, URZ ;  /* 0x0000003f00047c82 */ /* 0x000fe20008000000 */
[----:B------:R-:W-:Y:S01]  /*13bf0*/  UMOV UR5, URZ ;  /* 0x0000003f00057c82 */ /* 0x000fe20008000000 */
[----:B------:R-:W-:Y:S01]  /*13c00*/  ULDC UR6, c[0x0][0xc14] ;  /* 0x0003050000067ab9 */ /* 0x000fe20000000800 */
[----:B--2---:R-:W-:Y:S02]  /*13c10*/  IMAD.MOV.U32 R16, RZ, RZ, R4 ;  /* 0x000000ffff107224 */ /* 0x004fe400078e0004 */
[----:B------:R-:W-:Y:S02]  /*13c20*/  IMAD.U32 R17, RZ, RZ, UR4 ;  /* 0x00000004ff117e24 */ /* 0x000fe4000f8e00ff */
[----:B------:R-:W-:Y:S02]  /*13c30*/  IMAD.U32 R18, RZ, RZ, UR5 ;  /* 0x00000005ff127e24 */ /* 0x000fe4000f8e00ff */
[----:B------:R-:W-:-:S07]  /*13c40*/  IMAD.U32 R19, RZ, RZ, UR6 ;  /* 0x00000006ff137e24 */ /* 0x000fce000f8e00ff */
.L_x_1777:
        /* <DEDUP_REMOVED lines=10> */
.L_x_1711:
        /* <DEDUP_REMOVED lines=12> */
.L_x_1833:
[----:B------:R-:W-:Y:S05]  /*13db0*/  BSYNC B0 ;  /* 0x0000000000007941 */ /* 0x000fea0003800000 */
.L_x_1779:
[----:B------:R-:W-:-:S03]  /*13dc0*/  UMOV UR4, 0xffffffff ;  /* 0xffffffff00047882 */ /* 0x000fc60000000000 */
[----:B------:R-:W-:Y:S05]  /*13dd0*/  BRA.DIV UR4, `(.L_x_1781) ;  /* 0x0000001204cc7947 */ /* 0x000fea000b800000 */
[----:B0-----:R-:W0:Y:S02]  /*13de0*/  S2R R0, SR_TID.X ;  /* 0x0000000000007919 */ /* 0x001e240000002100 */
[----:B0-----:R-:W-:-:S04]  /*13df0*/  SHF.R.U32.HI R0, RZ, 0x5, R0 ;  /* 0x00000005ff007819 */ /* 0x001fc80000011600 */
[----:B------:R-:W-:-:S05]  /*13e00*/  LOP3.LUT R0, R0, 0x3, RZ, 0xc0, !PT ;  /* 0x0000000300007812 */ /* 0x000fca00078ec0ff */
[----:B------:R0:W2:Y:S02]  /*13e10*/  SHFL.IDX PT, R14, R0, RZ, 0x1f ;  /* 0x00001fff000e7589 */ /* 0x0000a400000e0000 */
.L_x_1836:
[----:B--2---:R-:W-:Y:S01]  /*13e20*/  ISETP.NE.AND P0, PT, R14, RZ, PT ;  /* 0x000000ff0e00720c */ /* 0x004fe20003f05270 */
[----:B------:R-:W-:-:S12]  /*13e30*/  BSSY B0, `(.L_x_1782) ;  /* 0x0000026000007945 */ /* 0x000fd80003800000 */
[----:B------:R-:W-:Y:S05]  /*13e40*/  @P0 BRA `(.L_x_1783) ;  /* 0x0000000000900947 */ /* 0x000fea0003800000 */
[----:B------:R-:W-:-:S03]  /*13e50*/  UMOV UR4, 0xffffffff ;  /* 0xffffffff00047882 */ /* 0x000fc60000000000 */
[----:B------:R-:W-:Y:S05]  /*13e60*/  BRA.DIV UR4, `(.L_x_1784) ;  /* 0x0000001204dc7947 */ /* 0x000fea000b800000 */
[----:B------:R-:W-:-:S13]  /*13e70*/  ELECT P6, URZ, PT ;  /* 0x00000000003f782f */ /* 0x000fda00038c0000 */
.L_x_1839:
        /* <DEDUP_REMOVED lines=8> */
.L_x_1785:
        /* <DEDUP_REMOVED lines=12> */
.L_x_1840:
[----:B------:R-:W2:Y:S02]  /*13fc0*/  SYNCS.PHASECHK.TRANS64.TRYWAIT P0, [R3+URZ], R0 ;  /* 0x00000000030075a7 */ /* 0x000ea4000800017f */
[----:B--2---:R-:W-:Y:S05]  /*13fd0*/  @!P0 BRA `(.L_x_1787) ;  /* 0x0000001000b48947 */ /* 0x004fea0003800000 */
.L_x_1841:
[----:B------:R-:W-:Y:S05]  /*13fe0*/  @!P2 BRA `(.L_x_1788) ;  /* 0x000000000004a947 */ /* 0x000fea0003800000 */
[----:B------:R-:W-:Y:S01]  /*13ff0*/  BPT.TRAP 0x1 ;  /* 0x000000040000795c */ /* 0x000fe20000300000 */
.L_x_1788:
[----:B--2---:R-:W-:-:S04]  /*14000*/  VIADD R3, R9, 0x31c60 ;  /* 0x00031c6009037836 */ /* 0x004fc80000000000 */
[----:B------:R-:W-:-:S04]  /*14010*/  IMAD R5, R22, 0x8, R3 ;  /* 0x0000000816057824 */ /* 0x000fc800078e0203 */
[----:B------:R-:W2:Y:S02]  /*14020*/  SYNCS.PHASECHK.TRANS64.TRYWAIT P0, [R5+URZ], R2 ;  /* 0x00000002050075a7 */ /* 0x000ea4000800017f */
[----:B--2---:R-:W-:Y:S05]  /*14030*/  @!P0 BRA `(.L_x_1789) ;  /* 0x0000001000b08947 */ /* 0x004fea0003800000 */
.L_x_1842:
[----:B------:R-:W-:-:S07]  /*14040*/  IMAD R3, R4, 0x8, R3 ;  /* 0x0000000804037824 */ /* 0x000fce00078e0203 */
.L_x_1790:
[----:B---3--:R3:W4:Y:S02]  /*14050*/  SYNCS.PHASECHK.TRANS64.TRYWAIT P0, [R3+URZ], R0 ;  /* 0x00000000030075a7 */ /* 0x008724000800017f */
[----:B----4-:R-:W-:Y:S05]  /*14060*/  @!P0 NANOSLEEP.SYNCS 0x989680 ;  /* 0x009896800000895d */ /* 0x010fea0003900000 */
[----:B------:R-:W4:Y:S02]  /*14070*/  @!P0 SYNCS.PHASECHK.TRANS64 P0, [R3+URZ], R0 ;  /* 0x00000000030085a7 */ /* 0x000f24000800007f */
[----:B----4-:R-:W-:Y:S05]  /*14080*/  @!P0 BRA `(.L_x_1790) ;  /* 0xfffffffc00f08947 */ /* 0x010fea000383ffff */
.L_x_1783:
[----:B------:R-:W-:Y:S05]  /*14090*/  BSYNC B0 ;  /* 0x0000000000007941 */ /* 0x000fea0003800000 */
.L_x_1782:
[----:B------:R-:W-:Y:S05]  /*140a0*/  EXIT ;  /* 0x000000000000794d */ /* 0x000fea0003800000 */
.L_x_1663:
[----:B0-----:R-:W-:-:S04]  /*140b0*/  IMAD.U32 R3, RZ, RZ, UR37 ;  /* 0x00000025ff037e24 */ /* 0x001fc8000f8e00ff */
[----:B------:R0:W1:Y:S03]  /*140c0*/  SYNCS.PHASECHK.TRANS64.TRYWAIT P1, [R3+URZ+0x31c00], R0 ;  /* 0x031c0000030075a7 */ /* 0x000066000802017f */
[----:B-1----:R-:W-:Y:S05]  /*140d0*/  @!P1 NANOSLEEP.SYNCS 0x989680 ;  /* 0x009896800000995d */ /* 0x002fea0003900000 */
[----:B------:R-:W1:Y:S02]  /*140e0*/  @!P1 SYNCS.PHASECHK.TRANS64 P1, [R3+URZ+0x31c00], R0 ;  /* 0x031c0000030095a7 */ /* 0x000e64000802007f */
[----:B-1----:R-:W-:Y:S05]  /*140f0*/  @!P1 BRA `(.L_x_1663) ;  /* 0xfffffffc00ec9947 */ /* 0x002fea000383ffff */
[----:B------:R-:W-:Y:S05]  /*14100*/  BRA `(.L_x_1791) ;  /* 0xfffffed8004c7947 */ /* 0x000fea000383ffff */
.L_x_1667:
[----:B-1----:R1:W2:Y:S02]  /*14110*/  SYNCS.PHASECHK.TRANS64.TRYWAIT P2, [R3+URZ+0x31c30], R0 ;  /* 0x031c3000030075a7 */ /* 0x0022a4000804017f */
[----:B--2---:R-:W-:Y:S05]  /*14120*/  @!P2 NANOSLEEP.SYNCS 0x989680 ;  /* 0x009896800000a95d */ /* 0x004fea0003900000 */
[----:B------:R-:W2:Y:S02]  /*14130*/  @!P2 SYNCS.PHASECHK.TRANS64 P2, [R3+URZ+0x31c30], R0 ;  /* 0x031c30000300a5a7 */ /* 0x000ea4000804007f */
[----:B--2---:R-:W-:Y:S05]  /*14140*/  @!P2 BRA `(.L_x_1667) ;  /* 0xfffffffc00f0a947 */ /* 0x004fea000383ffff */
[----:B------:R-:W-:Y:S05]  /*14150*/  BRA `(.L_x_1666) ;  /* 0xfffffed800747947 */ /* 0x000fea000383ffff */
.L_x_1672:
[----:B--2---:R-:W-:-:S04]  /*14160*/  IMAD.U32 R9, RZ, RZ, UR4 ;  /* 0x00000004ff097e24 */ /* 0x004fc8000f8e00ff */
[----:B------:R2:W3:Y:S03]  /*14170*/  SYNCS.PHASECHK.TRANS64.TRYWAIT P2, [R9+URZ+0x31c30], R0 ;  /* 0x031c3000090075a7 */ /* 0x0004e6000804017f */
[----:B---3--:R-:W-:Y:S05]  /*14180*/  @!P2 NANOSLEEP.SYNCS 0x989680 ;  /* 0x009896800000a95d */ /* 0x008fea0003900000 */
[----:B------:R-:W3:Y:S02]  /*14190*/  @!P2 SYNCS.PHASECHK.TRANS64 P2, [R9+URZ+0x31c30], R0 ;  /* 0x031c30000900a5a7 */ /* 0x000ee4000804007f */
[----:B---3--:R-:W-:Y:S05]  /*141a0*/  @!P2 BRA `(.L_x_1672) ;  /* 0xfffffffc00eca947 */ /* 0x008fea000383ffff */
[----:B------:R-:W-:Y:S05]  /*141b0*/  BRA `(.L_x_1669) ;  /* 0xffffff1400687947 */ /* 0x000fea000383ffff */
.L_x_1676:
[----:B-1----:R-:W-:-:S04]  /*141c0*/  IMAD.U32 R9, RZ, RZ, UR4 ;  /* 0x00000004ff097e24 */ /* 0x002fc8000f8e00ff */
[----:B------:R1:W2:Y:S03]  /*141d0*/  SYNCS.PHASECHK.TRANS64.TRYWAIT P2, [R9+URZ+0x31c50], R0 ;  /* 0x031c5000090075a7 */ /* 0x0002a6000804017f */
[----:B--2---:R-:W-:Y:S05]  /*141e0*/  @!P2 NANOSLEEP.SYNCS 0x989680 ;  /* 0x009896800000a95d */ /* 0x004fea0003900000 */
[----:B------:R-:W2:Y:S02]  /*141f0*/  @!P2 SYNCS.PHASECHK.TRANS64 P2, [R9+URZ+0x31c50], R0 ;  /* 0x031c50000900a5a7 */ /* 0x000ea4000804007f */
[----:B--2---:R-:W-:Y:S05]  /*14200*/  @!P2 BRA `(.L_x_1676) ;  /* 0xfffffffc00eca947 */ /* 0x004fea000383ffff */
[----:B------:R-:W-:Y:S05]  /*14210*/  BRA `(.L_x_1673) ;  /* 0xffffff2c00047947 */ /* 0x000fea000383ffff */
.L_x_1682:
[----:B--2---:R-:W-:-:S04]  /*14220*/  IMAD.U32 R7, RZ, RZ, UR4 ;  /* 0x00000004ff077e24 */ /* 0x004fc8000f8e00ff */
[----:B------:R2:W3:Y:S03]  /*14230*/  SYNCS.PHASECHK.TRANS64.TRYWAIT P2, [R7+URZ+0x31c30], R0 ;  /* 0x031c3000070075a7 */ /* 0x0004e6000804017f */
[----:B---3--:R-:W-:Y:S05]  /*14240*/  @!P2 NANOSLEEP.SYNCS 0x989680 ;  /* 0x009896800000a95d */ /* 0x008fea0003900000 */
[----:B------:R-:W3:Y:S02]  /*14250*/  @!P2 SYNCS.PHASECHK.TRANS64 P2, [R7+URZ+0x31c30], R0 ;  /* 0x031c30000700a5a7 */ /* 0x000ee4000804007f */
[----:B---3--:R-:W-:Y:S05]  /*14260*/  @!P2 BRA `(.L_x_1682) ;  /* 0xfffffffc00eca947 */ /* 0x008fea000383ffff */
[----:B------:R-:W-:Y:S05]  /*14270*/  BRA `(.L_x_1679) ;  /* 0xffffff5400ac7947 */ /* 0x000fea000383ffff */
.L_x_1686:
[----:B-1----:R-:W-:-:S04]  /*14280*/  IMAD.U32 R7, RZ, RZ, UR4 ;  /* 0x00000004ff077e24 */ /* 0x002fc8000f8e00ff */
[----:B------:R1:W2:Y:S03]  /*14290*/  SYNCS.PHASECHK.TRANS64.TRYWAIT P2, [R7+URZ+0x31c50], R0 ;  /* 0x031c5000070075a7 */ /* 0x0002a6000804017f */
[----:B--2---:R-:W-:Y:S05]  /*142a0*/  @!P2 NANOSLEEP.SYNCS 0x989680 ;  /* 0x009896800000a95d */ /* 0x004fea0003900000 */
[----:B------:R-:W2:Y:S02]  /*142b0*/  @!P2 SYNCS.PHASECHK.TRANS64 P2, [R7+URZ+0x31c50], R0 ;  /* 0x031c50000700a5a7 */ /* 0x000ea4000804007f */
[----:B--2---:R-:W-:Y:S05]  /*142c0*/  @!P2 BRA `(.L_x_1686) ;  /* 0xfffffffc00eca947 */ /* 0x004fea000383ffff */
[----:B------:R-:W-:Y:S05]  /*142d0*/  BRA `(.L_x_1683) ;  /* 0xffffff6c00487947 */ /* 0x000fea000383ffff */
.L_x_1691:
[----:B--2---:R-:W-:-:S04]  /*142e0*/  IMAD.U32 R6, RZ, RZ, UR6 ;  /* 0x00000006ff067e24 */ /* 0x004fc8000f8e00ff */
[----:B------:R2:W3:Y:S03]  /*142f0*/  SYNCS.PHASECHK.TRANS64.TRYWAIT P0, [R6+URZ+0x31c50], R5 ;  /* 0x031c5005060075a7 */ /* 0x0004e6000800017f */
[----:B---3--:R-:W-:Y:S05]  /*14300*/  @!P0 NANOSLEEP.SYNCS 0x989680 ;  /* 0x009896800000895d */ /* 0x008fea0003900000 */
[----:B------:R-:W3:Y:S02]  /*14310*/  @!P0 SYNCS.PHASECHK.TRANS64 P0, [R6+URZ+0x31c50], R5 ;  /* 0x031c5005060085a7 */ /* 0x000ee4000800007f */
[----:B---3--:R-:W-:Y:S05]  /*14320*/  @!P0 BRA `(.L_x_1691) ;  /* 0xfffffffc00ec8947 */ /* 0x008fea000383ffff */
[----:B------:R-:W-:Y:S05]  /*14330*/  BRA `(.L_x_1690) ;  /* 0xffffff8c00287947 */ /* 0x000fea000383ffff */
.L_x_1724:
        /* <DEDUP_REMOVED lines=11> */
.L_x_1793:
[----:B------:R-:W-:Y:S05]  /*143f0*/  BSYNC B0 ;  /* 0x0000000000007941 */ /* 0x000fea0003800000 */
.L_x_1792:
[----:B------:R-:W-:Y:S05]  /*14400*/  BRA `(.L_x_1794) ;  /* 0xffffffc800cc7947 */ /* 0x000fea000383ffff */
.L_x_1725:
[----:B------:R-:W-:Y:S01]  /*14410*/  BSSY B0, `(.L_x_1795) ;  /* 0x0000006000007945 */ /* 0x000fe20003800000 */
[----:B------:R-:W-:-:S07]  /*14420*/  IMAD.MOV.U32 R15, RZ, RZ, -0x1 ;  /* 0xffffffffff0f7424 */ /* 0x000fce00078e00ff */
[----:B-1----:R-:W-:Y:S05]  /*14430*/  WARPSYNC.COLLECTIVE R15, `(.L_x_1796) ;  /* 0x000000000f0c7348 */ /* 0x002fea0003c00000 */
[----:B------:R-:W-:Y:S02]  /*14440*/  ELECT P6, UR62, PT ;  /* 0x00000000003e782f */ /* 0x000fe400038c0000 */
[----:B------:R-:W-:Y:S01]  /*14450*/  MOV R14, UR62 ;  /* 0x0000003e000e7c02 */ /* 0x000fe20008000f00 */
[----:B-1----:R-:W-:Y:S10]  /*14460*/  ENDCOLLECTIVE ;  /* 0x000000000000791b */ /* 0x002ff40003800000 */
.L_x_1796:
[----:B------:R-:W-:Y:S05]  /*14470*/  BSYNC B0 ;  /* 0x0000000000007941 */ /* 0x000fea0003800000 */
.L_x_1795:
[----:B------:R-:W-:Y:S05]  /*14480*/  BRA `(.L_x_1797) ;  /* 0xffffffc800bc7947 */ /* 0x000fea000383ffff */
.L_x_1728:
[----:B--2---:R2:W3:Y:S02]  /*14490*/  SYNCS.PHASECHK.TRANS64.TRYWAIT P0, [R5+URZ+0x31c40], R4 ;  /* 0x031c4004050075a7 */ /* 0x0044e4000800017f */
[----:B---3--:R-:W-:Y:S05]  /*144a0*/  @!P0 NANOSLEEP.SYNCS 0x989680 ;  /* 0x009896800000895d */ /* 0x008fea0003900000 */
[----:B------:R-:W3:Y:S02]  /*144b0*/  @!P0 SYNCS.PHASECHK.TRANS64 P0, [R5+URZ+0x31c40], R4 ;  /* 0x031c4004050085a7 */ /* 0x000ee4000800007f */
[----:B---3--:R-:W-:Y:S05]  /*144c0*/  @!P0 BRA `(.L_x_1728) ;  /* 0xfffffffc00f08947 */ /* 0x008fea000383ffff */
[----:B------:R-:W-:Y:S05]  /*144d0*/  BRA `(.L_x_1798) ;  /* 0xffffffcc00147947 */ /* 0x000fea000383ffff */
.L_x_1731:
[----:B--2---:R2:W3:Y:S02]  /*144e0*/  SYNCS.PHASECHK.TRANS64.TRYWAIT P0, [R25+URZ+0x31c20], R4 ;  /* 0x031c2004190075a7 */ /* 0x0044e4000800017f */
[----:B---3--:R-:W-:Y:S05]  /*144f0*/  @!P0 NANOSLEEP.SYNCS 0x989680 ;  /* 0x009896800000895d */ /* 0x008fea0003900000 */
[----:B------:R-:W3:Y:S02]  /*14500*/  @!P0 SYNCS.PHASECHK.TRANS64 P0, [R25+URZ+0x31c20], R4 ;  /* 0x031c2004190085a7 */ /* 0x000ee4000800007f */
[----:B---3--:R-:W-:Y:S05]  /*14510*/  @!P0 BRA `(.L_x_1731) ;  /* 0xfffffffc00f08947 */ /* 0x008fea000383ffff */
[----:B------:R-:W-:Y:S05]  /*14520*/  BRA `(.L_x_1799) ;  /* 0xffffffd000487947 */ /* 0x000fea000383ffff */
.L_x_1739:
[----:B0-----:R0:W2:Y:S02]  /*14530*/  SYNCS.PHASECHK.TRANS64.TRYWAIT P0, [R3+URZ+0x31c40], R2 ;  /* 0x031c4002030075a7 */ /* 0x0010a4000800017f */
[----:B--2---:R-:W-:Y:S05]  /*14540*/  @!P0 NANOSLEEP.SYNCS 0x989680 ;  /* 0x009896800000895d */ /* 0x004fea0003900000 */
[----:B------:R-:W2:Y:S02]  /*14550*/  @!P0 SYNCS.PHASECHK.TRANS64 P0, [R3+URZ+0x31c40], R2 ;  /* 0x031c4002030085a7 */ /* 0x000ea4000800007f */
[----:B--2---:R-:W-:Y:S05]  /*14560*/  @!P0 BRA `(.L_x_1739) ;  /* 0xfffffffc00f08947 */ /* 0x004fea000383ffff */
[----:B------:R-:W-:Y:S05]  /*14570*/  BRA `(.L_x_1800) ;  /* 0xffffffd000e87947 */ /* 0x000fea000383ffff */
.L_x_1741:
[----:B0-----:R0:W2:Y:S02]  /*14580*/  SYNCS.PHASECHK.TRANS64.TRYWAIT P0, [R2+URZ+0x60], R5 ;  /* 0x00006005020075a7 */ /* 0x0010a4000800017f */
[----:B--2---:R-:W-:Y:S05]  /*14590*/  @!P0 NANOSLEEP.SYNCS 0x989680 ;  /* 0x009896800000895d */ /* 0x004fea0003900000 */
[----:B------:R-:W2:Y:S02]  /*145a0*/  @!P0 SYNCS.PHASECHK.TRANS64 P0, [R2+URZ+0x60], R5 ;  /* 0x00006005020085a7 */ /* 0x000ea4000800007f */
[----:B--2---:R-:W-:Y:S05]  /*145b0*/  @!P0 BRA `(.L_x_1741) ;  /* 0xfffffffc00f08947 */ /* 0x004fea000383ffff */
[----:B------:R-:W-:Y:S05]  /*145c0*/  BRA `(.L_x_1801) ;  /* 0xffffffd400747947 */ /* 0x000fea000383ffff */
.L_x_1746:
[----:B--2---:R2:W3:Y:S02]  /*145d0*/  SYNCS.PHASECHK.TRANS64.TRYWAIT P0, [R3+URZ+0x31c40], R2 ;  /* 0x031c4002030075a7 */ /* 0x0044e4000800017f */
[----:B---3--:R-:W-:Y:S05]  /*145e0*/  @!P0 NANOSLEEP.SYNCS 0x989680 ;  /* 0x009896800000895d */ /* 0x008fea0003900000 */
[----:B------:R-:W3:Y:S02]  /*145f0*/  @!P0 SYNCS.PHASECHK.TRANS64 P0, [R3+URZ+0x31c40], R2 ;  /* 0x031c4002030085a7 */ /* 0x000ee4000800007f */
[----:B---3--:R-:W-:Y:S05]  /*14600*/  @!P0 BRA `(.L_x_1746) ;  /* 0xfffffffc00f08947 */ /* 0x008fea000383ffff */
[----:B------:R-:W-:Y:S05]  /*14610*/  BRA `(.L_x_1802) ;  /* 0xffffffd800a47947 */ /* 0x000fea000383ffff */
.L_x_1748:
[----:B0-----:R0:W2:Y:S02]  /*14620*/  SYNCS.PHASECHK.TRANS64.TRYWAIT P1, [R3+URZ+0x60], R24 ;  /* 0x00006018030075a7 */ /* 0x0010a4000802017f */
[----:B--2---:R-:W-:Y:S05]  /*14630*/  @!P1 NANOSLEEP.SYNCS 0x989680 ;  /* 0x009896800000995d */ /* 0x004fea0003900000 */
[----:B------:R-:W2:Y:S02]  /*14640*/  @!P1 SYNCS.PHASECHK.TRANS64 P1, [R3+URZ+0x60], R24 ;  /* 0x00006018030095a7 */ /* 0x000ea4000802007f */
[----:B--2---:R-:W-:Y:S05]  /*14650*/  @!P1 BRA `(.L_x_1748) ;  /* 0xfffffffc00f09947 */ /* 0x004fea000383ffff */
[----:B------:R-:W-:Y:S05]  /*14660*/  BRA `(.L_x_1803) ;  /* 0xffffffdc00307947 */ /* 0x000fea000383ffff */
.L_x_1753:
[----:B--2---:R2:W3:Y:S02]  /*14670*/  SYNCS.PHASECHK.TRANS64.TRYWAIT P0, [R2+URZ+0x31c40], R3 ;  /* 0x031c4003020075a7 */ /* 0x0044e4000800017f */
[----:B---3--:R-:W-:Y:S05]  /*14680*/  @!P0 NANOSLEEP.SYNCS 0x989680 ;  /* 0x009896800000895d */ /* 0x008fea0003900000 */
[----:B------:R-:W3:Y:S02]  /*14690*/  @!P0 SYNCS.PHASECHK.TRANS64 P0, [R2+URZ+0x31c40], R3 ;  /* 0x031c4003020085a7 */ /* 0x000ee4000800007f */
[----:B---3--:R-:W-:Y:S05]  /*146a0*/  @!P0 BRA `(.L_x_1753) ;  /* 0xfffffffc00f08947 */ /* 0x008fea000383ffff */
[----:B------:R-:W-:Y:S05]  /*146b0*/  BRA `(.L_x_1804) ;  /* 0xffffffe0003c7947 */ /* 0x000fea000383ffff */
.L_x_1755:
[----:B0-----:R0:W2:Y:S02]  /*146c0*/  SYNCS.PHASECHK.TRANS64.TRYWAIT P1, [R2+URZ+0x60], R3 ;  /* 0x00006003020075a7 */ /* 0x0010a4000802017f */
[----:B--2---:R-:W-:Y:S05]  /*146d0*/  @!P1 NANOSLEEP.SYNCS 0x989680 ;  /* 0x009896800000995d */ /* 0x004fea0003900000 */
[----:B------:R-:W2:Y:S02]  /*146e0*/  @!P1 SYNCS.PHASECHK.TRANS64 P1, [R2+URZ+0x60], R3 ;  /* 0x00006003020095a7 */ /* 0x000ea4000802007f */
[----:B--2---:R-:W-:Y:S05]  /*146f0*/  @!P1 BRA `(.L_x_1755) ;  /* 0xfffffffc00f09947 */ /* 0x004fea000383ffff */
[----:B------:R-:W-:Y:S05]  /*14700*/  BRA `(.L_x_1805) ;  /* 0xffffffe000d07947 */ /* 0x000fea000383ffff */
.L_x_1762:
[----:B---3--:R3:W4:Y:S02]  /*14710*/  SYNCS.PHASECHK.TRANS64.TRYWAIT P0, [R3+URZ+0x31c60], R2 ;  /* 0x031c6002030075a7 */ /* 0x008724000800017f */
[----:B----4-:R-:W-:Y:S05]  /*14720*/  @!P0 NANOSLEEP.SYNCS 0x989680 ;  /* 0x009896800000895d */ /* 0x010fea0003900000 */
[----:B------:R-:W4:Y:S02]  /*14730*/  @!P0 SYNCS.PHASECHK.TRANS64 P0, [R3+URZ+0x31c60], R2 ;  /* 0x031c6002030085a7 */ /* 0x000f24000800007f */
[----:B----4-:R-:W-:Y:S05]  /*14740*/  @!P0 BRA `(.L_x_1762) ;  /* 0xfffffffc00f08947 */ /* 0x010fea000383ffff */
[----:B------:R-:W-:Y:S05]  /*14750*/  BRA `(.L_x_1806) ;  /* 0xffffffe400bc7947 */ /* 0x000fea000383ffff */
.L_x_1764:
[----:B------:R-:W-:Y:S01]  /*14760*/  BSSY B0, `(.L_x_1807) ;  /* 0x0000008000007945 */ /* 0x000fe20003800000 */
[----:B0-----:R-:W-:Y:S02]  /*14770*/  IMAD.MOV.U32 R13, RZ, RZ, R16 ;  /* 0x000000ffff0d7224 */ /* 0x001fe400078e0010 */
[----:B------:R-:W-:Y:S02]  /*14780*/  IMAD.MOV.U32 R12, RZ, RZ, RZ ;  /* 0x000000ffff0c7224 */ /* 0x000fe400078e00ff */
[----:B------:R-:W-:Y:S02]  /*14790*/  IMAD.MOV.U32 R11, RZ, RZ, 0x1f ;  /* 0x0000001fff0b7424 */ /* 0x000fe400078e00ff */
[----:B------:R-:W-:-:S07]  /*147a0*/  IMAD.MOV.U32 R15, RZ, RZ, -0x1 ;  /* 0xffffffffff0f7424 */ /* 0x000fce00078e00ff */
[----:B-1----:R-:W-:Y:S05]  /*147b0*/  WARPSYNC.COLLECTIVE R15, `(.L_x_1808) ;  /* 0x000000000f087348 */ /* 0x002fea0003c00000 */
[----:B------:R0:W2:Y:S02]  /*147c0*/  SHFL.IDX P6, R14, R13, R12, R11 ;  /* 0x0000000c0d0e7389 */ /* 0x0000a400000c000b */
[----:B012---:R-:W-:Y:S01]  /*147d0*/  ENDCOLLECTIVE ;  /* 0x000000000000791b */ /* 0x007fe20003800000 */
.L_x_1808:
[----:B------:R-:W-:Y:S05]  /*147e0*/  BSYNC B0 ;  /* 0x0000000000007941 */ /* 0x000fea0003800000 */
.L_x_1807:
        /* <DEDUP_REMOVED lines=8> */
.L_x_1809:
[----:B------:R-:W-:Y:S01]  /*14870*/  IMAD.MOV.U32 R5, RZ, RZ, R14 ;  /* 0x000000ffff057224 */ /* 0x000fe200078e000e */
[----:B------:R-:W-:Y:S06]  /*14880*/  BRA `(.L_x_1810) ;  /* 0xffffffe800307947 */ /* 0x000fec000383ffff */
.L_x_1767:
[----:B------:R-:W-:Y:S01]  /*14890*/  BSSY B0, `(.L_x_1811) ;  /* 0x0000008000007945 */ /* 0x000fe20003800000 */
[----:B0----5:R-:W-:Y:S02]  /*148a0*/  IMAD.MOV.U32 R13, RZ, RZ, R2 ;  /* 0x000000ffff0d7224 */ /* 0x021fe400078e0002 */
[----:B------:R-:W-:Y:S02]  /*148b0*/  IMAD.MOV.U32 R12, RZ, RZ, 0x1 ;  /* 0x00000001ff0c7424 */ /* 0x000fe400078e00ff */
[----:B------:R-:W-:Y:S02]  /*148c0*/  IMAD.MOV.U32 R11, RZ, RZ, RZ ;  /* 0x000000ffff0b7224 */ /* 0x000fe400078e00ff */
[----:B------:R-:W-:-:S07]  /*148d0*/  IMAD.MOV.U32 R15, RZ, RZ, -0x1 ;  /* 0xffffffffff0f7424 */ /* 0x000fce00078e00ff */
[----:B-1234-:R-:W-:Y:S05]  /*148e0*/  WARPSYNC.COLLECTIVE R15, `(.L_x_1812) ;  /* 0x000000000f087348 */ /* 0x01efea0003c00000 */
[----:B------:R0:W0:Y:S02]  /*148f0*/  SHFL.UP P6, R14, R13, R12, R11 ;  /* 0x0400000c0d0e7389 */ /* 0x00002400000c000b */
[----:B01234-:R-:W-:Y:S01]  /*14900*/  ENDCOLLECTIVE ;  /* 0x000000000000791b */ /* 0x01ffe20003800000 */
.L_x_1812:
[----:B------:R-:W-:Y:S05]  /*14910*/  BSYNC B0 ;  /* 0x0000000000007941 */ /* 0x000fea0003800000 */
.L_x_1811:
        /* <DEDUP_REMOVED lines=10> */
.L_x_1813:
        /* <DEDUP_REMOVED lines=8> */
.L_x_1814:
        /* <DEDUP_REMOVED lines=8> */
.L_x_1815:
        /* <DEDUP_REMOVED lines=8> */
.L_x_1816:
        /* <DEDUP_REMOVED lines=8> */
.L_x_1817:
[----:B------:R-:W-:Y:S05]  /*14bc0*/  BRA `(.L_x_1818) ;  /* 0xffffffe400f07947 */ /* 0x000fea000383ffff */
.L_x_1772:
        /* <DEDUP_REMOVED lines=8> */
.L_x_1820:
[----:B------:R-:W-:Y:S05]  /*14c50*/  BSYNC B0 ;  /* 0x0000000000007941 */ /* 0x000fea0003800000 */
.L_x_1819:
        /* <DEDUP_REMOVED lines=10> */
.L_x_1821:
        /* <DEDUP_REMOVED lines=8> */
.L_x_1822:
        /* <DEDUP_REMOVED lines=8> */
.L_x_1823:
        /* <DEDUP_REMOVED lines=8> */
.L_x_1824:
        /* <DEDUP_REMOVED lines=8> */
.L_x_1825:
[----:B------:R-:W-:Y:S05]  /*14f00*/  BRA `(.L_x_1826) ;  /* 0xffffffe400d07947 */ /* 0x000fea000383ffff */
.L_x_1774:
[----:B------:R-:W-:Y:S01]  /*14f10*/  BSSY B0, `(.L_x_1827) ;  /* 0x0000006000007945 */ /* 0x000fe20003800000 */
[----:B------:R-:W-:Y:S01]  /*14f20*/  PLOP3.LUT P6, PT, P6, PT, PT, 0x8, 0x0 ;  /* 0x000000000000781c */ /* 0x000fe200037ce170 */
[----:B------:R-:W-:-:S12]  /*14f30*/  IMAD.MOV.U32 R15, RZ, RZ, -0x1 ;  /* 0xffffffffff0f7424 */ /* 0x000fd800078e00ff */
[----:B01----:R-:W-:Y:S05]  /*14f40*/  WARPSYNC.COLLECTIVE R15, `(.L_x_1828) ;  /* 0x000000000f087348 */ /* 0x003fea0003c00000 */
[----:B------:R-:W-:Y:S01]  /*14f50*/  VOTE.ANY R14, PT, P6 ;  /* 0x00000000000e7806 */ /* 0x000fe200030e0100 */
[----:B01----:R-:W-:Y:S06]  /*14f60*/  ENDCOLLECTIVE ;  /* 0x000000000000791b */ /* 0x003fec0003800000 */
.L_x_1828:
[----:B------:R-:W-:Y:S05]  /*14f70*/  BSYNC B0 ;  /* 0x0000000000007941 */ /* 0x000fea0003800000 */
.L_x_1827:
        /* <DEDUP_REMOVED lines=9> */
.L_x_1829:
[----:B------:R-:W-:Y:S01]  /*15010*/  IMAD.MOV.U32 R17, RZ, RZ, R14 ;  /* 0x000000ffff117224 */ /* 0x000fe200078e000e */
[----:B------:R-:W-:Y:S06]  /*15020*/  BRA `(.L_x_1830) ;  /* 0xffffffe400c07947 */ /* 0x000fec000383ffff */
.L_x_1776:
[----:B------:R-:W-:Y:S01]  /*15030*/  BSSY B0, `(.L_x_1831) ;  /* 0x0000007000007945 */ /* 0x000fe20003800000 */
[----:B------:R-:W-:Y:S02]  /*15040*/  IMAD.MOV.U32 R13, RZ, RZ, R8 ;  /* 0x000000ffff0d7224 */ /* 0x000fe400078e0008 */
[----:B------:R-:W-:Y:S02]  /*15050*/  IMAD.MOV.U32 R11, RZ, RZ, 0x1f ;  /* 0x0000001fff0b7424 */ /* 0x000fe400078e00ff */
[----:B------:R-:W-:-:S07]  /*15060*/  IMAD.MOV.U32 R15, RZ, RZ, -0x1 ;  /* 0xffffffffff0f7424 */ /* 0x000fce00078e00ff */
[----:B0123--:R-:W-:Y:S05]  /*15070*/  WARPSYNC.COLLECTIVE R15, `(.L_x_1832) ;  /* 0x000000000f087348 */ /* 0x00ffea0003c00000 */
[----:B------:R4:W0:Y:S02]  /*15080*/  SHFL.IDX P6, R14, R13, R12, R11 ;  /* 0x0000000c0d0e7389 */ /* 0x00082400000c000b */
[----:B01234-:R-:W-:Y:S01]  /*15090*/  ENDCOLLECTIVE ;  /* 0x000000000000791b */ /* 0x01ffe20003800000 */
.L_x_1832:
[----:B------:R-:W-:Y:S05]  /*150a0*/  BSYNC B0 ;  /* 0x0000000000007941 */ /* 0x000fea0003800000 */
.L_x_1831:
[----:B------:R-:W-:Y:S05]  /*150b0*/  BRA `(.L_x_1775) ;  /* 0xffffffe400b87947 */ /* 0x000fea000383ffff */
.L_x_1780:
[----:B0-----:R0:W2:Y:S02]  /*150c0*/  SYNCS.PHASECHK.TRANS64.TRYWAIT P0, [R9+URZ+0x31c20], R0 ;  /* 0x031c2000090075a7 */ /* 0x0010a4000800017f */
[----:B--2---:R-:W-:Y:S05]  /*150d0*/  @!P0 NANOSLEEP.SYNCS 0x989680 ;  /* 0x009896800000895d */ /* 0x004fea0003900000 */
[----:B------:R-:W2:Y:S02]  /*150e0*/  @!P0 SYNCS.PHASECHK.TRANS64 P0, [R9+URZ+0x31c20], R0 ;  /* 0x031c2000090085a7 */ /* 0x000ea4000800007f */
[----:B--2---:R-:W-:Y:S05]  /*150f0*/  @!P0 BRA `(.L_x_1780) ;  /* 0xfffffffc00f08947 */ /* 0x004fea000383ffff */
[----:B------:R-:W-:Y:S05]  /*15100*/  BRA `(.L_x_1833) ;  /* 0xffffffec00287947 */ /* 0x000fea000383ffff */
.L_x_1781:
        /* <DEDUP_REMOVED lines=11> */
.L_x_1835:
[----:B------:R-:W-:Y:S05]  /*151c0*/  BSYNC B0 ;  /* 0x0000000000007941 */ /* 0x000fea0003800000 */
.L_x_1834:
[----:B------:R-:W-:Y:S05]  /*151d0*/  BRA `(.L_x_1836) ;  /* 0xffffffec00107947 */ /* 0x000fea000383ffff */
.L_x_1784:
[----:B------:R-:W-:Y:S01]  /*151e0*/  BSSY B1, `(.L_x_1837) ;  /* 0x0000006000017945 */ /* 0x000fe20003800000 */
[----:B------:R-:W-:-:S07]  /*151f0*/  IMAD.MOV.U32 R15, RZ, RZ, -0x1 ;  /* 0xffffffffff0f7424 */ /* 0x000fce00078e00ff */
[----:B01----:R-:W-:Y:S05]  /*15200*/  WARPSYNC.COLLECTIVE R15, `(.L_x_1838) ;  /* 0x000000000f0c7348 */ /* 0x003fea0003c00000 */
[----:B------:R-:W-:Y:S02]  /*15210*/  ELECT P6, UR62, PT ;  /* 0x00000000003e782f */ /* 0x000fe400038c0000 */
[----:B------:R-:W-:Y:S01]  /*15220*/  MOV R14, UR62 ;  /* 0x0000003e000e7c02 */ /* 0x000fe20008000f00 */
[----:B01----:R-:W-:Y:S10]  /*15230*/  ENDCOLLECTIVE ;  /* 0x000000000000791b */ /* 0x003ff40003800000 */
.L_x_1838:
[----:B------:R-:W-:Y:S05]  /*15240*/  BSYNC B1 ;  /* 0x0000000000017941 */ /* 0x000fea0003800000 */
.L_x_1837:
[----:B------:R-:W-:Y:S05]  /*15250*/  BRA `(.L_x_1839) ;  /* 0xffffffec00087947 */ /* 0x000fea000383ffff */
.L_x_1786:
[----:B0-----:R0:W2:Y:S02]  /*15260*/  SYNCS.PHASECHK.TRANS64.TRYWAIT P0, [R7+URZ], R2 ;  /* 0x00000002070075a7 */ /* 0x0010a4000800017f */
[----:B--2---:R-:W-:Y:S05]  /*15270*/  @!P0 NANOSLEEP.SYNCS 0x989680 ;  /* 0x009896800000895d */ /* 0x004fea0003900000 */
[----:B------:R-:W2:Y:S02]  /*15280*/  @!P0 SYNCS.PHASECHK.TRANS64 P0, [R7+URZ], R2 ;  /* 0x00000002070085a7 */ /* 0x000ea4000800007f */
[----:B--2---:R-:W-:Y:S05]  /*15290*/  @!P0 BRA `(.L_x_1786) ;  /* 0xfffffffc00f08947 */ /* 0x004fea000383ffff */
[----:B------:R-:W-:Y:S05]  /*152a0*/  BRA `(.L_x_1840) ;  /* 0xffffffec00447947 */ /* 0x000fea000383ffff */
.L_x_1787:
[----:B--2---:R2:W3:Y:S02]  /*152b0*/  SYNCS.PHASECHK.TRANS64.TRYWAIT P0, [R3+URZ], R0 ;  /* 0x00000000030075a7 */ /* 0x0044e4000800017f */
[----:B---3--:R-:W-:Y:S05]  /*152c0*/  @!P0 NANOSLEEP.SYNCS 0x989680 ;  /* 0x009896800000895d */ /* 0x008fea0003900000 */
[----:B------:R-:W3:Y:S02]  /*152d0*/  @!P0 SYNCS.PHASECHK.TRANS64 P0, [R3+URZ], R0 ;  /* 0x00000000030085a7 */ /* 0x000ee4000800007f */
[----:B---3--:R-:W-:Y:S05]  /*152e0*/  @!P0 BRA `(.L_x_1787) ;  /* 0xfffffffc00f08947 */ /* 0x008fea000383ffff */
[----:B------:R-:W-:Y:S05]  /*152f0*/  BRA `(.L_x_1841) ;  /* 0xffffffec00387947 */ /* 0x000fea000383ffff */
.L_x_1789:
[----:B--2---:R2:W3:Y:S02]  /*15300*/  SYNCS.PHASECHK.TRANS64.TRYWAIT P0, [R5+URZ], R2 ;  /* 0x00000002050075a7 */ /* 0x0044e4000800017f */
[----:B---3--:R-:W-:Y:S05]  /*15310*/  @!P0 NANOSLEEP.SYNCS 0x989680 ;  /* 0x009896800000895d */ /* 0x008fea0003900000 */
[----:B------:R-:W3:Y:S02]  /*15320*/  @!P0 SYNCS.PHASECHK.TRANS64 P0, [R5+URZ], R2 ;  /* 0x00000002050085a7 */ /* 0x000ee4000800007f */
[----:B---3--:R-:W-:Y:S05]  /*15330*/  @!P0 BRA `(.L_x_1789) ;  /* 0xfffffffc00f08947 */ /* 0x008fea000383ffff */
[----:B------:R-:W-:Y:S05]  /*15340*/  BRA `(.L_x_1842) ;  /* 0xffffffec003c7947 */ /* 0x000fea000383ffff */
.L_x_1843:
        /* <DEDUP_REMOVED lines=11> */
.L_x_2214:


//--------------------- .text._ZN7cutlass13device_kernelIN5flash11enable_sm90INS1_16FlashAttnFwdSm90INS1_25CollectiveMainloopFwdSm90ILi2EN4cute5tupleIJNS5_1CILi1EEES8_S8_EEENS6_IJNS7_ILi192EEENS7_ILi144EEENS7_ILi96EEEEEELi96ENS_10bfloat16_tEfNS_4arch4Sm90ELb1ELb0ELb0ELb1ELb0ELb1ELb0ELb0ELb1ELb0ELb0ELb0EEENS1_21CollectiveEpilogueFwdINS6_IJSA_SC_SB_EEES9_SE_SG_Li384ELb1ELb0ELb0ELb0EEENS1_36VarlenDynamicPersistentTileSchedulerILi192ELi144ELi384ELi32ELb0ELb0ELb1ELb1ELb1ELb1EEEEEEEEEvNT_6ParamsE --------------------------
	.section	.text._ZN7cutlass13device_kernelIN5flash11enable_sm90INS1_16FlashAttnFwdSm90INS1_25CollectiveMainloopFwdSm90ILi2EN4cute5tupleIJNS5_1CILi1EEES8_S8_EEENS6_IJNS7_ILi192EEENS7_ILi144EEENS7_ILi96EEEEEELi96ENS_10bfloat16_tEfNS_4arch4Sm90ELb1ELb0ELb0ELb1ELb0ELb1ELb0ELb0ELb1ELb0ELb0ELb0EEENS1_21CollectiveEpilogueFwdINS6_IJSA_SC_SB_EEES9_SE_SG_Li384ELb1ELb0ELb0ELb0EEENS1_36VarlenDynamicPersistentTileSchedulerILi192ELi144ELi384ELi32ELb0ELb0ELb1ELb1ELb1ELb1EEEEEEEEEvNT_6ParamsE,"ax",@progbits
	.align	128
.text._ZN7cutlass13device_kernelIN5flash11enable_sm90INS1_16FlashAttnFwdSm90INS1_25CollectiveMainloopFwdSm90ILi2EN4cute5tupleIJNS5_1CILi1EEES8_S8_EEENS6_IJNS7_ILi192EEENS7_ILi144EEENS7_ILi96EEEEEELi96ENS_10bfloat16_tEfNS_4arch4Sm90ELb1ELb0ELb0ELb1ELb0ELb1ELb0ELb0ELb1ELb0ELb0ELb0EEENS1_21CollectiveEpilogueFwdINS6_IJSA_SC_SB_EEES9_SE_SG_Li384ELb1ELb0ELb0ELb0EEENS1_36VarlenDynamicPersistentTileSchedulerILi192ELi144ELi384ELi32ELb0ELb0ELb1ELb1ELb1ELb1EEEEEEEEEvNT_6ParamsE:
        .type           _ZN7cutlass13device_kernelIN5flash11enable_sm90INS1_16FlashAttnFwdSm90INS1_25CollectiveMainloopFwdSm90ILi2EN4cute5tupleIJNS5_1CILi1EEES8_S8_EEENS6_IJNS7_ILi192EEENS7_ILi144EEENS7_ILi96EEEEEELi96ENS_10bfloat16_tEfNS_4arch4Sm90ELb1ELb0ELb0ELb1ELb0ELb1ELb0ELb0ELb1ELb0ELb0ELb0EEENS1_21CollectiveEpilogueFwdINS6_IJSA_SC_SB_EEES9_SE_SG_Li384ELb1ELb0ELb0ELb0EEENS1_36VarlenDynamicPersistentTileSchedulerILi192ELi144ELi384ELi32ELb0ELb0ELb1ELb1ELb1ELb1EEEEEEEEEvNT_6ParamsE,@function
        .size           _ZN7cutlass13device_kernelIN5flash11enable_sm90INS1_16FlashAttnFwdSm90INS1_25CollectiveMainloopFwdSm90ILi2EN4cute5tupleIJNS5_1CILi1EEES8_S8_EEENS6_IJNS7_ILi192EEENS7_ILi144EEENS7_ILi96EEEEEELi96ENS_10bfloat16_tEfNS_4arch4Sm90ELb1ELb0ELb0ELb1ELb0ELb1ELb0ELb0ELb1ELb0ELb0ELb0EEENS1_21CollectiveEpilogueFwdINS6_IJSA_SC_SB_EEES9_SE_SG_Li384ELb1ELb0ELb0ELb0EEENS1_36VarlenDynamicPersistentTileSchedulerILi192ELi144ELi384ELi32ELb0ELb0ELb1ELb1ELb1ELb1EEEEEEEEEvNT_6ParamsE,(.L_x_2215 - _ZN7cutlass13device_kernelIN5flash11enable_sm90INS1_16FlashAttnFwdSm90INS1_25CollectiveMainloopFwdSm90ILi2EN4cute5tupleIJNS5_1CILi1EEES8_S8_EEENS6_IJNS7_ILi192EEENS7_ILi144EEENS7_ILi96EEEEEELi96ENS_10bfloat16_tEfNS_4arch4Sm90ELb1ELb0ELb0ELb1ELb0ELb1ELb0ELb0ELb1ELb0ELb0ELb0EEENS1_21CollectiveEpilogueFwdINS6_IJSA_SC_SB_EEES9_SE_SG_Li384ELb1ELb0ELb0ELb0EEENS1_36VarlenDynamicPersistentTileSchedulerILi192ELi144ELi384ELi32ELb0ELb0ELb1ELb1ELb1ELb1EEEEEEEEEvNT_6ParamsE)
        .other          _ZN7cutlass13device_kernelIN5flash11enable_sm90INS1_16FlashAttnFwdSm90INS1_25CollectiveMainloopFwdSm90ILi2EN4cute5tupleIJNS5_1CILi1EEES8_S8_EEENS6_IJNS7_ILi192EEENS7_ILi144EEENS7_ILi96EEEEEELi96ENS_10bfloat16_tEfNS_4arch4Sm90ELb1ELb0ELb0ELb1ELb0ELb1ELb0ELb0ELb1ELb0ELb0ELb0EEENS1_21CollectiveEpilogueFwdINS6_IJSA_SC_SB_EEES9_SE_SG_Li384ELb1ELb0ELb0ELb0EEENS1_36VarlenDynamicPersistentTileSchedulerILi192ELi144ELi384ELi32ELb0ELb0ELb1ELb1ELb1ELb1EEEEEEEEEvNT_6ParamsE,@"STO_CUDA_ENTRY STV_DEFAULT"
_ZN7cutlass13device_kernelIN5flash11enable_sm90INS1_16FlashAttnFwdSm90INS1_25CollectiveMainloopFwdSm90ILi2EN4cute5tupleIJNS5_1CILi1EEES8_S8_EEENS6_IJNS7_ILi192EEENS7_ILi144EEENS7_ILi96EEEEEELi96ENS_10bfloat16_tEfNS_4arch4Sm90ELb1ELb0ELb0ELb1ELb0ELb1ELb0ELb0ELb1ELb0ELb0ELb0EEENS1_21CollectiveEpilogueFwdINS6_IJSA_SC_SB_EEES9_SE_SG_Li384ELb1ELb0ELb0ELb0EEENS1_36VarlenDynamicPersistentTileSchedulerILi192ELi144ELi384ELi32ELb0ELb0ELb1ELb1ELb1ELb1EEEEEEEEEvNT_6ParamsE:
        /* <DEDUP_REMOVED lines=27> */
.L_x_1845:
[----:B------:R-:W-:Y:S05]  /*01b0*/  BSYNC B0 ;  /* 0x0000000000007941 */ /* 0x000fea0003800000 */
.L_x_1844:
        /* <DEDUP_REMOVED lines=41> */
.L_x_1846:
        /* <DEDUP_REMOVED lines=22> */
.L_x_1847:
        /* <DEDUP_REMOVED lines=18> */
.L_x_1848:
        /* <DEDUP_REMOVED lines=22> */
.L_x_1849:
        /* <DEDUP_REMOVED lines=22> */
.L_x_1850:
[----:B------:R-:W-:Y:S01]  /*0990*/  PLOP3.LUT P0, PT, PT, PT, UP0, 0x80, 0x0 ;  /* 0x000000000000781c */ /* 0x000fe20003f0f008 */
[----:B------:R-:W-:Y:S01]  /*09a0*/  UMOV UR60, 0x1 ;  /* 0x00000001003c7882 */ /* 0x000fe20000000000 */
[----:B------:R-:W-:Y:S01]  /*09b0*/  NOP ;  /* 0x0000000000007918 */ /* 0x000fe20000000000 */
[----:B------:R-:W-:Y:S01]  /*09c0*/  USEL UR60, UR60, 0x2, !UP0 ;  /* 0x000000023c3c7887 */ /* 0x000fe2000c000000 */
[----:B------:R-:W-:Y:S01]  /*09d0*/  BSSY B7, `(.L_x_1851) ;  /* 0x00020c9000077945 */ /* 0x000fe20003800000 */
[----:B012-4-:R-:W-:Y:S08]  /*09e0*/  BAR.SYNC.DEFER_BLOCKING 0x0 ;  /* 0x0000000000007b1d */ /* 0x017ff00000010000 */
[----:B------:R-:W-:Y:S05]  /*09f0*/  @!P0 BRA `(.L_x_1852) ;  /* 0x000001b000648947 */ /* 0x000fea0003800000 */
.L_x_1853:
[----:B------:R-:W-:-:S08]  /*0a00*/  NOP ;  /* 0x0000000000007918 */ /* 0x000fd00000000000 */
[----:B------:R-:W0:Y:S02]  /*0a10*/  USETMAXREG.TRY_ALLOC.CTAPOOL UP0, 0xa0 ;  /* 0x000000a0000079c8 */ /* 0x000e240008000600 */
[----:B0-----:R-:W-:-:S13]  /*0a20*/  PLOP3.LUT P0, PT, PT, PT, UP0, 0x80, 0x0 ;  /* 0x000000000000781c */ /* 0x001fda0003f0f008 */
[----:B------:R-:W-:Y:S05]  /*0a30*/  @!P0 BRA `(.L_x_1853) ;  /* 0xfffffffc00f08947 */ /* 0x000fea000383ffff */
[----:B------:R-:W2:Y:S01]  /*0a40*/  LDL.LU R0, [R1] ;  /* 0x0000000001007983 */ /* 0x000ea20000300800 */
[----:B------:R-:W0:Y:S01]  /*0a50*/  S2R R2, SR_TID.X ;  /* 0x0000000000027919 */ /* 0x000e220000002100 */
        /* <DEDUP_REMOVED lines=14> */
[----:B------:R1:W-:Y:S01]  /*0b40*/  STL [R1], R0 ;  /* 0x0000000001007387 */ /* 0x0003e20000100800 */
[----:B0-----:R-:W-:-:S13]  /*0b50*/  ISETP.GE.AND P0, PT, R11, UR4, PT ;  /* 0x000000040b007c0c */ /* 0x001fda000bf06270 */
[----:B-1----:R-:W-:Y:S05]  /*0b60*/  @P0 BRA `(.L_x_1854) ;  /* 0x0000020800bc0947 */ /* 0x002fea0003800000 */
[----:B------:R-:W0:Y:S01]  /*0b70*/  S2R R0, SR_TID.X ;  /* 0x0000000000007919 */ /* 0x000e220000002100 */
[----:B------:R-:W-:Y:S01]  /*0b80*/  ULOP3.LUT UR4, UR60, 0x1, URZ, 0xfc, !UPT ;  /* 0x000000013c047892 */ /* 0x000fe2000f8efc3f */
[----:B------:R-:W-:Y:S01]  /*0b90*/  R2UR UR61, R22 ;  /* 0x00000000163d72ca */ /* 0x000fe200000e0000 */
[----:B------:R-:W-:Y:S02]  /*0ba0*/  IMAD.MOV.U32 R145, RZ, RZ, RZ ;  /* 0x000000ffff917224 */ /* 0x000fe400078e00ff */
[----:B------:R-:W-:-:S10]  /*0bb0*/  IMAD.MOV.U32 R146, RZ, RZ, RZ ;  /* 0x000000ffff927224 */ /* 0x000fd400078e00ff */
[----:B------:R-:W-:Y:S01]  /*0bc0*/  UIADD3 UR61, UR61, 0xda00, URZ ;  /* 0x0000da003d3d7890 */ /* 0x000fe2000fffe03f */
[----:B0-----:R-:W-:-:S05]  /*0bd0*/  VIADD R18, R0, 0xffffff80 ;  /* 0xffffff8000127836 */ /* 0x001fca0000000000 */
[----:B------:R-:W-:Y:S02]  /*0be0*/  SHF.R.S32.HI R0, RZ, 0x1f, R18 ;  /* 0x0000001fff007819 */ /* 0x000fe40000011412 */
[-C--:B------:R-:W-:Y:S02]  /*0bf0*/  LEA.HI R19, R18, R18.reuse, RZ, 0x1 ;  /* 0x0000001212137211 */ /* 0x080fe400078f08ff */
[CC--:B------:R-:W-:Y:S02]  /*0c00*/  LEA.HI R2, R0.reuse, R18.reuse, RZ, 0x7 ;  /* 0x0000001200027211 */ /* 0x0c0fe400078f38ff */
[CC--:B------:R-:W-:Y:S02]  /*0c10*/  LEA.HI R4, R0.reuse, R18.reuse, RZ, 0x4 ;  /* 0x0000001200047211 */ /* 0x0c0fe400078f20ff */
[----:B------:R-:W-:Y:S02]  /*0c20*/  SHF.R.S32.HI R3, RZ, 0x7, R2 ;  /* 0x00000007ff037819 */ /* 0x000fe40000011402 */
[----:B------:R-:W-:-:S02]  /*0c30*/  LEA.HI R6, R0, R18, RZ, 0x5 ;  /* 0x0000001200067211 */ /* 0x000fc400078f28ff */
[----:B------:R-:W-:Y:S01]  /*0c40*/  SHF.R.S32.HI R148, RZ, 0x1, R19 ;  /* 0x00000001ff947819 */ /* 0x000fe20000011413 */
[----:B------:R-:W-:Y:S01]  /*0c50*/  IMAD.HI R5, R3, 0x55555556, RZ ;  /* 0x5555555603057827 */ /* 0x000fe200078e02ff */
[----:B------:R-:W-:Y:S02]  /*0c60*/  SHF.R.S32.HI R7, RZ, 0x4, R4 ;  /* 0x00000004ff077819 */ /* 0x000fe40000011404 */
[----:B------:R-:W-:Y:S02]  /*0c70*/  LEA.HI R14, R19, R148, RZ, 0x1 ;  /* 0x00000094130e7211 */ /* 0x000fe400078f08ff */
[----:B------:R-:W-:Y:S02]  /*0c80*/  LEA.HI R8, R5, R5, RZ, 0x1 ;  /* 0x0000000505087211 */ /* 0x000fe400078f08ff */
[C---:B------:R-:W-:Y:S02]  /*0c90*/  LOP3.LUT R5, R4.reuse, 0xfffffff0, RZ, 0xc0, !PT ;  /* 0xfffffff004057812 */ /* 0x040fe400078ec0ff */
[----:B------:R-:W-:Y:S01]  /*0ca0*/  LEA.HI R4, R4, R7, RZ, 0x1 ;  /* 0x0000000704047211 */ /* 0x000fe200078f08ff */
[----:B------:R-:W-:Y:S01]  /*0cb0*/  IMAD R13, R8, -0x3, R3 ;  /* 0xfffffffd080d7824 */ /* 0x000fe200078e0203 */
[----:B------:R-:W-:Y:S01]  /*0cc0*/  LOP3.LUT R3, R2, 0xffffff80, RZ, 0xc0, !PT ;  /* 0xffffff8002037812 */ /* 0x000fe200078ec0ff */
[----:B------:R-:W-:Y:S01]  /*0cd0*/  IMAD.IADD R5, R18, 0x1, -R5 ;  /* 0x0000000112057824 */ /* 0x000fe200078e0a05 */
[----:B------:R-:W-:-:S02]  /*0ce0*/  SHF.R.S32.HI R8, RZ, 0x5, R6 ;  /* 0x00000005ff087819 */ /* 0x000fc40000011406 */
[----:B------:R-:W-:Y:S01]  /*0cf0*/  LOP3.LUT R21, R14, 0x7fffffe, RZ, 0xc0, !PT ;  /* 0x07fffffe0e157812 */ /* 0x000fe200078ec0ff */
[----:B------:R-:W-:Y:S01]  /*0d00*/  IMAD.IADD R12, R18, 0x1, -R3 ;  /* 0x00000001120c7824 */ /* 0x000fe200078e0a03 */
[--C-:B------:R-:W-:Y:S01]  /*0d10*/  SHF.R.S32.HI R2, RZ, 0x1f, R5.reuse ;  /* 0x0000001fff027819 */ /* 0x100fe20000011405 */
[----:B------:R-:W-:Y:S01]  /*0d20*/  IMAD R23, R8, 0x10, R5 ;  /* 0x0000001008177824 */ /* 0x000fe200078e0205 */
[----:B------:R-:W-:Y:S02]  /*0d30*/  LOP3.LUT R4, R4, 0x1ffffffe, RZ, 0xc0, !PT ;  /* 0x1ffffffe04047812 */ /* 0x000fe400078ec0ff */
[CC--:B------:R-:W-:Y:S02]  /*0d40*/  LEA.HI R6, R2.reuse, R5.reuse, RZ, 0x3 ;  /* 0x0000000502067211 */ /* 0x0c0fe400078f18ff */
[----:B------:R-:W-:Y:S01]  /*0d50*/  LEA.HI R3, R2, R5, RZ, 0x2 ;  /* 0x0000000502037211 */ /* 0x000fe200078f10ff */
[----:B------:R-:W-:Y:S01]  /*0d60*/  IMAD.IADD R4, R7, 0x1, -R4 ;  /* 0x0000000107047824 */ /* 0x000fe200078e0a04 */
[----:B------:R-:W-:Y:S01]  /*0d70*/  SHF.R.S32.HI R15, RZ, 0x1f, R12 ;  /* 0x0000001fff0f7819 */ /* 0x000fe2000001140c */
[----:B------:R-:W-:Y:S01]  /*0d80*/  IMAD.SHL.U32 R6, R6, 0x10, RZ ;  /* 0x0000001006067824 */ /* 0x000fe200078e00ff */
[----:B------:R-:W-:Y:S01]  /*0d90*/  LOP3.LUT R2, R3, 0x7fffffc, RZ, 0xc0, !PT ;  /* 0x07fffffc03027812 */ /* 0x000fe200078ec0ff */
[----:B------:R-:W-:Y:S01]  /*0da0*/  IMAD.SHL.U32 R4, R4, 0x8, RZ ;  /* 0x0000000804047824 */ /* 0x000fe200078e00ff */
[----:B------:R-:W-:-:S02]  /*0db0*/  LEA.HI R14, R15, R12, RZ, 0x2 ;  /* 0x0000000c0f0e7211 */ /* 0x000fc400078f10ff */
[----:B------:R-:W-:Y:S01]  /*0dc0*/  SHF.R.S32.HI R3, RZ, 0x2, R3 ;  /* 0x00000002ff037819 */ /* 0x000fe20000011403 */
[----:B------:R-:W-:Y:S01]  /*0dd0*/  IMAD.IADD R2, R5, 0x1, -R2 ;  /* 0x0000000105027824 */ /* 0x000fe200078e0a02 */
[----:B------:R-:W-:Y:S02]  /*0de0*/  LOP3.LUT R6, R6, 0x7fffff80, RZ, 0xc0, !PT ;  /* 0x7fffff8006067812 */ /* 0x000fe400078ec0ff */
[--C-:B------:R-:W-:Y:S01]  /*0df0*/  SHF.R.S32.HI R16, RZ, 0x2, R14.reuse ;  /* 0x00000002ff107819 */ /* 0x100fe2000001140e */
[----:B------:R-:W-:Y:S01]  /*0e00*/  IMAD.SHL.U32 R3, R3, 0x40, RZ ;  /* 0x0000004003037824 */ /* 0x000fe200078e00ff */
[----:B------:R-:W-:Y:S01]  /*0e10*/  SHF.R.S32.HI R17, RZ, 0x1f, R14 ;  /* 0x0000001fff117819 */ /* 0x000fe2000001140e */
[----:B------:R-:W-:Y:S01]  /*0e20*/  IMAD R5, R8, 0x100, R6 ;  /* 0x0000010008057824 */ /* 0x000fe200078e0206 */
[----:B------:R-:W-:Y:S01]  /*0e30*/  LEA.HI R0, R0, R18, RZ, 0x2 ;  /* 0x0000001200007211 */ /* 0x000fe200078f10ff */
[----:B------:R-:W-:Y:S01]  /*0e40*/  IMAD.IADD R6, R148, 0x1, -R21 ;  /* 0x0000000194067824 */ /* 0x000fe200078e0a15 */
[----:B------:R-:W-:Y:S01]  /*0e50*/  LEA.HI R17, R17, R16, RZ, 0x3 ;  /* 0x0000001011117211 */ /* 0x000fe200078f18ff */
[----:B------:R-:W-:Y:S01]  /*0e60*/  IMAD R2, R2, 0x10, R5 ;  /* 0x0000001002027824 */ /* 0x000fe200078e0205 */
[----:B------:R-:W-:Y:S01]  /*0e70*/  LOP3.LUT R3, R3, 0x40, RZ, 0xc0, !PT ;  /* 0x0000004003037812 */ /* 0x000fe200078ec0ff */
[----:B------:R-:W-:Y:S01]  /*0e80*/  IMAD.U32 R5, R23, 0x20, R4 ;  /* 0x0000002017057824 */ /* 0x000fe200078e0004 */
[----:B------:R-:W-:Y:S01]  /*0e90*/  SHF.R.S32.HI R24, RZ, 0x2, R0 ;  /* 0x00000002ff187819 */ /* 0x000fe20000011400 */
[----:B------:R-:W-:Y:S01]  /*0ea0*/  IMAD R6, R7, 0x8, R6 ;  /* 0x0000000807067824 */ /* 0x000fe200078e0206 */
[----:B------:R-:W-:-:S02]  /*0eb0*/  LOP3.LUT R17, R17, 0xfffffff8, RZ, 0xc0, !PT ;  /* 0xfffffff811117812 */ /* 0x000fc400078ec0ff */
[----:B------:R-:W-:Y:S01]  /*0ec0*/  LEA.HI R15, R15, R12, RZ, 0x5 ;  /* 0x0000000c0f0f7211 */ /* 0x000fe200078f28ff */
[----:B------:R-:W-:Y:S01]  /*0ed0*/  STL [R1+0x60], R24 ;  /* 0x0000601801007387 */ /* 0x000fe20000100800 */
[----:B------:R-:W-:Y:S01]  /*0ee0*/  LOP3.LUT R4, R3, 0x8, R4, 0xf8, !PT ;  /* 0x0000000803047812 */ /* 0x000fe200078ef804 */
[----:B------:R-:W-:Y:S01]  /*0ef0*/  IMAD.IADD R16, R16, 0x1, -R17 ;  /* 0x0000000110107824 */ /* 0x000fe200078e0a11 */
[----:B------:R-:W-:Y:S01]  /*0f00*/  SHF.R.U32.HI R3, RZ, 0x3, R3 ;  /* 0x00000003ff037819 */ /* 0x000fe20000011603 */
[----:B------:R0:W-:Y:S01]  /*0f10*/  STL [R1+0x7c], R5 ;  /* 0x00007c0501007387 */ /* 0x0001e20000100800 */
[----:B------:R-:W-:Y:S02]  /*0f20*/  SHF.R.S32.HI R0, RZ, 0x1f, R0 ;  /* 0x0000001fff007819 */ /* 0x000fe40000011400 */
[----:B------:R-:W-:Y:S02]  /*0f30*/  SHF.R.S32.HI R15, RZ, 0x5, R15 ;  /* 0x00000005ff0f7819 */ /* 0x000fe4000001140f */
[----:B------:R-:W-:-:S02]  /*0f40*/  LOP3.LUT R3, R4, R3, RZ, 0x3c, !PT ;  /* 0x0000000304037212 */ /* 0x000fc400078e3cff */
[----:B------:R-:W-:Y:S01]  /*0f50*/  LEA.HI R0, R0, R24, RZ, 0x2 ;  /* 0x0000001800007211 */ /* 0x000fe200078f10ff */
[----:B------:R-:W-:Y:S01]  /*0f60*/  IMAD R16, R15, 0x10, R16 ;  /* 0x000000100f107824 */ /* 0x000fe200078e0210 */
[----:B------:R-:W-:Y:S01]  /*0f70*/  LOP3.LUT R19, R19, 0xfffffffe, RZ, 0xc0, !PT ;  /* 0xfffffffe13137812 */ /* 0x000fe200078ec0ff */
[----:B------:R-:W-:Y:S01]  /*0f80*/  IMAD.IADD R3, R3, 0x1, R2 ;  /* 0x0000000103037824 */ /* 0x000fe200078e0202 */
[----:B0-----:R-:W-:Y:S01]  /*0f90*/  LOP3.LUT R5, R14, 0x7ffffffc, RZ, 0xc0, !PT ;  /* 0x7ffffffc0e057812 */ /* 0x001fe200078ec0ff */
[----:B------:R-:W-:Y:S01]  /*0fa0*/  IMAD R2, R13, 0x40, R16 ;  /* 0x000000400d027824 */ /* 0x000fe200078e0210 */
[----:B------:R-:W-:Y:S01]  /*0fb0*/  LOP3.LUT R0, R0, 0xfffffffc, RZ, 0xc0, !PT ;  /* 0xfffffffc00007812 */ /* 0x000fe200078ec0ff */
[----:B------:R-:W-:Y:S02]  /*0fc0*/  IMAD.IADD R19, R18, 0x1, -R19 ;  /* 0x0000000112137824 */ /* 0x000fe400078e0a13 */
[----:B------:R-:W-:Y:S01]  /*0fd0*/  IMAD.IADD R4, R12, 0x1, -R5 ;  /* 0x000000010c047824 */ /* 0x000fe200078e0a05 */
[----:B------:R-:W-:Y:S01]  /*0fe0*/  SHF.R.S32.HI R5, RZ, 0x1f, R148 ;  /* 0x0000001fff057819 */ /* 0x000fe20000011494 */
[----:B------:R-:W-:-:S02]  /*0ff0*/  IMAD.IADD R0, R24, 0x1, -R0 ;  /* 0x0000000118007824 */ /* 0x000fc400078e0a00 */
[C---:B------:R-:W-:Y:S01]  /*1000*/  IMAD.SHL.U32 R147, R19.reuse, 0x8, RZ ;  /* 0x0000000813937824 */ /* 0x040fe200078e00ff */
[----:B------:R-:W-:Y:S01]  /*1010*/  STL [R1+0x54], R4 ;  /* 0x0000540401007387 */ /* 0x000fe20000100800 */
[----:B------:R-:W-:Y:S02]  /*1020*/  IMAD.SHL.U32 R144, R19, 0x4, RZ ;  /* 0x0000000413907824 */ /* 0x000fe400078e00ff */
[----:B------:R-:W-:Y:S01]  /*1030*/  VIADD R5, R147, 0x10 ;  /* 0x0000001093057836 */ /* 0x000fe20000000000 */
[----:B------:R-:W-:Y:S01]  /*1040*/  STL [R1+0x3c], R9 ;  /* 0x00003c0901007387 */ /* 0x000fe20000100800 */
[----:B------:R-:W-:-:S03]  /*1050*/  IMAD R23, R3, 0x2, R22 ;  /* 0x0000000203177824 */ /* 0x000fc600078e0216 */
[----:B------:R0:W-:Y:S04]  /*1060*/  STL [R1+0x58], R2 ;  /* 0x0000580201007387 */ /* 0x0001e80000100800 */
[----:B------:R-:W-:Y:S04]  /*1070*/  STL [R1+0x40], R10 ;  /* 0x0000400a01007387 */ /* 0x000fe80000100800 */
[----:B------:R-:W-:Y:S01]  /*1080*/  STL [R1+0x44], R11 ;  /* 0x0000440b01007387 */ /* 0x000fe20000100800 */
[----:B0-----:R-:W-:-:S03]  /*1090*/  IMAD.U32 R2, RZ, RZ, UR4 ;  /* 0x00000004ff027e24 */ /* 0x001fc6000f8e00ff */
[----:B------:R0:W-:Y:S04]  /*10a0*/  STL [R1+0x78], R0 ;  /* 0x0000780001007387 */ /* 0x0001e80000100800 */
[----:B------:R-:W-:Y:S04]  /*10b0*/  STL [R1+0x70], RZ ;  /* 0x000070ff01007387 */ /* 0x000fe80000100800 */
[----:B------:R-:W-:Y:S01]  /*10c0*/  STL [R1+0x24], RZ ;  /* 0x000024ff01007387 */ /* 0x000fe20000100800 */
[----:B0-----:R-:W-:-:S03]  /*10d0*/  IMAD.SHL.U32 R0, R0, 0x40, RZ ;  /* 0x0000004000007824 */ /* 0x001fc600078e00ff */
[----:B------:R-:W-:Y:S02]  /*10e0*/  STL [R1+0x20], RZ ;  /* 0x000020ff01007387 */ /* 0x000fe40000100800 */
[----:B------:R-:W-:-:S04]  /*10f0*/  LOP3.LUT R2, R0, 0xc0, RZ, 0xc0, !PT ;  /* 0x000000c000027812 */ /* 0x000fc800078ec0ff */
[----:B------:R-:W-:Y:S01]  /*1100*/  LOP3.LUT R0, R2, 0x8, R147, 0xf8, !PT ;  /* 0x0000000802007812 */ /* 0x000fe200078ef893 */
[----:B------:R0:W-:Y:S01]  /*1110*/  STL [R1+0x28], R2 ;  /* 0x0000280201007387 */ /* 0x0001e20000100800 */
[----:B------:R-:W-:-:S04]  /*1120*/  SHF.R.U32.HI R4, RZ, 0x3, R2 ;  /* 0x00000003ff047819 */ /* 0x000fc80000011602 */
[----:B------:R-:W-:Y:S01]  /*1130*/  LOP3.LUT R0, R0, R4, RZ, 0x3c, !PT ;  /* 0x0000000400007212 */ /* 0x000fe200078e3cff */
[----:B------:R1:W-:Y:S01]  /*1140*/  STL [R1+0x2c], R4 ;  /* 0x00002c0401007387 */ /* 0x0003e20000100800 */
[----:B0-----:R-:W-:-:S04]  /*1150*/  IMAD.SHL.U32 R2, R6, 0x20, RZ ;  /* 0x0000002006027824 */ /* 0x001fc800078e00ff */
[----:B------:R-:W-:Y:S01]  /*1160*/  IMAD.IADD R0, R2, 0x1, R0 ;  /* 0x0000000102007824 */ /* 0x000fe200078e0200 */
[----:B------:R0:W-:Y:S01]  /*1170*/  STL [R1+0x30], R2 ;  /* 0x0000300201007387 */ /* 0x0001e20000100800 */
[----:B-1----:R-:W-:-:S03]  /*1180*/  VIADD R4, R147, 0x20 ;  /* 0x0000002093047836 */ /* 0x002fc60000000000 */
[----:B------:R0:W-:Y:S04]  /*1190*/  STL [R1+0x50], R0 ;  /* 0x0000500001007387 */ /* 0x0001e80000100800 */
.L_x_2006:
[----:B0-2---:R-:W2:Y:S01]  /*11a0*/  LDL.LU R0, [R1+0x44] ;  /* 0x0000440001007983 */ /* 0x005ea20000300800 */
[----:B------:R-:W2:Y:S01]  /*11b0*/  LDC.64 R2, c[0x0][0xc60] ;  /* 0x00031800ff027b82 */ /* 0x000ea20000000a00 */
[----:B------:R-:W-:Y:S01]  /*11c0*/  ULDC.64 UR4, c[0x0][0x208] ;  /* 0x0000820000047ab9 */ /* 0x000fe20000000a00 */
[----:B--2---:R-:W-:-:S05]  /*11d0*/  IMAD.WIDE R2, R0, 0x4, R2 ;  /* 0x0000000400027825 */ /* 0x004fca00078e0202 */
[----:B-----5:R0:W2:Y:S01]  /*11e0*/  LDG.E R11, desc[UR4][R2.64] ;  /* 0x00000004020b7981 */ /* 0x0200a2000c1e1900 */
[----:B------:R-:W-:Y:S05]  /*11f0*/  YIELD ;  /* 0x0000000000007946 */ /* 0x000fea0003800000 */
[----:B------:R-:W-:Y:S01]  /*1200*/  ULDC.64 UR4, c[0x0][0xa28] ;  /* 0x00028a0000047ab9 */ /* 0x000fe20000000a00 */
[----:B------:R-:W-:Y:S01]  /*1210*/  ULDC.64 UR8, c[0x0][0xa18] ;  /* 0x0002860000087ab9 */ /* 0x000fe20000000a00 */
[----:B------:R-:W-:Y:S01]  /*1220*/  ISETP.NE.U32.AND P1, PT, RZ, UR4, PT ;  /* 0x00000004ff007c0c */ /* 0x000fe2000bf25070 */
[----:B------:R-:W-:Y:S01]  /*1230*/  ULDC.64 UR10, c[0x0][0x208] ;  /* 0x00008200000a7ab9 */ /* 0x000fe20000000a00 */
[----:B0-----:R-:W-:Y:S01]  /*1240*/  IMAD.MOV.U32 R3, RZ, RZ, RZ ;  /* 0x000000ffff037224 */ /* 0x001fe200078e00ff */
[----:B------:R-:W-:Y:S01]  /*1250*/  ULDC.64 UR6, c[0x0][0xa08] ;  /* 0x0002820000067ab9 */ /* 0x000fe20000000a00 */
[----:B------:R-:W-:Y:S01]  /*1260*/  ISETP.NE.AND.EX P1, PT, RZ, UR5, PT, P1 ;  /* 0x00000005ff007c0c */ /* 0x000fe2000bf25310 */
[----:B------:R-:W-:Y:S01]  /*1270*/  IMAD.MOV.U32 R73, RZ, RZ, RZ ;  /* 0x000000ffff497224 */ /* 0x000fe200078e00ff */
[----:B------:R-:W-:-:S04]  /*1280*/  ISETP.NE.U32.AND P0, PT, RZ, UR6, PT ;  /* 0x00000006ff007c0c */ /* 0x000fc8000bf05070 */
[----:B------:R-:W-:Y:S02]  /*1290*/  ISETP.NE.AND.EX P0, PT, RZ, UR7, PT, P0 ;  /* 0x00000007ff007c0c */ /* 0x000fe4000bf05300 */
[----:B--2---:R-:W-:Y:S01]  /*12a0*/  SHF.R.S32.HI R0, RZ, 0x1f, R11 ;  /* 0x0000001fff007819 */ /* 0x004fe2000001140b */
[----:B-1----:R-:W-:-:S04]  /*12b0*/  IMAD.SHL.U32 R25, R11, 0x4, RZ ;  /* 0x000000040b197824 */ /* 0x002fc800078e00ff */
        /* <DEDUP_REMOVED lines=10> */
[----:B------:R-:W-:Y:S01]  /*1360*/  ULDC.64 UR4, c[0x0][0x3f8] ;  /* 0x0000fe0000047ab9 */ /* 0x000fe20000000a00 */
[----:B------:R-:W-:-:S10]  /*1370*/  IADD3.X R9, R26, UR7, RZ, P3, !PT ;  /* 0x000000071a097c10 */ /* 0x000fd40009ffe4ff */
[----:B------:R-:W-:Y:S01]  /*1380*/  @P2 IADD3 R6, P1, R25, UR8, RZ ;  /* 0x0000000819062c10 */ /* 0x000fe2000ff3e0ff */
[----:B------:R-:W-:Y:S01]  /*1390*/  UISETP.NE.U32.AND UP0, UPT, UR4, URZ, UPT ;  /* 0x0000003f0400728c */ /* 0x000fe2000bf05070 */
[----:B------:R0:W5:Y:S02]  /*13a0*/  @P0 LDG.E R73, desc[UR10][R8.64] ;  /* 0x0000000a08490981 */ /* 0x000164000c1e1900 */
[----:B------:R-:W-:Y:S01]  /*13b0*/  @P2 IADD3.X R7, R26, UR9, RZ, P1, !PT ;  /* 0x000000091a072c10 */ /* 0x000fe20008ffe4ff */
[----:B------:R-:W-:-:S04]  /*13c0*/  ULDC UR4, c[0x0][0x404] ;  /* 0x0001010000047ab9 */ /* 0x000fc80000000800 */
[----:B------:R-:W2:Y:S01]  /*13d0*/  @P2 LDG.E R10, desc[UR10][R6.64] ;  /* 0x0000000a060a2981 */ /* 0x000ea2000c1e1900 */
        /* <DEDUP_REMOVED lines=8> */
[----:B--2---:R0:W-:Y:S01]  /*1460*/  STL [R1+0x48], R10 ;  /* 0x0000480a01007387 */ /* 0x0041e20000100800 */
[----:B------:R-:W-:Y:S05]  /*1470*/  @P2 BRA `(.L_x_1855) ;  /* 0x00000000002c2947 */ /* 0x000fea0003800000 */
[----:B------:R-:W-:Y:S02]  /*1480*/  ULDC.64 UR4, c[0x0][0xa00] ;  /* 0x0002800000047ab9 */ /* 0x000fe40000000a00 */
[----:B------:R-:W-:-:S04]  /*1490*/  ISETP.NE.U32.AND P1, PT, RZ, UR4, PT ;  /* 0x00000004ff007c0c */ /* 0x000fc8000bf25070 */
[----:B------:R-:W-:-:S13]  /*14a0*/  ISETP.NE.AND.EX P1, PT, RZ, UR5, PT, P1 ;  /* 0x00000005ff007c0c */ /* 0x000fda000bf25310 */
[----:B------:R-:W-:Y:S05]  /*14b0*/  @!P1 BRA `(.L_x_1855) ;  /* 0x00000000001c9947 */ /* 0x000fea0003800000 */
[----:B0-----:R-:W0:Y:S01]  /*14c0*/  LDC.64 R4, c[0x0][0xa00] ;  /* 0x00028000ff047b82 */ /* 0x001e220000000a00 */
[----:B------:R-:W-:Y:S01]  /*14d0*/  ULDC.64 UR4, c[0x0][0x208] ;  /* 0x0000820000047ab9 */ /* 0x000fe20000000a00 */
[----:B0-----:R-:W-:-:S05]  /*14e0*/  IMAD.WIDE R4, R19, 0x4, R4 ;  /* 0x0000000413047825 */ /* 0x001fca00078e0204 */
[----:B------:R-:W2:Y:S04]  /*14f0*/  LDG.E R0, desc[UR4][R4.64] ;  /* 0x0000000404007981 */ /* 0x000ea8000c1e1900 */
[----:B------:R-:W2:Y:S02]  /*1500*/  LDG.E R7, desc[UR4][R4.64+0x4] ;  /* 0x0000040404077981 */ /* 0x000ea4000c1e1900 */
[----:B--2---:R-:W-:-:S05]  /*1510*/  IMAD.IADD R10, R7, 0x1, -R0 ;  /* 0x00000001070a7824 */ /* 0x004fca00078e0a00 */
[----:B------:R1:W-:Y:S02]  /*1520*/  STL [R1+0x48], R10 ;  /* 0x0000480a01007387 */ /* 0x0003e40000100800 */
.L_x_1855:
[----:B0-----:R-:W2:Y:S01]  /*1530*/  LDL R11, [R1+0x3c] ;  /* 0x00003c00010b7983 */ /* 0x001ea20000100800 */
[----:B------:R-:W-:-:S03]  /*1540*/  ULDC.64 UR4, c[0x0][0xa20] ;  /* 0x0002880000047ab9 */ /* 0x000fc60000000a00 */
[----:B------:R-:W3:Y:S01]  /*1550*/  LDL R28, [R1+0x40] ;  /* 0x00004000011c7983 */ /* 0x000ee20000100800 */
[----:B------:R-:W-:-:S04]  /*1560*/  ISETP.NE.U32.AND P1, PT, RZ, UR4, PT ;  /* 0x00000004ff007c0c */ /* 0x000fc8000bf25070 */
[----:B------:R-:W-:Y:S01]  /*1570*/  ISETP.NE.AND.EX P1, PT, RZ, UR5, PT, P1 ;  /* 0x00000005ff007c0c */ /* 0x000fe2000bf25310 */
[----:B--2---:R0:W-:Y:S04]  /*1580*/  STL [R1+0x74], R11 ;  /* 0x0000740b01007387 */ /* 0x0041e80000100800 */
[----:B---3--:R0:W-:Y:S08]  /*1590*/  STL [R1+0x6c], R28 ;  /* 0x00006c1c01007387 */ /* 0x0081f00000100800 */
[----:B------:R-:W-:Y:S05]  /*15a0*/  @!P1 BRA `(.L_x_1856) ;  /* 0x0000000000149947 */ /* 0x000fea0003800000 */
[----:B------:R-:W-:Y:S01]  /*15b0*/  IADD3 R4, P0, R25, UR4, RZ ;  /* 0x0000000419047c10 */ /* 0x000fe2000ff1e0ff */
[----:B------:R-:W-:-:S03]  /*15c0*/  ULDC.64 UR6, c[0x0][0x208] ;  /* 0x0000820000067ab9 */ /* 0x000fc60000000a00 */
[----:B------:R-:W-:-:S05]  /*15d0*/  IADD3.X R5, R26, UR5, RZ, P0, !PT ;  /* 0x000000051a057c10 */ /* 0x000fca00087fe4ff */
[----:B------:R2:W5:Y:S01]  /*15e0*/  LDG.E R24, desc[UR6][R4.64] ;  /* 0x0000000604187981 */ /* 0x000562000c1e1900 */
[----:B------:R-:W-:Y:S05]  /*15f0*/  BRA `(.L_x_1857) ;  /* 0x0000000000147947 */ /* 0x000fea0003800000 */
.L_x_1856:
[----:B------:R-:W-:Y:S05]  /*1600*/  @!P0 BRA `(.L_x_1857) ;  /* 0x0000000000108947 */ /* 0x000fea0003800000 */
[----:B------:R-:W-:Y:S02]  /*1610*/  ULDC.64 UR4, c[0x0][0x208] ;  /* 0x0000820000047ab9 */ /* 0x000fe40000000a00 */
[----:B------:R-:W2:Y:S04]  /*1620*/  LDG.E R5, desc[UR4][R8.64] ;  /* 0x0000000408057981 */ /* 0x000ea8000c1e1900 */
[----:B------:R-:W2:Y:S02]  /*1630*/  LDG.E R24, desc[UR4][R8.64+0x4] ;  /* 0x0000040408187981 */ /* 0x000ea4000c1e1900 */
[----:B--2---:R-:W-:-:S07]  /*1640*/  IMAD.IADD R24, R24, 0x1, -R5 ;  /* 0x0000000118187824 */ /* 0x004fce00078e0a05 */
.L_x_1857:
[----:B------:R-:W-:Y:S01]  /*1650*/  ULDC.64 UR4, c[0x0][0xa10] ;  /* 0x0002840000047ab9 */ /* 0x000fe20000000a00 */
[----:B------:R-:W-:Y:S01]  /*1660*/  ULDC.64 UR6, c[0x0][0x208] ;  /* 0x0000820000067ab9 */ /* 0x000fe20000000a00 */
[----:B------:R-:W-:-:S04]  /*1670*/  ISETP.NE.U32.AND P0, PT, RZ, UR4, PT ;  /* 0x00000004ff007c0c */ /* 0x000fc8000bf05070 */
[----:B------:R-:W-:Y:S01]  /*1680*/  ISETP.NE.AND.EX P0, PT, RZ, UR5, PT, P0 ;  /* 0x00000005ff007c0c */ /* 0x000fe2000bf05300 */
[----:B------:R-:W-:Y:S01]  /*1690*/  IMAD.MOV.U32 R8, RZ, RZ, 0xc0 ;  /* 0x000000c0ff087424 */ /* 0x000fe200078e00ff */
[----:B------:R-:W-:-:S11]  /*16a0*/  ULDC.64 UR4, c[0x0][0xa30] ;  /* 0x00028c0000047ab9 */ /* 0x000fd60000000a00 */
[----:B--2---:R-:W2:Y:S02]  /*16b0*/  @P0 LDC.64 R4, c[0x0][0xa10] ;  /* 0x00028400ff040b82 */ /* 0x004ea40000000a00 */
[----:B--2---:R-:W-:-:S05]  /*16c0*/  @P0 IMAD.WIDE R4, R19, 0x4, R4 ;  /* 0x0000000413040825 */ /* 0x004fca00078e0204 */
[----:B------:R-:W2:Y:S04]  /*16d0*/  @P0 LDG.E R0, desc[UR6][R4.64] ;  /* 0x0000000604000981 */ /* 0x000ea8000c1e1900 */
[----:B------:R-:W2:Y:S01]  /*16e0*/  @P0 LDG.E R9, desc[UR6][R4.64+0x4] ;  /* 0x0000040604090981 */ /* 0x000ea2000c1e1900 */
[----:B------:R-:W-:Y:S01]  /*16f0*/  ISETP.NE.U32.AND P1, PT, RZ, UR4, PT ;  /* 0x00000004ff007c0c */ /* 0x000fe2000bf25070 */
[----:B-----5:R-:W-:-:S03]  /*1700*/  IMAD.MOV.U32 R102, RZ, RZ, R24 ;  /* 0x000000ffff667224 */ /* 0x020fc600078e0018 */
[----:B------:R-:W-:-:S13]  /*1710*/  ISETP.NE.AND.EX P1, PT, RZ, UR5, PT, P1 ;  /* 0x00000005ff007c0c */ /* 0x000fda000bf25310 */
[----:B------:R-:W-:-:S04]  /*1720*/  @P1 IADD3 R6, P2, R25, UR4, RZ ;  /* 0x0000000419061c10 */ /* 0x000fc8000ff5e0ff */
[----:B------:R-:W-:-:S05]  /*1730*/  @P1 IADD3.X R7, R26, UR5, RZ, P2, !PT ;  /* 0x000000051a071c10 */ /* 0x000fca00097fe4ff */
[----:B------:R3:W5:Y:S01]  /*1740*/  @P1 LDG.E R102, desc[UR6][R6.64] ;  /* 0x0000000606661981 */ /* 0x000762000c1e1900 */
[----:B--2---:R-:W-:Y:S02]  /*1750*/  @P0 IMAD.IADD R2, R9, 0x1, -R0 ;  /* 0x0000000109020824 */ /* 0x004fe400078e0a00 */
[----:B------:R-:W-:Y:S02]  /*1760*/  IMAD.IADD R9, R24, 0x1, -R3 ;  /* 0x0000000118097824 */ /* 0x000fe400078e0a03 */
[----:B------:R-:W-:Y:S02]  /*1770*/  IMAD R3, R11, R8, 0x14f ;  /* 0x0000014f0b037424 */ /* 0x000fe400078e0208 */
[----:B------:R-:W-:Y:S02]  /*1780*/  IMAD.IADD R4, R9, 0x1, R2 ;  /* 0x0000000109047824 */ /* 0x000fe400078e0202 */
[----:B------:R-:W-:Y:S02]  /*1790*/  IMAD.MOV R16, RZ, RZ, -R9 ;  /* 0x000000ffff107224 */ /* 0x000fe400078e0a09 */
[C---:B------:R-:W-:Y:S01]  /*17a0*/  VIADD R0, R4.reuse, 0x8f ;  /* 0x0000008f04007836 */ /* 0x040fe20000000000 */
[----:B------:R-:W-:Y:S01]  /*17b0*/  IADD3 R3, R4, R3, -R10 ;  /* 0x0000000304037210 */ /* 0x000fe20007ffe80a */
[----:B------:R2:W-:Y:S01]  /*17c0*/  STL [R1+0x4c], R4 ;  /* 0x00004c0401007387 */ /* 0x0005e20000100800 */
[----:B------:R-:W-:Y:S01]  /*17d0*/  VIMNMX R16, RZ, R16, !PT ;  /* 0x00000010ff107248 */ /* 0x000fe20007fe0100 */
[----:B------:R-:W-:-:S04]  /*17e0*/  IMAD.HI R0, R0, 0x38e38e39, RZ ;  /* 0x38e38e3900007827 */ /* 0x000fc800078e02ff */
[----:B--2---:R-:W-:Y:S01]  /*17f0*/  IMAD.HI R4, R3, 0x38e38e39, RZ ;  /* 0x38e38e3903047827 */ /* 0x004fe200078e02ff */
[----:B------:R-:W-:-:S04]  /*1800*/  SHF.R.U32.HI R3, RZ, 0x1f, R0 ;  /* 0x0000001fff037819 */ /* 0x000fc80000011600 */
[----:B------:R-:W-:Y:S02]  /*1810*/  SHF.R.U32.HI R5, RZ, 0x1f, R4 ;  /* 0x0000001fff057819 */ /* 0x000fe40000011604 */
[----:B------:R-:W-:Y:S02]  /*1820*/  LEA.HI.SX32 R3, R0, R3, 0x1b ;  /* 0x0000000300037211 */ /* 0x000fe400078fdaff */
[----:B------:R-:W-:-:S04]  /*1830*/  LEA.HI.SX32 R104, R4, R5, 0x1b ;  /* 0x0000000504687211 */ /* 0x000fc800078fdaff */
[----:B------:R-:W-:-:S05]  /*1840*/  VIMNMX R104, R3, R104, PT ;  /* 0x0000006803687248 */ /* 0x000fca0003fe0100 */
        /* <DEDUP_REMOVED lines=12> */
[----:B---3--:R-:W-:Y:S05]  /*1910*/  @!P1 BRA `(.L_x_1858) ;  /* 0x00000054006c9947 */ /* 0x008fea0003800000 */
        /* <DEDUP_REMOVED lines=8> */
[----:B------:R2:W3:Y:S01]  /*19a0*/  LDC.64 R14, c[0x4][R0] ;  /* 0x01000000000e7b82 */ /* 0x0004e20000000a00 */
[----:B------:R-:W-:Y:S01]  /*19b0*/  IMAD.U32 R5, RZ, RZ, UR5 ;  /* 0x00000005ff057e24 */ /* 0x000fe2000f8e00ff */
[----:B------:R-:W-:Y:S01]  /*19c0*/  ULDC.64 UR4, c[0x4][0xb0] ;  /* 0x01002c0000047ab9 */ /* 0x000fe20000000a00 */
[----:B-1----:R-:W-:Y:S02]  /*19d0*/  IMAD.U32 R10, RZ, RZ, UR6 ;  /* 0x00000006ff0a7e24 */ /* 0x002fe4000f8e00ff */
[----:B------:R-:W-:Y:S02]  /*19e0*/  IMAD.U32 R6, RZ, RZ, UR4 ;  /* 0x00000004ff067e24 */ /* 0x000fe4000f8e00ff */
[----:B------:R-:W-:-:S02]  /*19f0*/  IMAD.U32 R7, RZ, RZ, UR5 ;  /* 0x00000005ff077e24 */ /* 0x000fc4000f8e00ff */
[----:B0-----:R-:W-:Y:S02]  /*1a00*/  IMAD.U32 R11, RZ, RZ, UR7 ;  /* 0x00000007ff0b7e24 */ /* 0x001fe4000f8e00ff */
[----:B------:R-:W-:Y:S02]  /*1a10*/  IMAD.MOV.U32 R8, RZ, RZ, 0x70 ;  /* 0x00000070ff087424 */ /* 0x000fe400078e00ff */
[----:B------:R-:W-:Y:S02]  /*1a20*/  IMAD.MOV.U32 R12, RZ, RZ, 0x1 ;  /* 0x00000001ff0c7424 */ /* 0x000fe400078e00ff */
[----:B--2---:R-:W-:-:S07]  /*1a30*/  IMAD.MOV.U32 R13, RZ, RZ, RZ ;  /* 0x000000ffff0d7224 */ /* 0x004fce00078e00ff */
[----:B------:R-:W-:-:S07]  /*1a40*/  LEPC R20, `(.L_x_1860) ;  /* 0x000000001014794e */ /* 0x000fce0000000000 */
[----:B---3-5:R-:W-:Y:S05]  /*1a50*/  CALL.ABS.NOINC R14 ;  /* 0x000000000e007343 */ /* 0x028fea0003c00000 */
.L_x_1860:
[----:B------:R-:W-:Y:S05]  /*1a60*/  BSYNC B6 ;  /* 0x0000000000067941 */ /* 0x000fea0003800000 */
.L_x_1859:
        /* <DEDUP_REMOVED lines=20> */
.L_x_1862:
[----:B------:R-:W-:Y:S05]  /*1bb0*/  BSYNC B6 ;  /* 0x0000000000067941 */ /* 0x000fea0003800000 */
.L_x_1861:
[----:B------:R-:W-:Y:S01]  /*1bc0*/  ULDC.64 UR4, c[0x0][0x9f8] ;  /* 0x00027e0000047ab9 */ /* 0x000fe20000000a00 */
[----:B------:R-:W-:Y:S01]  /*1bd0*/  ULDC.64 UR6, c[0x0][0x208] ;  /* 0x0000820000067ab9 */ /* 0x000fe20000000a00 */
[----:B------:R-:W-:Y:S01]  /*1be0*/  ISETP.NE.U32.AND P0, PT, RZ, UR4, PT ;  /* 0x00000004ff007c0c */ /* 0x000fe2000bf05070 */
[----:B------:R-:W2:Y:S01]  /*1bf0*/  LDC R0, c[0x0][0x428] ;  /* 0x00010a00ff007b82 */ /* 0x000ea20000000800 */
[----:B------:R-:W-:Y:S01]  /*1c00*/  IMAD.MOV.U32 R3, RZ, RZ, R28 ;  /* 0x000000ffff037224 */ /* 0x000fe200078e001c */
[----:B------:R-:W3:Y:S01]  /*1c10*/  LDL R34, [R1+0x28] ;  /* 0x0000280001227983 */ /* 0x000ee20000100800 */
[----:B------:R-:W-:Y:S01]  /*1c20*/  ISETP.NE.AND.EX P0, PT, RZ, UR5, PT, P0 ;  /* 0x00000005ff007c0c */ /* 0x000fe2000bf05300 */
[----:B------:R-:W-:Y:S02]  /*1c30*/  IMAD.IADD R73, R73, 0x1, R24 ;  /* 0x0000000149497824 */ /* 0x000fe400078e0218 */
[----:B------:R-:W4:Y:S02]  /*1c40*/  LDL R33, [R1+0x30] ;  /* 0x0000300001217983 */ /* 0x000f240000100800 */
[----:B------:R-:W1:Y:S02]  /*1c50*/  LDC R101, c[0x0][0x3d4] ;  /* 0x0000f500ff657b82 */ /* 0x000e640000000800 */
[----:B------:R-:W4:Y:S06]  /*1c60*/  LDL R32, [R1+0x2c] ;  /* 0x00002c0001207983 */ /* 0x000f2c0000100800 */
[----:B------:R-:W-:Y:S01]  /*1c70*/  @P0 IADD3 R4, P1, R25, UR4, RZ ;  /* 0x0000000419040c10 */ /* 0x000fe2000ff3e0ff */
[----:B------:R-:W1:Y:S01]  /*1c80*/  LDC.64 R64, c[0x0][0x3e8] ;  /* 0x0000fa00ff407b82 */ /* 0x000e620000000a00 */
[----:B------:R-:W-:-:S07]  /*1c90*/  SHF.R.S32.HI R7, RZ, 0x1f, R73 ;  /* 0x0000001fff077819 */ /* 0x000fce0000011449 */
[----:B------:R-:W1:Y:S01]  /*1ca0*/  LDC.64 R70, c[0x0][0x3d8] ;  /* 0x0000f600ff467b82 */ /* 0x000e620000000a00 */
[----:B------:R-:W-:Y:S01]  /*1cb0*/  @P0 IADD3.X R5, R26, UR5, RZ, P1, !PT ;  /* 0x000000051a050c10 */ /* 0x000fe20008ffe4ff */
[----:B------:R-:W-:Y:S01]  /*1cc0*/  ULDC.64 UR4, c[0x0][0x2f8] ;  /* 0x0000be0000047ab9 */ /* 0x000fe20000000a00 */
[----:B------:R-:W-:Y:S01]  /*1cd0*/  VIADD R35, R147, 0x10 ;  /* 0x0000001093237836 */ /* 0x000fe20000000000 */
[----:B------:R-:W3:Y:S04]  /*1ce0*/  LDL.LU R30, [R1] ;  /* 0x00000000011e7983 */ /* 0x000ee80000300800 */
[----:B------:R0:W4:Y:S01]  /*1cf0*/  @P0 LDG.E R19, desc[UR6][R4.64] ;  /* 0x0000000604130981 */ /* 0x000122000c1e1900 */
[----:B--2---:R-:W-:Y:S01]  /*1d00*/  ISETP.NE.AND P0, PT, R0, 0x1, PT ;  /* 0x000000010000780c */ /* 0x004fe20003f05270 */
[----:B------:R-:W2:Y:S01]  /*1d10*/  LDC.64 R26, c[0x0][0x2f0] ;  /* 0x0000bc00ff1a7b82 */ /* 0x000ea20000000a00 */
[----:B------:R-:W-:-:S11]  /*1d20*/  ULDC.64 UR6, c[0x0][0xa08] ;  /* 0x0002820000067ab9 */ /* 0x000fd60000000a00 */
[----:B------:R-:W1:Y:S08]  /*1d30*/  @P0 LDC R0, c[0x0][0x42c] ;  /* 0x00010b00ff000b82 */ /* 0x000e700000000800 */
[----:B------:R-:W1:Y:S01]  /*1d40*/  @P0 LDC R9, c[0x0][0x430] ;  /* 0x00010c00ff090b82 */ /* 0x000e620000000800 */
[-C--:B--2---:R-:W-:Y:S02]  /*1d50*/  IMAD R6, R7, R26.reuse, RZ ;  /* 0x0000001a07067224 */ /* 0x084fe400078e02ff */
[----:B0-----:R-:W-:-:S04]  /*1d60*/  IMAD.WIDE.U32 R4, R73, R26, RZ ;  /* 0x0000001a49047225 */ /* 0x001fc800078e00ff */
[----:B-1----:R-:W-:Y:S02]  /*1d70*/  @P0 IMAD.HI.U32 R0, R28, R0, RZ ;  /* 0x000000001c000227 */ /* 0x002fe400078e00ff */
[----:B------:R-:W0:Y:S03]  /*1d80*/  S2R R28, SR_TID.X ;  /* 0x00000000001c7919 */ /* 0x000e260000002100 */
[----:B------:R-:W-:Y:S01]  /*1d90*/  @P0 SHF.R.U32.HI R3, RZ, R9, R0 ;  /* 0x00000009ff030219 */ /* 0x000fe20000011600 */
        /* <DEDUP_REMOVED lines=8> */
[----:B------:R-:W-:Y:S01]  /*1e20*/  ULDC.64 UR4, c[0x0][0x300] ;  /* 0x0000c00000047ab9 */ /* 0x000fe20000000a00 */
[----:B0-----:R-:W-:Y:S02]  /*1e30*/  SHF.R.U32.HI R29, RZ, 0x7, R28 ;  /* 0x00000007ff1d7819 */ /* 0x001fe4000001161c */
[----:B------:R-:W-:Y:S02]  /*1e40*/  IMAD.IADD R21, R5, 0x1, R21 ;  /* 0x0000000105157824 */ /* 0x000fe400078e0215 */
[----:B------:R-:W-:Y:S01]  /*1e50*/  ISETP.NE.AND P6, PT, R29, 0x1, PT ;  /* 0x000000011d00780c */ /* 0x000fe20003fc5270 */
[----:B------:R-:W-:Y:S01]  /*1e60*/  IMAD.MOV.U32 R20, RZ, RZ, R4 ;  /* 0x000000ffff147224 */ /* 0x000fe200078e0004 */
[--C-:B------:R-:W-:Y:S01]  /*1e70*/  SHF.R.S32.HI R5, RZ, 0x1f, R147.reuse ;  /* 0x0000001fff057819 */ /* 0x100fe20000011493 */
[----:B------:R-:W-:Y:S01]  /*1e80*/  IMAD.MOV.U32 R4, RZ, RZ, R147 ;  /* 0x000000ffff047224 */ /* 0x000fe200078e0093 */
[----:B------:R-:W-:Y:S01]  /*1e90*/  SHF.R.S32.HI R28, RZ, 0x1f, R148 ;  /* 0x0000001fff1c7819 */ /* 0x000fe20000011494 */
[----:B------:R-:W-:-:S02]  /*1ea0*/  VIADD R31, R147, 0x20 ;  /* 0x00000020931f7836 */ /* 0x000fc40000000000 */
[----:B------:R-:W-:-:S03]  /*1eb0*/  IMAD.WIDE.U32 R60, R148, R64, R4 ;  /* 0x00000040943c7225 */ /* 0x000fc600078e0004 */
[----:B------:R-:W-:Y:S01]  /*1ec0*/  ISETP.GE.AND P2, PT, R31, R101, PT ;  /* 0x000000651f00720c */ /* 0x000fe20003f46270 */
[----:B------:R-:W-:Y:S01]  /*1ed0*/  IMAD.WIDE.U32 R66, R148, R70, R4 ;  /* 0x0000004694427225 */ /* 0x000fe200078e0004 */
[----:B----4-:R-:W-:-:S04]  /*1ee0*/  SHF.R.S32.HI R0, RZ, 0x1f, R19 ;  /* 0x0000001fff007819 */ /* 0x010fc80000011413 */
[----:B------:R-:W-:Y:S02]  /*1ef0*/  SEL R14, R0, RZ, !P0 ;  /* 0x000000ff000e7207 */ /* 0x000fe40004000000 */
[----:B------:R-:W-:-:S03]  /*1f00*/  SEL R25, R19, RZ, !P0 ;  /* 0x000000ff13197207 */ /* 0x000fc60004000000 */
[----:B------:R-:W-:Y:S02]  /*1f10*/  IMAD R0, R14, UR4, RZ ;  /* 0x000000040e007c24 */ /* 0x000fe4000f8e02ff */
[----:B------:R-:W-:-:S04]  /*1f20*/  IMAD.WIDE.U32 R20, R25, UR4, R20 ;  /* 0x0000000419147c25 */ /* 0x000fc8000f8e0014 */
[----:B------:R-:W-:Y:S01]  /*1f30*/  IMAD R13, R25, UR5, R0 ;  /* 0x00000005190d7c24 */ /* 0x000fe2000f8e0200 */
[----:B------:R-:W-:Y:S05]  /*1f40*/  @!P6 WARPSYNC.ALL ;  /* 0x000000000000e948 */ /* 0x000fea0003800000 */
[----:B------:R-:W-:Y:S01]  /*1f50*/  ULDC.64 UR4, c[0x0][0x320] ;  /* 0x0000c80000047ab9 */ /* 0x000fe20000000a00 */
[----:B------:R-:W-:Y:S01]  /*1f60*/  ULDC.64 UR6, c[0x0][0x328] ;  /* 0x0000ca0000067ab9 */ /* 0x000fe20000000a00 */
[----:B------:R-:W-:Y:S02]  /*1f70*/  IMAD R0, R8, UR4, RZ ;  /* 0x0000000408007c24 */ /* 0x000fe4000f8e02ff */
[----:B------:R-:W-:Y:S01]  /*1f80*/  IMAD.WIDE.U32 R10, R3, UR4, R4 ;  /* 0x00000004030a7c25 */ /* 0x000fe2000f8e0004 */
[----:B------:R-:W-:-:S03]  /*1f90*/  ULDC UR4, c[0x0][0x2e4] ;  /* 0x0000b90000047ab9 */ /* 0x000fc60000000800 */
[----:B------:R-:W-:Y:S01]  /*1fa0*/  IMAD R3, R3, UR5, R0 ;  /* 0x0000000503037c24 */ /* 0x000fe2000f8e0200 */
[----:B------:R-:W-:Y:S01]  /*1fb0*/  ISETP.GE.AND P1, PT, R35, UR4, PT ;  /* 0x0000000423007c0c */ /* 0x000fe2000bf26270 */
[-C--:B------:R-:W-:Y:S02]  /*1fc0*/  IMAD R0, R28, R26.reuse, RZ ;  /* 0x0000001a1c007224 */ /* 0x080fe400078e02ff */
[----:B------:R-:W-:Y:S01]  /*1fd0*/  IMAD.WIDE.U32 R8, R148, R26, R4 ;  /* 0x0000001a94087225 */ /* 0x000fe200078e0004 */
[----:B------:R-:W-:-:S03]  /*1fe0*/  SEL R6, RZ, 0xffffffff, P1 ;  /* 0xffffffffff067807 */ /* 0x000fc60000800000 */
[----:B------:R-:W-:Y:S01]  /*1ff0*/  IMAD R15, R148, R27, R0 ;  /* 0x0000001b940f7224 */ /* 0x000fe200078e0200 */
[----:B------:R-:W-:Y:S01]  /*2000*/  IADD3 R81, P1, R20, R8, RZ ;  /* 0x0000000814517210 */ /* 0x000fe20007f3e0ff */
[----:B------:R-:W-:Y:S01]  /*2010*/  IMAD.IADD R0, R21, 0x1, R13 ;  /* 0x0000000115007824 */ /* 0x000fe200078e020d */
[----:B------:R-:W-:Y:S01]  /*2020*/  ISETP.GE.AND P0, PT, R147, UR4, PT ;  /* 0x0000000493007c0c */ /* 0x000fe2000bf06270 */
[----:B------:R-:W-:Y:S01]  /*2030*/  IMAD.IADD R11, R11, 0x1, R3 ;  /* 0x000000010b0b7824 */ /* 0x000fe200078e0203 */
[----:B------:R-:W-:Y:S02]  /*2040*/  SEL R5, R101, RZ, P2 ;  /* 0x000000ff65057207 */ /* 0x000fe40001000000 */
[----:B------:R-:W-:Y:S01]  /*2050*/  IADD3.X R80, R0, R9, R15, P1, !PT ;  /* 0x0000000900507210 */ /* 0x000fe20000ffe40f */
[----:B------:R-:W-:Y:S01]  /*2060*/  IMAD R9, R14, UR6, RZ ;  /* 0x000000060e097c24 */ /* 0x000fe2000f8e02ff */
[----:B------:R-:W-:-:S03]  /*2070*/  SEL R3, RZ, 0x1, P0 ;  /* 0x00000001ff037807 */ /* 0x000fc60000000000 */
[----:B------:R-:W-:Y:S01]  /*2080*/  IMAD R9, R25, UR7, R9 ;  /* 0x0000000719097c24 */ /* 0x000fe2000f8e0209 */
[----:B------:R-:W-:Y:S01]  /*2090*/  ISETP.GE.AND P0, PT, R31, UR4, PT ;  /* 0x000000041f007c0c */ /* 0x000fe2000bf06270 */
[----:B------:R-:W-:-:S04]  /*20a0*/  IMAD.WIDE.U32 R24, R25, UR6, R10 ;  /* 0x0000000619187c25 */ /* 0x000fc8000f8e000a */
[----:B------:R-:W-:Y:S02]  /*20b0*/  IMAD.IADD R10, R31, 0x1, R5 ;  /* 0x000000011f0a7824 */ /* 0x000fe400078e0205 */
[----:B------:R-:W2:Y:S01]  /*20c0*/  LDL R31, [R1+0x78] ;  /* 0x00007800011f7983 */ /* 0x000ea20000100800 */
[----:B------:R-:W-:Y:S02]  /*20d0*/  IMAD.SHL.U32 R6, R6, 0x2, RZ ;  /* 0x0000000206067824 */ /* 0x000fe400078e00ff */
[----:B------:R-:W-:-:S03]  /*20e0*/  VIADD R100, R147, 0x30 ;  /* 0x0000003093647836 */ /* 0x000fc60000000000 */
[----:B------:R-:W-:Y:S01]  /*20f0*/  LOP3.LUT R3, R6, 0x2, R3, 0xe2, !PT ;  /* 0x0000000206037812 */ /* 0x000fe200078ee203 */
[----:B------:R-:W-:Y:S01]  /*2100*/  IMAD R6, R28, R64, RZ ;  /* 0x000000401c067224 */ /* 0x000fe200078e02ff */
[----:B------:R-:W-:Y:S01]  /*2110*/  ISETP.GE.AND P1, PT, R100, UR4, PT ;  /* 0x0000000464007c0c */ /* 0x000fe2000bf26270 */
[----:B------:R-:W-:Y:S02]  /*2120*/  VIADD R98, R147, 0x40 ;  /* 0x0000004093627836 */ /* 0x000fe40000000000 */
[----:B------:R-:W-:Y:S01]  /*2130*/  IMAD R15, R148, R65, R6 ;  /* 0x00000041940f7224 */ /* 0x000fe200078e0206 */
[----:B------:R-:W-:Y:S02]  /*2140*/  SEL R6, RZ, 0x4, P0 ;  /* 0x00000004ff067807 */ /* 0x000fe40000000000 */
[----:B------:R-:W-:Y:S02]  /*2150*/  SEL R8, RZ, 0x8, P1 ;  /* 0x00000008ff087807 */ /* 0x000fe40000800000 */
[----:B------:R-:W-:Y:S01]  /*2160*/  ISETP.GE.AND P0, PT, R98, UR4, PT ;  /* 0x0000000462007c0c */ /* 0x000fe2000bf06270 */
[--C-:B------:R-:W-:Y:S01]  /*2170*/  IMAD.MOV.U32 R12, RZ, RZ, R144.reuse ;  /* 0x000000ffff0c7224 */ /* 0x100fe200078e0090 */
[----:B------:R-:W-:-:S02]  /*2180*/  SHF.R.S32.HI R13, RZ, 0x1f, R144 ;  /* 0x0000001fff0d7819 */ /* 0x000fc40000011490 */
[----:B------:R-:W-:Y:S02]  /*2190*/  LOP3.LUT R3, R8, R3, R6, 0xfe, !PT ;  /* 0x0000000308037212 */ /* 0x000fe400078efe06 */
[----:B------:R-:W-:Y:S01]  /*21a0*/  SEL R6, RZ, 0x10, P0 ;  /* 0x00000010ff067807 */ /* 0x000fe20000000000 */
[----:B------:R-:W-:Y:S01]  /*21b0*/  IMAD.WIDE.U32 R62, R148, R64, R12 ;  /* 0x00000040943e7225 */ /* 0x000fe200078e000c */
[-C--:B------:R-:W-:Y:S02]  /*21c0*/  ISETP.GE.AND P0, PT, R147, R101.reuse, PT ;  /* 0x000000659300720c */ /* 0x080fe40003f06270 */
[----:B------:R-:W-:Y:S01]  /*21d0*/  LOP3.LUT R11, R3, R6, RZ, 0xfc, !PT ;  /* 0x00000006030b7212 */ /* 0x000fe200078efcff */
[----:B------:R-:W-:Y:S01]  /*21e0*/  IMAD R3, R28, R70, RZ ;  /* 0x000000461c037224 */ /* 0x000fe200078e02ff */
[----:B------:R-:W-:Y:S01]  /*21f0*/  ISETP.GE.AND P1, PT, R35, R101, PT ;  /* 0x000000652300720c */ /* 0x000fe20003f26270 */
[----:B------:R-:W-:Y:S01]  /*2200*/  IMAD.IADD R61, R61, 0x1, R15 ;  /* 0x000000013d3d7824 */ /* 0x000fe200078e020f */
[----:B---3--:R-:W-:Y:S01]  /*2210*/  LOP3.LUT R30, R30, 0xfffffffe, RZ, 0xc0, !PT ;  /* 0xfffffffe1e1e7812 */ /* 0x008fe200078ec0ff */
[----:B------:R-:W-:Y:S01]  /*2220*/  IMAD.IADD R63, R15, 0x1, R63 ;  /* 0x000000010f3f7824 */ /* 0x000fe200078e023f */
[C---:B------:R-:W-:Y:S01]  /*2230*/  SEL R4, R101.reuse, RZ, P0 ;  /* 0x000000ff65047207 */ /* 0x040fe20000000000 */
[----:B------:R-:W-:Y:S01]  /*2240*/  IMAD R15, R148, R71, R3 ;  /* 0x00000047940f7224 */ /* 0x000fe200078e0203 */
[----:B------:R-:W-:-:S02]  /*2250*/  SEL R3, R101, RZ, P1 ;  /* 0x000000ff65037207 */ /* 0x000fc40000800000 */
[----:B------:R-:W-:Y:S01]  /*2260*/  @P2 LOP3.LUT R30, R30, 0x1, RZ, 0xfc, !PT ;  /* 0x000000011e1e2812 */ /* 0x000fe200078efcff */
[----:B------:R-:W-:Y:S02]  /*2270*/  IMAD.IADD R4, R147, 0x1, R4 ;  /* 0x0000000193047824 */ /* 0x000fe400078e0204 */
[----:B------:R-:W-:Y:S01]  /*2280*/  IMAD.WIDE.U32 R68, R148, R70, R12 ;  /* 0x0000004694447225 */ /* 0x000fe200078e000c */
[----:B------:R-:W-:-:S03]  /*2290*/  LOP3.LUT R30, R30, 0xfffffffd, RZ, 0xc0, !PT ;  /* 0xfffffffd1e1e7812 */ /* 0x000fc600078ec0ff */
[----:B------:R-:W-:Y:S01]  /*22a0*/  IMAD.IADD R8, R35, 0x1, R3 ;  /* 0x0000000123087824 */ /* 0x000fe200078e0203 */
[----:B------:R-:W-:Y:S01]  /*22b0*/  SHF.R.S32.HI R5, RZ, 0x1f, R4 ;  /* 0x0000001fff057819 */ /* 0x000fe20000011404 */
[----:B------:R-:W-:Y:S02]  /*22c0*/  IMAD.IADD R67, R67, 0x1, R15 ;  /* 0x0000000143437824 */ /* 0x000fe400078e020f */
[----:B------:R-:W-:Y:S01]  /*22d0*/  IMAD.IADD R69, R15, 0x1, R69 ;  /* 0x000000010f457824 */ /* 0x000fe200078e0245 */
[----:B------:R-:W-:Y:S02]  /*22e0*/  SHF.R.S32.HI R13, RZ, 0x1f, R8 ;  /* 0x0000001fff0d7819 */ /* 0x000fe40000011408 */
[----:B------:R-:W-:Y:S02]  /*22f0*/  SHF.R.S32.HI R15, RZ, 0x1f, R10 ;  /* 0x0000001fff0f7819 */ /* 0x000fe4000001140a */
[CC--:B------:R-:W-:Y:S02]  /*2300*/  LEA.HI R6, R5.reuse, R4.reuse, RZ, 0x5 ;  /* 0x0000000405067211 */ /* 0x0c0fe400078f28ff */
[----:B------:R-:W-:-:S02]  /*2310*/  LEA.HI R3, R5, R4, RZ, 0x3 ;  /* 0x0000000405037211 */ /* 0x000fc400078f18ff */
[----:B------:R-:W-:Y:S02]  /*2320*/  LEA.HI R4, R13, R8, RZ, 0x3 ;  /* 0x000000080d047211 */ /* 0x000fe400078f18ff */
[----:B------:R-:W-:Y:S01]  /*2330*/  LEA.HI R5, R15, R10, RZ, 0x3 ;  /* 0x0000000a0f057211 */ /* 0x000fe200078f18ff */
[----:B------:R-:W-:Y:S01]  /*2340*/  VIADD R97, R147, 0x50 ;  /* 0x0000005093617836 */ /* 0x000fe20000000000 */
[----:B------:R-:W-:Y:S02]  /*2350*/  LEA.HI R13, R13, R8, RZ, 0x5 ;  /* 0x000000080d0d7211 */ /* 0x000fe400078f28ff */
[----:B------:R-:W-:Y:S02]  /*2360*/  LEA.HI R10, R15, R10, RZ, 0x5 ;  /* 0x0000000a0f0a7211 */ /* 0x000fe400078f28ff */
[----:B------:R-:W-:Y:S02]  /*2370*/  IADD3 R72, P2, R148, R73, RZ ;  /* 0x0000004994487210 */ /* 0x000fe40007f5e0ff */
[----:B------:R-:W-:-:S02]  /*2380*/  SHF.R.S32.HI R8, RZ, 0x5, R6 ;  /* 0x00000005ff087819 */ /* 0x000fc40000011406 */
[----:B------:R-:W-:Y:S01]  /*2390*/  LOP3.LUT R6, R34, 0x18, R3, 0xf8, !PT ;  /* 0x0000001822067812 */ /* 0x000fe200078ef803 */
[----:B------:R-:W-:Y:S01]  /*23a0*/  IMAD.X R73, R28, 0x1, R7, P2 ;  /* 0x000000011c497824 */ /* 0x000fe200010e0607 */
[----:B-----5:R-:W-:Y:S02]  /*23b0*/  SHF.R.S32.HI R19, RZ, 0x1f, R102 ;  /* 0x0000001fff137819 */ /* 0x020fe40000011466 */
[----:B------:R-:W-:Y:S02]  /*23c0*/  SHF.R.S32.HI R15, RZ, 0x5, R10 ;  /* 0x00000005ff0f7819 */ /* 0x000fe4000001140a */
[C---:B------:R-:W-:Y:S02]  /*23d0*/  LOP3.LUT R14, R34.reuse, 0x18, R5, 0xf8, !PT ;  /* 0x00000018220e7812 */ /* 0x040fe400078ef805 */
[----:B------:R-:W-:Y:S02]  /*23e0*/  SHF.R.S32.HI R12, RZ, 0x5, R13 ;  /* 0x00000005ff0c7819 */ /* 0x000fe4000001140d */
[----:B------:R-:W-:Y:S01]  /*23f0*/  LOP3.LUT R10, R34, 0x18, R4, 0xf8, !PT ;  /* 0x00000018220a7812 */ /* 0x000fe200078ef804 */
[----:B------:R-:W-:Y:S01]  /*2400*/  IMAD R8, R8, 0x1200, R33 ;  /* 0x0000120008087824 */ /* 0x000fe200078e0221 */
[----:B------:R-:W-:-:S02]  /*2410*/  LOP3.LUT R13, R6, R32, RZ, 0x3c, !PT ;  /* 0x00000020060d7212 */ /* 0x000fc400078e3cff */
[----:B------:R-:W-:Y:S01]  /*2420*/  ISETP.GE.AND P2, PT, R97, UR4, PT ;  /* 0x0000000461007c0c */ /* 0x000fe2000bf46270 */
[----:B------:R-:W-:Y:S01]  /*2430*/  IMAD R15, R15, 0x1200, R33 ;  /* 0x000012000f0f7824 */ /* 0x000fe200078e0221 */
[----:B------:R-:W-:Y:S01]  /*2440*/  LOP3.LUT R14, R14, R32, RZ, 0x3c, !PT ;  /* 0x000000200e0e7212 */ /* 0x000fe200078e3cff */
[C---:B------:R-:W-:Y:S01]  /*2450*/  IMAD R6, R19.reuse, R64, RZ ;  /* 0x0000004013067224 */ /* 0x040fe200078e02ff */
[----:B------:R-:W-:Y:S01]  /*2460*/  LOP3.LUT R95, R10, R32, RZ, 0x3c, !PT ;  /* 0x000000200a5f7212 */ /* 0x000fe200078e3cff */
[----:B------:R-:W-:Y:S01]  /*2470*/  IMAD R19, R19, R70, RZ ;  /* 0x0000004613137224 */ /* 0x000fe200078e02ff */
[----:B------:R-:W-:Y:S01]  /*2480*/  SEL R10, RZ, 0x20, P2 ;  /* 0x00000020ff0a7807 */ /* 0x000fe20001000000 */
[----:B------:R-:W-:Y:S02]  /*2490*/  IMAD.IADD R96, R8, 0x1, R13 ;  /* 0x0000000108607824 */ /* 0x000fe400078e020d */
[----:B------:R-:W-:Y:S02]  /*24a0*/  IMAD R13, R27, 0x90, RZ ;  /* 0x000000901b0d7824 */ /* 0x000fe400078e02ff */
[----:B------:R-:W-:-:S02]  /*24b0*/  IMAD R12, R12, 0x1200, R33 ;  /* 0x000012000c0c7824 */ /* 0x000fc400078e0221 */
[----:B------:R-:W-:Y:S01]  /*24c0*/  IMAD.IADD R94, R15, 0x1, R14 ;  /* 0x000000010f5e7824 */ /* 0x000fe200078e020e */
[----:B------:R-:W-:Y:S01]  /*24d0*/  LOP3.LUT R14, R11, R10, RZ, 0xfc, !PT ;  /* 0x0000000a0b0e7212 */ /* 0x000fe200078efcff */
[----:B------:R-:W-:Y:S01]  /*24e0*/  IMAD.WIDE.U32 R26, R26, 0x90, RZ ;  /* 0x000000901a1a7825 */ /* 0x000fe200078e00ff */
[----:B------:R-:W-:Y:S02]  /*24f0*/  LOP3.LUT R7, R4, 0xfffffff8, RZ, 0xc0, !PT ;  /* 0xfffffff804077812 */ /* 0x000fe400078ec0ff */
[----:B------:R-:W-:Y:S01]  /*2500*/  LOP3.LUT R8, R5, 0xfffffff8, RZ, 0xc0, !PT ;  /* 0xfffffff805087812 */ /* 0x000fe200078ec0ff */
[C---:B------:R-:W-:Y:S01]  /*2510*/  IMAD R75, R102.reuse, R65, R6 ;  /* 0x00000041664b7224 */ /* 0x040fe200078e0206 */
[----:B------:R-:W-:Y:S01]  /*2520*/  LOP3.LUT R6, R3, 0xfffffff8, RZ, 0xc0, !PT ;  /* 0xfffffff803067812 */ /* 0x000fe200078ec0ff */
[----:B------:R-:W-:Y:S02]  /*2530*/  IMAD R83, R65, 0x90, RZ ;  /* 0x0000009041537824 */ /* 0x000fe400078e02ff */
[----:B------:R-:W-:-:S04]  /*2540*/  IMAD.WIDE.U32 R60, R102, R64, R60 ;  /* 0x00000040663c7225 */ /* 0x000fc800078e003c */
[----:B------:R-:W-:-:S04]  /*2550*/  IMAD.WIDE.U32 R62, R102, R64, R62 ;  /* 0x00000040663e7225 */ /* 0x000fc800078e003e */
[C---:B------:R-:W-:Y:S02]  /*2560*/  IMAD R19, R102.reuse, R71, R19 ;  /* 0x0000004766137224 */ /* 0x040fe400078e0213 */
[----:B------:R-:W-:Y:S02]  /*2570*/  IMAD R15, R71, 0x90, RZ ;  /* 0x00000090470f7824 */ /* 0x000fe400078e02ff */
[----:B------:R-:W-:-:S04]  /*2580*/  IMAD.WIDE.U32 R66, R102, R70, R66 ;  /* 0x0000004666427225 */ /* 0x000fc800078e0042 */
[----:B------:R-:W-:Y:S01]  /*2590*/  IMAD.WIDE.U32 R68, R102, R70, R68 ;  /* 0x0000004666447225 */ /* 0x000fe200078e0044 */
[----:B------:R-:W-:-:S03]  /*25a0*/  LOP3.LUT R10, R14, 0x2, RZ, 0xc0, !PT ;  /* 0x000000020e0a7812 */ /* 0x000fc600078ec0ff */
[----:B------:R-:W-:-:S04]  /*25b0*/  IMAD.WIDE.U32 R64, R64, 0x90, RZ ;  /* 0x0000009040407825 */ /* 0x000fc800078e00ff */
[----:B------:R-:W-:Y:S01]  /*25c0*/  IMAD.WIDE.U32 R70, R70, 0x90, RZ ;  /* 0x0000009046467825 */ /* 0x000fe200078e00ff */
[----:B------:R-:W-:-:S03]  /*25d0*/  SHF.R.S32.HI R93, RZ, 0x1f, R6 ;  /* 0x0000001fff5d7819 */ /* 0x000fc60000011406 */
[----:B------:R-:W-:Y:S01]  /*25e0*/  IMAD.IADD R78, R25, 0x1, R9 ;  /* 0x00000001194e7824 */ /* 0x000fe200078e0209 */
[----:B------:R-:W-:Y:S01]  /*25f0*/  LOP3.LUT R9, R11, 0x1, RZ, 0xc0, !PT ;  /* 0x000000010b097812 */ /* 0x000fe200078ec0ff */
[----:B------:R-:W-:Y:S01]  /*2600*/  IMAD.IADD R95, R12, 0x1, R95 ;  /* 0x000000010c5f7824 */ /* 0x000fe200078e025f */
[C---:B------:R-:W-:Y:S01]  /*2610*/  LOP3.LUT R11, R14.reuse, 0x4, RZ, 0xc0, !PT ;  /* 0x000000040e0b7812 */ /* 0x040fe200078ec0ff */
[----:B------:R-:W-:Y:S01]  /*2620*/  IMAD.IADD R82, R27, 0x1, R13 ;  /* 0x000000011b527824 */ /* 0x000fe200078e020d */
[C---:B------:R-:W-:Y:S01]  /*2630*/  LOP3.LUT R12, R14.reuse, 0x8, RZ, 0xc0, !PT ;  /* 0x000000080e0c7812 */ /* 0x040fe200078ec0ff */
[----:B------:R-:W-:Y:S01]  /*2640*/  IMAD.IADD R77, R61, 0x1, R75 ;  /* 0x000000013d4d7824 */ /* 0x000fe200078e024b */
[C---:B------:R-:W-:Y:S01]  /*2650*/  LOP3.LUT R13, R14.reuse, 0x10, RZ, 0xc0, !PT ;  /* 0x000000100e0d7812 */ /* 0x040fe200078ec0ff */
[----:B------:R-:W-:Y:S01]  /*2660*/  VIADD R105, R29, 0x8 ;  /* 0x000000081d697836 */ /* 0x000fe20000000000 */
[----:B------:R-:W-:Y:S01]  /*2670*/  SHF.R.S32.HI R92, RZ, 0x1f, R7 ;  /* 0x0000001fff5c7819 */ /* 0x000fe20000011407 */
[----:B------:R-:W-:Y:S01]  /*2680*/  IMAD.SHL.U32 R103, R101, 0x2, RZ ;  /* 0x0000000265677824 */ /* 0x000fe200078e00ff */
[----:B------:R-:W-:Y:S01]  /*2690*/  SHF.R.S32.HI R87, RZ, 0x1f, R8 ;  /* 0x0000001fff577819 */ /* 0x000fe20000011408 */
[----:B------:R-:W-:Y:S01]  /*26a0*/  IMAD.IADD R83, R65, 0x1, R83 ;  /* 0x0000000141537824 */ /* 0x000fe200078e0253 */
[----:B------:R-:W-:Y:S01]  /*26b0*/  LOP3.LUT R14, R14, 0x20, RZ, 0xc0, !PT ;  /* 0x000000200e0e7812 */ /* 0x000fe200078ec0ff */
[----:B------:R-:W-:-:S02]  /*26c0*/  IMAD.IADD R84, R71, 0x1, R15 ;  /* 0x0000000147547824 */ /* 0x000fc400078e020f */
[----:B------:R-:W-:Y:S02]  /*26d0*/  IMAD.IADD R75, R75, 0x1, R63 ;  /* 0x000000014b4b7824 */ /* 0x000fe400078e023f */
[----:B------:R-:W-:Y:S02]  /*26e0*/  IMAD.IADD R76, R67, 0x1, R19 ;  /* 0x00000001434c7824 */ /* 0x000fe400078e0213 */
[----:B------:R-:W-:Y:S01]  /*26f0*/  IMAD.IADD R74, R19, 0x1, R69 ;  /* 0x00000001134a7824 */ /* 0x000fe200078e0245 */
[----:B------:R-:W-:Y:S01]  /*2700*/  @!P6 BAR.SYNC.DEFER_BLOCKING 0x9, 0x100 ;  /* 0x024400000000eb1d */ /* 0x000fe20000010000 */
[----:B--2---:R-:W-:-:S13]  /*2710*/  LOP3.LUT P3, RZ, R31, 0x2, RZ, 0xc0, !PT ;  /* 0x000000021fff7812 */ /* 0x004fda000786c0ff */
[----:B------:R-:W-:-:S05]  /*2720*/  @P3 LOP3.LUT R30, R30, 0x2, RZ, 0xfc, !PT ;  /* 0x000000021e1e3812 */ /* 0x000fca00078efcff */
[----:B------:R0:W-:Y:S02]  /*2730*/  STL [R1], R30 ;  /* 0x0000001e01007387 */ /* 0x0001e40000100800 */
.L_x_1918:
[----:B--2---:R-:W2:Y:S01]  /*2740*/  LDL R15, [R1] ;  /* 0x00000000010f7983 */ /* 0x004ea20000100800 */
[----:B-1----:R-:W1:Y:S03]  /*2750*/  LDC.64 R88, c[0x0][0x2d8] ;  /* 0x0000b600ff587b82 */ /* 0x002e660000000a00 */
[----:B---3--:R-:W3:Y:S01]  /*2760*/  LDL R19, [R1+0x50] ;  /* 0x0000500001137983 */ /* 0x008ee20000100800 */
[----:B------:R-:W-:Y:S01]  /*2770*/  VIADD R17, R17, 0xffffffff ;  /* 0xffffffff11117836 */ /* 0x000fe20000000000 */
[----:B------:R-:W-:Y:S05]  /*2780*/  YIELD ;  /* 0x0000000000007946 */ /* 0x000fea0003800000 */
[----:B------:R-:W4:Y:S01]  /*2790*/  LDC R99, c[0x0][0x3d4] ;  /* 0x0000f500ff637b82 */ /* 0x000f220000000800 */
[----:B0-----:R-:W-:Y:S01]  /*27a0*/  SHF.R.S32.HI R30, RZ, 0x1f, R17 ;  /* 0x0000001fff1e7819 */ /* 0x001fe20000011411 */
[----:B------:R-:W-:Y:S01]  /*27b0*/  IMAD.WIDE.U32 R56, R26, R17, RZ ;  /* 0x000000111a387225 */ /* 0x000fe200078e00ff */
[----:B------:R-:W-:Y:S01]  /*27c0*/  BSSY B0, `(.L_x_1863) ;  /* 0x000041e000007945 */ /* 0x000fe20003800000 */
[----:B--2---:R-:W-:-:S02]  /*27d0*/  LOP3.LUT P4, RZ, R15, 0x2, RZ, 0xc0, !PT ;  /* 0x000000020fff7812 */ /* 0x004fc4000788c0ff */
[----:B------:R-:W-:Y:S02]  /*27e0*/  IMAD R15, R82, R17, RZ ;  /* 0x00000011520f7224 */ /* 0x000fe400078e02ff */
[----:B---3--:R-:W-:Y:S02]  /*27f0*/  IMAD R79, R145, 0x3600, R19 ;  /* 0x00003600914f7824 */ /* 0x008fe400078e0213 */
[----:B------:R-:W-:Y:S01]  /*2800*/  IMAD R91, R30, R26, R15 ;  /* 0x0000001a1e5b7224 */ /* 0x000fe200078e020f */
[----:B------:R-:W-:Y:S01]  /*2810*/  IADD3 R15, P2, R81, R56, RZ ;  /* 0x00000038510f7210 */ /* 0x000fe20007f5e0ff */
[----:B------:R-:W-:Y:S02]  /*2820*/  VIADD R19, R79, 0x10 ;  /* 0x000000104f137836 */ /* 0x000fe40000000000 */
[----:B------:R-:W-:Y:S01]  /*2830*/  IMAD.IADD R91, R57, 0x1, R91 ;  /* 0x00000001395b7824 */ /* 0x000fe200078e025b */
[----:B-1----:R-:W-:Y:S02]  /*2840*/  LEA R32, P3, R15, R88, 0x1 ;  /* 0x000000580f207211 */ /* 0x002fe400078608ff */
[----:B------:R-:W-:-:S02]  /*2850*/  @P4 VIADD R19, R79, 0xfffffff0 ;  /* 0xfffffff04f134836 */ /* 0x000fc40000000000 */
[----:B------:R-:W-:Y:S01]  /*2860*/  IMAD.X R28, R91, 0x1, R80, P2 ;  /* 0x000000015b1c7824 */ /* 0x000fe200010e0650 */
[----:B------:R-:W-:Y:S01]  /*2870*/  ISETP.GT.AND P2, PT, R17, R16, PT ;  /* 0x000000101100720c */ /* 0x000fe20003f44270 */
[--C-:B------:R-:W-:Y:S02]  /*2880*/  IMAD R79, R79, 0x2, R18.reuse ;  /* 0x000000024f4f7824 */ /* 0x100fe400078e0212 */
[----:B------:R-:W-:Y:S01]  /*2890*/  IMAD R19, R19, 0x2, R18 ;  /* 0x0000000213137824 */ /* 0x000fe200078e0212 */
[----:B------:R-:W-:Y:S02]  /*28a0*/  LEA.HI.X R33, R15, R89, R28, 0x1, P3 ;  /* 0x000000590f217211 */ /* 0x000fe400018f0c1c */
[----:B----4-:R-:W-:-:S13]  /*28b0*/  ISETP.GE.AND P3, PT, R99, 0x1, PT ;  /* 0x000000016300780c */ /* 0x010fda0003f66270 */
        /* <DEDUP_REMOVED lines=33> */
[----:B------:R-:W-:Y:S01]  /*2ad0*/  ULDC.64 UR6, c[0x0][0x208] ;  /* 0x0000820000067ab9 */ /* 0x000fe20000000a00 */
        /* <DEDUP_REMOVED lines=41> */
.L_x_1867:
[----:B------:R-:W-:Y:S05]  /*2d70*/  BSYNC B1 ;  /* 0x0000000000017941 */ /* 0x000fea0003800000 */
.L_x_1866:
[----:B-----5:R-:W-:Y:S01]  /*2d80*/  IMAD.MOV.U32 R15, RZ, RZ, R34 ;  /* 0x000000ffff0f7224 */ /* 0x020fe200078e0022 */
[----:B------:R-:W-:Y:S01]  /*2d90*/  ULOP3.LUT UR4, UR60, 0x1, URZ, 0xfc, !UPT ;  /* 0x000000013c047892 */ /* 0x000fe2000f8efc3f */
        /* <DEDUP_REMOVED lines=18> */
[----:B------:R-:W-:Y:S01]  /*2ec0*/  UISETP.NE.AND UP0, UPT, UR4, 0x3, UPT ;  /* 0x000000030400788c */ /* 0x000fe2000bf05270 */
        /* <DEDUP_REMOVED lines=9> */
[----:B------:R-:W-:-:S02]  /*2f60*/  PLOP3.LUT P3, PT, PT, PT, UP0, 0x80, 0x0 ;  /* 0x000000000000781c */ /* 0x000fc40003f6f008 */
        /* <DEDUP_REMOVED lines=19> */
[----:B------:R-:W-:Y:S01]  /*30a0*/  PRMT R90, R30, 0x7610, R90 ;  /* 0x000076101e5a7816 */ /* 0x000fe2000000005a */
[----:B------:R-:W-:Y:S06]  /*30b0*/  @!P3 BRA `(.L_x_1868) ;  /* 0x000000000004b947 */ /* 0x000fec0003800000 */
[----:B------:R-:W-:Y:S01]  /*30c0*/  BPT.TRAP 0x1 ;  /* 0x000000040000795c */ /* 0x000fe20000300000 */
.L_x_1868:
[----:B------:R-:W2:Y:S01]  /*30d0*/  LDL R28, [R1+0x24] ;  /* 0x00002400011c7983 */ /* 0x000ea20000100800 */
[----:B------:R-:W-:Y:S01]  /*30e0*/  IMAD R15, R145, 0x8, R22 ;  /* 0x00000008910f7824 */ /* 0x000fe200078e0216 */
[----:B------:R-:W-:Y:S01]  /*30f0*/  BSSY B1, `(.L_x_1869) ;  /* 0x0000004000017945 */ /* 0x000fe20003800000 */
[----:B--2---:R-:W-:-:S04]  /*3100*/  SHF.L.U32 R86, R28, 0x1f, RZ ;  /* 0x0000001f1c567819 */ /* 0x004fc800000006ff */
[----:B------:R-:W0:Y:S02]  /*3110*/  SYNCS.PHASECHK.TRANS64.TRYWAIT P5, [R15+URZ+0x31c90], R86 ;  /* 0x031c90560f0075a7 */ /* 0x000e2400080a017f */
[----:B0-----:R-:W-:Y:S05]  /*3120*/  @!P5 BRA `(.L_x_1870) ;  /* 0x000001e40054d947 */ /* 0x001fea0003800000 */
.L_x_2111:
[----:B------:R-:W-:Y:S05]  /*3130*/  BSYNC B1 ;  /* 0x0000000000017941 */ /* 0x000fea0003800000 */
.L_x_1869:
        /* <DEDUP_REMOVED lines=8> */
[----:B------:R-:W-:Y:S01]  /*31c0*/  SHF.R.U64 R52, R58, 0x10, R59 ;  /* 0x000000103a347819 */ /* 0x000fe2000000123b */
[C---:B--2---:R-:W-:Y:S01]  /*31d0*/  IMAD.U32 R58, R29.reuse, 0x10000, RZ ;  /* 0x000100001d3a7824 */ /* 0x044fe200078e00ff */
[----:B------:R-:W-:Y:S02]  /*31e0*/  SHF.R.U64 R53, R88, 0x10, R89 ;  /* 0x0000001058357819 */ /* 0x000fe40000001259 */
[C---:B------:R-:W-:Y:S02]  /*31f0*/  PRMT R52, R54.reuse, 0x5432, R52 ;  /* 0x0000543236347816 */ /* 0x040fe40000000034 */
[----:B------:R-:W-:Y:S02]  /*3200*/  PRMT R53, R54, 0x5410, R53 ;  /* 0x0000541036357816 */ /* 0x000fe40000000035 */
[----:B------:R-:W-:Y:S02]  /*3210*/  LOP3.LUT R88, R29, 0xffff0000, RZ, 0xc0, !PT ;  /* 0xffff00001d587812 */ /* 0x000fe400078ec0ff */
[C---:B------:R-:W-:Y:S01]  /*3220*/  LOP3.LUT R54, R53.reuse, 0xffff0000, RZ, 0xc0, !PT ;  /* 0xffff000035367812 */ /* 0x040fe200078ec0ff */
[----:B------:R-:W-:Y:S01]  /*3230*/  IMAD.U32 R53, R53, 0x10000, RZ ;  /* 0x0001000035357824 */ /* 0x000fe200078e00ff */
[----:B------:R-:W-:-:S02]  /*3240*/  LOP3.LUT R55, R52, 0xffff0000, RZ, 0xc0, !PT ;  /* 0xffff000034377812 */ /* 0x000fc400078ec0ff */
[----:B------:R-:W-:Y:S01]  /*3250*/  SHF.R.U32.HI R59, RZ, 0x10, R59 ;  /* 0x00000010ff3b7819 */ /* 0x000fe2000001163b */
[CC--:B------:R-:W-:Y:S02]  /*3260*/  FMUL.FTZ R29, R88.reuse, R54.reuse ;  /* 0x00000036581d7220 */ /* 0x0c0fe40000410000 */
[-C--:B------:R-:W-:Y:S01]  /*3270*/  FMUL.FTZ R91, R88, R55.reuse ;  /* 0x00000037585b7220 */ /* 0x080fe20000410000 */
[----:B------:R-:W-:Y:S01]  /*3280*/  SHF.R.U32.HI R88, RZ, 0x10, R89 ;  /* 0x00000010ff587819 */ /* 0x000fe20000011659 */
[----:B------:R-:W-:Y:S01]  /*3290*/  FFMA.FTZ R29, R58, R55, -R29 ;  /* 0x000000373a1d7223 */ /* 0x000fe2000001081d */
[----:B------:R-:W-:Y:S01]  /*32a0*/  LOP3.LUT R89, R30, 0xffff0000, RZ, 0xc0, !PT ;  /* 0xffff00001e597812 */ /* 0x000fe200078ec0ff */
        /* <DEDUP_REMOVED lines=8> */
[----:B------:R-:W-:Y:S01]  /*3330*/  IMAD.U32 R120, R91, 0x10000, RZ ;  /* 0x000100005b787824 */ /* 0x000fe200078e00ff */
[----:B------:R-:W-:Y:S01]  /*3340*/  F2FP.BF16.F32.PACK_AB R29, R54, R29 ;  /* 0x0000001d361d723e */ /* 0x000fe200000010ff */
[----:B------:R-:W-:Y:S01]  /*3350*/  FMUL.FTZ R122, R89, R88 ;  /* 0x00000058597a7220 */ /* 0x000fe20000410000 */
[----:B------:R-:W-:-:S02]  /*3360*/  IMAD.U32 R31, R31, 0x10000, RZ ;  /* 0x000100001f1f7824 */ /* 0x000fc400078e00ff */
[-C--:B------:R-:W-:Y:S01]  /*3370*/  FMUL.FTZ R106, R89, R120.reuse ;  /* 0x00000078596a7220 */ /* 0x080fe20000410000 */
[----:B------:R-:W-:Y:S01]  /*3380*/  LOP3.LUT R89, R90, 0xffff0000, RZ, 0xc0, !PT ;  /* 0xffff00005a597812 */ /* 0x000fe200078ec0ff */
[----:B------:R-:W-:Y:S01]  /*3390*/  FFMA.FTZ R59, R55, R120, -R122 ;  /* 0x00000078373b7223 */ /* 0x000fe2000001087a */
[----:B------:R-:W-:Y:S01]  /*33a0*/  LOP3.LUT R90, R91, 0xffff0000, RZ, 0xc0, !PT ;  /* 0xffff00005b5a7812 */ /* 0x000fe200078ec0ff */
[----:B------:R-:W-:Y:S02]  /*33b0*/  IMAD.U32 R91, R52, 0x10000, RZ ;  /* 0x00010000345b7824 */ /* 0x000fe400078e00ff */
[----:B------:R-:W-:Y:S01]  /*33c0*/  FFMA.FTZ R106, R55, R88, R106 ;  /* 0x00000058376a7223 */ /* 0x000fe2000001006a */
[----:B------:R-:W-:Y:S01]  /*33d0*/  FMUL.FTZ R52, R30, R89 ;  /* 0x000000591e347220 */ /* 0x000fe20000410000 */
[----:B------:R-:W-:Y:S01]  /*33e0*/  FMUL.FTZ R55, R28, R53 ;  /* 0x000000351c377220 */ /* 0x000fe20000410000 */
[-C--:B------:R-:W-:Y:S01]  /*33f0*/  FMUL.FTZ R30, R30, R90.reuse ;  /* 0x0000005a1e1e7220 */ /* 0x080fe20000410000 */
[-C--:B------:R-:W-:Y:S01]  /*3400*/  FMUL.FTZ R28, R28, R91.reuse ;  /* 0x0000005b1c1c7220 */ /* 0x080fe20000410000 */
[C---:B------:R-:W-:Y:S01]  /*3410*/  FFMA.FTZ R52, R31.reuse, R90, -R52 ;  /* 0x0000005a1f347223 */ /* 0x040fe20000010834 */
[C---:B------:R-:W-:Y:S01]  /*3420*/  FFMA.FTZ R55, R58.reuse, R91, -R55 ;  /* 0x0000005b3a377223 */ /* 0x040fe20000010837 */
[----:B------:R-:W-:Y:S01]  /*3430*/  FFMA.FTZ R31, R31, R89, R30 ;  /* 0x000000591f1f7223 */ /* 0x000fe2000001001e */
[----:B------:R-:W-:Y:S01]  /*3440*/  FFMA.FTZ R28, R58, R53, R28 ;  /* 0x000000353a1c7223 */ /* 0x000fe2000001001c */
[----:B------:R-:W-:-:S03]  /*3450*/  F2FP.BF16.F32.PACK_AB R30, R106, R59 ;  /* 0x0000003b6a1e723e */ /* 0x000fc600000010ff */
[----:B------:R-:W-:Y:S02]  /*3460*/  F2FP.BF16.F32.PACK_AB R31, R31, R52 ;  /* 0x000000341f1f723e */ /* 0x000fe400000010ff */
[----:B------:R-:W-:-:S07]  /*3470*/  F2FP.BF16.F32.PACK_AB R28, R28, R55 ;  /* 0x000000371c1c723e */ /* 0x000fce00000010ff */
.L_x_1875:
[----:B------:R-:W-:Y:S05]  /*3480*/  BSYNC B2 ;  /* 0x0000000000027941 */ /* 0x000fea0003800000 */
.L_x_1874:
[----:B------:R-:W-:Y:S02]  /*3490*/  ULDC.64 UR4, c[0x0][0x208] ;  /* 0x0000820000047ab9 */ /* 0x000fe40000000a00 */
[----:B--2---:R1:W-:Y:S03]  /*34a0*/  STG.E.128 desc[UR4][R32.64], R28 ;  /* 0x0000001c20007986 */ /* 0x0043e6000c101d04 */
.L_x_1873:
[----:B------:R-:W-:Y:S05]  /*34b0*/  BSYNC B1 ;  /* 0x0000000000017941 */ /* 0x000fea0003800000 */
.L_x_1872:
        /* <DEDUP_REMOVED lines=9> */
[----:B------:R-:W-:Y:S01]  /*3550*/  SHF.R.U64 R53, R50, 0x10, R51 ;  /* 0x0000001032357819 */ /* 0x000fe20000001233 */
[----:B--2---:R-:W-:Y:S01]  /*3560*/  IMAD.U32 R50, R30, 0x10000, RZ ;  /* 0x000100001e327824 */ /* 0x004fe200078e00ff */
[----:B------:R-:W-:Y:S02]  /*3570*/  PRMT R126, R126, 0x5410, R55 ;  /* 0x000054107e7e7816 */ /* 0x000fe40000000037 */
[----:B------:R-:W-:Y:S02]  /*3580*/  SHF.R.U32.HI R56, RZ, 0x10, R57 ;  /* 0x00000010ff387819 */ /* 0x000fe40000011639 */
[----:B------:R-:W-:Y:S02]  /*3590*/  PRMT R52, R108, 0x5432, R53 ;  /* 0x000054326c347816 */ /* 0x000fe40000000035 */
[----:B------:R-:W-:-:S02]  /*35a0*/  SHF.R.U32.HI R54, RZ, 0x10, R51 ;  /* 0x00000010ff367819 */ /* 0x000fc40000011633 */
[----:B------:R-:W-:Y:S02]  /*35b0*/  LOP3.LUT R58, R29, 0xffff0000, RZ, 0xc0, !PT ;  /* 0xffff00001d3a7812 */ /* 0x000fe400078ec0ff */
[C---:B------:R-:W-:Y:S01]  /*35c0*/  LOP3.LUT R59, R126.reuse, 0xffff0000, RZ, 0xc0, !PT ;  /* 0xffff00007e3b7812 */ /* 0x040fe200078ec0ff */
[----:B------:R-:W-:Y:S01]  /*35d0*/  IMAD.U32 R126, R126, 0x10000, RZ ;  /* 0x000100007e7e7824 */ /* 0x000fe200078e00ff */
[----:B------:R-:W-:Y:S01]  /*35e0*/  PRMT R125, R125, 0x5410, R56 ;  /* 0x000054107d7d7816 */ /* 0x000fe20000000038 */
[----:B------:R-:W-:Y:S01]  /*35f0*/  IMAD.U32 R56, R29, 0x10000, RZ ;  /* 0x000100001d387824 */ /* 0x000fe200078e00ff */
[----:B------:R-:W-:Y:S01]  /*3600*/  LOP3.LUT R55, R52, 0xffff0000, RZ, 0xc0, !PT ;  /* 0xffff000034377812 */ /* 0x000fe200078ec0ff */
[----:B------:R-:W-:Y:S01]  /*3610*/  FMUL.FTZ R89, R58, R59 ;  /* 0x0000003b3a597220 */ /* 0x000fe20000410000 */
[----:B------:R-:W-:Y:S01]  /*3620*/  PRMT R53, R107, 0x5432, R54 ;  /* 0x000054326b357816 */ /* 0x000fe20000000036 */
[----:B------:R-:W-:Y:S01]  /*3630*/  IMAD.U32 R54, R125, 0x10000, RZ ;  /* 0x000100007d367824 */ /* 0x000fe200078e00ff */
[----:B------:R-:W-:Y:S01]  /*3640*/  LOP3.LUT R51, R30, 0xffff0000, RZ, 0xc0, !PT ;  /* 0xffff00001e337812 */ /* 0x000fe200078ec0ff */
[-C--:B------:R-:W-:Y:S01]  /*3650*/  FMUL.FTZ R58, R58, R55.reuse ;  /* 0x000000373a3a7220 */ /* 0x080fe20000410000 */
[C---:B------:R-:W-:Y:S01]  /*3660*/  FFMA.FTZ R55, R56.reuse, R55, -R89 ;  /* 0x0000003738377223 */ /* 0x040fe20000010859 */
[----:B------:R-:W-:Y:S01]  /*3670*/  IMAD.U32 R57, R53, 0x10000, RZ ;  /* 0x0001000035397824 */ /* 0x000fe200078e00ff */
[----:B------:R-:W-:Y:S01]  /*3680*/  LOP3.LUT R30, R31, 0xffff0000, RZ, 0xc0, !PT ;  /* 0xffff00001f1e7812 */ /* 0x000fe200078ec0ff */
[----:B------:R-:W-:Y:S01]  /*3690*/  FMUL.FTZ R91, R51, R54 ;  /* 0x00000036335b7220 */ /* 0x000fe20000410000 */
[----:B------:R-:W-:Y:S01]  /*36a0*/  FFMA.FTZ R56, R56, R59, R58 ;  /* 0x0000003b38387223 */ /* 0x000fe2000001003a */
[----:B------:R-:W-:-:S02]  /*36b0*/  IMAD.U32 R29, R28, 0x10000, RZ ;  /* 0x000100001c1d7824 */ /* 0x000fc400078e00ff */
        /* <DEDUP_REMOVED lines=21> */
.L_x_1879:
[----:B------:R-:W-:Y:S05]  /*3810*/  BSYNC B2 ;  /* 0x0000000000027941 */ /* 0x000fea0003800000 */
.L_x_1878:
[----:B------:R-:W-:Y:S02]  /*3820*/  ULDC.64 UR4, c[0x0][0x208] ;  /* 0x0000820000047ab9 */ /* 0x000fe40000000a00 */
[----:B--2---:R2:W-:Y:S03]  /*3830*/  STG.E.128 desc[UR4][R32.64+0x20], R28 ;  /* 0x0000201c20007986 */ /* 0x0045e6000c101d04 */
.L_x_1877:
[----:B------:R-:W-:Y:S05]  /*3840*/  BSYNC B1 ;  /* 0x0000000000017941 */ /* 0x000fea0003800000 */
.L_x_1876:
        /* <DEDUP_REMOVED lines=19> */
[----:B------:R-:W-:Y:S01]  /*3980*/  IMAD.U32 R51, R119, 0x10000, RZ ;  /* 0x0001000077337824 */ /* 0x000fe200078e00ff */
[----:B------:R-:W-:Y:S01]  /*3990*/  LOP3.LUT R52, R123, 0xffff0000, RZ, 0xc0, !PT ;  /* 0xffff00007b347812 */ /* 0x000fe200078ec0ff */
[----:B------:R-:W-:Y:S01]  /*39a0*/  IMAD.U32 R53, R124, 0x10000, RZ ;  /* 0x000100007c357824 */ /* 0x000fe200078e00ff */
[----:B------:R-:W-:Y:S01]  /*39b0*/  LOP3.LUT R50, R121, 0xffff0000, RZ, 0xc0, !PT ;  /* 0xffff000079327812 */ /* 0x000fe200078ec0ff */
[----:B------:R-:W-:Y:S01]  /*39c0*/  IMAD.U32 R29, R28, 0x10000, RZ ;  /* 0x000100001c1d7824 */ /* 0x000fe200078e00ff */
[----:B------:R-:W-:Y:S01]  /*39d0*/  LOP3.LUT R48, R30, 0xffff0000, RZ, 0xc0, !PT ;  /* 0xffff00001e307812 */ /* 0x000fe200078ec0ff */
[----:B------:R-:W-:Y:S01]  /*39e0*/  FMUL.FTZ R54, R47, R52 ;  /* 0x000000342f367220 */ /* 0x000fe20000410000 */
[----:B------:R-:W-:Y:S01]  /*39f0*/  LOP3.LUT R30, R31, 0xffff0000, RZ, 0xc0, !PT ;  /* 0xffff00001f1e7812 */ /* 0x000fe200078ec0ff */
[-C--:B------:R-:W-:Y:S01]  /*3a00*/  FMUL.FTZ R55, R47, R50.reuse ;  /* 0x000000322f377220 */ /* 0x080fe20000410000 */
[----:B------:R-:W-:Y:S01]  /*3a10*/  LOP3.LUT R47, R28, 0xffff0000, RZ, 0xc0, !PT ;  /* 0xffff00001c2f7812 */ /* 0x000fe200078ec0ff */
[----:B------:R-:W-:Y:S01]  /*3a20*/  FMUL.FTZ R57, R48, R53 ;  /* 0x0000003530397220 */ /* 0x000fe20000410000 */
[C---:B------:R-:W-:Y:S01]  /*3a30*/  FFMA.FTZ R28, R49.reuse, R50, -R54 ;  /* 0x00000032311c7223 */ /* 0x040fe20000010836 */
[----:B------:R-:W-:Y:S01]  /*3a40*/  LOP3.LUT R124, R124, 0xffff0000, RZ, 0xc0, !PT ;  /* 0xffff00007c7c7812 */ /* 0x000fe200078ec0ff */
[----:B------:R-:W-:Y:S01]  /*3a50*/  FFMA.FTZ R49, R49, R52, R55 ;  /* 0x0000003431317223 */ /* 0x000fe20000010037 */
[----:B------:R-:W-:Y:S01]  /*3a60*/  LOP3.LUT R119, R119, 0xffff0000, RZ, 0xc0, !PT ;  /* 0xffff000077777812 */ /* 0x000fe200078ec0ff */
[----:B------:R-:W-:Y:S01]  /*3a70*/  FMUL.FTZ R55, R48, R51 ;  /* 0x0000003330377220 */ /* 0x000fe20000410000 */
[----:B------:R-:W-:-:S02]  /*3a80*/  IMAD.U32 R50, R123, 0x10000, RZ ;  /* 0x000100007b327824 */ /* 0x000fc400078e00ff */
[----:B------:R-:W-:Y:S01]  /*3a90*/  FFMA.FTZ R57, R46, R51, -R57 ;  /* 0x000000332e397223 */ /* 0x000fe20000010839 */
[----:B------:R-:W-:Y:S02]  /*3aa0*/  IMAD.U32 R48, R121, 0x10000, RZ ;  /* 0x0001000079307824 */ /* 0x000fe400078e00ff */
[C---:B------:R-:W-:Y:S01]  /*3ab0*/  FMUL.FTZ R52, R30.reuse, R124 ;  /* 0x0000007c1e347220 */ /* 0x040fe20000410000 */
[----:B------:R-:W-:Y:S01]  /*3ac0*/  FMUL.FTZ R51, R30, R119 ;  /* 0x000000771e337220 */ /* 0x000fe20000410000 */
[C---:B------:R-:W-:Y:S01]  /*3ad0*/  FMUL.FTZ R30, R47.reuse, R50 ;  /* 0x000000322f1e7220 */ /* 0x040fe20000410000 */
[----:B------:R-:W-:Y:S01]  /*3ae0*/  FFMA.FTZ R46, R46, R53, R55 ;  /* 0x000000352e2e7223 */ /* 0x000fe20000010037 */
[-C--:B------:R-:W-:Y:S01]  /*3af0*/  FMUL.FTZ R47, R47, R48.reuse ;  /* 0x000000302f2f7220 */ /* 0x080fe20000410000 */
[----:B------:R-:W-:Y:S02]  /*3b00*/  IMAD.U32 R31, R31, 0x10000, RZ ;  /* 0x000100001f1f7824 */ /* 0x000fe400078e00ff */
        /* <DEDUP_REMOVED lines=9> */
.L_x_1883:
[----:B------:R-:W-:Y:S05]  /*3ba0*/  BSYNC B2 ;  /* 0x0000000000027941 */ /* 0x000fea0003800000 */
.L_x_1882:
[----:B------:R-:W-:Y:S02]  /*3bb0*/  ULDC.64 UR4, c[0x0][0x208] ;  /* 0x0000820000047ab9 */ /* 0x000fe40000000a00 */
[----:B--2---:R3:W-:Y:S03]  /*3bc0*/  STG.E.128 desc[UR4][R32.64+0x40], R28 ;  /* 0x0000401c20007986 */ /* 0x0047e6000c101d04 */
.L_x_1881:
[----:B------:R-:W-:Y:S05]  /*3bd0*/  BSYNC B1 ;  /* 0x0000000000017941 */ /* 0x000fea0003800000 */
.L_x_1880:
        /* <DEDUP_REMOVED lines=53> */
.L_x_1887:
[----:B------:R-:W-:Y:S05]  /*3f30*/  BSYNC B2 ;  /* 0x0000000000027941 */ /* 0x000fea0003800000 */
.L_x_1886:
[----:B------:R-:W-:Y:S02]  /*3f40*/  ULDC.64 UR4, c[0x0][0x208] ;  /* 0x0000820000047ab9 */ /* 0x000fe40000000a00 */
[----:B--2---:R4:W-:Y:S03]  /*3f50*/  STG.E.128 desc[UR4][R32.64+0x60], R28 ;  /* 0x0000601c20007986 */ /* 0x0049e6000c101d04 */
.L_x_1885:
[----:B------:R-:W-:Y:S05]  /*3f60*/  BSYNC B1 ;  /* 0x0000000000017941 */ /* 0x000fea0003800000 */
.L_x_1884:
        /* <DEDUP_REMOVED lines=54> */
.L_x_1891:
[----:B------:R-:W-:Y:S05]  /*42d0*/  BSYNC B2 ;  /* 0x0000000000027941 */ /* 0x000fea0003800000 */
.L_x_1890:
[----:B------:R-:W-:Y:S02]  /*42e0*/  ULDC.64 UR4, c[0x0][0x208] ;  /* 0x0000820000047ab9 */ /* 0x000fe40000000a00 */
[----:B--2---:R1:W-:Y:S03]  /*42f0*/  STG.E.128 desc[UR4][R32.64+0x80], R28 ;  /* 0x0000801c20007986 */ /* 0x0043e6000c101d04 */
.L_x_1889:
[----:B------:R-:W-:Y:S05]  /*4300*/  BSYNC B1 ;  /* 0x0000000000017941 */ /* 0x000fea0003800000 */
.L_x_1888:
[----:B------:R-:W-:-:S13]  /*4310*/  ISETP.NE.AND P4, PT, R14, RZ, PT ;  /* 0x000000ff0e00720c */ /* 0x000fda0003f85270 */
        /* <DEDUP_REMOVED lines=52> */
.L_x_1893:
[----:B------:R-:W-:Y:S05]  /*4660*/  BSYNC B1 ;  /* 0x0000000000017941 */ /* 0x000fea0003800000 */
.L_x_1892:
[----:B------:R-:W-:Y:S02]  /*4670*/  ULDC.64 UR4, c[0x0][0x208] ;  /* 0x0000820000047ab9 */ /* 0x000fe40000000a00 */
[----:B--2---:R1:W-:Y:S01]  /*4680*/  STG.E.128 desc[UR4][R32.64+0xa0], R28 ;  /* 0x0000a01c20007986 */ /* 0x0043e2000c101d04 */
[----:B------:R-:W-:Y:S05]  /*4690*/  BRA `(.L_x_1871) ;  /* 0x0000002000c07947 */ /* 0x000fea0003800000 */
.L_x_1865:
        /* <DEDUP_REMOVED lines=22> */
[----:B------:R-:W-:Y:S01]  /*4800*/  CS2R R48, SRZ ;  /* 0x0000000000307805 */ /* 0x000fe2000001ff00 */
[----:B------:R-:W-:-:S02]  /*4810*/  ULDC.64 UR6, c[0x0][0x208] ;  /* 0x0000820000067ab9 */ /* 0x000fc40000000a00 */
        /* <DEDUP_REMOVED lines=25> */
.L_x_1895:
[----:B------:R-:W-:Y:S05]  /*49b0*/  BSYNC B1 ;  /* 0x0000000000017941 */ /* 0x000fea0003800000 */
.L_x_1894:
        /* <DEDUP_REMOVED lines=53> */
.L_x_1896:
[----:B------:R-:W2:Y:S01]  /*4d10*/  LDL R52, [R1+0x24] ;  /* 0x0000240001347983 */ /* 0x000ea20000100800 */
[----:B------:R-:W-:Y:S01]  /*4d20*/  IMAD R15, R145, 0x8, R22 ;  /* 0x00000008910f7824 */ /* 0x000fe200078e0216 */
[----:B------:R-:W-:Y:S01]  /*4d30*/  BSSY B1, `(.L_x_1897) ;  /* 0x0000004000017945 */ /* 0x000fe20003800000 */
[----:B--2---:R-:W-:-:S04]  /*4d40*/  SHF.L.U32 R86, R52, 0x1f, RZ ;  /* 0x0000001f34567819 */ /* 0x004fc800000006ff */
[----:B------:R-:W0:Y:S02]  /*4d50*/  SYNCS.PHASECHK.TRANS64.TRYWAIT P5, [R15+URZ+0x31c90], R86 ;  /* 0x031c90560f0075a7 */ /* 0x000e2400080a017f */
[----:B0-----:R-:W-:Y:S05]  /*4d60*/  @!P5 BRA `(.L_x_1898) ;  /* 0x000001c80058d947 */ /* 0x001fea0003800000 */
.L_x_2112:
[----:B------:R-:W-:Y:S05]  /*4d70*/  BSYNC B1 ;  /* 0x0000000000017941 */ /* 0x000fea0003800000 */
.L_x_1897:
        /* <DEDUP_REMOVED lines=38> */
[----:B------:R-:W-:Y:S02]  /*4fe0*/  SHF.R.U64 R110, R36, 0x10, R37 ;  /* 0x00000010246e7819 */ /* 0x000fe40000001225 */
[----:B------:R-:W-:Y:S02]  /*4ff0*/  SHF.R.U64 R36, R38, 0x10, R39 ;  /* 0x0000001026247819 */ /* 0x000fe40000001227 */
[----:B------:R-:W-:Y:S02]  /*5000*/  SHF.R.U32.HI R38, RZ, 0x10, R49 ;  /* 0x00000010ff267819 */ /* 0x000fe40000011631 */
[----:B------:R-:W-:Y:S02]  /*5010*/  SHF.R.U32.HI R116, RZ, 0x10, R37 ;  /* 0x00000010ff747819 */ /* 0x000fe40000011625 */
[----:B------:R-:W-:Y:S02]  /*5020*/  SHF.R.U64 R112, R48, 0x10, R49 ;  /* 0x0000001030707819 */ /* 0x000fe40000001231 */
[----:B------:R-:W-:-:S02]  /*5030*/  PRMT R48, R120, 0x5432, R38 ;  /* 0x0000543278307816 */ /* 0x000fc40000000026 */
[----:B------:R-:W-:Y:S02]  /*5040*/  PRMT R49, R119, 0x5432, R116 ;  /* 0x0000543277317816 */ /* 0x000fe40000000074 */
[--C-:B------:R-:W-:Y:S01]  /*5050*/  SHF.R.U64 R37, R50, 0x10, R51.reuse ;  /* 0x0000001032257819 */ /* 0x100fe20000001233 */
[----:B------:R-:W-:Y:S01]  /*5060*/  IMAD.U32 R50, R48, 0x10000, RZ ;  /* 0x0001000030327824 */ /* 0x000fe200078e00ff */
[----:B------:R-:W-:Y:S01]  /*5070*/  SHF.R.U32.HI R114, RZ, 0x10, R51 ;  /* 0x00000010ff727819 */ /* 0x000fe20000011633 */
[----:B--2---:R-:W-:Y:S01]  /*5080*/  IMAD.U32 R51, R57, 0x10000, RZ ;  /* 0x0001000039337824 */ /* 0x004fe200078e00ff */
[----:B------:R-:W-:Y:S01]  /*5090*/  SHF.R.U32.HI R111, RZ, 0x10, R39 ;  /* 0x00000010ff6f7819 */ /* 0x000fe20000011627 */
[C---:B------:R-:W-:Y:S01]  /*50a0*/  IMAD.U32 R38, R49.reuse, 0x10000, RZ ;  /* 0x0001000031267824 */ /* 0x040fe200078e00ff */
[----:B------:R-:W-:Y:S01]  /*50b0*/  LOP3.LUT R49, R49, 0xffff0000, RZ, 0xc0, !PT ;  /* 0xffff000031317812 */ /* 0x000fe200078ec0ff */
[----:B-1----:R-:W-:Y:S02]  /*50c0*/  IMAD.U32 R39, R53, 0x10000, RZ ;  /* 0x0001000035277824 */ /* 0x002fe400078e00ff */
[C---:B------:R-:W-:Y:S01]  /*50d0*/  FMUL.FTZ R116, R51.reuse, R50 ;  /* 0x0000003233747220 */ /* 0x040fe20000410000 */
[----:B------:R-:W-:Y:S01]  /*50e0*/  FMUL.FTZ R51, R51, R38 ;  /* 0x0000002633337220 */ /* 0x000fe20000410000 */
[----:B------:R-:W-:Y:S01]  /*50f0*/  PRMT R111, R123, 0x5410, R111 ;  /* 0x000054107b6f7816 */ /* 0x000fe2000000006f */
[----:B------:R-:W-:-:S02]  /*5100*/  IMAD.U32 R123, R59, 0x10000, RZ ;  /* 0x000100003b7b7824 */ /* 0x000fc400078e00ff */
[C---:B------:R-:W-:Y:S01]  /*5110*/  FFMA.FTZ R38, R39.reuse, R38, -R116 ;  /* 0x0000002627267223 */ /* 0x040fe20000010874 */
[----:B------:R-:W-:Y:S01]  /*5120*/  FFMA.FTZ R39, R39, R50, R51 ;  /* 0x0000003227277223 */ /* 0x000fe20000010033 */
[----:B------:R-:W-:Y:S02]  /*5130*/  LOP3.LUT R51, R48, 0xffff0000, RZ, 0xc0, !PT ;  /* 0xffff000030337812 */ /* 0x000fe400078ec0ff */
[----:B------:R-:W-:Y:S01]  /*5140*/  LOP3.LUT R50, R57, 0xffff0000, RZ, 0xc0, !PT ;  /* 0xffff000039327812 */ /* 0x000fe200078ec0ff */
[----:B------:R-:W-:Y:S01]  /*5150*/  IMAD.U32 R57, R55, 0x10000, RZ ;  /* 0x0001000037397824 */ /* 0x000fe200078e00ff */
[----:B------:R-:W-:Y:S02]  /*5160*/  LOP3.LUT R48, R53, 0xffff0000, RZ, 0xc0, !PT ;  /* 0xffff000035307812 */ /* 0x000fe400078ec0ff */
[----:B------:R-:W-:Y:S01]  /*5170*/  PRMT R37, R132, 0x5410, R37 ;  /* 0x0000541084257816 */ /* 0x000fe20000000025 */
[C---:B------:R-:W-:Y:S01]  /*5180*/  FMUL.FTZ R53, R50.reuse, R51 ;  /* 0x0000003332357220 */ /* 0x040fe20000410000 */
[----:B------:R-:W-:Y:S01]  /*5190*/  FMUL.FTZ R50, R50, R49 ;  /* 0x0000003132327220 */ /* 0x000fe20000410000 */
[----:B------:R-:W-:-:S02]  /*51a0*/  PRMT R36, R113, 0x5432, R36 ;  /* 0x0000543271247816 */ /* 0x000fc40000000024 */
[C---:B------:R-:W-:Y:S01]  /*51b0*/  FFMA.FTZ R49, R48.reuse, R49, -R53 ;  /* 0x0000003130317223 */ /* 0x040fe20000010835 */
[----:B------:R-:W-:Y:S01]  /*51c0*/  FFMA.FTZ R48, R48, R51, R50 ;  /* 0x0000003330307223 */ /* 0x000fe20000010032 */
[----:B------:R-:W-:Y:S02]  /*51d0*/  PRMT R50, R117, 0x5432, R110 ;  /* 0x0000543275327816 */ /* 0x000fe4000000006e */
[----:B------:R-:W-:Y:S01]  /*51e0*/  PRMT R110, R115, 0x5432, R114 ;  /* 0x00005432736e7816 */ /* 0x000fe20000000072 */
[----:B------:R-:W-:Y:S01]  /*51f0*/  IMAD.U32 R114, R111, 0x10000, RZ ;  /* 0x000100006f727824 */ /* 0x000fe200078e00ff */
[----:B------:R-:W-:Y:S02]  /*5200*/  PRMT R51, R118, 0x5432, R112 ;  /* 0x0000543276337816 */ /* 0x000fe40000000070 */
[----:B------:R-:W-:Y:S01]  /*5210*/  F2FP.BF16.F32.PACK_AB R38, R49, R38 ;  /* 0x000000263126723e */ /* 0x000fe200000010ff */
        /* <DEDUP_REMOVED lines=9> */
[----:B------:R-:W-:Y:S01]  /*52b0*/  LOP3.LUT R114, R59, 0xffff0000, RZ, 0xc0, !PT ;  /* 0xffff00003b727812 */ /* 0x000fe200078ec0ff */
[----:B------:R-:W-:Y:S01]  /*52c0*/  IMAD.U32 R59, R50, 0x10000, RZ ;  /* 0x00010000323b7824 */ /* 0x000fe200078e00ff */
[----:B------:R-:W-:Y:S02]  /*52d0*/  LOP3.LUT R112, R55, 0xffff0000, RZ, 0xc0, !PT ;  /* 0xffff000037707812 */ /* 0x000fe400078ec0ff */
[----:B------:R-:W-:Y:S01]  /*52e0*/  LOP3.LUT R56, R56, 0xffff0000, RZ, 0xc0, !PT ;  /* 0xffff000038387812 */ /* 0x000fe200078ec0ff */
[C---:B------:R-:W-:Y:S01]  /*52f0*/  FMUL.FTZ R55, R114.reuse, R111 ;  /* 0x0000006f72377220 */ /* 0x040fe20000410000 */
[----:B------:R-:W-:-:S03]  /*5300*/  FMUL.FTZ R114, R114, R123 ;  /* 0x0000007b72727220 */ /* 0x000fc60000410000 */
[C---:B------:R-:W-:Y:S01]  /*5310*/  FFMA.FTZ R110, R112.reuse, R123, -R55 ;  /* 0x0000007b706e7223 */ /* 0x040fe20000010837 */
[C---:B------:R-:W-:Y:S02]  /*5320*/  IMAD.U32 R55, R51.reuse, 0x10000, RZ ;  /* 0x0001000033377824 */ /* 0x040fe400078e00ff */
[----:B------:R-:W-:Y:S01]  /*5330*/  FFMA.FTZ R112, R112, R111, R114 ;  /* 0x0000006f70707223 */ /* 0x000fe20000010072 */
[----:B------:R-:W-:Y:S01]  /*5340*/  IMAD.U32 R114, R52, 0x10000, RZ ;  /* 0x0001000034727824 */ /* 0x000fe200078e00ff */
[----:B------:R-:W-:Y:S01]  /*5350*/  LOP3.LUT R51, R51, 0xffff0000, RZ, 0xc0, !PT ;  /* 0xffff000033337812 */ /* 0x000fe200078ec0ff */
[C---:B------:R-:W-:Y:S01]  /*5360*/  FMUL.FTZ R111, R116.reuse, R55 ;  /* 0x00000037746f7220 */ /* 0x040fe20000410000 */
[-C--:B------:R-:W-:Y:S01]  /*5370*/  FMUL.FTZ R116, R116, R59.reuse ;  /* 0x0000003b74747220 */ /* 0x080fe20000410000 */
[----:B------:R-:W-:Y:S02]  /*5380*/  LOP3.LUT R52, R52, 0xffff0000, RZ, 0xc0, !PT ;  /* 0xffff000034347812 */ /* 0x000fe400078ec0ff */
[C---:B------:R-:W-:Y:S01]  /*5390*/  FFMA.FTZ R111, R114.reuse, R59, -R111 ;  /* 0x0000003b726f7223 */ /* 0x040fe2000001086f */
[----:B------:R-:W-:Y:S01]  /*53a0*/  FFMA.FTZ R116, R114, R55, R116 ;  /* 0x0000003772747223 */ /* 0x000fe20000010074 */
[----:B------:R-:W-:Y:S01]  /*53b0*/  LOP3.LUT R55, R50, 0xffff0000, RZ, 0xc0, !PT ;  /* 0xffff000032377812 */ /* 0x000fe200078ec0ff */
[----:B------:R-:W-:-:S04]  /*53c0*/  FMUL.FTZ R59, R56, R51 ;  /* 0x00000033383b7220 */ /* 0x000fc80000410000 */
[-C--:B------:R-:W-:Y:S01]  /*53d0*/  FMUL.FTZ R56, R56, R55.reuse ;  /* 0x0000003738387220 */ /* 0x080fe20000410000 */
[C---:B------:R-:W-:Y:S01]  /*53e0*/  FFMA.FTZ R50, R52.reuse, R55, -R59 ;  /* 0x0000003734327223 */ /* 0x040fe2000001083b */
[C---:B------:R-:W-:Y:S01]  /*53f0*/  IMAD.U32 R55, R37.reuse, 0x10000, RZ ;  /* 0x0001000025377824 */ /* 0x040fe200078e00ff */
[----:B------:R-:W-:Y:S01]  /*5400*/  LOP3.LUT R37, R37, 0xffff0000, RZ, 0xc0, !PT ;  /* 0xffff000025257812 */ /* 0x000fe200078ec0ff */
[----:B------:R-:W-:Y:S01]  /*5410*/  FFMA.FTZ R51, R52, R51, R56 ;  /* 0x0000003334337223 */ /* 0x000fe20000010038 */
[C---:B------:R-:W-:Y:S01]  /*5420*/  IMAD.U32 R56, R58.reuse, 0x10000, RZ ;  /* 0x000100003a387824 */ /* 0x040fe200078e00ff */
[----:B------:R-:W-:Y:S01]  /*5430*/  LOP3.LUT R58, R58, 0xffff0000, RZ, 0xc0, !PT ;  /* 0xffff00003a3a7812 */ /* 0x000fe200078ec0ff */
[----:B------:R-:W-:Y:S02]  /*5440*/  IMAD.U32 R59, R36, 0x10000, RZ ;  /* 0x00010000243b7824 */ /* 0x000fe400078e00ff */
[----:B------:R-:W-:Y:S01]  /*5450*/  FMUL.FTZ R123, R56, R55 ;  /* 0x00000037387b7220 */ /* 0x000fe20000410000 */
[----:B------:R-:W-:-:S02]  /*5460*/  IMAD.U32 R52, R54, 0x10000, RZ ;  /* 0x0001000036347824 */ /* 0x000fc400078e00ff */
[-C--:B------:R-:W-:Y:S01]  /*5470*/  FMUL.FTZ R56, R56, R59.reuse ;  /* 0x0000003b38387220 */ /* 0x080fe20000410000 */
[----:B------:R-:W-:Y:S01]  /*5480*/  LOP3.LUT R54, R54, 0xffff0000, RZ, 0xc0, !PT ;  /* 0xffff000036367812 */ /* 0x000fe200078ec0ff */
[C---:B------:R-:W-:Y:S02]  /*5490*/  FFMA.FTZ R123, R52.reuse, R59, -R123 ;  /* 0x0000003b347b7223 */ /* 0x040fe4000001087b */
[----:B------:R-:W-:Y:S01]  /*54a0*/  FFMA.FTZ R56, R52, R55, R56 ;  /* 0x0000003734387223 */ /* 0x000fe20000010038 */
[----:B------:R-:W-:Y:S01]  /*54b0*/  LOP3.LUT R55, R36, 0xffff0000, RZ, 0xc0, !PT ;  /* 0xffff000024377812 */ /* 0x000fe200078ec0ff */
[----:B------:R-:W-:Y:S01]  /*54c0*/  FMUL.FTZ R59, R58, R37 ;  /* 0x000000253a3b7220 */ /* 0x000fe20000410000 */
[----:B------:R-:W-:Y:S02]  /*54d0*/  F2FP.BF16.F32.PACK_AB R116, R51, R116 ;  /* 0x000000743374723e */ /* 0x000fe400000010ff */
[----:B------:R-:W-:Y:S01]  /*54e0*/  F2FP.BF16.F32.PACK_AB R52, R50, R111 ;  /* 0x0000006f3234723e */ /* 0x000fe200000010ff */
[-C--:B------:R-:W-:Y:S01]  /*54f0*/  FMUL.FTZ R58, R58, R55.reuse ;  /* 0x000000373a3a7220 */ /* 0x080fe20000410000 */
[----:B------:R-:W-:Y:S01]  /*5500*/  FFMA.FTZ R36, R54, R55, -R59 ;  /* 0x0000003736247223 */ /* 0x000fe2000001083b */
[----:B------:R-:W-:Y:S01]  /*5510*/  F2FP.BF16.F32.PACK_AB R55, R110, R53 ;  /* 0x000000356e37723e */ /* 0x000fe200000010ff */
[----:B------:R-:W-:-:S02]  /*5520*/  IMAD.MOV.U32 R53, RZ, RZ, R38 ;  /* 0x000000ffff357224 */ /* 0x000fc400078e0026 */
[----:B------:R-:W-:Y:S01]  /*5530*/  FFMA.FTZ R37, R54, R37, R58 ;  /* 0x0000002536257223 */ /* 0x000fe2000001003a */
[----:B------:R-:W-:Y:S01]  /*5540*/  F2FP.BF16.F32.PACK_AB R59, R112, R57 ;  /* 0x00000039703b723e */ /* 0x000fe200000010ff */
[----:B------:R-:W-:Y:S01]  /*5550*/  IMAD.MOV.U32 R57, RZ, RZ, R39 ;  /* 0x000000ffff397224 */ /* 0x000fe200078e0027 */
[----:B------:R-:W-:Y:S02]  /*5560*/  F2FP.BF16.F32.PACK_AB R54, R36, R123 ;  /* 0x0000007b2436723e */ /* 0x000fe400000010ff */
[----:B------:R-:W-:Y:S01]  /*5570*/  F2FP.BF16.F32.PACK_AB R58, R37, R56 ;  /* 0x00000038253a723e */ /* 0x000fe200000010ff */
[----:B------:R-:W-:-:S07]  /*5580*/  IMAD.MOV.U32 R56, RZ, RZ, R116 ;  /* 0x000000ffff387224 */ /* 0x000fce00078e0074 */
.L_x_1902:
[----:B------:R-:W-:Y:S05]  /*5590*/  BSYNC B2 ;  /* 0x0000000000027941 */ /* 0x000fea0003800000 */
.L_x_1901:
[----:B------:R-:W-:Y:S01]  /*55a0*/  IADD3 R37, P4, P5, R20, R90, R6 ;  /* 0x0000005a14257210 */ /* 0x000fe20007d9e006 */
[----:B------:R-:W-:-:S03]  /*55b0*/  ULDC.64 UR4, c[0x0][0x208] ;  /* 0x0000820000047ab9 */ /* 0x000fc60000000a00 */
        /* <DEDUP_REMOVED lines=11> */
.L_x_1900:
[----:B------:R-:W-:Y:S05]  /*5670*/  BSYNC B1 ;  /* 0x0000000000017941 */ /* 0x000fea0003800000 */
.L_x_1899:
[----:B------:R-:W-:Y:S01]  /*5680*/  ISETP.NE.AND P4, PT, R10, RZ, PT ;  /* 0x000000ff0a00720c */ /* 0x000fe20003f85270 */
[----:B------:R-:W-:-:S12]  /*5690*/  BSSY B1, `(.L_x_1903) ;  /* 0x0000083000017945 */ /* 0x000fd80003800000 */
[----:B------:R-:W-:Y:S05]  /*56a0*/  @!P4 BRA `(.L_x_1904) ;  /* 0x000000080004c947 */ /* 0x000fea0003800000 */
[----:B------:R-:W2:Y:S04]  /*56b0*/  LDL R48, [R1+0x28] ;  /* 0x0000280001307983 */ /* 0x000ea80000100800 */
[----:B-1----:R-:W3:Y:S04]  /*56c0*/  LDL R38, [R1+0x2c] ;  /* 0x00002c0001267983 */ /* 0x002ee80000100800 */
[----:B------:R-:W4:Y:S01]  /*56d0*/  LDL R39, [R1+0x30] ;  /* 0x0000300001277983 */ /* 0x000f220000100800 */
        /* <DEDUP_REMOVED lines=8> */
[----:B------:R-:W-:Y:S01]  /*5760*/  SHF.R.S32.HI R37, RZ, 0x2, R36 ;  /* 0x00000002ff257819 */ /* 0x000fe20000011424 */
[----:B------:R-:W-:Y:S01]  /*5770*/  VIADD R54, R147, 0x10 ;  /* 0x0000001093367836 */ /* 0x000fe20000000000 */
[----:B------:R-:W-:-:S04]  /*5780*/  IADD3 R52, P4, P5, R20, R90, R7 ;  /* 0x0000005a14347210 */ /* 0x000fc80007d9e007 */
[----:B------:R-:W-:Y:S02]  /*5790*/  IADD3.X R53, R0, R107, R92, P4, P5 ;  /* 0x0000006b00357210 */ /* 0x000fe400027ea45c */
        /* <DEDUP_REMOVED lines=13> */
[----:B------:R-:W-:Y:S01]  /*5870*/  SHF.R.U32.HI R57, RZ, 0x10, R45 ;  /* 0x00000010ff397819 */ /* 0x000fe2000001162d */
[----:B-1----:R-:W-:Y:S01]  /*5880*/  IMAD.U32 R56, R37, 0x10000, RZ ;  /* 0x0001000025387824 */ /* 0x002fe200078e00ff */
[----:B------:R-:W-:Y:S01]  /*5890*/  SHF.R.U32.HI R54, RZ, 0x10, R33 ;  /* 0x00000010ff367819 */ /* 0x000fe20000011621 */
[----:B--2---:R-:W-:Y:S01]  /*58a0*/  IMAD.U32 R58, R51, 0x10000, RZ ;  /* 0x00010000333a7824 */ /* 0x004fe200078e00ff */
[----:B------:R-:W-:Y:S02]  /*58b0*/  PRMT R130, R130, 0x5410, R57 ;  /* 0x0000541082827816 */ /* 0x000fe40000000039 */
[----:B------:R-:W-:Y:S02]  /*58c0*/  PRMT R131, R131, 0x5410, R54 ;  /* 0x0000541083837816 */ /* 0x000fe40000000036 */
[----:B------:R-:W-:Y:S01]  /*58d0*/  SHF.R.U64 R32, R32, 0x10, R33 ;  /* 0x0000001020207819 */ /* 0x000fe20000001221 */
[----:B------:R-:W-:Y:S01]  /*58e0*/  IMAD.U32 R59, R130, 0x10000, RZ ;  /* 0x00010000823b7824 */ /* 0x000fe200078e00ff */
[----:B------:R-:W-:Y:S01]  /*58f0*/  SHF.R.U64 R33, R34, 0x10, R35 ;  /* 0x0000001022217819 */ /* 0x000fe20000001223 */
[----:B------:R-:W-:Y:S01]  /*5900*/  IMAD.U32 R34, R49, 0x10000, RZ ;  /* 0x0001000031227824 */ /* 0x000fe200078e00ff */
[----:B------:R-:W-:Y:S01]  /*5910*/  SHF.R.U64 R44, R44, 0x10, R45 ;  /* 0x000000102c2c7819 */ /* 0x000fe2000000122d */
[----:B------:R-:W-:Y:S01]  /*5920*/  IMAD.U32 R57, R131, 0x10000, RZ ;  /* 0x0001000083397824 */ /* 0x000fe200078e00ff */
[----:B------:R-:W-:Y:S01]  /*5930*/  SHF.R.U32.HI R54, RZ, 0x10, R35 ;  /* 0x00000010ff367819 */ /* 0x000fe20000011623 */
[----:B------:R-:W-:Y:S01]  /*5940*/  FMUL.FTZ R35, R34, R59 ;  /* 0x0000003b22237220 */ /* 0x000fe20000410000 */
[----:B------:R-:W-:Y:S01]  /*5950*/  SHF.R.U64 R45, R46, 0x10, R47 ;  /* 0x000000102e2d7819 */ /* 0x000fe2000000122f */
[-C--:B------:R-:W-:Y:S01]  /*5960*/  FMUL.FTZ R34, R34, R57.reuse ;  /* 0x0000003922227220 */ /* 0x080fe20000410000 */
[----:B------:R-:W-:Y:S01]  /*5970*/  LOP3.LUT R46, R49, 0xffff0000, RZ, 0xc0, !PT ;  /* 0xffff0000312e7812 */ /* 0x000fe200078ec0ff */
[----:B------:R-:W-:Y:S01]  /*5980*/  FFMA.FTZ R35, R56, R57, -R35 ;  /* 0x0000003938237223 */ /* 0x000fe20000010823 */
[----:B------:R-:W-:Y:S01]  /*5990*/  LOP3.LUT R49, R130, 0xffff0000, RZ, 0xc0, !PT ;  /* 0xffff000082317812 */ /* 0x000fe200078ec0ff */
[----:B------:R-:W-:Y:S01]  /*59a0*/  FFMA.FTZ R34, R56, R59, R34 ;  /* 0x0000003b38227223 */ /* 0x000fe20000010022 */
[----:B------:R-:W-:-:S02]  /*59b0*/  SHF.R.U32.HI R47, RZ, 0x10, R47 ;  /* 0x00000010ff2f7819 */ /* 0x000fc4000001162f */
[----:B------:R-:W-:Y:S01]  /*59c0*/  LOP3.LUT R131, R131, 0xffff0000, RZ, 0xc0, !PT ;  /* 0xffff000083837812 */ /* 0x000fe200078ec0ff */
[----:B------:R-:W-:Y:S01]  /*59d0*/  FMUL.FTZ R57, R46, R49 ;  /* 0x000000312e397220 */ /* 0x000fe20000410000 */
[----:B------:R-:W-:Y:S01]  /*59e0*/  LOP3.LUT R56, R37, 0xffff0000, RZ, 0xc0, !PT ;  /* 0xffff000025387812 */ /* 0x000fe200078ec0ff */
[----:B------:R-:W-:Y:S01]  /*59f0*/  IMAD.U32 R37, R36, 0x10000, RZ ;  /* 0x0001000024257824 */ /* 0x000fe200078e00ff */
[----:B------:R-:W-:Y:S01]  /*5a00*/  PRMT R128, R128, 0x5410, R47 ;  /* 0x0000541080807816 */ /* 0x000fe2000000002f */
[-C--:B------:R-:W-:Y:S01]  /*5a10*/  FMUL.FTZ R46, R46, R131.reuse ;  /* 0x000000832e2e7220 */ /* 0x080fe20000410000 */
[----:B------:R-:W-:Y:S01]  /*5a20*/  PRMT R129, R129, 0x5410, R54 ;  /* 0x0000541081817816 */ /* 0x000fe20000000036 */
[C---:B------:R-:W-:Y:S01]  /*5a30*/  FFMA.FTZ R54, R56.reuse, R131, -R57 ;  /* 0x0000008338367223 */ /* 0x040fe20000010839 */
[----:B------:R-:W-:Y:S02]  /*5a40*/  IMAD.U32 R57, R39, 0x10000, RZ ;  /* 0x0001000027397824 */ /* 0x000fe400078e00ff */
[----:B------:R-:W-:Y:S01]  /*5a50*/  FFMA.FTZ R49, R56, R49, R46 ;  /* 0x0000003138317223 */ /* 0x000fe2000001002e */
[C---:B------:R-:W-:Y:S01]  /*5a60*/  IMAD.U32 R47, R128.reuse, 0x10000, RZ ;  /* 0x00010000802f7824 */ /* 0x040fe200078e00ff */
[----:B------:R-:W-:Y:S01]  /*5a70*/  LOP3.LUT R51, R51, 0xffff0000, RZ, 0xc0, !PT ;  /* 0xffff000033337812 */ /* 0x000fe200078ec0ff */
[----:B------:R-:W-:Y:S01]  /*5a80*/  IMAD.U32 R56, R129, 0x10000, RZ ;  /* 0x0001000081387824 */ /* 0x000fe200078e00ff */
[----:B------:R-:W-:Y:S01]  /*5a90*/  LOP3.LUT R128, R128, 0xffff0000, RZ, 0xc0, !PT ;  /* 0xffff000080807812 */ /* 0x000fe200078ec0ff */
[CC--:B------:R-:W-:Y:S01]  /*5aa0*/  FMUL.FTZ R110, R58.reuse, R47.reuse ;  /* 0x0000002f3a6e7220 */ /* 0x0c0fe20000410000 */
[----:B------:R-:W-:Y:S01]  /*5ab0*/  PRMT R125, R125, 0x5410, R32 ;  /* 0x000054107d7d7816 */ /* 0x000fe20000000020 */
[-C--:B------:R-:W-:Y:S01]  /*5ac0*/  FMUL.FTZ R58, R58, R56.reuse ;  /* 0x000000383a3a7220 */ /* 0x080fe20000410000 */
[----:B------:R-:W-:Y:S01]  /*5ad0*/  PRMT R127, R127, 0x5410, R44 ;  /* 0x000054107f7f7816 */ /* 0x000fe2000000002c */
[----:B------:R-:W-:Y:S01]  /*5ae0*/  FFMA.FTZ R56, R57, R56, -R110 ;  /* 0x0000003839387223 */ /* 0x000fe2000001086e */
[----:B------:R-:W-:Y:S01]  /*5af0*/  LOP3.LUT R110, R129, 0xffff0000, RZ, 0xc0, !PT ;  /* 0xffff0000816e7812 */ /* 0x000fe200078ec0ff */
[----:B------:R-:W-:Y:S01]  /*5b00*/  FFMA.FTZ R47, R57, R47, R58 ;  /* 0x0000002f392f7223 */ /* 0x000fe2000001003a */
[----:B------:R-:W-:Y:S01]  /*5b10*/  LOP3.LUT R57, R39, 0xffff0000, RZ, 0xc0, !PT ;  /* 0xffff000027397812 */ /* 0x000fe200078ec0ff */
[----:B------:R-:W-:-:S02]  /*5b20*/  IMAD.U32 R46, R48, 0x10000, RZ ;  /* 0x00010000302e7824 */ /* 0x000fc400078e00ff */
[----:B------:R-:W-:Y:S01]  /*5b30*/  FMUL.FTZ R112, R51, R128 ;  /* 0x0000008033707220 */ /* 0x000fe20000410000 */
[----:B------:R-:W-:Y:S01]  /*5b40*/  IMAD.U32 R32, R127, 0x10000, RZ ;  /* 0x000100007f207824 */ /* 0x000fe200078e00ff */
[----:B------:R-:W-:Y:S01]  /*5b50*/  LOP3.LUT R48, R48, 0xffff0000, RZ, 0xc0, !PT ;  /* 0xffff000030307812 */ /* 0x000fe200078ec0ff */
[----:B------:R-:W-:Y:S01]  /*5b60*/  IMAD.U32 R44, R125, 0x10000, RZ ;  /* 0x000100007d2c7824 */ /* 0x000fe200078e00ff */
[----:B------:R-:W-:Y:S01]  /*5b70*/  LOP3.LUT R127, R127, 0xffff0000, RZ, 0xc0, !PT ;  /* 0xffff00007f7f7812 */ /* 0x000fe200078ec0ff */
[-C--:B------:R-:W-:Y:S01]  /*5b80*/  FMUL.FTZ R51, R51, R110.reuse ;  /* 0x0000006e33337220 */ /* 0x080fe20000410000 */
[----:B------:R-:W-:Y:S01]  /*5b90*/  PRMT R124, R124, 0x5410, R33 ;  /* 0x000054107c7c7816 */ /* 0x000fe20000000021 */
[----:B------:R-:W-:Y:S01]  /*5ba0*/  FFMA.FTZ R59, R57, R110, -R112 ;  /* 0x0000006e393b7223 */ /* 0x000fe20000010870 */
[----:B------:R-:W-:Y:S01]  /*5bb0*/  LOP3.LUT R125, R125, 0xffff0000, RZ, 0xc0, !PT ;  /* 0xffff00007d7d7812 */ /* 0x000fe200078ec0ff */
[----:B------:R-:W-:Y:S01]  /*5bc0*/  FMUL.FTZ R33, R46, R44 ;  /* 0x0000002c2e217220 */ /* 0x000fe20000410000 */
[----:B------:R-:W-:Y:S01]  /*5bd0*/  LOP3.LUT R36, R36, 0xffff0000, RZ, 0xc0, !PT ;  /* 0xffff000024247812 */ /* 0x000fe200078ec0ff */
[----:B------:R-:W-:Y:S01]  /*5be0*/  FMUL.FTZ R110, R46, R32 ;  /* 0x000000202e6e7220 */ /* 0x000fe20000410000 */
[----:B------:R-:W-:Y:S01]  /*5bf0*/  PRMT R126, R126, 0x5410, R45 ;  /* 0x000054107e7e7816 */ /* 0x000fe2000000002d */
[----:B------:R-:W-:Y:S01]  /*5c00*/  FMUL.FTZ R45, R48, R127 ;  /* 0x0000007f302d7220 */ /* 0x000fe20000410000 */
[----:B------:R-:W-:-:S02]  /*5c10*/  IMAD.U32 R58, R50, 0x10000, RZ ;  /* 0x00010000323a7824 */ /* 0x000fc400078e00ff */
[----:B------:R-:W-:Y:S01]  /*5c20*/  FFMA.FTZ R128, R57, R128, R51 ;  /* 0x0000008039807223 */ /* 0x000fe20000010033 */
[C---:B------:R-:W-:Y:S01]  /*5c30*/  FFMA.FTZ R32, R37.reuse, R32, R33 ;  /* 0x0000002025207223 */ /* 0x040fe20000010021 */
[----:B------:R-:W-:Y:S01]  /*5c40*/  LOP3.LUT R50, R50, 0xffff0000, RZ, 0xc0, !PT ;  /* 0xffff000032327812 */ /* 0x000fe200078ec0ff */
[----:B------:R-:W-:Y:S01]  /*5c50*/  FFMA.FTZ R44, R37, R44, -R110 ;  /* 0x0000002c252c7223 */ /* 0x000fe2000001086e */
[-C--:B------:R-:W-:Y:S01]  /*5c60*/  FMUL.FTZ R57, R48, R125.reuse ;  /* 0x0000007d30397220 */ /* 0x080fe20000410000 */
[----:B------:R-:W-:Y:S01]  /*5c70*/  LOP3.LUT R33, R126, 0xffff0000, RZ, 0xc0, !PT ;  /* 0xffff00007e217812 */ /* 0x000fe200078ec0ff */
[----:B------:R-:W-:Y:S01]  /*5c80*/  FFMA.FTZ R125, R36, R125, -R45 ;  /* 0x0000007d247d7223 */ /* 0x000fe2000001082d */
[----:B------:R-:W-:Y:S01]  /*5c90*/  IMAD.U32 R37, R126, 0x10000, RZ ;  /* 0x000100007e257824 */ /* 0x000fe200078e00ff */
[C---:B------:R-:W-:Y:S01]  /*5ca0*/  LOP3.LUT R51, R124.reuse, 0xffff0000, RZ, 0xc0, !PT ;  /* 0xffff00007c337812 */ /* 0x040fe200078ec0ff */
[----:B------:R-:W-:Y:S02]  /*5cb0*/  IMAD.U32 R45, R124, 0x10000, RZ ;  /* 0x000100007c2d7824 */ /* 0x000fe400078e00ff */
[----:B------:R-:W-:Y:S01]  /*5cc0*/  FFMA.FTZ R127, R36, R127, R57 ;  /* 0x0000007f247f7223 */ /* 0x000fe20000010039 */
[C---:B------:R-:W-:Y:S01]  /*5cd0*/  IMAD.U32 R39, R38.reuse, 0x10000, RZ ;  /* 0x0001000026277824 */ /* 0x040fe200078e00ff */
[----:B------:R-:W-:Y:S01]  /*5ce0*/  LOP3.LUT R38, R38, 0xffff0000, RZ, 0xc0, !PT ;  /* 0xffff000026267812 */ /* 0x000fe200078ec0ff */
[----:B------:R-:W-:Y:S01]  /*5cf0*/  FMUL.FTZ R36, R58, R37 ;  /* 0x000000253a247220 */ /* 0x000fe20000410000 */
[----:B------:R-:W-:Y:S01]  /*5d00*/  FMUL.FTZ R57, R50, R33 ;  /* 0x0000002132397220 */ /* 0x000fe20000410000 */
[----:B------:R-:W-:Y:S01]  /*5d10*/  FMUL.FTZ R58, R58, R45 ;  /* 0x0000002d3a3a7220 */ /* 0x000fe20000410000 */
[----:B------:R-:W-:Y:S01]  /*5d20*/  FMUL.FTZ R50, R50, R51 ;  /* 0x0000003332327220 */ /* 0x000fe20000410000 */
        /* <DEDUP_REMOVED lines=9> */
[----:B------:R-:W-:Y:S02]  /*5dc0*/  F2FP.BF16.F32.PACK_AB R49, R49, R34 ;  /* 0x000000223131723e */ /* 0x000fe400000010ff */
[----:B------:R-:W-:Y:S02]  /*5dd0*/  F2FP.BF16.F32.PACK_AB R51, R128, R47 ;  /* 0x0000002f8033723e */ /* 0x000fe400000010ff */
[----:B------:R-:W-:-:S02]  /*5de0*/  F2FP.BF16.F32.PACK_AB R48, R127, R32 ;  /* 0x000000207f30723e */ /* 0x000fc400000010ff */
[----:B------:R-:W-:-:S07]  /*5df0*/  F2FP.BF16.F32.PACK_AB R50, R33, R58 ;  /* 0x0000003a2132723e */ /* 0x000fce00000010ff */
.L_x_1906:
[----:B------:R-:W-:Y:S05]  /*5e00*/  BSYNC B2 ;  /* 0x0000000000027941 */ /* 0x000fea0003800000 */
.L_x_1905:
[----:B------:R-:W-:Y:S01]  /*5e10*/  ISETP.GE.AND P4, PT, R55, R106, PT ;  /* 0x0000006a3700720c */ /* 0x000fe20003f86270 */
[----:B------:R-:W-:-:S12]  /*5e20*/  ULDC.64 UR4, c[0x0][0x208] ;  /* 0x0000820000047ab9 */ /* 0x000fd80000000a00 */
        /* <DEDUP_REMOVED lines=9> */
.L_x_1904:
[----:B------:R-:W-:Y:S05]  /*5ec0*/  BSYNC B1 ;  /* 0x0000000000017941 */ /* 0x000fea0003800000 */
.L_x_1903:
[----:B------:R-:W-:-:S13]  /*5ed0*/  ISETP.NE.AND P4, PT, R11, RZ, PT ;  /* 0x000000ff0b00720c */ /* 0x000fda0003f85270 */
[----:B------:R-:W-:Y:S05]  /*5ee0*/  @!P4 BRA `(.L_x_1871) ;  /* 0x0000000800acc947 */ /* 0x000fea0003800000 */
[----:B-1-3--:R-:W2:Y:S04]  /*5ef0*/  LDL R36, [R1+0x28] ;  /* 0x0000280001247983 */ /* 0x00aea80000100800 */
[----:B------:R-:W3:Y:S04]  /*5f00*/  LDL R34, [R1+0x2c] ;  /* 0x00002c0001227983 */ /* 0x000ee80000100800 */
[----:B------:R-:W4:Y:S01]  /*5f10*/  LDL R35, [R1+0x30] ;  /* 0x0000300001237983 */ /* 0x000f220000100800 */
[----:B------:R-:W-:Y:S01]  /*5f20*/  VIADD R46, R147, 0x20 ;  /* 0x00000020932e7836 */ /* 0x000fe20000000000 */
[----:B------:R-:W-:-:S04]  /*5f30*/  IADD3 R32, P4, P5, R20, R90, R8 ;  /* 0x0000005a14207210 */ /* 0x000fc80007d9e008 */
[----:B------:R-:W-:Y:S02]  /*5f40*/  ISETP.GE.AND P6, PT, R46, R101, PT ;  /* 0x000000652e00720c */ /* 0x000fe40003fc6270 */
[----:B------:R-:W-:Y:S02]  /*5f50*/  IADD3.X R33, R0, R107, R87, P4, P5 ;  /* 0x0000006b00217210 */ /* 0x000fe400027ea457 */
[C---:B------:R-:W-:Y:S02]  /*5f60*/  LEA R44, P4, R32.reuse, R88, 0x1 ;  /* 0x00000058202c7211 */ /* 0x040fe400078808ff */
[----:B------:R-:W-:Y:S02]  /*5f70*/  SEL R108, R103, R108, !P6 ;  /* 0x0000006c676c7207 */ /* 0x000fe40007000000 */
[----:B------:R-:W-:Y:S02]  /*5f80*/  LEA.HI.X R45, R32, R89, R33, 0x1, P4 ;  /* 0x00000059202d7211 */ /* 0x000fe400020f0c21 */
        /* <DEDUP_REMOVED lines=23> */
[--C-:B------:R-:W-:Y:S02]  /*6100*/  SHF.R.U32.HI R55, RZ, 0x10, R29.reuse ;  /* 0x00000010ff377819 */ /* 0x100fe4000001161d */
[----:B------:R-:W-:Y:S01]  /*6110*/  SHF.R.U64 R52, R28, 0x10, R29 ;  /* 0x000000101c347819 */ /* 0x000fe2000000121d */
[----:B------:R-:W-:Y:S01]  /*6120*/  IMAD.U32 R29, R36, 0x10000, RZ ;  /* 0x00010000241d7824 */ /* 0x000fe200078e00ff */
[----:B------:R-:W-:Y:S01]  /*6130*/  PRMT R122, R122, 0x5410, R53 ;  /* 0x000054107a7a7816 */ /* 0x000fe20000000035 */
[----:B-1----:R-:W-:Y:S01]  /*6140*/  IMAD.U32 R28, R32, 0x10000, RZ ;  /* 0x00010000201c7824 */ /* 0x002fe200078e00ff */
[----:B------:R-:W-:Y:S01]  /*6150*/  SHF.R.U64 R46, R40, 0x10, R41 ;  /* 0x00000010282e7819 */ /* 0x000fe20000001229 */
[----:B------:R-:W-:Y:S01]  /*6160*/  IMAD.U32 R41, R33, 0x10000, RZ ;  /* 0x0001000021297824 */ /* 0x000fe200078e00ff */
[----:B------:R-:W-:-:S02]  /*6170*/  PRMT R118, R118, 0x5410, R55 ;  /* 0x0000541076767816 */ /* 0x000fc40000000037 */
[--C-:B------:R-:W-:Y:S02]  /*6180*/  SHF.R.U64 R48, R42, 0x10, R43.reuse ;  /* 0x000000102a307819 */ /* 0x100fe4000000122b */
[----:B------:R-:W-:Y:S01]  /*6190*/  PRMT R117, R117, 0x5410, R52 ;  /* 0x0000541075757816 */ /* 0x000fe20000000034 */
[----:B------:R-:W-:Y:S01]  /*61a0*/  IMAD.U32 R52, R122, 0x10000, RZ ;  /* 0x000100007a347824 */ /* 0x000fe200078e00ff */
[----:B------:R-:W-:Y:S01]  /*61b0*/  SHF.R.U32.HI R51, RZ, 0x10, R43 ;  /* 0x00000010ff337819 */ /* 0x000fe2000001162b */
[----:B------:R-:W-:Y:S01]  /*61c0*/  IMAD.U32 R43, R39, 0x10000, RZ ;  /* 0x00010000272b7824 */ /* 0x000fe200078e00ff */
[----:B------:R-:W-:Y:S02]  /*61d0*/  SHF.R.U32.HI R50, RZ, 0x10, R31 ;  /* 0x00000010ff327819 */ /* 0x000fe4000001161f */
[----:B------:R-:W-:Y:S01]  /*61e0*/  PRMT R121, R121, 0x5410, R46 ;  /* 0x0000541079797816 */ /* 0x000fe2000000002e */
[----:B------:R-:W-:Y:S01]  /*61f0*/  IMAD.U32 R46, R118, 0x10000, RZ ;  /* 0x00010000762e7824 */ /* 0x000fe200078e00ff */
[----:B------:R-:W-:Y:S01]  /*6200*/  PRMT R119, R119, 0x5410, R48 ;  /* 0x0000541077777816 */ /* 0x000fe20000000030 */
[----:B------:R-:W-:Y:S01]  /*6210*/  FMUL.FTZ R48, R49, R52 ;  /* 0x0000003431307220 */ /* 0x000fe20000410000 */
[----:B------:R-:W-:-:S02]  /*6220*/  PRMT R120, R120, 0x5410, R51 ;  /* 0x0000541078787816 */ /* 0x000fc40000000033 */
[----:B------:R-:W-:Y:S01]  /*6230*/  SHF.R.U64 R54, R30, 0x10, R31 ;  /* 0x000000101e367819 */ /* 0x000fe2000000121f */
[----:B------:R-:W-:Y:S01]  /*6240*/  IMAD.U32 R30, R34, 0x10000, RZ ;  /* 0x00010000221e7824 */ /* 0x000fe200078e00ff */
[----:B------:R-:W-:Y:S01]  /*6250*/  LOP3.LUT R42, R37, 0xffff0000, RZ, 0xc0, !PT ;  /* 0xffff0000252a7812 */ /* 0x000fe200078ec0ff */
[C---:B------:R-:W-:Y:S01]  /*6260*/  IMAD.U32 R37, R35.reuse, 0x10000, RZ ;  /* 0x0001000023257824 */ /* 0x040fe200078e00ff */
[----:B------:R-:W-:Y:S02]  /*6270*/  LOP3.LUT R51, R122, 0xffff0000, RZ, 0xc0, !PT ;  /* 0xffff00007a337812 */ /* 0x000fe400078ec0ff */
[----:B------:R-:W-:Y:S02]  /*6280*/  LOP3.LUT R31, R35, 0xffff0000, RZ, 0xc0, !PT ;  /* 0xffff0000231f7812 */ /* 0x000fe400078ec0ff */
[----:B------:R-:W-:Y:S01]  /*6290*/  PRMT R115, R115, 0x5410, R50 ;  /* 0x0000541073737816 */ /* 0x000fe20000000032 */
[-C--:B------:R-:W-:Y:S01]  /*62a0*/  FMUL.FTZ R50, R49, R46.reuse ;  /* 0x0000002e31327220 */ /* 0x080fe20000410000 */
[----:B------:R-:W-:Y:S01]  /*62b0*/  LOP3.LUT R35, R39, 0xffff0000, RZ, 0xc0, !PT ;  /* 0xffff000027237812 */ /* 0x000fe200078ec0ff */
[----:B------:R-:W-:Y:S01]  /*62c0*/  FFMA.FTZ R39, R41, R46, -R48 ;  /* 0x0000002e29277223 */ /* 0x000fe20000010830 */
[----:B------:R-:W-:Y:S01]  /*62d0*/  LOP3.LUT R49, R118, 0xffff0000, RZ, 0xc0, !PT ;  /* 0xffff000076317812 */ /* 0x000fe200078ec0ff */
[----:B------:R-:W-:Y:S01]  /*62e0*/  IMAD.U32 R48, R120, 0x10000, RZ ;  /* 0x0001000078307824 */ /* 0x000fe200078e00ff */
[----:B------:R-:W-:Y:S01]  /*62f0*/  LOP3.LUT R40, R33, 0xffff0000, RZ, 0xc0, !PT ;  /* 0xffff000021287812 */ /* 0x000fe200078ec0ff */
[----:B------:R-:W-:Y:S01]  /*6300*/  FMUL.FTZ R53, R42, R51 ;  /* 0x000000332a357220 */ /* 0x000fe20000410000 */
[----:B------:R-:W-:-:S02]  /*6310*/  IMAD.U32 R46, R115, 0x10000, RZ ;  /* 0x00010000732e7824 */ /* 0x000fc400078e00ff */
[----:B------:R-:W-:Y:S01]  /*6320*/  FFMA.FTZ R41, R41, R52, R50 ;  /* 0x0000003429297223 */ /* 0x000fe20000010032 */
[-C--:B------:R-:W-:Y:S01]  /*6330*/  FMUL.FTZ R55, R42, R49.reuse ;  /* 0x000000312a377220 */ /* 0x080fe20000410000 */
[C---:B------:R-:W-:Y:S01]  /*6340*/  FMUL.FTZ R50, R43.reuse, R48 ;  /* 0x000000302b327220 */ /* 0x040fe20000410000 */
[----:B------:R-:W-:Y:S01]  /*6350*/  FFMA.FTZ R42, R40, R49, -R53 ;  /* 0x00000031282a7223 */ /* 0x000fe20000010835 */
[----:B------:R-:W-:Y:S01]  /*6360*/  LOP3.LUT R120, R120, 0xffff0000, RZ, 0xc0, !PT ;  /* 0xffff000078787812 */ /* 0x000fe200078ec0ff */
[-C--:B------:R-:W-:Y:S01]  /*6370*/  FMUL.FTZ R49, R43, R46.reuse ;  /* 0x0000002e2b317220 */ /* 0x080fe20000410000 */
[----:B------:R-:W-:Y:S01]  /*6380*/  FFMA.FTZ R43, R37, R46, -R50 ;  /* 0x0000002e252b7223 */ /* 0x000fe20000010832 */
[----:B------:R-:W-:Y:S01]  /*6390*/  LOP3.LUT R46, R115, 0xffff0000, RZ, 0xc0, !PT ;  /* 0xffff0000732e7812 */ /* 0x000fe200078ec0ff */
[----:B------:R-:W-:Y:S02]  /*63a0*/  IMAD.U32 R33, R38, 0x10000, RZ ;  /* 0x0001000026217824 */ /* 0x000fe400078e00ff */
[----:B------:R-:W-:Y:S01]  /*63b0*/  FFMA.FTZ R37, R37, R48, R49 ;  /* 0x0000003025257223 */ /* 0x000fe20000010031 */
[----:B------:R-:W-:Y:S01]  /*63c0*/  FMUL.FTZ R50, R35, R120 ;  /* 0x0000007823327220 */ /* 0x000fe20000410000 */
[----:B------:R-:W-:Y:S01]  /*63d0*/  IMAD.U32 R49, R121, 0x10000, RZ ;  /* 0x0001000079317824 */ /* 0x000fe200078e00ff */
[----:B------:R-:W-:Y:S01]  /*63e0*/  LOP3.LUT R36, R36, 0xffff0000, RZ, 0xc0, !PT ;  /* 0xffff000024247812 */ /* 0x000fe200078ec0ff */
[----:B------:R-:W-:Y:S01]  /*63f0*/  IMAD.U32 R48, R117, 0x10000, RZ ;  /* 0x0001000075307824 */ /* 0x000fe200078e00ff */
[----:B------:R-:W-:Y:S01]  /*6400*/  LOP3.LUT R121, R121, 0xffff0000, RZ, 0xc0, !PT ;  /* 0xffff000079797812 */ /* 0x000fe200078ec0ff */
[-C--:B------:R-:W-:Y:S01]  /*6410*/  FMUL.FTZ R52, R35, R46.reuse ;  /* 0x0000002e23347220 */ /* 0x080fe20000410000 */
[----:B------:R-:W-:Y:S01]  /*6420*/  FFMA.FTZ R46, R31, R46, -R50 ;  /* 0x0000002e1f2e7223 */ /* 0x000fe20000010832 */
[----:B------:R-:W-:Y:S01]  /*6430*/  LOP3.LUT R117, R117, 0xffff0000, RZ, 0xc0, !PT ;  /* 0xffff000075757812 */ /* 0x000fe200078ec0ff */
[C---:B------:R-:W-:Y:S01]  /*6440*/  FMUL.FTZ R35, R29.reuse, R49 ;  /* 0x000000311d237220 */ /* 0x040fe20000410000 */
[----:B------:R-:W-:Y:S01]  /*6450*/  LOP3.LUT R32, R32, 0xffff0000, RZ, 0xc0, !PT ;  /* 0xffff000020207812 */ /* 0x000fe200078ec0ff */
[----:B------:R-:W-:Y:S01]  /*6460*/  FMUL.FTZ R50, R29, R48 ;  /* 0x000000301d327220 */ /* 0x000fe20000410000 */
[C---:B------:R-:W-:Y:S01]  /*6470*/  FMUL.FTZ R29, R36.reuse, R121 ;  /* 0x00000079241d7220 */ /* 0x040fe20000410000 */
[----:B------:R-:W-:Y:S01]  /*6480*/  PRMT R113, R113, 0x5410, R54 ;  /* 0x0000541071717816 */ /* 0x000fe20000000036 */
[----:B------:R-:W-:Y:S01]  /*6490*/  FFMA.FTZ R52, R31, R120, R52 ;  /* 0x000000781f347223 */ /* 0x000fe20000010034 */
[-C--:B------:R-:W-:Y:S01]  /*64a0*/  FMUL.FTZ R31, R36, R117.reuse ;  /* 0x00000075241f7220 */ /* 0x080fe20000410000 */
[----:B------:R-:W-:Y:S01]  /*64b0*/  FFMA.FTZ R36, R32, R117, -R29 ;  /* 0x0000007520247223 */ /* 0x000fe2000001081d */
[C---:B------:R-:W-:Y:S01]  /*64c0*/  FFMA.FTZ R35, R28.reuse, R48, -R35 ;  /* 0x000000301c237223 */ /* 0x040fe20000010823 */
[----:B------:R-:W-:Y:S01]  /*64d0*/  FFMA.FTZ R50, R28, R49, R50 ;  /* 0x000000311c327223 */ /* 0x000fe20000010032 */
[----:B------:R-:W-:Y:S01]  /*64e0*/  IMAD.U32 R29, R119, 0x10000, RZ ;  /* 0x00010000771d7824 */ /* 0x000fe200078e00ff */
[----:B------:R-:W-:Y:S01]  /*64f0*/  LOP3.LUT R38, R38, 0xffff0000, RZ, 0xc0, !PT ;  /* 0xffff000026267812 */ /* 0x000fe200078ec0ff */
[----:B------:R-:W-:Y:S01]  /*6500*/  IMAD.U32 R28, R113, 0x10000, RZ ;  /* 0x00010000711c7824 */ /* 0x000fe200078e00ff */
[----:B------:R-:W-:Y:S01]  /*6510*/  LOP3.LUT R119, R119, 0xffff0000, RZ, 0xc0, !PT ;  /* 0xffff000077777812 */ /* 0x000fe200078ec0ff */
[----:B------:R-:W-:Y:S01]  /*6520*/  FFMA.FTZ R31, R32, R121, R31 ;  /* 0x00000079201f7223 */ /* 0x000fe2000001001f */
[----:B------:R-:W-:Y:S01]  /*6530*/  LOP3.LUT R113, R113, 0xffff0000, RZ, 0xc0, !PT ;  /* 0xffff000071717812 */ /* 0x000fe200078ec0ff */
[C---:B------:R-:W-:Y:S01]  /*6540*/  FMUL.FTZ R49, R33.reuse, R29 ;  /* 0x0000001d21317220 */ /* 0x040fe20000410000 */
[-C--:B------:R-:W-:Y:S01]  /*6550*/  FMUL.FTZ R32, R33, R28.reuse ;  /* 0x0000001c21207220 */ /* 0x080fe20000410000 */
[----:B------:R-:W-:Y:S01]  /*6560*/  LOP3.LUT R34, R34, 0xffff0000, RZ, 0xc0, !PT ;  /* 0xffff000022227812 */ /* 0x000fe200078ec0ff */
[C---:B------:R-:W-:Y:S01]  /*6570*/  FMUL.FTZ R33, R38.reuse, R119 ;  /* 0x0000007726217220 */ /* 0x040fe20000410000 */
[----:B------:R-:W-:Y:S01]  /*6580*/  FMUL.FTZ R38, R38, R113 ;  /* 0x0000007126267220 */ /* 0x000fe20000410000 */
[----:B------:R-:W-:Y:S01]  /*6590*/  FFMA.FTZ R40, R40, R51, R55 ;  /* 0x0000003328287223 */ /* 0x000fe20000010037 */
[C---:B------:R-:W-:Y:S01]  /*65a0*/  FFMA.FTZ R32, R30.reuse, R29, R32 ;  /* 0x0000001d1e207223 */ /* 0x040fe20000010020 */
[----:B------:R-:W-:Y:S01]  /*65b0*/  FFMA.FTZ R49, R30, R28, -R49 ;  /* 0x0000001c1e317223 */ /* 0x000fe20000010831 */
[----:B------:R-:W-:Y:S01]  /*65c0*/  FFMA.FTZ R119, R34, R119, R38 ;  /* 0x0000007722777223 */ /* 0x000fe20000010026 */
[----:B------:R-:W-:Y:S01]  /*65d0*/  F2FP.BF16.F32.PACK_AB R36, R36, R35 ;  /* 0x000000232424723e */ /* 0x000fe200000010ff */
[----:B------:R-:W-:Y:S01]  /*65e0*/  FFMA.FTZ R28, R34, R113, -R33 ;  /* 0x00000071221c7223 */ /* 0x000fe20000010821 */
        /* <DEDUP_REMOVED lines=10> */
[----:B------:R-:W-:-:S07]  /*6690*/  IMAD.MOV.U32 R37, RZ, RZ, R40 ;  /* 0x000000ffff257224 */ /* 0x000fce00078e0028 */
.L_x_1908:
[----:B------:R-:W-:Y:S05]  /*66a0*/  BSYNC B1 ;  /* 0x0000000000017941 */ /* 0x000fea0003800000 */
.L_x_1907:
[----:B------:R-:W-:Y:S01]  /*66b0*/  ISETP.GE.AND P4, PT, R47, R106, PT ;  /* 0x0000006a2f00720c */ /* 0x000fe20003f86270 */
[----:B------:R-:W-:Y:S02]  /*66c0*/  ULDC.64 UR4, c[0x0][0x208] ;  /* 0x0000820000047ab9 */ /* 0x000fe40000000a00 */
[----:B-1----:R4:W-:Y:S10]  /*66d0*/  STG.E.128 desc[UR4][R44.64], R32 ;  /* 0x000000202c007986 */ /* 0x0029f4000c101d04 */
[----:B------:R-:W-:Y:S05]  /*66e0*/  @P4 BRA `(.L_x_1871) ;  /* 0x0000000000ac4947 */ /* 0x000fea0003800000 */
[--C-:B------:R-:W-:Y:S01]  /*66f0*/  SHF.R.S32.HI R28, RZ, 0x1f, R47.reuse ;  /* 0x0000001fff1c7819 */ /* 0x100fe2000001142f */
[----:B------:R-:W-:Y:S01]  /*6700*/  ULDC.64 UR4, c[0x0][0x208] ;  /* 0x0000820000047ab9 */ /* 0x000fe20000000a00 */
[----:B------:R-:W-:-:S04]  /*6710*/  IADD3 R47, P4, P5, R20, R90, R47 ;  /* 0x0000005a142f7210 */ /* 0x000fc80007d9e02f */
[----:B------:R-:W-:Y:S02]  /*6720*/  IADD3.X R28, R0, R107, R28, P4, P5 ;  /* 0x0000006b001c7210 */ /* 0x000fe400027ea41c */
[----:B------:R-:W-:-:S04]  /*6730*/  LEA R88, P4, R47, R88, 0x1 ;  /* 0x000000582f587211 */ /* 0x000fc800078808ff */
[----:B------:R-:W-:-:S05]  /*6740*/  LEA.HI.X R89, R47, R89, R28, 0x1, P4 ;  /* 0x000000592f597211 */ /* 0x000fca00020f0c1c */
[----:B--2---:R1:W-:Y:S01]  /*6750*/  STG.E.128 desc[UR4][R88.64], R36 ;  /* 0x0000002458007986 */ /* 0x0043e2000c101d04 */
[----:B------:R-:W-:Y:S05]  /*6760*/  BRA `(.L_x_1871) ;  /* 0x00000000008c7947 */ /* 0x000fea0003800000 */
.L_x_1864:
[----:B------:R-:W-:-:S04]  /*6770*/  ULOP3.LUT UR4, UR60, 0x1, URZ, 0xfc, !UPT ;  /* 0x000000013c047892 */ /* 0x000fc8000f8efc3f */
[----:B------:R-:W-:-:S06]  /*6780*/  UISETP.NE.AND UP0, UPT, UR4, 0x3, UPT ;  /* 0x000000030400788c */ /* 0x000fcc000bf05270 */
[----:B------:R-:W-:-:S13]  /*6790*/  PLOP3.LUT P3, PT, PT, PT, UP0, 0x80, 0x0 ;  /* 0x000000000000781c */ /* 0x000fda0003f6f008 */
[----:B------:R-:W-:Y:S05]  /*67a0*/  @!P3 BRA `(.L_x_1909) ;  /* 0x000000000004b947 */ /* 0x000fea0003800000 */
[----:B------:R-:W-:Y:S01]  /*67b0*/  BPT.TRAP 0x1 ;  /* 0x000000040000795c */ /* 0x000fe20000300000 */
.L_x_1909:
        /* <DEDUP_REMOVED lines=8> */
.L_x_2113:
[----:B------:R-:W-:Y:S05]  /*6840*/  BSYNC B1 ;  /* 0x0000000000017941 */ /* 0x000fea0003800000 */
.L_x_1910:
[----:B------:R-:W-:-:S13]  /*6850*/  ISETP.GE.AND P4, PT, R148, R85, PT ;  /* 0x000000559400720c */ /* 0x000fda0003f86270 */
[----:B------:R-:W-:Y:S05]  /*6860*/  @P4 BRA `(.L_x_1871) ;  /* 0x00000000004c4947 */ /* 0x000fea0003800000 */
[----:B------:R-:W-:Y:S01]  /*6870*/  ISETP.NE.AND P4, PT, R9, RZ, PT ;  /* 0x000000ff0900720c */ /* 0x000fe20003f85270 */
[----:B------:R-:W-:-:S12]  /*6880*/  ULDC.64 UR4, c[0x0][0x208] ;  /* 0x0000820000047ab9 */ /* 0x000fd80000000a00 */
        /* <DEDUP_REMOVED lines=17> */
.L_x_1871:
[----:B------:R-:W-:Y:S05]  /*69a0*/  BSYNC B0 ;  /* 0x0000000000007941 */ /* 0x000fea0003800000 */
.L_x_1863:
        /* <DEDUP_REMOVED lines=17> */
.L_x_1913:
[----:B------:R-:W-:Y:S05]  /*6ac0*/  BSYNC B0 ;  /* 0x0000000000007941 */ /* 0x000fea0003800000 */
.L_x_1912:
[----:B------:R-:W2:Y:S01]  /*6ad0*/  SYNCS.PHASECHK.TRANS64.TRYWAIT P3, [R15+URZ+0x31cb0], R86 ;  /* 0x031cb0560f0075a7 */ /* 0x000ea2000806017f */
[----:B------:R-:W-:Y:S04]  /*6ae0*/  BSSY B0, `(.L_x_1914) ;  /* 0x0000002000007945 */ /* 0x000fe80003800000 */
[----:B--2---:R-:W-:Y:S05]  /*6af0*/  @!P3 BRA `(.L_x_1915) ;  /* 0x000001ac001cb947 */ /* 0x004fea0003800000 */
.L_x_2114:
[----:B------:R-:W-:Y:S05]  /*6b00*/  BSYNC B0 ;  /* 0x0000000000007941 */ /* 0x000fea0003800000 */
.L_x_1914:
[----:B------:R-:W-:Y:S01]  /*6b10*/  ISETP.GE.AND P3, PT, R148, R85, PT ;  /* 0x000000559400720c */ /* 0x000fe20003f66270 */
[----:B------:R-:W-:-:S12]  /*6b20*/  BSSY B0, `(.L_x_1916) ;  /* 0x0000023000007945 */ /* 0x000fd80003800000 */
[----:B------:R-:W-:Y:S05]  /*6b30*/  @P3 BRA `(.L_x_1917) ;  /* 0x0000000000843947 */ /* 0x000fea0003800000 */
[----:B------:R-:W-:Y:S01]  /*6b40*/  IMAD.WIDE R30, R17, 0x90, R72 ;  /* 0x00000090111e7825 */ /* 0x000fe200078e0248 */
[----:B------:R-:W-:Y:S01]  /*6b50*/  ULDC.64 UR4, c[0x0][0x318] ;  /* 0x0000c60000047ab9 */ /* 0x000fe20000000a00 */
[----:B------:R-:W-:Y:S02]  /*6b60*/  ULDC.64 UR6, c[0x0][0x208] ;  /* 0x0000820000067ab9 */ /* 0x000fe40000000a00 */
[----:B------:R-:W-:Y:S02]  /*6b70*/  IMAD R31, R31, UR4, RZ ;  /* 0x000000041f1f7c24 */ /* 0x000fe4000f8e02ff */
[----:B-1----:R-:W-:Y:S02]  /*6b80*/  IMAD.MOV.U32 R28, RZ, RZ, R24 ;  /* 0x000000ffff1c7224 */ /* 0x002fe400078e0018 */
[----:B------:R-:W-:Y:S02]  /*6b90*/  IMAD.MOV.U32 R29, RZ, RZ, R78 ;  /* 0x000000ffff1d7224 */ /* 0x000fe400078e004e */
[----:B------:R-:W-:-:S02]  /*6ba0*/  IMAD R31, R30, UR5, R31 ;  /* 0x000000051e1f7c24 */ /* 0x000fc4000f8e021f */
        /* <DEDUP_REMOVED lines=26> */
.L_x_1917:
[----:B------:R-:W-:Y:S05]  /*6d50*/  BSYNC B0 ;  /* 0x0000000000007941 */ /* 0x000fea0003800000 */
.L_x_1916:
        /* <DEDUP_REMOVED lines=14> */
[----:B0-----:R-:W-:-:S04]  /*6e40*/  SEL R15, RZ, 0x1, P3 ;  /* 0x00000001ff0f7807 */ /* 0x001fc80001800000 */
[----:B----4-:R-:W-:-:S05]  /*6e50*/  LOP3.LUT R19, R19, R15, RZ, 0x3c, !PT ;  /* 0x0000000f13137212 */ /* 0x010fca00078e3cff */
[----:B------:R2:W-:Y:S01]  /*6e60*/  STL [R1+0x24], R19 ;  /* 0x0000241301007387 */ /* 0x0005e20000100800 */
[----:B------:R-:W-:Y:S05]  /*6e70*/  @P2 BRA `(.L_x_1918) ;  /* 0xffffffb800302947 */ /* 0x000fea000383ffff */
[----:B--2---:R-:W0:Y:S01]  /*6e80*/  S2R R19, SR_TID.X ;  /* 0x0000000000137919 */ /* 0x004e220000002100 */
[----:B------:R-:W-:Y:S02]  /*6e90*/  PLOP3.LUT P0, PT, PT, PT, PT, 0x8, 0x0 ;  /* 0x000000000000781c */ /* 0x000fe40003f0e170 */
[----:B0-----:R-:W-:-:S04]  /*6ea0*/  SHF.R.U32.HI R19, RZ, 0x7, R19 ;  /* 0x00000007ff137819 */ /* 0x001fc80000011613 */
[----:B------:R-:W-:-:S13]  /*6eb0*/  ISETP.NE.AND P5, PT, R19, 0x1, PT ;  /* 0x000000011300780c */ /* 0x000fda0003fa5270 */
[----:B------:R-:W-:Y:S06]  /*6ec0*/  @!P5 BAR.ARV 0x9, 0x100 ;  /* 0x024400000000db1d */ /* 0x000fec0000002000 */
.L_x_1858:
[----:B------:R-:W-:Y:S02]  /*6ed0*/  ISETP.GE.AND P2, PT, R104, 0x1, PT ;  /* 0x000000016800780c */ /* 0x000fe40003f46270 */
[----:B------:R-:W-:Y:S02]  /*6ee0*/  CS2R R72, SRZ ;  /* 0x0000000000487805 */ /* 0x000fe4000001ff00 */
[----:B------:R-:W-:Y:S02]  /*6ef0*/  PLOP3.LUT P1, PT, PT, PT, PT, 0x80, 0x0 ;  /* 0x000000000000781c */ /* 0x000fe40003f2f070 */
[----:B------:R-:W-:Y:S02]  /*6f00*/  CS2R R20, SRZ ;  /* 0x0000000000147805 */ /* 0x000fe4000001ff00 */
[----:B------:R-:W-:Y:S02]  /*6f10*/  CS2R R38, SRZ ;  /* 0x0000000000267805 */ /* 0x000fe4000001ff00 */
[----:B---3--:R-:W-:-:S02]  /*6f20*/  CS2R R30, SRZ ;  /* 0x00000000001e7805 */ /* 0x008fc4000001ff00 */
[----:B------:R-:W-:Y:S02]  /*6f30*/  CS2R R40, SRZ ;  /* 0x0000000000287805 */ /* 0x000fe4000001ff00 */
[----:B------:R-:W-:Y:S01]  /*6f40*/  CS2R R36, SRZ ;  /* 0x0000000000247805 */ /* 0x000fe2000001ff00 */
[----:B------:R-:W-:Y:S01]  /*6f50*/  IMAD.MOV.U32 R35, RZ, RZ, RZ ;  /* 0x000000ffff237224 */ /* 0x000fe200078e00ff */
[----:B------:R-:W-:Y:S02]  /*6f60*/  CS2R R52, SRZ ;  /* 0x0000000000347805 */ /* 0x000fe4000001ff00 */
[----:B------:R-:W-:Y:S02]  /*6f70*/  CS2R R44, SRZ ;  /* 0x00000000002c7805 */ /* 0x000fe4000001ff00 */
[----:B------:R-:W-:Y:S01]  /*6f80*/  CS2R R32, SRZ ;  /* 0x0000000000207805 */ /* 0x000fe2000001ff00 */
[----:B------:R-:W-:Y:S01]  /*6f90*/  IMAD.MOV.U32 R51, RZ, RZ, RZ ;  /* 0x000000ffff337224 */ /* 0x000fe200078e00ff */
[----:B------:R-:W-:Y:S01]  /*6fa0*/  CS2R R42, SRZ ;  /* 0x00000000002a7805 */ /* 0x000fe2000001ff00 */
[----:B------:R-:W-:Y:S01]  /*6fb0*/  IMAD.MOV.U32 R54, RZ, RZ, RZ ;  /* 0x000000ffff367224 */ /* 0x000fe200078e00ff */
[----:B------:R-:W-:-:S02]  /*6fc0*/  CS2R R48, SRZ ;  /* 0x0000000000307805 */ /* 0x000fc4000001ff00 */
[----:B01----:R-:W-:Y:S01]  /*6fd0*/  CS2R R28, SRZ ;  /* 0x00000000001c7805 */ /* 0x003fe2000001ff00 */
[----:B------:R-:W-:Y:S01]  /*6fe0*/  IMAD.MOV.U32 R46, RZ, RZ, RZ ;  /* 0x000000ffff2e7224 */ /* 0x000fe200078e00ff */
        /* <DEDUP_REMOVED lines=15> */
.L_x_1919:
[----:B------:R-:W-:Y:S01]  /*70e0*/  CS2R R12, SRZ ;  /* 0x00000000000c7805 */ /* 0x000fe2000001ff00 */
[----:B------:R-:W-:Y:S06]  /*70f0*/  @!P2 BRA `(.L_x_1920) ;  /* 0x000001300060a947 */ /* 0x000fec0003800000 */
[----:B------:R-:W0:Y:S01]  /*7100*/  S2R R2, SR_TID.X ;  /* 0x0000000000027919 */ /* 0x000e220000002100 */
[----:B------:R-:W-:Y:S01]  /*7110*/  UMOV UR4, 0xffffffff ;  /* 0xffffffff00047882 */ /* 0x000fe20000000000 */
[----:B0-----:R-:W-:-:S05]  /*7120*/  VIADD R2, R2, 0xffffff80 ;  /* 0xffffff8002027836 */ /* 0x001fca0000000000 */
[----:B------:R-:W-:-:S04]  /*7130*/  SHF.R.S32.HI R0, RZ, 0x1f, R2 ;  /* 0x0000001fff007819 */ /* 0x000fc80000011402 */
[----:B------:R-:W-:-:S04]  /*7140*/  LEA.HI R0, R0, R2, RZ, 0x7 ;  /* 0x0000000200007211 */ /* 0x000fc800078f38ff */
[----:B------:R-:W-:Y:S01]  /*7150*/  SHF.R.S32.HI R13, RZ, 0x7, R0 ;  /* 0x00000007ff0d7819 */ /* 0x000fe20000011400 */
[----:B------:R-:W-:Y:S06]  /*7160*/  BRA.DIV UR4, `(.L_x_1921) ;  /* 0x000001a604947947 */ /* 0x000fec000b800000 */
[----:B------:R-:W0:Y:S04]  /*7170*/  SHFL.IDX PT, R0, R13, RZ, 0x1f ;  /* 0x00001fff0d007589 */ /* 0x000e2800000e0000 */
[----:B0-----:R1:W-:Y:S02]  /*7180*/  STL [R1+0x34], R0 ;  /* 0x0000340001007387 */ /* 0x0013e40000100800 */
.L_x_2117:
[----:B------:R-:W1:Y:S01]  /*7190*/  LDL R2, [R1+0x34] ;  /* 0x0000340001027983 */ /* 0x000e620000100800 */
[----:B------:R-:W-:Y:S01]  /*71a0*/  BSSY B6, `(.L_x_1922) ;  /* 0x000001f000067945 */ /* 0x000fe20003800000 */
[----:B-1----:R-:W-:-:S05]  /*71b0*/  IMAD.HI R0, R2, 0x55555556, RZ ;  /* 0x5555555602007827 */ /* 0x002fca00078e02ff */
[----:B------:R-:W-:-:S05]  /*71c0*/  LEA.HI R0, R0, R0, RZ, 0x1 ;  /* 0x0000000000007211 */ /* 0x000fca00078f08ff */
[----:B------:R-:W-:Y:S02]  /*71d0*/  IMAD R3, R0, -0x3, R2 ;  /* 0xfffffffd00037824 */ /* 0x000fe400078e0202 */
[----:B------:R-:W-:Y:S02]  /*71e0*/  VIADD R2, R22, 0x24300 ;  /* 0x0002430016027836 */ /* 0x000fe40000000000 */
[C---:B------:R-:W-:Y:S02]  /*71f0*/  IMAD R0, R3.reuse, 0x1000, R22 ;  /* 0x0000100003007824 */ /* 0x040fe400078e0216 */
[----:B------:R-:W-:Y:S01]  /*7200*/  IMAD R3, R3, 0x800, R2 ;  /* 0x0000080003037824 */ /* 0x000fe200078e0202 */
[----:B------:R-:W-:Y:S01]  /*7210*/  LOP3.LUT P0, RZ, R2, 0x9f, RZ, 0xc0, !PT ;  /* 0x0000009f02ff7812 */ /* 0x000fe2000780c0ff */
        /* <DEDUP_REMOVED lines=11> */
[----:B0-----:R0:W2:Y:S01]  /*72d0*/  LDC.64 R14, c[0x4][R0] ;  /* 0x01000000000e7b82 */ /* 0x0010a20000000a00 */
        /* <DEDUP_REMOVED lines=11> */
.L_x_1923:
[----:B------:R-:W-:Y:S05]  /*7390*/  BSYNC B6 ;  /* 0x0000000000067941 */ /* 0x000fea0003800000 */
.L_x_1922:
[----:B------:R-:W-:Y:S02]  /*73a0*/  ULDC UR4, c[0x0][0x3d4] ;  /* 0x0000f50000047ab9 */ /* 0x000fe40000000800 */
[----:B------:R-:W-:-:S13]  /*73b0*/  ISETP.LT.AND P0, PT, RZ, UR4, PT ;  /* 0x00000004ff007c0c */ /* 0x000fda000bf01270 */
[----:B------:R-:W-:Y:S05]  /*73c0*/  @P0 BRA `(.L_x_1924) ;  /* 0x0000000000400947 */ /* 0x000fea0003800000 */
[----:B------:R-:W2:Y:S02]  /*73d0*/  LDL R16, [R1+0x70] ;  /* 0x0000700001107983 */ /* 0x000ea40000100800 */
[----:B--2---:R-:W-:-:S04]  /*73e0*/  LEA.HI R0, R16, R16, RZ, 0x1 ;  /* 0x0000001010007211 */ /* 0x004fc800078f08ff */
[----:B------:R-:W-:-:S05]  /*73f0*/  LOP3.LUT R0, R0, 0xfffffffe, RZ, 0xc0, !PT ;  /* 0xfffffffe00007812 */ /* 0x000fca00078ec0ff */
[----:B------:R-:W-:-:S05]  /*7400*/  IMAD.IADD R0, R16, 0x1, -R0 ;  /* 0x0000000110007824 */ /* 0x000fca00078e0a00 */
[----:B-1----:R-:W-:-:S04]  /*7410*/  SHF.L.U32 R3, R0, 0x1f, RZ ;  /* 0x0000001f00037819 */ /* 0x002fc800000006ff */
[----:B------:R1:W2:Y:S03]  /*7420*/  SYNCS.PHASECHK.TRANS64.TRYWAIT P0, [R22+URZ+0x31c00], R3 ;  /* 0x031c0003160075a7 */ /* 0x0002a6000800017f */
[----:B--2---:R-:W-:Y:S05]  /*7430*/  @!P0 NANOSLEEP.SYNCS 0x989680 ;  /* 0x009896800000895d */ /* 0x004fea0003900000 */
[----:B------:R-:W2:Y:S01]  /*7440*/  @!P0 SYNCS.PHASECHK.TRANS64 P0, [R22+URZ+0x31c00], R3 ;  /* 0x031c0003160085a7 */ /* 0x000ea2000800007f */
[----:B------:R-:W-:Y:S04]  /*7450*/  BSSY B0, `(.L_x_1925) ;  /* 0x0000006000007945 */ /* 0x000fe80003800000 */
[----:B--2---:R-:W-:Y:S05]  /*7460*/  @P0 BRA `(.L_x_1926) ;  /* 0x0000000000100947 */ /* 0x004fea0003800000 */
.L_x_1927:
[----:B--2---:R2:W3:Y:S02]  /*7470*/  SYNCS.PHASECHK.TRANS64.TRYWAIT P0, [R22+URZ+0x31c00], R3 ;  /* 0x031c0003160075a7 */ /* 0x0044e4000800017f */
[----:B---3--:R-:W-:Y:S05]  /*7480*/  @!P0 NANOSLEEP.SYNCS 0x989680 ;  /* 0x009896800000895d */ /* 0x008fea0003900000 */
[----:B------:R-:W3:Y:S02]  /*7490*/  @!P0 SYNCS.PHASECHK.TRANS64 P0, [R22+URZ+0x31c00], R3 ;  /* 0x031c0003160085a7 */ /* 0x000ee4000800007f */
[----:B---3--:R-:W-:Y:S05]  /*74a0*/  @!P0 BRA `(.L_x_1927) ;  /* 0xfffffffc00f08947 */ /* 0x008fea000383ffff */
.L_x_1926:
[----:B------:R-:W-:Y:S05]  /*74b0*/  BSYNC B0 ;  /* 0x0000000000007941 */ /* 0x000fea0003800000 */
.L_x_1925:
[----:B------:R-:W-:Y:S05]  /*74c0*/  BRA `(.L_x_1928) ;  /* 0x0000004000587947 */ /* 0x000fea0003800000 */
.L_x_1924:
[----:B------:R-:W-:Y:S01]  /*74d0*/  ULOP3.LUT UP0, URZ, UR61, 0x1bf, URZ, 0xc0, !UPT ;  /* 0x000001bf3d3f7892 */ /* 0x000fe2000f80c03f */
[----:B-----5:R-:W-:Y:S01]  /*74e0*/  SHF.R.S32.HI R0, RZ, 0x1f, R102 ;  /* 0x0000001fff007819 */ /* 0x020fe20000011466 */
[----:B------:R-:W-:Y:S01]  /*74f0*/  ULDC.64 UR4, c[0x0][0x3d8] ;  /* 0x0000f60000047ab9 */ /* 0x000fe20000000a00 */
[----:B------:R-:W-:Y:S01]  /*7500*/  ULDC.64 UR6, c[0x0][0x3e8] ;  /* 0x0000fa0000067ab9 */ /* 0x000fe20000000a00 */
[----:B------:R-:W-:Y:S01]  /*7510*/  IMAD.WIDE.U32 R40, R102, UR4, RZ ;  /* 0x0000000466287c25 */ /* 0x000fe2000f8e00ff */
[----:B------:R-:W-:Y:S02]  /*7520*/  SHF.R.S32.HI R51, RZ, 0x1f, R144 ;  /* 0x0000001fff337819 */ /* 0x000fe40000011490 */
[----:B------:R-:W-:Y:S01]  /*7530*/  PLOP3.LUT P0, PT, PT, PT, UP0, 0x80, 0x0 ;  /* 0x000000000000781c */ /* 0x000fe20003f0f008 */
[C---:B-1----:R-:W-:Y:S01]  /*7540*/  IMAD R3, R0.reuse, UR4, RZ ;  /* 0x0000000400037c24 */ /* 0x042fe2000f8e02ff */
[----:B------:R-:W-:Y:S01]  /*7550*/  SHF.R.S32.HI R50, RZ, 0x1f, R147 ;  /* 0x0000001fff327819 */ /* 0x000fe20000011493 */
[----:B------:R-:W-:-:S02]  /*7560*/  IMAD R5, R0, UR6, RZ ;  /* 0x0000000600057c24 */ /* 0x000fc4000f8e02ff */
[C---:B------:R-:W-:Y:S02]  /*7570*/  IMAD R3, R102.reuse, UR5, R3 ;  /* 0x0000000566037c24 */ /* 0x040fe4000f8e0203 */
[C---:B------:R-:W-:Y:S02]  /*7580*/  IMAD R5, R102.reuse, UR7, R5 ;  /* 0x0000000766057c24 */ /* 0x040fe4000f8e0205 */
[----:B------:R-:W-:-:S04]  /*7590*/  IMAD.WIDE.U32 R102, R102, UR6, RZ ;  /* 0x0000000666667c25 */ /* 0x000fc8000f8e00ff */
[----:B------:R-:W-:Y:S02]  /*75a0*/  IMAD.IADD R47, R3, 0x1, R41 ;  /* 0x00000001032f7824 */ /* 0x000fe400078e0229 */
[----:B------:R-:W-:Y:S01]  /*75b0*/  IMAD.IADD R45, R5, 0x1, R103 ;  /* 0x00000001052d7824 */ /* 0x000fe200078e0267 */
[----:B------:R-:W-:Y:S06]  /*75c0*/  @!P0 BRA `(.L_x_1929) ;  /* 0x0000000000408947 */ /* 0x000fec0003800000 */
        /* <DEDUP_REMOVED lines=16> */
.L_x_1929:
[----:B------:R-:W2:Y:S01]  /*76d0*/  LDL R46, [R1+0x3c] ;  /* 0x00003c00012e7983 */ /* 0x000ea20000100800 */
[----:B------:R-:W1:Y:S01]  /*76e0*/  LDC.64 R10, c[0x0][0x3d8] ;  /* 0x0000f600ff0a7b82 */ /* 0x000e620000000a00 */
[----:B------:R-:W-:Y:S02]  /*76f0*/  ULDC.U8 UR4, c[0x0][0x3f0] ;  /* 0x0000fc0000047ab9 */ /* 0x000fe40000000000 */
[----:B------:R-:W3:Y:S05]  /*7700*/  LDL R16, [R1+0x48] ;  /* 0x0000480001107983 */ /* 0x000eea0000100800 */
[----:B------:R-:W4:Y:S01]  /*7710*/  LDC.64 R12, c[0x0][0x3e8] ;  /* 0x0000fa00ff0c7b82 */ /* 0x000f220000000a00 */
[----:B------:R-:W-:Y:S01]  /*7720*/  ISETP.NE.AND P0, PT, RZ, UR4, PT ;  /* 0x00000004ff007c0c */ /* 0x000fe2000bf05270 */
[----:B------:R-:W-:Y:S01]  /*7730*/  BSSY B0, `(.L_x_1930) ;  /* 0x00003e7000007945 */ /* 0x000fe20003800000 */
[----:B--2---:R-:W-:Y:S01]  /*7740*/  SHF.R.S32.HI R3, RZ, 0x1f, R46 ;  /* 0x0000001fff037819 */ /* 0x004fe2000001142e */
[----:B-1----:R-:W-:-:S04]  /*7750*/  IMAD.WIDE.U32 R42, R46, R10, RZ ;  /* 0x0000000a2e2a7225 */ /* 0x002fc800078e00ff */
[C---:B------:R-:W-:Y:S02]  /*7760*/  IMAD R4, R3.reuse, R10, RZ ;  /* 0x0000000a03047224 */ /* 0x040fe400078e02ff */
[-C--:B----4-:R-:W-:Y:S02]  /*7770*/  IMAD R6, R3, R12.reuse, RZ ;  /* 0x0000000c03067224 */ /* 0x090fe400078e02ff */
[C---:B---3--:R-:W-:Y:S02]  /*7780*/  IMAD R0, R46.reuse, -0xc0, R16 ;  /* 0xffffff402e007824 */ /* 0x048fe400078e0210 */
[----:B0-----:R-:W-:-:S04]  /*7790*/  IMAD.WIDE.U32 R14, R46, R12, RZ ;  /* 0x0000000c2e0e7225 */ /* 0x001fc800078e00ff */
        /* <DEDUP_REMOVED lines=27> */
[-C--:B------:R-:W-:Y:S01]  /*7950*/  IMAD R0, R52, R10.reuse, RZ ;  /* 0x0000000a34007224 */ /* 0x080fe200078e02ff */
[----:B------:R-:W-:Y:S01]  /*7960*/  ULDC.64 UR6, c[0x0][0x3c8] ;  /* 0x0000f20000067ab9 */ /* 0x000fe20000000a00 */
[--C-:B------:R-:W-:Y:S01]  /*7970*/  IMAD.WIDE.U32 R6, R148, R10, R4.reuse ;  /* 0x0000000a94067225 */ /* 0x100fe200078e0004 */
[----:B------:R-:W-:Y:S01]  /*7980*/  ULDC.64 UR8, c[0x0][0x3e0] ;  /* 0x0000f80000087ab9 */ /* 0x000fe20000000a00 */
[----:B------:R-:W-:Y:S02]  /*7990*/  CS2R R36, SRZ ;  /* 0x0000000000247805 */ /* 0x000fe4000001ff00 */
[----:B------:R-:W-:Y:S01]  /*79a0*/  CS2R R38, SRZ ;  /* 0x0000000000267805 */ /* 0x000fe2000001ff00 */
[-C--:B------:R-:W-:Y:S01]  /*79b0*/  IMAD R3, R52, R12.reuse, RZ ;  /* 0x0000000c34037224 */ /* 0x080fe200078e02ff */
[----:B------:R-:W-:Y:S01]  /*79c0*/  ULDC.64 UR10, c[0x0][0x208] ;  /* 0x00008200000a7ab9 */ /* 0x000fe20000000a00 */
[----:B------:R-:W-:Y:S01]  /*79d0*/  IMAD.WIDE.U32 R8, R148, R12, R4 ;  /* 0x0000000c94087225 */ /* 0x000fe200078e0004 */
[----:B------:R-:W-:-:S03]  /*79e0*/  IADD3 R4, P1, R6, R40, RZ ;  /* 0x0000002806047210 */ /* 0x000fc60007f3e0ff */
[----:B------:R-:W-:Y:S01]  /*79f0*/  IMAD R0, R148, R11, R0 ;  /* 0x0000000b94007224 */ /* 0x000fe200078e0200 */
[----:B------:R-:W-:Y:S01]  /*7a00*/  IADD3 R6, P2, R8, R102, RZ ;  /* 0x0000006608067210 */ /* 0x000fe20007f5e0ff */
[----:B------:R-:W-:Y:S02]  /*7a10*/  IMAD R3, R148, R13, R3 ;  /* 0x0000000d94037224 */ /* 0x000fe400078e0203 */
[C---:B------:R-:W-:Y:S01]  /*7a20*/  VIADD R8, R144.reuse, 0x10 ;  /* 0x0000001090087836 */ /* 0x040fe20000000000 */
[----:B------:R-:W-:Y:S01]  /*7a30*/  IADD3.X R5, R47, R0, R7, P1, !PT ;  /* 0x000000002f057210 */ /* 0x000fe20000ffe407 */
[----:B------:R-:W-:Y:S01]  /*7a40*/  VIADD R0, R144, 0x8 ;  /* 0x0000000890007836 */ /* 0x000fe20000000000 */
[----:B------:R-:W-:Y:S01]  /*7a50*/  IADD3.X R7, R45, R3, R9, P2, !PT ;  /* 0x000000032d077210 */ /* 0x000fe200017fe409 */
[----:B------:R-:W-:Y:S01]  /*7a60*/  IMAD R3, R49, 0xc0, RZ ;  /* 0x000000c031037824 */ /* 0x000fe200078e02ff */
[----:B------:R-:W-:Y:S01]  /*7a70*/  ISETP.GE.AND P3, PT, R8, UR4, PT ;  /* 0x0000000408007c0c */ /* 0x000fe2000bf66270 */
[----:B------:R-:W-:Y:S01]  /*7a80*/  IMAD.WIDE.U32 R42, R42, 0xc0, R4 ;  /* 0x000000c02a2a7825 */ /* 0x000fe200078e0004 */
[----:B------:R-:W-:-:S03]  /*7a90*/  ISETP.GE.AND P1, PT, R0, UR4, PT ;  /* 0x0000000400007c0c */ /* 0x000fc6000bf26270 */
[----:B------:R-:W-:Y:S01]  /*7aa0*/  IMAD R5, R48, 0xc0, RZ ;  /* 0x000000c030057824 */ /* 0x000fe200078e02ff */
[----:B------:R-:W-:Y:S01]  /*7ab0*/  LEA R4, P2, R42, UR6, 0x1 ;  /* 0x000000062a047c11 */ /* 0x000fe2000f8408ff */
[----:B------:R-:W-:-:S04]  /*7ac0*/  IMAD.WIDE.U32 R14, R14, 0xc0, R6 ;  /* 0x000000c00e0e7825 */ /* 0x000fc800078e0006 */
[----:B------:R-:W-:Y:S01]  /*7ad0*/  IMAD.IADD R5, R43, 0x1, R5 ;  /* 0x000000012b057824 */ /* 0x000fe200078e0205 */
[----:B------:R-:W-:Y:S01]  /*7ae0*/  LEA R6, P5, R14, UR8, 0x1 ;  /* 0x000000080e067c11 */ /* 0x000fe2000f8a08ff */
        /* <DEDUP_REMOVED lines=31> */
.L_x_1933:
[----:B------:R-:W-:Y:S05]  /*7ce0*/  BSYNC B1 ;  /* 0x0000000000017941 */ /* 0x000fea0003800000 */
.L_x_1932:
        /* <DEDUP_REMOVED lines=39> */
.L_x_2120:
[----:B------:R-:W-:Y:S01]  /*7f60*/  UMOV UR4, 0xffffffff ;  /* 0xffffffff00047882 */ /* 0x000fe20000000000 */
[----:B------:R-:W-:Y:S02]  /*7f70*/  LOP3.LUT R5, R5, 0xfffffffe, RZ, 0xc0, !PT ;  /* 0xfffffffe05057812 */ /* 0x000fe400078ec0ff */
[----:B------:R-:W-:Y:S05]  /*7f80*/  BRA.DIV UR4, `(.L_x_1935) ;  /* 0x0000019a04587947 */ /* 0x000fea000b800000 */
.L_x_2123:
[----:B------:R-:W-:Y:S01]  /*7f90*/  UMOV UR4, 0xffffffff ;  /* 0xffffffff00047882 */ /* 0x000fe20000000000 */
[----:B------:R-:W-:Y:S02]  /*7fa0*/  IMAD.IADD R5, R42, 0x1, -R5 ;  /* 0x000000012a057824 */ /* 0x000fe400078e0a05 */
[----:B------:R-:W-:Y:S05]  /*7fb0*/  BRA.DIV UR4, `(.L_x_1936) ;  /* 0x0000019a04747947 */ /* 0x000fea000b800000 */
.L_x_2126:
[----:B------:R-:W-:Y:S01]  /*7fc0*/  UMOV UR4, 0xffffffff ;  /* 0xffffffff00047882 */ /* 0x000fe20000000000 */
[----:B------:R-:W-:Y:S02]  /*7fd0*/  SHF.L.U32 R3, R5, 0x1f, RZ ;  /* 0x0000001f05037819 */ /* 0x000fe400000006ff */
[----:B------:R-:W-:Y:S05]  /*7fe0*/  BRA.DIV UR4, `(.L_x_1937) ;  /* 0x0000019a04907947 */ /* 0x000fea000b800000 */
.L_x_2129:
        /* <DEDUP_REMOVED lines=36> */
.L_x_2130:
[----:B------:R-:W-:Y:S05]  /*8230*/  BSYNC B1 ;  /* 0x0000000000017941 */ /* 0x000fea0003800000 */
.L_x_1938:
        /* <DEDUP_REMOVED lines=26> */
[----:B------:R-:W-:Y:S02]  /*83e0*/  SHF.R.U64 R55, R38, 0x10, R39 ;  /* 0x0000001026377819 */ /* 0x000fe40000001227 */
[----:B------:R-:W-:Y:S01]  /*83f0*/  PRMT R53, R57, 0x5410, R53 ;  /* 0x0000541039357816 */ /* 0x000fe20000000035 */
[----:B------:R-:W-:Y:S01]  /*8400*/  IMAD.U32 R57, R56, 0x10000, RZ ;  /* 0x0001000038397824 */ /* 0x000fe200078e00ff */
[----:B------:R-:W-:-:S02]  /*8410*/  SHF.R.U64 R52, R36, 0x10, R37 ;  /* 0x0000001024347819 */ /* 0x000fc40000001225 */
[----:B------:R-:W-:Y:S01]  /*8420*/  PRMT R55, R54, 0x5410, R55 ;  /* 0x0000541036377816 */ /* 0x000fe20000000037 */
[C---:B------:R-:W-:Y:S01]  /*8430*/  IMAD.U32 R54, R53.reuse, 0x10000, RZ ;  /* 0x0001000035367824 */ /* 0x040fe200078e00ff */
[----:B------:R-:W-:Y:S02]  /*8440*/  LOP3.LUT R56, R56, 0xffff0000, RZ, 0xc0, !PT ;  /* 0xffff000038387812 */ /* 0x000fe400078ec0ff */
        /* <DEDUP_REMOVED lines=35> */
.L_x_1942:
[----:B------:R-:W-:Y:S05]  /*8680*/  BSYNC B1 ;  /* 0x0000000000017941 */ /* 0x000fea0003800000 */
.L_x_1941:
        /* <DEDUP_REMOVED lines=49> */
.L_x_1944:
[----:B------:R-:W-:Y:S05]  /*89a0*/  BSYNC B1 ;  /* 0x0000000000017941 */ /* 0x000fea0003800000 */
.L_x_1943:
[----:B------:R-:W-:Y:S04]  /*89b0*/  BSSY B1, `(.L_x_1945) ;  /* 0x0000030000017945 */ /* 0x000fe80003800000 */
[----:B------:R-:W-:Y:S05]  /*89c0*/  @P1 BRA `(.L_x_1946) ;  /* 0x0000000000b81947 */ /* 0x000fea0003800000 */
[----:B01----:R-:W0:Y:S01]  /*89d0*/  LDS.128 R4, [R3+0x10a00] ;  /* 0x010a000003047984 */ /* 0x003e220000000c00 */
        /* <DEDUP_REMOVED lines=38> */
[----:B------:R-:W-:Y:S01]  /*8c40*/  FFMA.FTZ R5, R7, R50, -R32 ;  /* 0x0000003207057223 */ /* 0x000fe20000010820 */
[----:B------:R-:W-:Y:S01]  /*8c50*/  F2FP.BF16.F32.PACK_AB R6, R37, R34 ;  /* 0x000000222506723e */ /* 0x000fe200000010ff */
[----:B------:R-:W-:Y:S01]  /*8c60*/  FFMA.FTZ R28, R7, R28, R35 ;  /* 0x0000001c071c7223 */ /* 0x000fe20000010023 */
[----:B------:R-:W-:Y:S02]  /*8c70*/  F2FP.BF16.F32.PACK_AB R7, R46, R51 ;  /* 0x000000332e07723e */ /* 0x000fe400000010ff */
[----:B------:R-:W-:Y:S02]  /*8c80*/  F2FP.BF16.F32.PACK_AB R4, R31, R4 ;  /* 0x000000041f04723e */ /* 0x000fe400000010ff */
[----:B------:R-:W-:-:S05]  /*8c90*/  F2FP.BF16.F32.PACK_AB R5, R28, R5 ;  /* 0x000000051c05723e */ /* 0x000fca00000010ff */
[----:B------:R2:W-:Y:S02]  /*8ca0*/  STS.128 [R3+0x10a00], R4 ;  /* 0x010a000403007388 */ /* 0x0005e40000000c00 */
.L_x_1946:
[----:B------:R-:W-:Y:S05]  /*8cb0*/  BSYNC B1 ;  /* 0x0000000000017941 */ /* 0x000fea0003800000 */
.L_x_1945:
        /* <DEDUP_REMOVED lines=48> */
.L_x_1948:
[----:B------:R-:W-:Y:S05]  /*8fc0*/  BSYNC B1 ;  /* 0x0000000000017941 */ /* 0x000fea0003800000 */
.L_x_1947:
        /* <DEDUP_REMOVED lines=48> */
.L_x_1950:
[----:B------:R-:W-:Y:S05]  /*92d0*/  BSYNC B1 ;  /* 0x0000000000017941 */ /* 0x000fea0003800000 */
.L_x_1949:
        /* <DEDUP_REMOVED lines=48> */
.L_x_1931:
        /* <DEDUP_REMOVED lines=18> */
[----:B0-----:R-:W-:-:S13]  /*9700*/  ISETP.NE.AND P1, PT, R0, 0x1, PT ;  /* 0x000000010000780c */ /* 0x001fda0003f25270 */
[----:B------:R-:W0:Y:S08]  /*9710*/  @P1 LDC R0, c[0x0][0x42c] ;  /* 0x00010b00ff001b82 */ /* 0x000e300000000800 */
[----:B------:R-:W1:Y:S01]  /*9720*/  @P1 LDC R51, c[0x0][0x430] ;  /* 0x00010c00ff331b82 */ /* 0x000e620000000800 */
[----:B--2---:R-:W-:-:S04]  /*9730*/  IMAD R3, R3, 0xc0, R148 ;  /* 0x000000c003037824 */ /* 0x004fc800078e0294 */
[----:B0-----:R-:W-:Y:S01]  /*9740*/  @P1 IMAD.HI.U32 R0, R3, R0, RZ ;  /* 0x0000000003001227 */ /* 0x001fe200078e00ff */
[----:B-1----:R-:W-:Y:S06]  /*9750*/  @P0 BRA `(.L_x_1952) ;  /* 0x0000000000c80947 */ /* 0x002fec0003800000 */
[----:B------:R-:W-:Y:S01]  /*9760*/  SHF.R.S32.HI R9, RZ, 0x1f, R148 ;  /* 0x0000001fff097819 */ /* 0x000fe20000011494 */
[----:B------:R-:W-:Y:S01]  /*9770*/  IMAD.MOV.U32 R4, RZ, RZ, R147 ;  /* 0x000000ffff047224 */ /* 0x000fe200078e0093 */
[----:B------:R-:W-:Y:S01]  /*9780*/  ULDC.64 UR4, c[0x0][0x3c8] ;  /* 0x0000f20000047ab9 */ /* 0x000fe20000000a00 */
[----:B------:R-:W-:Y:S01]  /*9790*/  IMAD.MOV.U32 R5, RZ, RZ, R50 ;  /* 0x000000ffff057224 */ /* 0x000fe200078e0032 */
[----:B------:R-:W-:Y:S01]  /*97a0*/  ULDC.64 UR6, c[0x0][0x3e0] ;  /* 0x0000f80000067ab9 */ /* 0x000fe20000000a00 */
[-C--:B------:R-:W-:Y:S01]  /*97b0*/  IMAD R8, R9, R10.reuse, RZ ;  /* 0x0000000a09087224 */ /* 0x080fe200078e02ff */
[----:B------:R-:W-:Y:S01]  /*97c0*/  CS2R R28, SRZ ;  /* 0x00000000001c7805 */ /* 0x000fe2000001ff00 */
[----:B------:R-:W-:Y:S01]  /*97d0*/  IMAD.WIDE.U32 R6, R148, R10, R4 ;  /* 0x0000000a94067225 */ /* 0x000fe200078e0004 */
[----:B------:R-:W-:Y:S02]  /*97e0*/  CS2R R30, SRZ ;  /* 0x00000000001e7805 */ /* 0x000fe4000001ff00 */
[----:B------:R-:W-:-:S02]  /*97f0*/  CS2R R32, SRZ ;  /* 0x0000000000207805 */ /* 0x000fc4000001ff00 */
[----:B------:R-:W-:Y:S01]  /*9800*/  CS2R R34, SRZ ;  /* 0x0000000000227805 */ /* 0x000fe2000001ff00 */
[----:B------:R-:W-:Y:S01]  /*9810*/  IMAD R9, R9, R12, RZ ;  /* 0x0000000c09097224 */ /* 0x000fe200078e02ff */
[----:B------:R-:W-:Y:S01]  /*9820*/  IADD3 R40, P2, R6, R40, RZ ;  /* 0x0000002806287210 */ /* 0x000fe20007f5e0ff */
[C---:B------:R-:W-:Y:S01]  /*9830*/  IMAD.WIDE.U32 R4, R148.reuse, R12, R4 ;  /* 0x0000000c94047225 */ /* 0x040fe200078e0004 */
[----:B------:R-:W-:Y:S02]  /*9840*/  CS2R R36, SRZ ;  /* 0x0000000000247805 */ /* 0x000fe4000001ff00 */
[----:B------:R-:W-:Y:S02]  /*9850*/  CS2R R38, SRZ ;  /* 0x0000000000267805 */ /* 0x000fe4000001ff00 */
[----:B------:R-:W-:Y:S01]  /*9860*/  CS2R R16, SRZ ;  /* 0x0000000000107805 */ /* 0x000fe2000001ff00 */
[----:B------:R-:W-:Y:S01]  /*9870*/  IMAD R6, R148, R11, R8 ;  /* 0x0000000b94067224 */ /* 0x000fe200078e0208 */
        /* <DEDUP_REMOVED lines=9> */
[----:B------:R-:W-:Y:S01]  /*9910*/  IMAD.WIDE.U32 R42, R42, 0xc0, R40 ;  /* 0x000000c02a2a7825 */ /* 0x000fe200078e0028 */
[----:B------:R-:W-:Y:S01]  /*9920*/  CS2R R26, SRZ ;  /* 0x00000000001a7805 */ /* 0x000fe2000001ff00 */
[----:B------:R-:W-:-:S02]  /*9930*/  ULDC.64 UR8, c[0x0][0x208] ;  /* 0x0000820000087ab9 */ /* 0x000fc40000000a00 */
[----:B------:R-:W-:Y:S01]  /*9940*/  IMAD.WIDE.U32 R14, R14, 0xc0, R102 ;  /* 0x000000c00e0e7825 */ /* 0x000fe200078e0066 */
[----:B------:R-:W-:Y:S01]  /*9950*/  LEA R8, P2, R42, UR4, 0x1 ;  /* 0x000000042a087c11 */ /* 0x000fe2000f8408ff */
[----:B------:R-:W-:Y:S02]  /*9960*/  ULDC UR4, c[0x0][0x3d4] ;  /* 0x0000f50000047ab9 */ /* 0x000fe40000000800 */
[----:B------:R-:W-:Y:S01]  /*9970*/  IMAD.IADD R7, R7, 0x1, R43 ;  /* 0x0000000107077824 */ /* 0x000fe200078e022b */
[----:B------:R-:W-:Y:S01]  /*9980*/  LEA R20, P3, R14, UR6, 0x1 ;  /* 0x000000060e147c11 */ /* 0x000fe2000f8608ff */
[----:B------:R-:W-:Y:S02]  /*9990*/  IMAD.IADD R5, R5, 0x1, R15 ;  /* 0x0000000105057824 */ /* 0x000fe400078e020f */
[----:B------:R-:W-:Y:S01]  /*99a0*/  VIADD R52, R147, 0x20 ;  /* 0x0000002093347836 */ /* 0x000fe20000000000 */
[----:B------:R-:W-:Y:S02]  /*99b0*/  LEA.HI.X R9, R42, UR5, R7, 0x1, P2 ;  /* 0x000000052a097c11 */ /* 0x000fe400090f0c07 */
[----:B------:R-:W-:-:S02]  /*99c0*/  CS2R R6, SRZ ;  /* 0x0000000000067805 */ /* 0x000fc4000001ff00 */
[----:B------:R-:W-:Y:S02]  /*99d0*/  LEA.HI.X R21, R14, UR7, R5, 0x1, P3 ;  /* 0x000000070e157c11 */ /* 0x000fe400098f0c05 */
[----:B------:R-:W-:Y:S02]  /*99e0*/  CS2R R4, SRZ ;  /* 0x0000000000047805 */ /* 0x000fe4000001ff00 */
[----:B------:R-:W-:Y:S02]  /*99f0*/  ISETP.GE.AND P2, PT, R147, UR4, PT ;  /* 0x0000000493007c0c */ /* 0x000fe4000bf46270 */
[----:B------:R-:W-:Y:S02]  /*9a00*/  ISETP.GE.AND P3, PT, R53, UR4, PT ;  /* 0x0000000435007c0c */ /* 0x000fe4000bf66270 */
[----:B------:R-:W-:-:S09]  /*9a10*/  ISETP.GE.AND P4, PT, R52, UR4, PT ;  /* 0x0000000434007c0c */ /* 0x000fd2000bf86270 */
[----:B------:R0:W5:Y:S04]  /*9a20*/  @!P2 LDG.E.128 R28, desc[UR8][R8.64] ;  /* 0x00000008081ca981 */ /* 0x000168000c1e1d00 */
[----:B------:R0:W5:Y:S04]  /*9a30*/  @!P3 LDG.E.128 R32, desc[UR8][R8.64+0x20] ;  /* 0x000020080820b981 */ /* 0x000168000c1e1d00 */
[----:B------:R0:W5:Y:S04]  /*9a40*/  @!P4 LDG.E.128 R36, desc[UR8][R8.64+0x40] ;  /* 0x000040080824c981 */ /* 0x000168000c1e1d00 */
[----:B------:R0:W5:Y:S04]  /*9a50*/  @!P2 LDG.E.128 R4, desc[UR8][R20.64] ;  /* 0x000000081404a981 */ /* 0x000168000c1e1d00 */
[----:B------:R0:W5:Y:S04]  /*9a60*/  @!P3 LDG.E.128 R16, desc[UR8][R20.64+0x20] ;  /* 0x000020081410b981 */ /* 0x000168000c1e1d00 */
[----:B------:R0:W5:Y:S02]  /*9a70*/  @!P4 LDG.E.128 R24, desc[UR8][R20.64+0x40] ;  /* 0x000040081418c981 */ /* 0x000164000c1e1d00 */
.L_x_1952:
[----:B------:R-:W-:Y:S05]  /*9a80*/  BSYNC B1 ;  /* 0x0000000000017941 */ /* 0x000fea0003800000 */
.L_x_1951:
[----:B0-----:R-:W2:Y:S01]  /*9a90*/  LDL R20, [R1+0x70] ;  /* 0x0000700001147983 */ /* 0x001ea20000100800 */
[----:B------:R-:W-:Y:S01]  /*9aa0*/  @P1 SHF.R.U32.HI R3, RZ, R51, R0 ;  /* 0x00000033ff031219 */ /* 0x000fe20000011600 */
[----:B-----5:R-:W-:Y:S01]  /*9ab0*/  IMAD.MOV.U32 R0, RZ, RZ, R4 ;  /* 0x000000ffff007224 */ /* 0x020fe200078e0004 */
[----:B------:R-:W-:Y:S01]  /*9ac0*/  ULDC.64 UR4, c[0x0][0x3c8] ;  /* 0x0000f20000047ab9 */ /* 0x000fe20000000a00 */
[----:B------:R-:W-:Y:S01]  /*9ad0*/  IMAD.MOV.U32 R8, RZ, RZ, R5 ;  /* 0x000000ffff087224 */ /* 0x000fe200078e0005 */
[----:B------:R-:W-:Y:S01]  /*9ae0*/  SHF.R.S32.HI R9, RZ, 0x1f, R3 ;  /* 0x0000001fff097819 */ /* 0x000fe20000011403 */
[-C--:B------:R-:W-:Y:S01]  /*9af0*/  IMAD.WIDE.U32 R46, R3, R10.reuse, R46 ;  /* 0x0000000a032e7225 */ /* 0x080fe200078e002e */
[----:B------:R-:W-:Y:S01]  /*9b00*/  PRMT R21, R21, 0x5410, R0 ;  /* 0x0000541015157816 */ /* 0x000fe20000000000 */
[----:B------:R-:W-:Y:S01]  /*9b10*/  ULDC.64 UR6, c[0x0][0x3e0] ;  /* 0x0000f80000067ab9 */ /* 0x000fe20000000a00 */
[----:B------:R-:W-:Y:S01]  /*9b20*/  PRMT R40, R40, 0x5410, R8 ;  /* 0x0000541028287816 */ /* 0x000fe20000000008 */
[----:B------:R-:W-:-:S02]  /*9b30*/  IMAD R0, R9, R10, RZ ;  /* 0x0000000a09007224 */ /* 0x000fc400078e02ff */
[-C--:B------:R-:W-:Y:S02]  /*9b40*/  IMAD R8, R9, R12.reuse, RZ ;  /* 0x0000000c09087224 */ /* 0x080fe400078e02ff */
        /* <DEDUP_REMOVED lines=11> */
[----:B------:R-:W-:Y:S01]  /*9c00*/  LEA.HI.X R3, R44, UR7, R3, 0x1, P2 ;  /* 0x000000072c037c11 */ /* 0x000fe200090f0c03 */
        /* <DEDUP_REMOVED lines=8> */
.L_x_2133:
[----:B------:R-:W-:Y:S01]  /*9c90*/  UMOV UR4, 0xffffffff ;  /* 0xffffffff00047882 */ /* 0x000fe20000000000 */
[----:B------:R-:W-:Y:S02]  /*9ca0*/  LOP3.LUT R9, R9, 0xfffffffe, RZ, 0xc0, !PT ;  /* 0xfffffffe09097812 */ /* 0x000fe400078ec0ff */
[----:B------:R-:W-:Y:S05]  /*9cb0*/  BRA.DIV UR4, `(.L_x_1954) ;  /* 0x0000017e04bc7947 */ /* 0x000fea000b800000 */
.L_x_2136:
[----:B------:R-:W-:Y:S01]  /*9cc0*/  UMOV UR4, 0xffffffff ;  /* 0xffffffff00047882 */ /* 0x000fe20000000000 */
[----:B------:R-:W-:Y:S02]  /*9cd0*/  IMAD.IADD R9, R20, 0x1, -R9 ;  /* 0x0000000114097824 */ /* 0x000fe400078e0a09 */
[----:B------:R-:W-:Y:S05]  /*9ce0*/  BRA.DIV UR4, `(.L_x_1955) ;  /* 0x0000017e04d87947 */ /* 0x000fea000b800000 */
.L_x_2139:
[----:B------:R-:W-:Y:S01]  /*9cf0*/  UMOV UR4, 0xffffffff ;  /* 0xffffffff00047882 */ /* 0x000fe20000000000 */
[----:B------:R-:W-:Y:S02]  /*9d00*/  SHF.L.U32 R3, R9, 0x1f, RZ ;  /* 0x0000001f09037819 */ /* 0x000fe400000006ff */
[----:B------:R-:W-:Y:S05]  /*9d10*/  BRA.DIV UR4, `(.L_x_1956) ;  /* 0x0000017e04f47947 */ /* 0x000fea000b800000 */
.L_x_2142:
        /* <DEDUP_REMOVED lines=37> */
.L_x_2143:
[----:B------:R-:W-:Y:S05]  /*9f70*/  BSYNC B1 ;  /* 0x0000000000017941 */ /* 0x000fea0003800000 */
.L_x_1957:
[----:B------:R-:W-:Y:S02]  /*9f80*/  PRMT R45, R0, 0x7610, R45 ;  /* 0x00007610002d7816 */ /* 0x000fe4000000002d */
[----:B------:R-:W-:Y:S01]  /*9f90*/  PRMT R46, R8, 0x7610, R46 ;  /* 0x00007610082e7816 */ /* 0x000fe2000000002e */
[----:B------:R-:W-:Y:S06]  /*9fa0*/  @P0 BRA `(.L_x_1940) ;  /* 0x00000014007c0947 */ /* 0x000fec0003800000 */
[----:B------:R1:W5:Y:S01]  /*9fb0*/  LDL R72, [R1+0x28] ;  /* 0x0000280001487983 */ /* 0x0003620000100800 */
[----:B------:R-:W2:Y:S03]  /*9fc0*/  LDC R0, c[0x0][0x3d4] ;  /* 0x0000f500ff007b82 */ /* 0x000ea60000000800 */
        /* <DEDUP_REMOVED lines=9> */
[----:B------:R-:W1:Y:S01]  /*a060*/  S2R R9, SR_TID.X ;  /* 0x0000000000097919 */ /* 0x000e620000002100 */
[----:B------:R-:W-:Y:S02]  /*a070*/  SHF.R.U64 R60, R4, 0x10, R5 ;  /* 0x00000010043c7819 */ /* 0x000fe40000001205 */
[----:B------:R-:W-:Y:S02]  /*a080*/  SHF.R.U64 R55, R28, 0x10, R29 ;  /* 0x000000101c377819 */ /* 0x000fe4000000121d */
[----:B------:R-:W-:Y:S02]  /*a090*/  SHF.R.U32.HI R62, RZ, 0x10, R5 ;  /* 0x00000010ff3e7819 */ /* 0x000fe40000011605 */
[----:B------:R-:W-:Y:S02]  /*a0a0*/  PRMT R60, R21, 0x5432, R60 ;  /* 0x00005432153c7816 */ /* 0x000fe4000000003c */
[--C-:B------:R-:W-:Y:S02]  /*a0b0*/  SHF.R.U64 R64, R6, 0x10, R7.reuse ;  /* 0x0000001006407819 */ /* 0x100fe40000001207 */
[----:B------:R-:W-:-:S02]  /*a0c0*/  SHF.R.U32.HI R65, RZ, 0x10, R7 ;  /* 0x00000010ff417819 */ /* 0x000fc40000011607 */
[----:B------:R-:W-:Y:S01]  /*a0d0*/  PRMT R55, R61, 0x5410, R55 ;  /* 0x000054103d377816 */ /* 0x000fe20000000037 */
[----:B------:R-:W-:Y:S01]  /*a0e0*/  IMAD.U32 R61, R60, 0x10000, RZ ;  /* 0x000100003c3d7824 */ /* 0x000fe200078e00ff */
[----:B------:R-:W-:Y:S02]  /*a0f0*/  SHF.R.U32.HI R57, RZ, 0x10, R29 ;  /* 0x00000010ff397819 */ /* 0x000fe4000001161d */
[----:B------:R-:W-:Y:S02]  /*a100*/  PRMT R62, R40, 0x5432, R62 ;  /* 0x00005432283e7816 */ /* 0x000fe4000000003e */
[----:B------:R-:W-:Y:S01]  /*a110*/  PRMT R65, R56, 0x5410, R65 ;  /* 0x0000541038417816 */ /* 0x000fe20000000041 */
[----:B------:R-:W-:Y:S01]  /*a120*/  IMAD.U32 R56, R55, 0x10000, RZ ;  /* 0x0001000037387824 */ /* 0x000fe200078e00ff */
[----:B------:R-:W-:Y:S02]  /*a130*/  SHF.R.U32.HI R59, RZ, 0x10, R31 ;  /* 0x00000010ff3b7819 */ /* 0x000fe4000001161f */
[----:B------:R-:W-:Y:S01]  /*a140*/  PRMT R57, R63, 0x5410, R57 ;  /* 0x000054103f397816 */ /* 0x000fe20000000039 */
[----:B------:R-:W-:Y:S01]  /*a150*/  IMAD.U32 R63, R62, 0x10000, RZ ;  /* 0x000100003e3f7824 */ /* 0x000fe200078e00ff */
[----:B------:R-:W-:-:S02]  /*a160*/  PRMT R59, R66, 0x5410, R59 ;  /* 0x00005410423b7816 */ /* 0x000fc4000000003b */
[----:B------:R-:W-:Y:S02]  /*a170*/  SHF.R.U64 R58, R30, 0x10, R31 ;  /* 0x000000101e3a7819 */ /* 0x000fe4000000121f */
[----:B------:R-:W-:Y:S02]  /*a180*/  LOP3.LUT R60, R60, 0xffff0000, RZ, 0xc0, !PT ;  /* 0xffff00003c3c7812 */ /* 0x000fe400078ec0ff */
[----:B------:R-:W-:Y:S01]  /*a190*/  LOP3.LUT R55, R55, 0xffff0000, RZ, 0xc0, !PT ;  /* 0xffff000037377812 */ /* 0x000fe200078ec0ff */
[----:B-1----:R-:W-:Y:S01]  /*a1a0*/  VIADD R9, R9, 0xffffff80 ;  /* 0xffffff8009097836 */ /* 0x002fe20000000000 */
[----:B------:R-:W-:Y:S02]  /*a1b0*/  PRMT R64, R41, 0x5432, R64 ;  /* 0x0000543229407816 */ /* 0x000fe40000000040 */
[----:B------:R-:W-:Y:S02]  /*a1c0*/  PRMT R58, R42, 0x5432, R58 ;  /* 0x000054322a3a7816 */ /* 0x000fe4000000003a */
[----:B0-----:R-:W-:-:S02]  /*a1d0*/  LEA.HI R3, R9, R9, RZ, 0x1 ;  /* 0x0000000909037211 */ /* 0x001fc400078f08ff */
[----:B------:R-:W-:Y:S02]  /*a1e0*/  LOP3.LUT R62, R62, 0xffff0000, RZ, 0xc0, !PT ;  /* 0xffff00003e3e7812 */ /* 0x000fe400078ec0ff */
[----:B------:R-:W-:-:S05]  /*a1f0*/  LOP3.LUT R3, R3, 0xfffffffe, RZ, 0xc0, !PT ;  /* 0xfffffffe03037812 */ /* 0x000fca00078ec0ff */
[----:B------:R-:W-:Y:S01]  /*a200*/  IMAD.IADD R3, R9, 0x1, -R3 ;  /* 0x0000000109037824 */ /* 0x000fe200078e0a03 */
[----:B-----5:R-:W-:-:S04]  /*a210*/  LOP3.LUT R9, R72, 0x18, R147, 0xf8, !PT ;  /* 0x0000001848097812 */ /* 0x020fc800078ef893 */
[----:B------:R-:W-:Y:S02]  /*a220*/  LEA.HI R3, R0, R3, RZ, 0x1d ;  /* 0x0000000300037211 */ /* 0x000fe400078fe8ff */
[----:B------:R-:W-:Y:S02]  /*a230*/  LOP3.LUT R9, R9, R68, RZ, 0x3c, !PT ;  /* 0x0000004409097212 */ /* 0x000fe400078e3cff */
[----:B------:R-:W-:-:S03]  /*a240*/  SHF.R.S32.HI R8, RZ, 0x1f, R3 ;  /* 0x0000001fff087819 */ /* 0x000fc60000011403 */
[----:B------:R-:W-:Y:S01]  /*a250*/  IMAD.IADD R10, R70, 0x1, R9 ;  /* 0x00000001460a7824 */ /* 0x000fe200078e0209 */
[----:B------:R-:W-:Y:S01]  /*a260*/  LEA.HI R8, R8, R3, RZ, 0x2 ;  /* 0x0000000308087211 */ /* 0x000fe200078f10ff */
[----:B------:R-:W-:-:S03]  /*a270*/  IMAD.SHL.U32 R3, R3, 0x8, RZ ;  /* 0x0000000803037824 */ /* 0x000fc600078e00ff */
[----:B------:R-:W-:Y:S02]  /*a280*/  SHF.R.S32.HI R9, RZ, 0x2, R8 ;  /* 0x00000002ff097819 */ /* 0x000fe40000011408 */
[----:B------:R-:W-:Y:S02]  /*a290*/  LOP3.LUT R8, R72, 0x18, R3, 0xf8, !PT ;  /* 0x0000001848087812 */ /* 0x000fe400078ef803 */
[----:B------:R-:W-:Y:S01]  /*a2a0*/  LEA R3, R10, UR61, 0x1 ;  /* 0x0000003d0a037c11 */ /* 0x000fe2000f8e08ff */
[----:B------:R-:W-:Y:S01]  /*a2b0*/  IMAD R9, R9, 0x1800, R70 ;  /* 0x0000180009097824 */ /* 0x000fe200078e0246 */
[----:B------:R-:W-:-:S05]  /*a2c0*/  LOP3.LUT R8, R8, R68, RZ, 0x3c, !PT ;  /* 0x0000004408087212 */ /* 0x000fca00078e3cff */
[----:B------:R-:W-:Y:S02]  /*a2d0*/  IMAD.IADD R13, R9, 0x1, R8 ;  /* 0x00000001090d7824 */ /* 0x000fe400078e0208 */
[----:B------:R-:W0:Y:S02]  /*a2e0*/  LDS.128 R8, [R3] ;  /* 0x0000000003087984 */ /* 0x000e240000000c00 */
[----:B------:R-:W-:-:S05]  /*a2f0*/  IMAD R20, R13, 0x2, R22 ;  /* 0x000000020d147824 */ /* 0x000fca00078e0216 */
[----:B------:R-:W1:Y:S01]  /*a300*/  LDS.128 R12, [R20+0xda00] ;  /* 0x00da0000140c7984 */ /* 0x000e620000000c00 */
        /* <DEDUP_REMOVED lines=68> */
.L_x_1960:
[----:B------:R-:W-:Y:S05]  /*a750*/  BSYNC B1 ;  /* 0x0000000000017941 */ /* 0x000fea0003800000 */
.L_x_1959:
[----:B------:R-:W-:Y:S04]  /*a760*/  BSSY B1, `(.L_x_1961) ;  /* 0x0000072000017945 */ /* 0x000fe80003800000 */
[----:B------:R-:W-:Y:S05]  /*a770*/  @P1 BRA `(.L_x_1962) ;  /* 0x0000000400c01947 */ /* 0x000fea0003800000 */
[----:B01----:R-:W-:Y:S02]  /*a780*/  SHF.R.S32.HI R3, RZ, 0x1f, R74 ;  /* 0x0000001fff037819 */ /* 0x003fe4000001144a */
        /* <DEDUP_REMOVED lines=15> */
[----:B------:R-:W-:Y:S02]  /*a880*/  LOP3.LUT R4, R72, 0x18, R3, 0xf8, !PT ;  /* 0x0000001848047812 */ /* 0x000fe400078ef803 */
[----:B------:R-:W-:Y:S01]  /*a890*/  LEA R3, R6, UR61, 0x1 ;  /* 0x0000003d06037c11 */ /* 0x000fe2000f8e08ff */
[----:B------:R-:W-:Y:S01]  /*a8a0*/  IMAD R5, R5, 0x1800, R70 ;  /* 0x0000180005057824 */ /* 0x000fe200078e0246 */
[----:B------:R-:W-:Y:S02]  /*a8b0*/  LOP3.LUT R4, R4, R68, RZ, 0x3c, !PT ;  /* 0x0000004404047212 */ /* 0x000fe400078e3cff */
[----:B------:R-:W-:Y:S02]  /*a8c0*/  PRMT R54, R54, 0x5410, R31 ;  /* 0x0000541036367816 */ /* 0x000fe4000000001f */
[----:B------:R-:W-:Y:S01]  /*a8d0*/  PRMT R48, R48, 0x5410, R15 ;  /* 0x0000541030307816 */ /* 0x000fe2000000000f */
[----:B------:R-:W-:Y:S01]  /*a8e0*/  IMAD.IADD R9, R5, 0x1, R4 ;  /* 0x0000000105097824 */ /* 0x000fe200078e0204 */
[----:B------:R-:W-:Y:S01]  /*a8f0*/  SHF.R.U64 R29, R34, 0x10, R35 ;  /* 0x00000010221d7819 */ /* 0x000fe20000001223 */
[----:B------:R-:W0:Y:S01]  /*a900*/  LDS.128 R4, [R3] ;  /* 0x0000000003047984 */ /* 0x000e220000000c00 */
[----:B------:R-:W-:Y:S01]  /*a910*/  SHF.R.U32.HI R32, RZ, 0x10, R33 ;  /* 0x00000010ff207819 */ /* 0x000fe20000011621 */
[----:B------:R-:W-:Y:S01]  /*a920*/  IMAD R12, R9, 0x2, R22 ;  /* 0x00000002090c7824 */ /* 0x000fe200078e0216 */
[----:B------:R-:W-:Y:S01]  /*a930*/  SHF.R.U32.HI R34, RZ, 0x10, R35 ;  /* 0x00000010ff227819 */ /* 0x000fe20000011623 */
[----:B------:R-:W-:Y:S01]  /*a940*/  IMAD.U32 R30, R48, 0x10000, RZ ;  /* 0x00010000301e7824 */ /* 0x000fe200078e00ff */
[----:B------:R-:W-:Y:S01]  /*a950*/  SHF.R.U32.HI R16, RZ, 0x10, R17 ;  /* 0x00000010ff107819 */ /* 0x000fe20000011611 */
[----:B------:R-:W-:Y:S01]  /*a960*/  IMAD.U32 R28, R54, 0x10000, RZ ;  /* 0x00010000361c7824 */ /* 0x000fe200078e00ff */
[----:B------:R-:W1:Y:S01]  /*a970*/  LDS.128 R8, [R12+0xda00] ;  /* 0x00da00000c087984 */ /* 0x000e620000000c00 */
[----:B------:R-:W-:-:S02]  /*a980*/  SHF.R.U64 R13, R18, 0x10, R19 ;  /* 0x00000010120d7819 */ /* 0x000fc40000001213 */
[----:B------:R-:W-:Y:S02]  /*a990*/  PRMT R52, R52, 0x5410, R29 ;  /* 0x0000541034347816 */ /* 0x000fe4000000001d */
[----:B------:R-:W-:Y:S02]  /*a9a0*/  PRMT R53, R53, 0x5410, R32 ;  /* 0x0000541035357816 */ /* 0x000fe40000000020 */
[----:B------:R-:W-:Y:S02]  /*a9b0*/  PRMT R51, R51, 0x5410, R34 ;  /* 0x0000541033337816 */ /* 0x000fe40000000022 */
[----:B------:R-:W-:Y:S02]  /*a9c0*/  LOP3.LUT R29, R48, 0xffff0000, RZ, 0xc0, !PT ;  /* 0xffff0000301d7812 */ /* 0x000fe400078ec0ff */
[----:B------:R-:W-:Y:S02]  /*a9d0*/  SHF.R.U32.HI R18, RZ, 0x10, R19 ;  /* 0x00000010ff127819 */ /* 0x000fe40000011613 */
[----:B------:R-:W-:-:S02]  /*a9e0*/  PRMT R47, R47, 0x5410, R16 ;  /* 0x000054102f2f7816 */ /* 0x000fc40000000010 */
[----:B------:R-:W-:Y:S02]  /*a9f0*/  PRMT R50, R50, 0x5410, R13 ;  /* 0x0000541032327816 */ /* 0x000fe4000000000d */
[----:B------:R-:W-:Y:S01]  /*aa00*/  PRMT R49, R49, 0x5410, R18 ;  /* 0x0000541031317816 */ /* 0x000fe20000000012 */
[----:B------:R-:W-:Y:S02]  /*aa10*/  IMAD.U32 R31, R47, 0x10000, RZ ;  /* 0x000100002f1f7824 */ /* 0x000fe400078e00ff */
        /* <DEDUP_REMOVED lines=13> */
[-C--:B------:R-:W-:Y:S01]  /*aaf0*/  FMUL.FTZ R34, R17, R28.reuse ;  /* 0x0000001c11227220 */ /* 0x080fe20000410000 */
[----:B------:R-:W-:Y:S01]  /*ab00*/  LOP3.LUT R17, R54, 0xffff0000, RZ, 0xc0, !PT ;  /* 0xffff000036117812 */ /* 0x000fe200078ec0ff */
[----:B------:R-:W-:Y:S01]  /*ab10*/  FMUL.FTZ R33, R8, R29 ;  /* 0x0000001d08217220 */ /* 0x000fe20000410000 */
[C---:B------:R-:W-:Y:S01]  /*ab20*/  FFMA.FTZ R32, R13.reuse, R28, -R32 ;  /* 0x0000001c0d207223 */ /* 0x040fe20000010820 */
[----:B------:R-:W-:Y:S01]  /*ab30*/  FFMA.FTZ R34, R13, R30, R34 ;  /* 0x0000001e0d227223 */ /* 0x000fe20000010022 */
[----:B------:R-:W-:-:S02]  /*ab40*/  IMAD.U32 R13, R53, 0x10000, RZ ;  /* 0x00010000350d7824 */ /* 0x000fc400078e00ff */
[-C--:B------:R-:W-:Y:S01]  /*ab50*/  FMUL.FTZ R35, R8, R17.reuse ;  /* 0x0000001108237220 */ /* 0x080fe20000410000 */
[----:B------:R-:W-:Y:S01]  /*ab60*/  FFMA.FTZ R33, R4, R17, -R33 ;  /* 0x0000001104217223 */ /* 0x000fe20000010821 */
[C---:B------:R-:W-:Y:S01]  /*ab70*/  FMUL.FTZ R17, R18.reuse, R31 ;  /* 0x0000001f12117220 */ /* 0x040fe20000410000 */
[----:B------:R-:W-:Y:S01]  /*ab80*/  LOP3.LUT R28, R47, 0xffff0000, RZ, 0xc0, !PT ;  /* 0xffff00002f1c7812 */ /* 0x000fe200078ec0ff */
[----:B------:R-:W-:Y:S01]  /*ab90*/  FMUL.FTZ R18, R18, R13 ;  /* 0x0000000d12127220 */ /* 0x000fe20000410000 */
[----:B------:R-:W-:Y:S01]  /*aba0*/  FFMA.FTZ R35, R4, R29, R35 ;  /* 0x0000001d04237223 */ /* 0x000fe20000010023 */
[----:B------:R-:W-:Y:S01]  /*abb0*/  LOP3.LUT R4, R53, 0xffff0000, RZ, 0xc0, !PT ;  /* 0xffff000035047812 */ /* 0x000fe200078ec0ff */
[C---:B------:R-:W-:Y:S01]  /*abc0*/  FFMA.FTZ R17, R14.reuse, R13, -R17 ;  /* 0x0000000d0e117223 */ /* 0x040fe20000010811 */
[----:B------:R-:W-:Y:S01]  /*abd0*/  FFMA.FTZ R18, R14, R31, R18 ;  /* 0x0000001f0e127223 */ /* 0x000fe20000010012 */
[----:B------:R-:W-:Y:S01]  /*abe0*/  FMUL.FTZ R30, R9, R28 ;  /* 0x0000001c091e7220 */ /* 0x000fe20000410000 */
[----:B------:R-:W-:-:S02]  /*abf0*/  IMAD.U32 R19, R10, 0x10000, RZ ;  /* 0x000100000a137824 */ /* 0x000fc400078e00ff */
[-C--:B------:R-:W-:Y:S01]  /*ac00*/  FMUL.FTZ R48, R9, R4.reuse ;  /* 0x0000000409307220 */ /* 0x080fe20000410000 */
[----:B------:R-:W-:Y:S02]  /*ac10*/  IMAD.U32 R8, R52, 0x10000, RZ ;  /* 0x0001000034087824 */ /* 0x000fe400078e00ff */
[----:B------:R-:W-:Y:S01]  /*ac20*/  FFMA.FTZ R30, R5, R4, -R30 ;  /* 0x00000004051e7223 */ /* 0x000fe2000001081e */
[----:B------:R-:W-:Y:S01]  /*ac30*/  IMAD.U32 R14, R50, 0x10000, RZ ;  /* 0x00010000320e7824 */ /* 0x000fe200078e00ff */
[----:B------:R-:W-:Y:S01]  /*ac40*/  LOP3.LUT R10, R10, 0xffff0000, RZ, 0xc0, !PT ;  /* 0xffff00000a0a7812 */ /* 0x000fe200078ec0ff */
[----:B------:R-:W-:Y:S02]  /*ac50*/  IMAD.U32 R20, R11, 0x10000, RZ ;  /* 0x000100000b147824 */ /* 0x000fe400078e00ff */
[----:B------:R-:W-:Y:S01]  /*ac60*/  FMUL.FTZ R29, R19, R8 ;  /* 0x00000008131d7220 */ /* 0x000fe20000410000 */
[----:B------:R-:W-:Y:S02]  /*ac70*/  IMAD.U32 R13, R49, 0x10000, RZ ;  /* 0x00010000310d7824 */ /* 0x000fe400078e00ff */
[----:B------:R-:W-:Y:S01]  /*ac80*/  FMUL.FTZ R4, R19, R14 ;  /* 0x0000000e13047220 */ /* 0x000fe20000410000 */
[----:B------:R-:W-:Y:S01]  /*ac90*/  FFMA.FTZ R19, R5, R28, R48 ;  /* 0x0000001c05137223 */ /* 0x000fe20000010030 */
[----:B------:R-:W-:-:S02]  /*aca0*/  IMAD.U32 R9, R51, 0x10000, RZ ;  /* 0x0001000033097824 */ /* 0x000fc400078e00ff */
[C---:B------:R-:W-:Y:S01]  /*acb0*/  FMUL.FTZ R5, R20.reuse, R13 ;  /* 0x0000000d14057220 */ /* 0x040fe20000410000 */
[C---:B------:R-:W-:Y:S01]  /*acc0*/  FFMA.FTZ R28, R15.reuse, R8, -R4 ;  /* 0x000000080f1c7223 */ /* 0x040fe20000010804 */
[----:B------:R-:W-:Y:S01]  /*acd0*/  FFMA.FTZ R29, R15, R14, R29 ;  /* 0x0000000e0f1d7223 */ /* 0x000fe2000001001d */
[-C--:B------:R-:W-:Y:S01]  /*ace0*/  FMUL.FTZ R15, R20, R9.reuse ;  /* 0x00000009140f7220 */ /* 0x080fe20000410000 */
[----:B------:R-:W-:Y:S01]  /*acf0*/  FFMA.FTZ R14, R16, R9, -R5 ;  /* 0x00000009100e7223 */ /* 0x000fe20000010805 */
[----:B------:R-:W-:Y:S02]  /*ad00*/  LOP3.LUT R11, R11, 0xffff0000, RZ, 0xc0, !PT ;  /* 0xffff00000b0b7812 */ /* 0x000fe400078ec0ff */
[----:B------:R-:W-:Y:S01]  /*ad10*/  LOP3.LUT R9, R50, 0xffff0000, RZ, 0xc0, !PT ;  /* 0xffff000032097812 */ /* 0x000fe200078ec0ff */
[----:B------:R-:W-:Y:S01]  /*ad20*/  FFMA.FTZ R15, R16, R13, R15 ;  /* 0x0000000d100f7223 */ /* 0x000fe2000001000f */
[----:B------:R-:W-:Y:S02]  /*ad30*/  LOP3.LUT R8, R49, 0xffff0000, RZ, 0xc0, !PT ;  /* 0xffff000031087812 */ /* 0x000fe400078ec0ff */
[----:B------:R-:W-:Y:S01]  /*ad40*/  LOP3.LUT R5, R52, 0xffff0000, RZ, 0xc0, !PT ;  /* 0xffff000034057812 */ /* 0x000fe200078ec0ff */
[----:B------:R-:W-:Y:S01]  /*ad50*/  FMUL.FTZ R13, R10, R9 ;  /* 0x000000090a0d7220 */ /* 0x000fe20000410000 */
[----:B------:R-:W-:Y:S01]  /*ad60*/  LOP3.LUT R4, R51, 0xffff0000, RZ, 0xc0, !PT ;  /* 0xffff000033047812 */ /* 0x000fe200078ec0ff */
[----:B------:R-:W-:-:S02]  /*ad70*/  FMUL.FTZ R16, R11, R8 ;  /* 0x000000080b107220 */ /* 0x000fc40000410000 */
[-C--:B------:R-:W-:Y:S01]  /*ad80*/  FMUL.FTZ R10, R10, R5.reuse ;  /* 0x000000050a0a7220 */ /* 0x080fe20000410000 */
[C---:B------:R-:W-:Y:S01]  /*ad90*/  FFMA.FTZ R13, R6.reuse, R5, -R13 ;  /* 0x00000005060d7223 */ /* 0x040fe2000001080d */
[-C--:B------:R-:W-:Y:S01]  /*ada0*/  FMUL.FTZ R31, R11, R4.reuse ;  /* 0x000000040b1f7220 */ /* 0x080fe20000410000 */
[----:B------:R-:W-:Y:S01]  /*adb0*/  FFMA.FTZ R11, R7, R4, -R16 ;  /* 0x00000004070b7223 */ /* 0x000fe20000010810 */
[----:B------:R-:W-:Y:S01]  /*adc0*/  FFMA.FTZ R10, R6, R9, R10 ;  /* 0x00000009060a7223 */ /* 0x000fe2000001000a */
[----:B------:R-:W-:Y:S01]  /*add0*/  F2FP.BF16.F32.PACK_AB R4, R33, R32 ;  /* 0x000000202104723e */ /* 0x000fe200000010ff */
[----:B------:R-:W-:Y:S01]  /*ade0*/  FFMA.FTZ R16, R7, R8, R31 ;  /* 0x0000000807107223 */ /* 0x000fe2000001001f */
[----:B------:R-:W-:Y:S02]  /*adf0*/  F2FP.BF16.F32.PACK_AB R5, R30, R17 ;  /* 0x000000111e05723e */ /* 0x000fe400000010ff */
[----:B------:R-:W-:Y:S02]  /*ae00*/  F2FP.BF16.F32.PACK_AB R6, R13, R28 ;  /* 0x0000001c0d06723e */ /* 0x000fe400000010ff */
[----:B------:R-:W-:-:S02]  /*ae10*/  F2FP.BF16.F32.PACK_AB R7, R11, R14 ;  /* 0x0000000e0b07723e */ /* 0x000fc400000010ff */
[----:B------:R-:W-:Y:S02]  /*ae20*/  F2FP.BF16.F32.PACK_AB R8, R35, R34 ;  /* 0x000000222308723e */ /* 0x000fe400000010ff */
[----:B------:R-:W-:Y:S01]  /*ae30*/  F2FP.BF16.F32.PACK_AB R9, R19, R18 ;  /* 0x000000121309723e */ /* 0x000fe200000010ff */
[----:B------:R2:W-:Y:S01]  /*ae40*/  STS.128 [R3], R4 ;  /* 0x0000000403007388 */ /* 0x0005e20000000c00 */
[----:B------:R-:W-:Y:S02]  /*ae50*/  F2FP.BF16.F32.PACK_AB R10, R10, R29 ;  /* 0x0000001d0a0a723e */ /* 0x000fe400000010ff */
[----:B------:R-:W-:-:S05]  /*ae60*/  F2FP.BF16.F32.PACK_AB R11, R16, R15 ;  /* 0x0000000f100b723e */ /* 0x000fca00000010ff */
[----:B------:R2:W-:Y:S02]  /*ae70*/  STS.128 [R12+0xda00], R8 ;  /* 0x00da00080c007388 */ /* 0x0005e40000000c00 */
.L_x_1962:
[----:B------:R-:W-:Y:S05]  /*ae80*/  BSYNC B1 ;  /* 0x0000000000017941 */ /* 0x000fea0003800000 */
.L_x_1961:
[----:B------:R-:W-:Y:S05]  /*ae90*/  @P2 BRA `(.L_x_1940) ;  /* 0x0000000400c02947 */ /* 0x000fea0003800000 */
[----:B012---:R-:W-:Y:S02]  /*aea0*/  SHF.R.S32.HI R3, RZ, 0x1f, R73 ;  /* 0x0000001fff037819 */ /* 0x007fe40000011449 */
[----:B------:R-:W-:Y:S02]  /*aeb0*/  SHF.R.U64 R16, R36, 0x10, R37 ;  /* 0x0000001024107819 */ /* 0x000fe40000001225 */
[CC--:B------:R-:W-:Y:S02]  /*aec0*/  LEA.HI R4, R3.reuse, R73.reuse, RZ, 0x3 ;  /* 0x0000004903047211 */ /* 0x0c0fe400078f18ff */
[----:B------:R-:W-:Y:S02]  /*aed0*/  LEA.HI R3, R3, R73, RZ, 0x5 ;  /* 0x0000004903037211 */ /* 0x000fe400078f28ff */
[--C-:B------:R-:W-:Y:S02]  /*aee0*/  SHF.R.S32.HI R5, RZ, 0x3, R4.reuse ;  /* 0x00000003ff057819 */ /* 0x100fe40000011404 */
[----:B-----5:R-:W-:-:S02]  /*aef0*/  LOP3.LUT R4, R72, 0x18, R4, 0xf8, !PT ;  /* 0x0000001848047812 */ /* 0x020fc400078ef804 */
[----:B------:R-:W-:Y:S02]  /*af00*/  LEA.HI R0, R0, R5, RZ, 0x1d ;  /* 0x0000000500007211 */ /* 0x000fe400078fe8ff */
[----:B------:R-:W-:Y:S02]  /*af10*/  SHF.R.S32.HI R5, RZ, 0x5, R3 ;  /* 0x00000005ff057819 */ /* 0x000fe40000011403 */
[----:B------:R-:W-:Y:S02]  /*af20*/  SHF.R.S32.HI R3, RZ, 0x1f, R0 ;  /* 0x0000001fff037819 */ /* 0x000fe40000011400 */
[----:B------:R-:W-:Y:S01]  /*af30*/  LOP3.LUT R4, R4, R68, RZ, 0x3c, !PT ;  /* 0x0000004404047212 */ /* 0x000fe200078e3cff */
[----:B------:R-:W-:Y:S01]  /*af40*/  IMAD R5, R5, 0x1800, R70 ;  /* 0x0000180005057824 */ /* 0x000fe200078e0246 */
        /* <DEDUP_REMOVED lines=9> */
[----:B------:R-:W-:Y:S02]  /*afe0*/  SHF.R.U32.HI R25, RZ, 0x10, R25 ;  /* 0x00000010ff197819 */ /* 0x000fe40000011619 */
[----:B------:R-:W-:Y:S01]  /*aff0*/  PRMT R43, R43, 0x5410, R16 ;  /* 0x000054102b2b7816 */ /* 0x000fe20000000010 */
[----:B------:R-:W-:Y:S01]  /*b000*/  IMAD.IADD R3, R4, 0x1, R3 ;  /* 0x0000000104037824 */ /* 0x000fe200078e0203 */
[----:B------:R-:W-:Y:S01]  /*b010*/  PRMT R20, R21, 0x5410, R20 ;  /* 0x0000541015147816 */ /* 0x000fe20000000014 */
[----:B------:R-:W0:Y:S01]  /*b020*/  LDS.128 R4, [R0] ;  /* 0x0000000000047984 */ /* 0x000e220000000c00 */
[----:B------:R-:W-:Y:S01]  /*b030*/  SHF.R.U64 R12, R26, 0x10, R27 ;  /* 0x000000101a0c7819 */ /* 0x000fe2000000121b */
[----:B------:R-:W-:Y:S01]  /*b040*/  IMAD R3, R3, 0x2, R22 ;  /* 0x0000000203037824 */ /* 0x000fe200078e0216 */
[----:B------:R-:W-:Y:S01]  /*b050*/  PRMT R40, R40, 0x5410, R25 ;  /* 0x0000541028287816 */ /* 0x000fe20000000019 */
[----:B------:R-:W-:Y:S01]  /*b060*/  IMAD.U32 R25, R20, 0x10000, RZ ;  /* 0x0001000014197824 */ /* 0x000fe200078e00ff */
[----:B------:R-:W-:Y:S01]  /*b070*/  SHF.R.U32.HI R37, RZ, 0x10, R37 ;  /* 0x00000010ff257819 */ /* 0x000fe20000011625 */
[----:B------:R-:W-:Y:S01]  /*b080*/  IMAD.U32 R21, R43, 0x10000, RZ ;  /* 0x000100002b157824 */ /* 0x000fe200078e00ff */
[----:B------:R-:W1:Y:S01]  /*b090*/  LDS.128 R8, [R3+0xda00] ;  /* 0x00da000003087984 */ /* 0x000e620000000c00 */
[----:B------:R-:W-:-:S02]  /*b0a0*/  SHF.R.U32.HI R27, RZ, 0x10, R27 ;  /* 0x00000010ff1b7819 */ /* 0x000fc4000001161b */
[----:B------:R-:W-:Y:S02]  /*b0b0*/  PRMT R41, R41, 0x5410, R12 ;  /* 0x0000541029297816 */ /* 0x000fe4000000000c */
[----:B------:R-:W-:Y:S02]  /*b0c0*/  PRMT R44, R44, 0x5410, R37 ;  /* 0x000054102c2c7816 */ /* 0x000fe40000000025 */
[----:B------:R-:W-:Y:S02]  /*b0d0*/  PRMT R42, R42, 0x5410, R27 ;  /* 0x000054102a2a7816 */ /* 0x000fe4000000001b */
[----:B------:R-:W-:Y:S02]  /*b0e0*/  LOP3.LUT R27, R20, 0xffff0000, RZ, 0xc0, !PT ;  /* 0xffff0000141b7812 */ /* 0x000fe400078ec0ff */
[----:B------:R-:W-:Y:S02]  /*b0f0*/  LOP3.LUT R43, R43, 0xffff0000, RZ, 0xc0, !PT ;  /* 0xffff00002b2b7812 */ /* 0x000fe400078ec0ff */
[----:B------:R-:W-:-:S02]  /*b100*/  SHF.R.U64 R14, R38, 0x10, R39 ;  /* 0x00000010260e7819 */ /* 0x000fc40000001227 */
[----:B------:R-:W-:Y:S02]  /*b110*/  SHF.R.U32.HI R39, RZ, 0x10, R39 ;  /* 0x00000010ff277819 */ /* 0x000fe40000011627 */
[----:B------:R-:W-:Y:S02]  /*b120*/  PRMT R45, R45, 0x5410, R14 ;  /* 0x000054102d2d7816 */ /* 0x000fe4000000000e */
        /* <DEDUP_REMOVED lines=15> */
[C---:B------:R-:W-:Y:S01]  /*b220*/  IMAD.U32 R16, R40.reuse, 0x10000, RZ ;  /* 0x0001000028107824 */ /* 0x040fe200078e00ff */
[----:B------:R-:W-:Y:S01]  /*b230*/  LOP3.LUT R40, R40, 0xffff0000, RZ, 0xc0, !PT ;  /* 0xffff000028287812 */ /* 0x000fe200078ec0ff */
[C---:B------:R-:W-:Y:S01]  /*b240*/  FFMA.FTZ R29, R12.reuse, R21, -R29 ;  /* 0x000000150c1d7223 */ /* 0x040fe2000001081d */
[----:B------:R-:W-:Y:S01]  /*b250*/  FFMA.FTZ R31, R12, R25, R31 ;  /* 0x000000190c1f7223 */ /* 0x000fe2000001001f */
[----:B------:R-:W-:-:S02]  /*b260*/  IMAD.U32 R12, R44, 0x10000, RZ ;  /* 0x000100002c0c7824 */ /* 0x000fc400078e00ff */
[C---:B------:R-:W-:Y:S01]  /*b270*/  FMUL.FTZ R21, R8.reuse, R27 ;  /* 0x0000001b08157220 */ /* 0x040fe20000410000 */
[-C--:B------:R-:W-:Y:S01]  /*b280*/  FMUL.FTZ R25, R8, R43.reuse ;  /* 0x0000002b08197220 */ /* 0x080fe20000410000 */
[C---:B------:R-:W-:Y:S01]  /*b290*/  FMUL.FTZ R8, R17.reuse, R16 ;  /* 0x0000001011087220 */ /* 0x040fe20000410000 */
[----:B------:R-:W-:Y:S01]  /*b2a0*/  FMUL.FTZ R17, R17, R12 ;  /* 0x0000000c11117220 */ /* 0x000fe20000410000 */
[----:B------:R-:W-:Y:S01]  /*b2b0*/  LOP3.LUT R44, R44, 0xffff0000, RZ, 0xc0, !PT ;  /* 0xffff00002c2c7812 */ /* 0x000fe200078ec0ff */
[----:B------:R-:W-:Y:S02]  /*b2c0*/  IMAD.U32 R18, R10, 0x10000, RZ ;  /* 0x000100000a127824 */ /* 0x000fe400078e00ff */
[C---:B------:R-:W-:Y:S01]  /*b2d0*/  FFMA.FTZ R20, R4.reuse, R43, -R21 ;  /* 0x0000002b04147223 */ /* 0x040fe20000010815 */
[C---:B------:R-:W-:Y:S01]  /*b2e0*/  FFMA.FTZ R16, R13.reuse, R16, R17 ;  /* 0x000000100d107223 */ /* 0x040fe20000010011 */
[----:B------:R-:W-:Y:S01]  /*b2f0*/  FFMA.FTZ R24, R4, R27, R25 ;  /* 0x0000001b04187223 */ /* 0x000fe20000010019 */
[----:B------:R-:W-:Y:S01]  /*b300*/  FFMA.FTZ R12, R13, R12, -R8 ;  /* 0x0000000c0d0c7223 */ /* 0x000fe20000010808 */
[----:B------:R-:W-:-:S02]  /*b310*/  IMAD.U32 R17, R41, 0x10000, RZ ;  /* 0x0001000029117824 */ /* 0x000fc400078e00ff */
[----:B------:R-:W-:Y:S01]  /*b320*/  FMUL.FTZ R4, R9, R40 ;  /* 0x0000002809047220 */ /* 0x000fe20000410000 */
[----:B------:R-:W-:Y:S02]  /*b330*/  IMAD.U32 R13, R45, 0x10000, RZ ;  /* 0x000100002d0d7824 */ /* 0x000fe400078e00ff */
[-C--:B------:R-:W-:Y:S01]  /*b340*/  FMUL.FTZ R26, R9, R44.reuse ;  /* 0x0000002c091a7220 */ /* 0x080fe20000410000 */
[C---:B------:R-:W-:Y:S01]  /*b350*/  FMUL.FTZ R25, R18.reuse, R17 ;  /* 0x0000001112197220 */ /* 0x040fe20000410000 */
[----:B------:R-:W-:Y:S01]  /*b360*/  FFMA.FTZ R9, R5, R44, -R4 ;  /* 0x0000002c05097223 */ /* 0x000fe20000010804 */
[-C--:B------:R-:W-:Y:S01]  /*b370*/  FMUL.FTZ R18, R18, R13.reuse ;  /* 0x0000000d12127220 */ /* 0x080fe20000410000 */
[----:B------:R-:W-:Y:S02]  /*b380*/  IMAD.U32 R19, R11, 0x10000, RZ ;  /* 0x000100000b137824 */ /* 0x000fe400078e00ff */
[----:B------:R-:W-:Y:S01]  /*b390*/  FFMA.FTZ R25, R14, R13, -R25 ;  /* 0x0000000d0e197223 */ /* 0x000fe20000010819 */
[----:B------:R-:W-:-:S02]  /*b3a0*/  IMAD.U32 R4, R46, 0x10000, RZ ;  /* 0x000100002e047824 */ /* 0x000fc400078e00ff */
[----:B------:R-:W-:Y:S01]  /*b3b0*/  FFMA.FTZ R18, R14, R17, R18 ;  /* 0x000000110e127223 */ /* 0x000fe20000010012 */
[----:B------:R-:W-:Y:S01]  /*b3c0*/  IMAD.U32 R8, R42, 0x10000, RZ ;  /* 0x000100002a087824 */ /* 0x000fe200078e00ff */
[----:B------:R-:W-:Y:S01]  /*b3d0*/  LOP3.LUT R10, R10, 0xffff0000, RZ, 0xc0, !PT ;  /* 0xffff00000a0a7812 */ /* 0x000fe200078ec0ff */
[----:B------:R-:W-:Y:S01]  /*b3e0*/  FFMA.FTZ R21, R5, R40, R26 ;  /* 0x0000002805157223 */ /* 0x000fe2000001001a */
[----:B------:R-:W-:Y:S01]  /*b3f0*/  LOP3.LUT R11, R11, 0xffff0000, RZ, 0xc0, !PT ;  /* 0xffff00000b0b7812 */ /* 0x000fe200078ec0ff */
[----:B------:R-:W-:Y:S01]  /*b400*/  FMUL.FTZ R14, R19, R4 ;  /* 0x00000004130e7220 */ /* 0x000fe20000410000 */
[----:B------:R-:W-:Y:S01]  /*b410*/  LOP3.LUT R41, R41, 0xffff0000, RZ, 0xc0, !PT ;  /* 0xffff000029297812 */ /* 0x000fe200078ec0ff */
[-C--:B------:R-:W-:Y:S01]  /*b420*/  FMUL.FTZ R26, R19, R8.reuse ;  /* 0x00000008131a7220 */ /* 0x080fe20000410000 */
[----:B------:R-:W-:Y:S01]  /*b430*/  LOP3.LUT R42, R42, 0xffff0000, RZ, 0xc0, !PT ;  /* 0xffff00002a2a7812 */ /* 0x000fe200078ec0ff */
[----:B------:R-:W-:Y:S01]  /*b440*/  FFMA.FTZ R14, R15, R8, R14 ;  /* 0x000000080f0e7223 */ /* 0x000fe2000001000e */
[----:B------:R-:W-:Y:S01]  /*b450*/  LOP3.LUT R45, R45, 0xffff0000, RZ, 0xc0, !PT ;  /* 0xffff00002d2d7812 */ /* 0x000fe200078ec0ff */
[----:B------:R-:W-:Y:S01]  /*b460*/  FFMA.FTZ R26, R15, R4, -R26 ;  /* 0x000000040f1a7223 */ /* 0x000fe2000001081a */
[----:B------:R-:W-:Y:S01]  /*b470*/  LOP3.LUT R46, R46, 0xffff0000, RZ, 0xc0, !PT ;  /* 0xffff00002e2e7812 */ /* 0x000fe200078ec0ff */
[C---:B------:R-:W-:Y:S01]  /*b480*/  FMUL.FTZ R5, R10.reuse, R41 ;  /* 0x000000290a057220 */ /* 0x040fe20000410000 */
[----:B------:R-:W-:Y:S01]  /*b490*/  FMUL.FTZ R8, R11, R42 ;  /* 0x0000002a0b087220 */ /* 0x000fe20000410000 */
[----:B------:R-:W-:-:S02]  /*b4a0*/  FMUL.FTZ R4, R10, R45 ;  /* 0x0000002d0a047220 */ /* 0x000fc40000410000 */
[-C--:B------:R-:W-:Y:S01]  /*b4b0*/  FMUL.FTZ R13, R11, R46.reuse ;  /* 0x0000002e0b0d7220 */ /* 0x080fe20000410000 */
[C---:B------:R-:W-:Y:S01]  /*b4c0*/  FFMA.FTZ R10, R6.reuse, R45, -R5 ;  /* 0x0000002d060a7223 */ /* 0x040fe20000010805 */
[C---:B------:R-:W-:Y:S01]  /*b4d0*/  FFMA.FTZ R11, R7.reuse, R46, -R8 ;  /* 0x0000002e070b7223 */ /* 0x040fe20000010808 */
[----:B------:R-:W-:Y:S01]  /*b4e0*/  FFMA.FTZ R41, R6, R41, R4 ;  /* 0x0000002906297223 */ /* 0x000fe20000010004 */
[----:B------:R-:W-:Y:S01]  /*b4f0*/  FFMA.FTZ R13, R7, R42, R13 ;  /* 0x0000002a070d7223 */ /* 0x000fe2000001000d */
[----:B------:R-:W-:Y:S02]  /*b500*/  F2FP.BF16.F32.PACK_AB R4, R20, R29 ;  /* 0x0000001d1404723e */ /* 0x000fe400000010ff */
        /* <DEDUP_REMOVED lines=9> */
.L_x_1940:
[----:B------:R-:W-:Y:S05]  /*b5a0*/  BSYNC B0 ;  /* 0x0000000000007941 */ /* 0x000fea0003800000 */
.L_x_1930:
        /* <DEDUP_REMOVED lines=8> */
.L_x_1928:
[----:B------:R-:W-:-:S06]  /*b630*/  ULOP3.LUT UR4, UR60, 0x1, URZ, 0xfc, !UPT ;  /* 0x000000013c047892 */ /* 0x000fcc000f8efc3f */
[----:B0--3--:R-:W-:-:S05]  /*b640*/  IMAD.U32 R0, RZ, RZ, UR4 ;  /* 0x00000004ff007e24 */ /* 0x009fca000f8e00ff */
[----:B------:R-:W-:-:S13]  /*b650*/  ISETP.NE.AND P0, PT, R0, 0x3, PT ;  /* 0x000000030000780c */ /* 0x000fda0003f05270 */
[----:B------:R-:W-:Y:S05]  /*b660*/  @!P0 BRA `(.L_x_1963) ;  /* 0x0000000000048947 */ /* 0x000fea0003800000 */
[----:B------:R-:W-:Y:S01]  /*b670*/  BPT.TRAP 0x1 ;  /* 0x000000040000795c */ /* 0x000fe20000300000 */
.L_x_1963:
[----:B------:R-:W2:Y:S01]  /*b680*/  LDL R0, [R1+0x20] ;  /* 0x0000200001007983 */ /* 0x000ea20000100800 */
[----:B------:R-:W-:Y:S01]  /*b690*/  IMAD R21, R146, 0x8, R22 ;  /* 0x0000000892157824 */ /* 0x000fe200078e0216 */
[----:B--2-4-:R-:W-:-:S04]  /*b6a0*/  SHF.L.U32 R4, R0, 0x1f, RZ ;  /* 0x0000001f00047819 */ /* 0x014fc800000006ff */
[----:B------:R0:W2:Y:S01]  /*b6b0*/  SYNCS.PHASECHK.TRANS64.TRYWAIT P1, [R21+URZ+0x31c30], R4 ;  /* 0x031c3004150075a7 */ /* 0x0000a2000802017f */
[----:B------:R-:W-:Y:S05]  /*b6c0*/  @!P0 BRA `(.L_x_1964) ;  /* 0x0000000000048947 */ /* 0x000fea0003800000 */
[----:B------:R-:W-:Y:S01]  /*b6d0*/  BPT.TRAP 0x1 ;  /* 0x000000040000795c */ /* 0x000fe20000300000 */
.L_x_1964:
[----:B------:R-:W-:Y:S01]  /*b6e0*/  VIADD R0, R22, 0x16a00 ;  /* 0x00016a0016007836 */ /* 0x000fe20000000000 */
[----:B------:R-:W-:Y:S01]  /*b6f0*/  LOP3.LUT R2, R2, 0x10000, RZ, 0xfc, !PT ;  /* 0x0001000002027812 */ /* 0x000fe200078efcff */
[----:B-1----:R-:W-:-:S03]  /*b700*/  IMAD.MOV.U32 R3, RZ, RZ, -0x7fffffe0 ;  /* 0x80000020ff037424 */ /* 0x002fc600078e00ff */
[----:B------:R-:W-:-:S04]  /*b710*/  SHF.R.U32.HI R0, RZ, 0x4, R0 ;  /* 0x00000004ff007819 */ /* 0x000fc80000011600 */
[----:B------:R-:W-:-:S04]  /*b720*/  LOP3.LUT R0, R0, 0x3fff, RZ, 0xc0, !PT ;  /* 0x00003fff00007812 */ /* 0x000fc800078ec0ff */
[----:B------:R-:W-:-:S05]  /*b730*/  LOP3.LUT R0, R0, 0x10000, RZ, 0xfc, !PT ;  /* 0x0001000000007812 */ /* 0x000fca00078efcff */
[----:B------:R1:W-:Y:S01]  /*b740*/  STL [R1+0x38], R0 ;  /* 0x0000380001007387 */ /* 0x0003e20000100800 */
[----:B--2---:R-:W-:Y:S05]  /*b750*/  @P1 BRA `(.L_x_1965) ;  /* 0x0000000000081947 */ /* 0x004fea0003800000 */
[----:B------:R-:W2:Y:S02]  /*b760*/  SYNCS.PHASECHK.TRANS64.TRYWAIT P1, [R21+URZ+0x31c30], R4 ;  /* 0x031c3004150075a7 */ /* 0x000ea4000802017f */
[----:B--2---:R-:W-:Y:S05]  /*b770*/  @!P1 BRA `(.L_x_1966) ;  /* 0x0000016400989947 */ /* 0x004fea0003800000 */
.L_x_1965:
[----:B-1----:R-:W3:Y:S01]  /*b780*/  LDL R0, [R1+0x38] ;  /* 0x0000380001007983 */ /* 0x002ee20000100800 */
[----:B------:R-:W-:Y:S01]  /*b790*/  IMAD.MOV.U32 R15, RZ, RZ, -0x7fffffe0 ;  /* 0x80000020ff0f7424 */ /* 0x000fe200078e00ff */
[----:B------:R-:W-:Y:S05]  /*b7a0*/  WARPSYNC.ALL ;  /* 0x0000000000007948 */ /* 0x000fea0003800000 */
[C---:B------:R-:W-:Y:S01]  /*b7b0*/  R2UR UR4, R2.reuse ;  /* 0x00000000020472ca */ /* 0x040fe200000e0000 */
[----:B------:R-:W4:Y:S01]  /*b7c0*/  LDL R100, [R1+0x4c] ;  /* 0x00004c0001647983 */ /* 0x000f220000100800 */
[----:B------:R-:W-:Y:S02]  /*b7d0*/  R2UR UR5, R3 ;  /* 0x00000000030572ca */ /* 0x000fe400000e0000 */
[----:B------:R-:W-:Y:S01]  /*b7e0*/  R2UR UR7, R15 ;  /* 0x000000000f0772ca */ /* 0x000fe200000e0000 */
[----:B------:R-:W-:Y:S01]  /*b7f0*/  WARPGROUP.ARRIVE ;  /* 0x00000000000079c5 */ /* 0x000fe20000000000 */
[----:B------:R-:W-:Y:S01]  /*b800*/  IMAD.MOV.U32 R5, RZ, RZ, -0x7fffffe0 ;  /* 0x80000020ff057424 */ /* 0x000fe200078e00ff */
[----:B------:R-:W-:Y:S01]  /*b810*/  R2UR UR8, R2 ;  /* 0x00000000020872ca */ /* 0x000fe200000e0000 */
[----:B-----5:R-:W4:Y:S01]  /*b820*/  LDL R102, [R1+0x48] ;  /* 0x0000480001667983 */ /* 0x020f220000100800 */
[----:B------:R-:W-:-:S02]  /*b830*/  R2UR UR9, R3 ;  /* 0x00000000030972ca */ /* 0x000fc400000e0000 */
[----:B------:R-:W-:Y:S01]  /*b840*/  R2UR UR11, R5 ;  /* 0x00000000050b72ca */ /* 0x000fe200000e0000 */
[----:B------:R-:W-:Y:S01]  /*b850*/  IMAD.MOV.U32 R5, RZ, RZ, -0x7fffffe0 ;  /* 0x80000020ff057424 */ /* 0x000fe200078e00ff */
[----:B------:R-:W4:Y:S01]  /*b860*/  LDL R96, [R1+0x58] ;  /* 0x0000580001607983 */ /* 0x000f220000100800 */
[----:B------:R-:W-:Y:S01]  /*b870*/  IMAD.MOV.U32 R7, RZ, RZ, -0x7fffffe0 ;  /* 0x80000020ff077424 */ /* 0x000fe200078e00ff */
[C---:B------:R-:W-:Y:S02]  /*b880*/  R2UR UR12, R2.reuse ;  /* 0x00000000020c72ca */ /* 0x040fe400000e0000 */
[----:B------:R-:W-:Y:S01]  /*b890*/  R2UR UR13, R3 ;  /* 0x00000000030d72ca */ /* 0x000fe200000e0000 */
[----:B------:R-:W4:Y:S01]  /*b8a0*/  LDL R99, [R1+0x54] ;  /* 0x0000540001637983 */ /* 0x000f220000100800 */
[----:B------:R-:W-:Y:S01]  /*b8b0*/  R2UR UR15, R7 ;  /* 0x00000000070f72ca */ /* 0x000fe200000e0000 */
[----:B------:R-:W-:Y:S01]  /*b8c0*/  IMAD.MOV.U32 R9, RZ, RZ, -0x7fffffe0 ;  /* 0x80000020ff097424 */ /* 0x000fe200078e00ff */
[----:B------:R-:W-:Y:S01]  /*b8d0*/  R2UR UR16, R2 ;  /* 0x00000000021072ca */ /* 0x000fe200000e0000 */
[----:B------:R-:W4:Y:S01]  /*b8e0*/  LDL R98, [R1+0x3c] ;  /* 0x00003c0001627983 */ /* 0x000f220000100800 */
[----:B------:R-:W-:-:S02]  /*b8f0*/  R2UR UR17, R3 ;  /* 0x00000000031172ca */ /* 0x000fc400000e0000 */
[----:B------:R-:W-:Y:S01]  /*b900*/  R2UR UR19, R9 ;  /* 0x00000000091372ca */ /* 0x000fe200000e0000 */
[----:B---3--:R-:W-:-:S05]  /*b910*/  IMAD R14, R146, 0x6c0, R0 ;  /* 0x000006c0920e7824 */ /* 0x008fca00078e0200 */
[----:B------:R-:W-:-:S13]  /*b920*/  R2UR UR6, R14 ;  /* 0x000000000e0672ca */ /* 0x000fda00000e0000 */
[----:B------:R-:W-:Y:S01]  /*b930*/  HGMMA.64x16x16.F32.BF16 R88, gdesc[UR4], RZ, !UPT, gsb0 ;  /* 0x00200000045879f0 */ /* 0x000fe2000c0018ff */
[----:B0-2---:R-:W-:-:S05]  /*b940*/  VIADD R4, R14, 0x40 ;  /* 0x000000400e047836 */ /* 0x005fca0000000000 */
[----:B------:R-:W-:Y:S01]  /*b950*/  R2UR UR10, R4 ;  /* 0x00000000040a72ca */ /* 0x000fe200000e0000 */
[----:B------:R-:W-:Y:S02]  /*b960*/  WARPGROUP.DEPBAR.LE gsb0, 0x0 ;  /* 0x00008000000079c5 */ /* 0x000fe40000010000 */
[----:B------:R-:W-:-:S10]  /*b970*/  WARPGROUP.ARRIVE ;  /* 0x00000000000079c5 */ /* 0x000fd40000000000 */
[----:B------:R-:W-:Y:S01]  /*b980*/  HGMMA.64x16x16.F32.BF16 R80, gdesc[UR8], RZ, !UPT, gsb0 ;  /* 0x00200000085079f0 */ /* 0x000fe2000c0018ff */
[----:B------:R-:W-:Y:S01]  /*b990*/  VIADD R4, R14, 0x80 ;  /* 0x000000800e047836 */ /* 0x000fe20000000000 */
[----:B------:R-:W-:Y:S02]  /*b9a0*/  R2UR UR7, R5 ;  /* 0x00000000050772ca */ /* 0x000fe400000e0000 */
[----:B------:R-:W-:Y:S02]  /*b9b0*/  R2UR UR4, R2 ;  /* 0x00000000020472ca */ /* 0x000fe400000e0000 */
[----:B------:R-:W-:Y:S02]  /*b9c0*/  R2UR UR6, R4 ;  /* 0x00000000040672ca */ /* 0x000fe400000e0000 */
[----:B------:R-:W-:Y:S01]  /*b9d0*/  R2UR UR5, R3 ;  /* 0x00000000030572ca */ /* 0x000fe200000e0000 */
[----:B------:R-:W-:Y:S02]  /*b9e0*/  WARPGROUP.DEPBAR.LE gsb0, 0x0 ;  /* 0x00008000000079c5 */ /* 0x000fe40000010000 */
[----:B------:R-:W-:-:S10]  /*b9f0*/  WARPGROUP.ARRIVE ;  /* 0x00000000000079c5 */ /* 0x000fd40000000000 */
[----:B------:R-:W-:Y:S01]  /*ba00*/  HGMMA.64x16x16.F32.BF16 R72, gdesc[UR4], RZ, !UPT, gsb0 ;  /* 0x00200000044879f0 */ /* 0x000fe2000c0018ff */
[----:B------:R-:W-:-:S05]  /*ba10*/  VIADD R6, R14, 0xc0 ;  /* 0x000000c00e067836 */ /* 0x000fca0000000000 */
        /* <DEDUP_REMOVED lines=46> */
[----:B------:R-:W-:Y:S02]  /*bd00*/  VIADD R12, R2, 0x2 ;  /* 0x00000002020c7836 */ /* 0x000fe40000000000 */
[----:B------:R-:W-:Y:S02]  /*bd10*/  IMAD.MOV.U32 R5, RZ, RZ, -0x7fffffe0 ;  /* 0x80000020ff057424 */ /* 0x000fe400078e00ff */
[----:B------:R-:W-:Y:S01]  /*bd20*/  IMAD.MOV.U32 R13, RZ, RZ, -0x7fffffe0 ;  /* 0x80000020ff0d7424 */ /* 0x000fe200078e00ff */
[----:B------:R-:W-:Y:S02]  /*bd30*/  R2UR UR6, R4 ;  /* 0x00000000040672ca */ /* 0x000fe400000e0000 */
[----:B------:R-:W-:-:S02]  /*bd40*/  R2UR UR7, R5 ;  /* 0x00000000050772ca */ /* 0x000fc400000e0000 */
        /* <DEDUP_REMOVED lines=388> */
[----:B----4-:R-:W-:-:S04]  /*d590*/  IMAD R0, R104, -0x90, R100 ;  /* 0xffffff7068007824 */ /* 0x010fc800078e0264 */
[----:B------:R-:W-:Y:S01]  /*d5a0*/  VIADD R20, R0, 0x90 ;  /* 0x0000009000147836 */ /* 0x000fe20000000000 */
[----:B------:R-:W-:Y:S01]  /*d5b0*/  IADD3 R97, -R102, 0x91, R0 ;  /* 0x0000009166617810 */ /* 0x000fe20007ffe100 */
[----:B------:R-:W-:Y:S02]  /*d5c0*/  IMAD R96, R98, 0xc0, R96 ;  /* 0x000000c062607824 */ /* 0x000fe400078e0260 */
[C---:B------:R-:W-:Y:S02]  /*d5d0*/  IMAD R20, R99.reuse, -0x2, R20 ;  /* 0xfffffffe63147824 */ /* 0x040fe400078e0214 */
[----:B------:R-:W-:-:S05]  /*d5e0*/  IMAD R97, R99, -0x2, R97 ;  /* 0xfffffffe63617824 */ /* 0x000fca00078e0261 */
[----:B------:R-:W-:Y:S01]  /*d5f0*/  VIADDMNMX R0, R96, R97, R20, PT ;  /* 0x0000006160007246 */ /* 0x000fe20003800114 */
[----:B------:R-:W-:Y:S02]  /*d600*/  WARPGROUP.DEPBAR.LE gsb0, 0x0 ;  /* 0x00008000000079c5 */ /* 0x000fe40000010000 */
[----:B------:R-:W-:-:S06]  /*d610*/  WARPGROUP.ARRIVE ;  /* 0x00000000000079c5 */ /* 0x000fcc0000000000 */
[----:B------:R-:W-:Y:S01]  /*d620*/  HGMMA.64x16x16.F32.BF16 R40, gdesc[UR12], R40, gsb0 ;  /* 0x002000000c2879f0 */ /* 0x000fe20008001828 */
[C---:B------:R-:W-:Y:S02]  /*d630*/  ISETP.GT.AND P1, PT, R0.reuse, RZ, PT ;  /* 0x000000ff0000720c */ /* 0x040fe40003f24270 */
[C---:B------:R-:W-:Y:S02]  /*d640*/  ISETP.GT.AND P2, PT, R0.reuse, 0x1, PT ;  /* 0x000000010000780c */ /* 0x040fe40003f44270 */
[----:B------:R-:W-:Y:S02]  /*d650*/  ISETP.GT.AND P3, PT, R0, 0x8, PT ;  /* 0x000000080000780c */ /* 0x000fe40003f64270 */
[----:B------:R-:W-:Y:S02]  /*d660*/  FSEL R19, R88, -INF , P1 ;  /* 0xff80000058137808 */ /* 0x000fe40000800000 */
[----:B------:R-:W-:Y:S02]  /*d670*/  FSEL R89, R89, -INF , P2 ;  /* 0xff80000059597808 */ /* 0x000fe40001000000 */
[----:B------:R-:W-:-:S02]  /*d680*/  ISETP.GT.AND P1, PT, R0, 0x9, PT ;  /* 0x000000090000780c */ /* 0x000fc40003f24270 */
[----:B------:R-:W-:Y:S02]  /*d690*/  FSEL R99, R92, -INF , P3 ;  /* 0xff8000005c637808 */ /* 0x000fe40001800000 */
[----:B------:R-:W-:Y:S02]  /*d6a0*/  FMNMX.FTZ R16, R19, R89, !PT ;  /* 0x0000005913107209 */ /* 0x000fe40007810000 */
[C---:B------:R-:W-:Y:S02]  /*d6b0*/  ISETP.GT.AND P2, PT, R0.reuse, 0x10, PT ;  /* 0x000000100000780c */ /* 0x040fe40003f44270 */
[----:B------:R-:W-:Y:S02]  /*d6c0*/  FSEL R93, R93, -INF , P1 ;  /* 0xff8000005d5d7808 */ /* 0x000fe40000800000 */
[----:B------:R-:W-:Y:S02]  /*d6d0*/  FMNMX.FTZ R16, R99, R16, !PT ;  /* 0x0000001063107209 */ /* 0x000fe40007810000 */
[----:B------:R-:W-:-:S02]  /*d6e0*/  ISETP.GT.AND P1, PT, R0, 0x11, PT ;  /* 0x000000110000780c */ /* 0x000fc40003f24270 */
[----:B------:R-:W-:Y:S02]  /*d6f0*/  FSEL R101, R80, -INF , P2 ;  /* 0xff80000050657808 */ /* 0x000fe40001000000 */
[----:B------:R-:W-:Y:S02]  /*d700*/  FMNMX.FTZ R16, R93, R16, !PT ;  /* 0x000000105d107209 */ /* 0x000fe40007810000 */
[----:B------:R-:W-:Y:S02]  /*d710*/  FSEL R81, R81, -INF , P1 ;  /* 0xff80000051517808 */ /* 0x000fe40000800000 */
[----:B------:R-:W-:Y:S01]  /*d720*/  FMNMX.FTZ R16, R101, R16, !PT ;  /* 0x0000001065107209 */ /* 0x000fe20007810000 */
[----:B------:R-:W-:-:S03]  /*d730*/  IMAD.MOV.U32 R17, RZ, RZ, -0x7fffffe0 ;  /* 0x80000020ff117424 */ /* 0x000fc600078e00ff */
[----:B------:R-:W-:Y:S01]  /*d740*/  FMNMX.FTZ R18, R81, R16, !PT ;  /* 0x0000001051127209 */ /* 0x000fe20007810000 */
[----:B------:R-:W-:Y:S01]  /*d750*/  VIADD R16, R14, 0x642 ;  /* 0x000006420e107836 */ /* 0x000fe20000000000 */
[----:B------:R-:W-:Y:S02]  /*d760*/  R2UR UR7, R17 ;  /* 0x00000000110772ca */ /* 0x000fe400000e0000 */
[----:B------:R-:W-:Y:S02]  /*d770*/  R2UR UR4, R4 ;  /* 0x00000000040472ca */ /* 0x000fe400000e0000 */
[----:B------:R-:W-:Y:S02]  /*d780*/  R2UR UR6, R16 ;  /* 0x00000000100672ca */ /* 0x000fe400000e0000 */
[----:B------:R-:W-:Y:S01]  /*d790*/  R2UR UR5, R5 ;  /* 0x00000000050572ca */ /* 0x000fe200000e0000 */
[----:B------:R-:W-:Y:S02]  /*d7a0*/  WARPGROUP.DEPBAR.LE gsb0, 0x0 ;  /* 0x00008000000079c5 */ /* 0x000fe40000010000 */
[----:B------:R-:W-:Y:S01]  /*d7b0*/  WARPGROUP.ARRIVE ;  /* 0x00000000000079c5 */ /* 0x000fe20000000000 */
[----:B------:R-:W-:-:S09]  /*d7c0*/  ISETP.GT.AND P2, PT, R0, 0x18, PT ;  /* 0x000000180000780c */ /* 0x000fd20003f44270 */
[----:B------:R-:W-:Y:S01]  /*d7d0*/  HGMMA.64x16x16.F32.BF16 R32, gdesc[UR4], R32, gsb0 ;  /* 0x00200000042079f0 */ /* 0x000fe20008001820 */
[C---:B------:R-:W-:Y:S02]  /*d7e0*/  ISETP.GT.AND P3, PT, R0.reuse, 0x19, PT ;  /* 0x000000190000780c */ /* 0x040fe40003f64270 */
[C---:B------:R-:W-:Y:S02]  /*d7f0*/  ISETP.GT.AND P1, PT, R0.reuse, 0x20, PT ;  /* 0x000000200000780c */ /* 0x040fe40003f24270 */
[----:B------:R-:W-:Y:S01]  /*d800*/  ISETP.GT.AND P4, PT, R0, 0x21, PT ;  /* 0x000000210000780c */ /* 0x000fe20003f84270 */
[----:B------:R-:W-:Y:S01]  /*d810*/  IMAD.MOV.U32 R15, RZ, RZ, -0x7fffffe0 ;  /* 0x80000020ff0f7424 */ /* 0x000fe200078e00ff */
[----:B------:R-:W-:Y:S01]  /*d820*/  FSEL R103, R84, -INF , P2 ;  /* 0xff80000054677808 */ /* 0x000fe20001000000 */
[----:B------:R-:W-:Y:S01]  /*d830*/  VIADD R14, R14, 0x682 ;  /* 0x000006820e0e7836 */ /* 0x000fe20000000000 */
[----:B------:R-:W-:Y:S01]  /*d840*/  FSEL R85, R85, -INF , P3 ;  /* 0xff80000055557808 */ /* 0x000fe20001800000 */
[----:B------:R-:W-:Y:S01]  /*d850*/  ULDC UR4, c[0x0][0x988] ;  /* 0x0002620000047ab9 */ /* 0x000fe20000000800 */
[----:B------:R-:W-:-:S02]  /*d860*/  FMNMX.FTZ R18, R103, R18, !PT ;  /* 0x0000001267127209 */ /* 0x000fc40007810000 */
        /* <DEDUP_REMOVED lines=17> */
[----:B------:R-:W-:-:S02]  /*d980*/  R2UR UR11, R15 ;  /* 0x000000000f0b72ca */ /* 0x000fc400000e0000 */
[----:B------:R-:W-:Y:S02]  /*d990*/  ISETP.GT.AND P1, PT, R0, 0x39, PT ;  /* 0x000000390000780c */ /* 0x000fe40003f24270 */
[----:B------:R-:W-:Y:S02]  /*d9a0*/  FSEL R15, R68, -INF , P2 ;  /* 0xff800000440f7808 */ /* 0x000fe40001000000 */
[----:B------:R-:W-:Y:S02]  /*d9b0*/  FMNMX.FTZ R18, R65, R18, !PT ;  /* 0x0000001241127209 */ /* 0x000fe40007810000 */
[----:B------:R-:W-:Y:S02]  /*d9c0*/  ISETP.GT.AND P2, PT, R0, 0x40, PT ;  /* 0x000000400000780c */ /* 0x000fe40003f44270 */
[----:B------:R-:W-:Y:S02]  /*d9d0*/  FSEL R69, R69, -INF , P1 ;  /* 0xff80000045457808 */ /* 0x000fe40000800000 */
[----:B------:R-:W-:-:S02]  /*d9e0*/  FMNMX.FTZ R18, R15, R18, !PT ;  /* 0x000000120f127209 */ /* 0x000fc40007810000 */
[----:B------:R-:W-:Y:S02]  /*d9f0*/  R2UR UR10, R14 ;  /* 0x000000000e0a72ca */ /* 0x000fe400000e0000 */
[----:B------:R-:W-:Y:S02]  /*da00*/  R2UR UR8, R4 ;  /* 0x00000000040872ca */ /* 0x000fe400000e0000 */
[----:B------:R-:W-:Y:S02]  /*da10*/  R2UR UR9, R5 ;  /* 0x00000000050972ca */ /* 0x000fe400000e0000 */
[----:B------:R-:W-:Y:S02]  /*da20*/  ISETP.GT.AND P1, PT, R0, 0x41, PT ;  /* 0x000000410000780c */ /* 0x000fe40003f24270 */
[----:B------:R-:W-:Y:S02]  /*da30*/  FSEL R109, R56, -INF , P2 ;  /* 0xff800000386d7808 */ /* 0x000fe40001000000 */
[----:B------:R-:W-:Y:S01]  /*da40*/  FMNMX.FTZ R18, R69, R18, !PT ;  /* 0x0000001245127209 */ /* 0x000fe20007810000 */
[----:B------:R-:W-:-:S02]  /*da50*/  WARPGROUP.DEPBAR.LE gsb0, 0x0 ;  /* 0x00008000000079c5 */ /* 0x000fc40000010000 */
[C---:B------:R-:W-:Y:S02]  /*da60*/  ISETP.GT.AND P2, PT, R0.reuse, 0x48, PT ;  /* 0x000000480000780c */ /* 0x040fe40003f44270 */
[----:B------:R-:W-:Y:S02]  /*da70*/  FSEL R57, R57, -INF , P1 ;  /* 0xff80000039397808 */ /* 0x000fe40000800000 */
[----:B------:R-:W-:Y:S01]  /*da80*/  FMNMX.FTZ R18, R109, R18, !PT ;  /* 0x000000126d127209 */ /* 0x000fe20007810000 */
[----:B------:R-:W-:Y:S01]  /*da90*/  WARPGROUP.ARRIVE ;  /* 0x00000000000079c5 */ /* 0x000fe20000000000 */
[----:B------:R-:W-:Y:S02]  /*daa0*/  ISETP.GT.AND P1, PT, R0, 0x49, PT ;  /* 0x000000490000780c */ /* 0x000fe40003f24270 */
[----:B------:R-:W-:Y:S02]  /*dab0*/  FSEL R111, R60, -INF , P2 ;  /* 0xff8000003c6f7808 */ /* 0x000fe40001000000 */
[----:B------:R-:W-:Y:S01]  /*dac0*/  FMNMX.FTZ R18, R57, R18, !PT ;  /* 0x0000001239127209 */ /* 0x000fe20007810000 */
[----:B------:R-:W-:Y:S01]  /*dad0*/  HGMMA.64x16x16.F32.BF16 R24, gdesc[UR8], R24, gsb0 ;  /* 0x00200000081879f0 */ /* 0x000fe20008001818 */
        /* <DEDUP_REMOVED lines=38> */
[----:B------:R-:W-:Y:S01]  /*dd40*/  FMNMX.FTZ R18, R123, R18, !PT ;  /* 0x000000127b127209 */ /* 0x000fe20007810000 */
[----:B------:R-:W-:Y:S02]  /*dd50*/  WARPGROUP.DEPBAR.LE gsb0, 0x0 ;  /* 0x00008000000079c5 */ /* 0x000fe40000010000 */
        /* <DEDUP_REMOVED lines=9> */
[----:B------:R-:W-:-:S02]  /*ddf0*/  FSEL R29, R29, -INF , P1 ;  /* 0xff8000001d1d7808 */ /* 0x000fc40000800000 */
[----:B------:R-:W-:-:S04]  /*de00*/  FMNMX.FTZ R18, R127, R18, !PT ;  /* 0x000000127f127209 */ /* 0x000fc80007810000 */
[----:B------:R-:W-:-:S05]  /*de10*/  FMNMX.FTZ R24, R29, R18, !PT ;  /* 0x000000121d187209 */ /* 0x000fca0007810000 */
[----:B------:R-:W0:Y:S02]  /*de20*/  SHFL.BFLY PT, R129, R24, 0x2, 0x1f ;  /* 0x0c401f0018817f89 */ /* 0x000e2400000e0000 */
[----:B0-----:R-:W-:-:S05]  /*de30*/  FMNMX.FTZ R129, R24, R129, !PT ;  /* 0x0000008118817209 */ /* 0x001fca0007810000 */
[----:B------:R-:W0:Y:S01]  /*de40*/  SHFL.BFLY PT, R14, R129, 0x1, 0x1f ;  /* 0x0c201f00810e7f89 */ /* 0x000e2200000e0000 */
[----:B------:R-:W-:Y:S01]  /*de50*/  IMAD.U32 R0, RZ, RZ, UR4 ;  /* 0x00000004ff007e24 */ /* 0x000fe2000f8e00ff */
[----:B------:R-:W-:-:S04]  /*de60*/  IADD3 R97, R97, 0x8, R96 ;  /* 0x0000000861617810 */ /* 0x000fc80007ffe060 */
[----:B------:R-:W-:-:S04]  /*de70*/  VIMNMX R20, R20, R97, PT ;  /* 0x0000006114147248 */ /* 0x000fc80003fe0100 */
[----:B------:R-:W-:Y:S02]  /*de80*/  ISETP.GT.AND P2, PT, R20, 0x1, PT ;  /* 0x000000011400780c */ /* 0x000fe40003f44270 */
[----:B0-----:R-:W-:-:S04]  /*de90*/  FMNMX.FTZ R14, R129, R14, !PT ;  /* 0x0000000e810e7209 */ /* 0x001fc80007810000 */
[C---:B------:R-:W-:Y:S01]  /*dea0*/  FSETP.NEU.FTZ.AND P1, PT, R14.reuse, -INF , PT ;  /* 0xff8000000e00780b */ /* 0x040fe20003f3d000 */
[----:B------:R-:W-:-:S05]  /*deb0*/  FMUL.FTZ R16, R14, R0 ;  /* 0x000000000e107220 */ /* 0x000fca0000410000 */
[----:B------:R-:W-:Y:S02]  /*dec0*/  FSEL R16, R16, RZ, P1 ;  /* 0x000000ff10107208 */ /* 0x000fe40000800000 */
[----:B------:R-:W-:-:S03]  /*ded0*/  ISETP.GT.AND P1, PT, R20, RZ, PT ;  /* 0x000000ff1400720c */ /* 0x000fc60003f24270 */
[-CC-:B------:R-:W-:Y:S01]  /*dee0*/  FFMA.FTZ R18, R19, R0.reuse, -R16.reuse ;  /* 0x0000000013127223 */ /* 0x180fe20000010810 */
[-CC-:B------:R-:W-:Y:S01]  /*def0*/  FFMA.FTZ R19, R89, R0.reuse, -R16.reuse ;  /* 0x0000000059137223 */ /* 0x180fe20000010810 */
[----:B------:R-:W-:Y:S01]  /*df00*/  FFMA.FTZ R89, R93, R0, -R16 ;  /* 0x000000005d597223 */ /* 0x000fe20000010810 */
[----:B------:R-:W-:Y:S02]  /*df10*/  ISETP.GT.AND P3, PT, R20, 0x8, PT ;  /* 0x000000081400780c */ /* 0x000fe40003f64270 */
[----:B------:R-:W-:Y:S02]  /*df20*/  FSEL R93, R90, -INF , P1 ;  /* 0xff8000005a5d7808 */ /* 0x000fe40000800000 */
[----:B------:R-:W-:Y:S02]  /*df30*/  FSEL R91, R91, -INF , P2 ;  /* 0xff8000005b5b7808 */ /* 0x000fe40001000000 */
[----:B------:R-:W-:Y:S02]  /*df40*/  ISETP.GT.AND P1, PT, R20, 0x9, PT ;  /* 0x000000091400780c */ /* 0x000fe40003f24270 */
[----:B------:R-:W-:-:S02]  /*df50*/  FSEL R97, R94, -INF , P3 ;  /* 0xff8000005e617808 */ /* 0x000fc40001800000 */
[----:B------:R-:W-:Y:S02]  /*df60*/  FMNMX.FTZ R32, R93, R91, !PT ;  /* 0x0000005b5d207209 */ /* 0x000fe40007810000 */
[----:B------:R-:W-:Y:S02]  /*df70*/  FSEL R95, R95, -INF , P1 ;  /* 0xff8000005f5f7808 */ /* 0x000fe40000800000 */
[C---:B------:R-:W-:Y:S02]  /*df80*/  ISETP.GT.AND P1, PT, R20.reuse, 0x10, PT ;  /* 0x000000101400780c */ /* 0x040fe40003f24270 */
[----:B------:R-:W-:Y:S01]  /*df90*/  FMNMX.FTZ R32, R97, R32, !PT ;  /* 0x0000002061207209 */ /* 0x000fe20007810000 */
[----:B------:R-:W-:Y:S01]  /*dfa0*/  FFMA.FTZ R24, R99, R0, -R16 ;  /* 0x0000000063187223 */ /* 0x000fe20000010810 */
[----:B------:R-:W-:Y:S02]  /*dfb0*/  ISETP.GT.AND P2, PT, R20, 0x11, PT ;  /* 0x000000111400780c */ /* 0x000fe40003f44270 */
[----:B------:R-:W-:-:S02]  /*dfc0*/  FSEL R99, R82, -INF , P1 ;  /* 0xff80000052637808 */ /* 0x000fc40000800000 */
[----:B------:R-:W-:Y:S01]  /*dfd0*/  FMNMX.FTZ R36, R95, R32, !PT ;  /* 0x000000205f247209 */ /* 0x000fe20007810000 */
[--C-:B------:R-:W-:Y:S01]  /*dfe0*/  FFMA.FTZ R28, R101, R0, -R16.reuse ;  /* 0x00000000651c7223 */ /* 0x100fe20000010810 */
[C---:B------:R-:W-:Y:S02]  /*dff0*/  ISETP.GT.AND P1, PT, R20.reuse, 0x18, PT ;  /* 0x000000181400780c */ /* 0x040fe40003f24270 */
[----:B------:R-:W-:Y:S02]  /*e000*/  FSEL R101, R83, -INF , P2 ;  /* 0xff80000053657808 */ /* 0x000fe40001000000 */
[----:B------:R-:W-:Y:S01]  /*e010*/  FMNMX.FTZ R36, R99, R36, !PT ;  /* 0x0000002463247209 */ /* 0x000fe20007810000 */
[----:B------:R-:W-:Y:S01]  /*e020*/  FFMA.FTZ R40, R103, R0, -R16 ;  /* 0x0000000067287223 */ /* 0x000fe20000010810 */
[----:B------:R-:W-:Y:S02]  /*e030*/  ISETP.GT.AND P2, PT, R20, 0x19, PT ;  /* 0x000000191400780c */ /* 0x000fe40003f44270 */
[----:B------:R-:W-:-:S02]  /*e040*/  FSEL R103, R86, -INF , P1 ;  /* 0xff80000056677808 */ /* 0x000fc40000800000 */
[----:B------:R-:W-:Y:S02]  /*e050*/  FMNMX.FTZ R36, R101, R36, !PT ;  /* 0x0000002465247209 */ /* 0x000fe40007810000 */
[----:B------:R-:W-:Y:S02]  /*e060*/  FSEL R87, R87, -INF , P2 ;  /* 0xff80000057577808 */ /* 0x000fe40001000000 */
[C---:B------:R-:W-:Y:S02]  /*e070*/  ISETP.GT.AND P1, PT, R20.reuse, 0x20, PT ;  /* 0x000000201400780c */ /* 0x040fe40003f24270 */
[----:B------:R-:W-:Y:S01]  /*e080*/  FMNMX.FTZ R36, R103, R36, !PT ;  /* 0x0000002467247209 */ /* 0x000fe20007810000 */
[----:B------:R0:W-:Y:S01]  /*e090*/  MUFU.EX2 R32, R40 ;  /* 0x0000002800207308 */ /* 0x0001e20000000800 */
[----:B------:R-:W-:Y:S01]  /*e0a0*/  FFMA.FTZ R83, R85, R0, -R16 ;  /* 0x0000000055537223 */ /* 0x000fe20000010810 */
[----:B------:R-:W-:Y:S02]  /*e0b0*/  ISETP.GT.AND P2, PT, R20, 0x21, PT ;  /* 0x000000211400780c */ /* 0x000fe40003f44270 */
[----:B------:R-:W-:-:S02]  /*e0c0*/  FSEL R85, R74, -INF , P1 ;  /* 0xff8000004a557808 */ /* 0x000fc40000800000 */
[----:B0-----:R-:W-:Y:S02]  /*e0d0*/  FMNMX.FTZ R40, R87, R36, !PT ;  /* 0x0000002457287209 */ /* 0x001fe40007810000 */
        /* <DEDUP_REMOVED lines=11> */
[----:B------:R-:W-:Y:S02]  /*e190*/  ISETP.GT.AND P2, PT, R20, 0x31, PT ;  /* 0x000000311400780c */ /* 0x000fe40003f44270 */
[----:B------:R-:W-:Y:S01]  /*e1a0*/  FSEL R129, R66, -INF , P1 ;  /* 0xff80000042817808 */ /* 0x000fe20000800000 */
[----:B------:R-:W-:Y:S01]  /*e1b0*/  FFMA.FTZ R48, R17, R0, -R16 ;  /* 0x0000000011307223 */ /* 0x000fe20000010810 */
[----:B------:R-:W-:-:S02]  /*e1c0*/  ISETP.GT.AND P1, PT, R20, 0x38, PT ;  /* 0x000000381400780c */ /* 0x000fc40003f24270 */
[----:B0-----:R-:W-:Y:S02]  /*e1d0*/  FMNMX.FTZ R44, R79, R40, !PT ;  /* 0x000000284f2c7209 */ /* 0x001fe40007810000 */
[----:B------:R-:W-:Y:S02]  /*e1e0*/  FSEL R17, R67, -INF , P2 ;  /* 0xff80000043117808 */ /* 0x000fe40001000000 */
[----:B------:R-:W-:Y:S02]  /*e1f0*/  FMNMX.FTZ R44, R129, R44, !PT ;  /* 0x0000002c812c7209 */ /* 0x000fe40007810000 */
[----:B------:R-:W-:Y:S02]  /*e200*/  ISETP.GT.AND P2, PT, R20, 0x39, PT ;  /* 0x000000391400780c */ /* 0x000fe40003f44270 */
[----:B------:R-:W-:Y:S02]  /*e210*/  FSEL R131, R70, -INF , P1 ;  /* 0xff80000046837808 */ /* 0x000fe40000800000 */
[----:B------:R-:W-:-:S02]  /*e220*/  FMNMX.FTZ R44, R17, R44, !PT ;  /* 0x0000002c112c7209 */ /* 0x000fc40007810000 */
[----:B------:R-:W-:Y:S02]  /*e230*/  FSEL R71, R71, -INF , P2 ;  /* 0xff80000047477808 */ /* 0x000fe40001000000 */
[C---:B------:R-:W-:Y:S02]  /*e240*/  ISETP.GT.AND P1, PT, R20.reuse, 0x40, PT ;  /* 0x000000401400780c */ /* 0x040fe40003f24270 */
[----:B------:R-:W-:Y:S01]  /*e250*/  FMNMX.FTZ R44, R131, R44, !PT ;  /* 0x0000002c832c7209 */ /* 0x000fe20007810000 */
[----:B------:R0:W-:Y:S01]  /*e260*/  MUFU.EX2 R40, R48 ;  /* 0x0000003000287308 */ /* 0x0001e20000000800 */
[-CC-:B------:R-:W-:Y:S01]  /*e270*/  FFMA.FTZ R67, R77, R0.reuse, -R16.reuse ;  /* 0x000000004d437223 */ /* 0x180fe20000010810 */
[----:B------:R-:W-:Y:S02]  /*e280*/  ISETP.GT.AND P2, PT, R20, 0x41, PT ;  /* 0x000000411400780c */ /* 0x000fe40003f44270 */
[----:B------:R-:W-:Y:S01]  /*e290*/  FSEL R77, R58, -INF , P1 ;  /* 0xff8000003a4d7808 */ /* 0x000fe20000800000 */
[----:B------:R-:W-:Y:S01]  /*e2a0*/  FFMA.FTZ R52, R107, R0, -R16 ;  /* 0x000000006b347223 */ /* 0x000fe20000010810 */
[----:B0-----:R-:W-:-:S02]  /*e2b0*/  FMNMX.FTZ R48, R71, R44, !PT ;  /* 0x0000002c47307209 */ /* 0x001fc40007810000 */
[C---:B------:R-:W-:Y:S02]  /*e2c0*/  ISETP.GT.AND P1, PT, R20.reuse, 0x48, PT ;  /* 0x000000481400780c */ /* 0x040fe40003f24270 */
        /* <DEDUP_REMOVED lines=8> */
[----:B------:R-:W-:Y:S01]  /*e350*/  FFMA.FTZ R59, R65, R0, -R16 ;  /* 0x00000000413b7223 */ /* 0x000fe20000010810 */
[----:B------:R-:W-:Y:S02]  /*e360*/  ISETP.GT.AND P2, PT, R20, 0x51, PT ;  /* 0x000000511400780c */ /* 0x000fe40003f44270 */
[----:B------:R-:W-:Y:S02]  /*e370*/  FSEL R65, R50, -INF , P1 ;  /* 0xff80000032417808 */ /* 0x000fe40000800000 */
[----:B------:R-:W-:-:S02]  /*e380*/  FMNMX.FTZ R48, R63, R48, !PT ;  /* 0x000000303f307209 */ /* 0x000fc40007810000 */
        /* <DEDUP_REMOVED lines=10> */
[----:B------:R-:W-:Y:S02]  /*e430*/  ISETP.GT.AND P2, PT, R20, 0x61, PT ;  /* 0x000000611400780c */ /* 0x000fe40003f44270 */
[----:B------:R-:W-:Y:S01]  /*e440*/  FMNMX.FTZ R50, R55, R50, !PT ;  /* 0x0000003237327209 */ /* 0x000fe20007810000 */
[-CC-:B0-----:R-:W-:Y:S01]  /*e450*/  FFMA.FTZ R52, R69, R0.reuse, -R16.reuse ;  /* 0x0000000045347223 */ /* 0x181fe20000010810 */
[----:B------:R-:W-:Y:S01]  /*e460*/  FSEL R69, R42, -INF , P1 ;  /* 0xff8000002a457808 */ /* 0x000fe20000800000 */
[----:B------:R-:W-:Y:S01]  /*e470*/  FFMA.FTZ R42, R109, R0, -R16 ;  /* 0x000000006d2a7223 */ /* 0x000fe20000010810 */
[----:B------:R-:W-:-:S02]  /*e480*/  ISETP.GT.AND P1, PT, R20, 0x68, PT ;  /* 0x000000681400780c */ /* 0x000fc40003f24270 */
[----:B------:R-:W-:Y:S02]  /*e490*/  FSEL R109, R43, -INF , P2 ;  /* 0xff8000002b6d7808 */ /* 0x000fe40001000000 */
[----:B------:R-:W-:Y:S02]  /*e4a0*/  FMNMX.FTZ R50, R69, R50, !PT ;  /* 0x0000003245327209 */ /* 0x000fe40007810000 */
[----:B------:R-:W-:Y:S02]  /*e4b0*/  ISETP.GT.AND P2, PT, R20, 0x69, PT ;  /* 0x000000691400780c */ /* 0x000fe40003f44270 */
[----:B------:R-:W-:Y:S02]  /*e4c0*/  FSEL R137, R46, -INF , P1 ;  /* 0xff8000002e897808 */ /* 0x000fe40000800000 */
[----:B------:R-:W-:Y:S02]  /*e4d0*/  FMNMX.FTZ R50, R109, R50, !PT ;  /* 0x000000326d327209 */ /* 0x000fe40007810000 */
[----:B------:R-:W-:-:S02]  /*e4e0*/  FSEL R139, R47, -INF , P2 ;  /* 0xff8000002f8b7808 */ /* 0x000fc40001000000 */
[C---:B------:R-:W-:Y:S02]  /*e4f0*/  ISETP.GT.AND P1, PT, R20.reuse, 0x70, PT ;  /* 0x000000701400780c */ /* 0x040fe40003f24270 */
[----:B------:R-:W-:Y:S02]  /*e500*/  FMNMX.FTZ R50, R137, R50, !PT ;  /* 0x0000003289327209 */ /* 0x000fe40007810000 */
[----:B------:R-:W-:Y:S02]  /*e510*/  ISETP.GT.AND P2, PT, R20, 0x71, PT ;  /* 0x000000711400780c */ /* 0x000fe40003f44270 */
[----:B------:R-:W-:Y:S02]  /*e520*/  FSEL R141, R34, -INF , P1 ;  /* 0xff800000228d7808 */ /* 0x000fe40000800000 */
[----:B------:R-:W-:Y:S01]  /*e530*/  FMNMX.FTZ R50, R139, R50, !PT ;  /* 0x000000328b327209 */ /* 0x000fe20007810000 */
[----:B------:R-:W-:Y:S01]  /*e540*/  FFMA.FTZ R34, R111, R0, -R16 ;  /* 0x000000006f227223 */ /* 0x000fe20000010810 */
[----:B------:R-:W-:-:S02]  /*e550*/  ISETP.GT.AND P1, PT, R20, 0x78, PT ;  /* 0x000000781400780c */ /* 0x000fc40003f24270 */
[----:B------:R-:W-:Y:S02]  /*e560*/  FSEL R111, R35, -INF , P2 ;  /* 0xff800000236f7808 */ /* 0x000fe40001000000 */
[----:B------:R-:W-:Y:S02]  /*e570*/  FMNMX.FTZ R50, R141, R50, !PT ;  /* 0x000000328d327209 */ /* 0x000fe40007810000 */
[----:B------:R-:W-:Y:S02]  /*e580*/  ISETP.GT.AND P2, PT, R20, 0x79, PT ;  /* 0x000000791400780c */ /* 0x000fe40003f44270 */
[----:B------:R-:W-:Y:S02]  /*e590*/  FSEL R143, R38, -INF , P1 ;  /* 0xff800000268f7808 */ /* 0x000fe40000800000 */
[----:B------:R-:W-:Y:S01]  /*e5a0*/  FMNMX.FTZ R50, R111, R50, !PT ;  /* 0x000000326f327209 */ /* 0x000fe20007810000 */
[----:B------:R-:W-:Y:S01]  /*e5b0*/  FFMA.FTZ R35, R61, R0, -R16 ;  /* 0x000000003d237223 */ /* 0x000fe20000010810 */
[----:B------:R-:W-:-:S02]  /*e5c0*/  FSEL R61, R39, -INF , P2 ;  /* 0xff800000273d7808 */ /* 0x000fc40001000000 */
[C---:B------:R-:W-:Y:S02]  /*e5d0*/  ISETP.GT.AND P1, PT, R20.reuse, 0x80, PT ;  /* 0x000000801400780c */ /* 0x040fe40003f24270 */
[----:B------:R-:W-:Y:S02]  /*e5e0*/  FMNMX.FTZ R50, R143, R50, !PT ;  /* 0x000000328f327209 */ /* 0x000fe40007810000 */
[----:B------:R-:W-:Y:S02]  /*e5f0*/  ISETP.GT.AND P2, PT, R20, 0x81, PT ;  /* 0x000000811400780c */ /* 0x000fe40003f44270 */
[----:B------:R-:W-:Y:S02]  /*e600*/  FSEL R149, R26, -INF , P1 ;  /* 0xff8000001a957808 */ /* 0x000fe40000800000 */
[----:B------:R-:W-:Y:S02]  /*e610*/  FMNMX.FTZ R50, R61, R50, !PT ;  /* 0x000000323d327209 */ /* 0x000fe40007810000 */
[----:B------:R-:W-:-:S02]  /*e620*/  ISETP.GT.AND P1, PT, R20, 0x88, PT ;  /* 0x000000881400780c */ /* 0x000fc40003f24270 */
[----:B------:R-:W-:Y:S02]  /*e630*/  FSEL R27, R27, -INF , P2 ;  /* 0xff8000001b1b7808 */ /* 0x000fe40001000000 */
[----:B------:R-:W-:Y:S01]  /*e640*/  FMNMX.FTZ R50, R149, R50, !PT ;  /* 0x0000003295327209 */ /* 0x000fe20007810000 */
[----:B------:R-:W-:Y:S01]  /*e650*/  FFMA.FTZ R38, R113, R0, -R16 ;  /* 0x0000000071267223 */ /* 0x000fe20000010810 */
[----:B------:R-:W-:Y:S02]  /*e660*/  ISETP.GT.AND P2, PT, R20, 0x89, PT ;  /* 0x000000891400780c */ /* 0x000fe40003f44270 */
[----:B------:R-:W-:Y:S02]  /*e670*/  FSEL R113, R30, -INF , P1 ;  /* 0xff8000001e717808 */ /* 0x000fe40000800000 */
[----:B------:R-:W-:Y:S02]  /*e680*/  FMNMX.FTZ R50, R27, R50, !PT ;  /* 0x000000321b327209 */ /* 0x000fe40007810000 */
[----:B------:R-:W-:-:S02]  /*e690*/  FSEL R31, R31, -INF , P2 ;  /* 0xff8000001f1f7808 */ /* 0x000fc40001000000 */
[----:B------:R-:W-:Y:S01]  /*e6a0*/  FMNMX.FTZ R50, R113, R50, !PT ;  /* 0x0000003271327209 */ /* 0x000fe20007810000 */
[----:B------:R-:W-:-:S03]  /*e6b0*/  FFMA.FTZ R43, R57, R0, -R16 ;  /* 0x00000000392b7223 */ /* 0x000fc60000010810 */
[----:B------:R-:W-:Y:S01]  /*e6c0*/  FMNMX.FTZ R50, R31, R50, !PT ;  /* 0x000000321f327209 */ /* 0x000fe20007810000 */
[----:B------:R-:W-:-:S04]  /*e6d0*/  FFMA.FTZ R57, R49, R0, -R16 ;  /* 0x0000000031397223 */ /* 0x000fc80000010810 */
[----:B------:R-:W0:Y:S01]  /*e6e0*/  SHFL.BFLY PT, R49, R50, 0x2, 0x1f ;  /* 0x0c401f0032317f89 */ /* 0x000e2200000e0000 */
[----:B------:R1:W-:Y:S01]  /*e6f0*/  MUFU.EX2 R48, R52 ;  /* 0x0000003400307308 */ /* 0x0003e20000000800 */
[----:B------:R-:W2:Y:S01]  /*e700*/  S2R R106, SR_TID.X ;  /* 0x00000000006a7919 */ /* 0x000ea20000002100 */
[----:B-1----:R-:W-:Y:S01]  /*e710*/  FFMA.FTZ R52, R53, R0, -R16 ;  /* 0x0000000035347223 */ /* 0x002fe20000010810 */
[----:B0-----:R-:W-:-:S05]  /*e720*/  FMNMX.FTZ R26, R50, R49, !PT ;  /* 0x00000031321a7209 */ /* 0x001fca0007810000 */
[----:B------:R-:W0:Y:S01]  /*e730*/  SHFL.BFLY PT, R53, R26, 0x1, 0x1f ;  /* 0x0c201f001a357f89 */ /* 0x000e2200000e0000 */
[-CC-:B------:R-:W-:Y:S01]  /*e740*/  FFMA.FTZ R54, R41, R0.reuse, -R16.reuse ;  /* 0x0000000029367223 */ /* 0x180fe20000010810 */
[-CC-:B------:R-:W-:Y:S01]  /*e750*/  FFMA.FTZ R56, R45, R0.reuse, -R16.reuse ;  /* 0x000000002d387223 */ /* 0x180fe20000010810 */
[----:B------:R-:W-:Y:S01]  /*e760*/  FFMA.FTZ R60, R37, R0, -R16 ;  /* 0x00000000253c7223 */ /* 0x000fe20000010810 */
[----:B--2---:R-:W-:Y:S02]  /*e770*/  LOP3.LUT R106, R106, 0x7f, RZ, 0xc0, !PT ;  /* 0x0000007f6a6a7812 */ /* 0x004fe400078ec0ff */
[----:B0-----:R-:W-:-:S04]  /*e780*/  FMNMX.FTZ R20, R26, R53, !PT ;  /* 0x000000351a147209 */ /* 0x001fc80007810000 */
[C---:B------:R-:W-:Y:S01]  /*e790*/  FSETP.NEU.FTZ.AND P1, PT, R20.reuse, -INF , PT ;  /* 0xff8000001400780b */ /* 0x040fe20003f3d000 */
[----:B------:R-:W-:-:S05]  /*e7a0*/  FMUL.FTZ R26, R20, R0 ;  /* 0x00000000141a7220 */ /* 0x000fca0000410000 */
[----:B------:R-:W-:Y:S01]  /*e7b0*/  FSEL R26, R26, RZ, P1 ;  /* 0x000000ff1a1a7208 */ /* 0x000fe20000800000 */
[----:B------:R-:W-:Y:S01]  /*e7c0*/  FFMA.FTZ R81, R81, R0, -R16 ;  /* 0x0000000051517223 */ /* 0x000fe20000010810 */
[----:B------:R-:W-:-:S03]  /*e7d0*/  ISETP.NE.AND P1, PT, R106, RZ, PT ;  /* 0x000000ff6a00720c */ /* 0x000fc60003f25270 */
[-CC-:B------:R-:W-:Y:S01]  /*e7e0*/  FFMA.FTZ R78, R93, R0.reuse, -R26.reuse ;  /* 0x000000005d4e7223 */ /* 0x180fe2000001081a */
[-C--:B------:R-:W-:Y:S01]  /*e7f0*/  FFMA.FTZ R93, R91, R0.reuse, -R26 ;  /* 0x000000005b5d7223 */ /* 0x080fe2000001081a */
        /* <DEDUP_REMOVED lines=11> */
[-C--:B------:R-:W-:Y:S01]  /*e8b0*/  FFMA.FTZ R46, R29, R0.reuse, -R16 ;  /* 0x000000001d2e7223 */ /* 0x080fe20000010810 */
[----:B------:R-:W-:Y:S01]  /*e8c0*/  IMAD.IADD R16, R100, 0x1, -R102 ;  /* 0x0000000164107824 */ /* 0x000fe200078e0a66 */
[----:B------:R-:W-:Y:S01]  /*e8d0*/  MUFU.EX2 R18, R18 ;  /* 0x0000001200127308 */ /* 0x000fe20000000800 */
[-CC-:B------:R-:W-:Y:S01]  /*e8e0*/  FFMA.FTZ R80, R97, R0.reuse, -R26.reuse ;  /* 0x0000000061507223 */ /* 0x180fe2000001081a */
[----:B------:R-:W-:Y:S01]  /*e8f0*/  FFMA.FTZ R95, R95, R0, -R26 ;  /* 0x000000005f5f7223 */ /* 0x000fe2000001081a */
[----:B------:R-:W-:-:S05]  /*e900*/  IMAD R16, R98, 0xc0, R16 ;  /* 0x000000c062107824 */ /* 0x000fca00078e0210 */
[----:B------:R-:W0:Y:S01]  /*e910*/  MUFU.EX2 R19, R19 ;  /* 0x0000001300137308 */ /* 0x000e220000000800 */
[----:B------:R-:W-:Y:S01]  /*e920*/  FFMA.FTZ R74, R17, R0, -R26 ;  /* 0x00000000114a7223 */ /* 0x000fe2000001081a */
[----:B------:R-:W-:-:S06]  /*e930*/  IMAD.HI R17, R16, 0x38e38e39, RZ ;  /* 0x38e38e3910117827 */ /* 0x000fcc00078e02ff */
[----:B------:R-:W-:Y:S01]  /*e940*/  MUFU.EX2 R78, R78 ;  /* 0x0000004e004e7308 */ /* 0x000fe20000000800 */
[----:B------:R-:W-:-:S07]  /*e950*/  FFMA.FTZ R68, R99, R0, -R26 ;  /* 0x0000000063447223 */ /* 0x000fce000001081a */
[----:B------:R-:W1:Y:S01]  /*e960*/  MUFU.EX2 R93, R93 ;  /* 0x0000005d005d7308 */ /* 0x000e620000000800 */
[----:B------:R-:W-:-:S07]  /*e970*/  @!P1 VIADD R21, R21, 0x31c40 ;  /* 0x00031c4015159836 */ /* 0x000fce0000000000 */
[----:B------:R-:W2:Y:S01]  /*e980*/  MUFU.EX2 R24, R24 ;  /* 0x0000001800187308 */ /* 0x000ea20000000800 */
[----:B------:R-:W-:Y:S01]  /*e990*/  FFMA.FTZ R91, R101, R0, -R26 ;  /* 0x00000000655b7223 */ /* 0x000fe2000001081a */
[----:B------:R-:W-:-:S06]  /*e9a0*/  SHF.R.U32.HI R76, RZ, 0x1f, R17 ;  /* 0x0000001fff4c7819 */ /* 0x000fcc0000011611 */
[----:B------:R-:W3:Y:S01]  /*e9b0*/  MUFU.EX2 R80, R80 ;  /* 0x0000005000507308 */ /* 0x000ee20000000800 */
[----:B------:R-:W-:-:S07]  /*e9c0*/  @!P1 PRMT R16, RZ, 0x654, R21 ;  /* 0x00000654ff109816 */ /* 0x000fce0000000015 */
[----:B------:R-:W4:Y:S01]  /*e9d0*/  MUFU.EX2 R89, R89 ;  /* 0x0000005900597308 */ /* 0x000f220000000800 */
[----:B------:R-:W-:Y:S01]  /*e9e0*/  FFMA.FTZ R66, R103, R0, -R26 ;  /* 0x0000000067427223 */ /* 0x000fe2000001081a */
[----:B------:R-:W-:-:S06]  /*e9f0*/  LEA.HI.SX32 R21, R17, R76, 0x1b ;  /* 0x0000004c11157211 */ /* 0x000fcc00078fdaff */
[----:B------:R-:W4:Y:S01]  /*ea00*/  MUFU.EX2 R95, R95 ;  /* 0x0000005f005f7308 */ /* 0x000f220000000800 */
[----:B0-----:R-:W-:Y:S01]  /*ea10*/  FADD.FTZ R17, R18, R19 ;  /* 0x0000001312117221 */ /* 0x001fe20000010000 */
[----:B------:R-:W-:-:S06]  /*ea20*/  FFMA.FTZ R33, R77, R0, -R26 ;  /* 0x000000004d217223 */ /* 0x000fcc000001081a */
[----:B------:R-:W0:Y:S01]  /*ea30*/  MUFU.EX2 R28, R28 ;  /* 0x0000001c001c7308 */ /* 0x000e220000000800 */
[----:B-1----:R-:W-:Y:S01]  /*ea40*/  FADD.FTZ R77, R78, R93 ;  /* 0x0000005d4e4d7221 */ /* 0x002fe20000010000 */
[----:B------:R-:W-:-:S06]  /*ea50*/  FFMA.FTZ R87, R87, R0, -R26 ;  /* 0x0000000057577223 */ /* 0x000fcc000001081a */
[----:B------:R-:W1:Y:S01]  /*ea60*/  MUFU.EX2 R68, R68 ;  /* 0x0000004400447308 */ /* 0x000e620000000800 */
[----:B--2---:R-:W-:-:S07]  /*ea70*/  FADD.FTZ R82, R24, R17 ;  /* 0x0000001118527221 */ /* 0x004fce0000010000 */
[----:B------:R-:W2:Y:S01]  /*ea80*/  MUFU.EX2 R81, R81 ;  /* 0x0000005100517308 */ /* 0x000ea20000000800 */
[----:B---3--:R-:W-:-:S07]  /*ea90*/  FADD.FTZ R84, R80, R77 ;  /* 0x0000004d50547221 */ /* 0x008fce0000010000 */
[----:B------:R-:W3:Y:S01]  /*eaa0*/  MUFU.EX2 R91, R91 ;  /* 0x0000005b005b7308 */ /* 0x000ee20000000800 */
[-C--:B------:R-:W-:Y:S01]  /*eab0*/  FFMA.FTZ R70, R75, R0.reuse, -R26 ;  /* 0x000000004b467223 */ /* 0x080fe2000001081a */
[----:B----4-:R-:W-:Y:S01]  /*eac0*/  FADD.FTZ R77, R89, R82 ;  /* 0x00000052594d7221 */ /* 0x010fe20000010000 */
[----:B------:R-:W-:Y:S01]  /*ead0*/  FFMA.FTZ R75, R79, R0, -R26 ;  /* 0x000000004f4b7223 */ /* 0x000fe2000001081a */
[----:B------:R4:W-:Y:S04]  /*eae0*/  @!P1 SYNCS.ARRIVE.TRANS64.RED.A1T0 RZ, [R16+URZ], RZ ;  /* 0x000000ff10ff99a7 */ /* 0x0009e8000810043f */
[----:B------:R-:W3:Y:S01]  /*eaf0*/  MUFU.EX2 R66, R66 ;  /* 0x0000004200427308 */ /* 0x000ee20000000800 */
[----:B------:R-:W-:Y:S01]  /*eb00*/  FADD.FTZ R79, R95, R84 ;  /* 0x000000545f4f7221 */ /* 0x000fe20000010000 */
[----:B----4-:R-:W-:-:S06]  /*eb10*/  F2FP.BF16.F32.PACK_AB R16, R19, R18 ;  /* 0x000000121310723e */ /* 0x010fcc00000010ff */
[----:B------:R4:W-:Y:S01]  /*eb20*/  MUFU.EX2 R53, R25 ;  /* 0x0000001900357308 */ /* 0x0009e20000000800 */
[----:B------:R-:W-:Y:S01]  /*eb30*/  F2FP.BF16.F32.PACK_AB R18, R89, R24 ;  /* 0x000000185912723e */ /* 0x000fe200000010ff */
[----:B0-----:R-:W-:-:S06]  /*eb40*/  FADD.FTZ R24, R28, R77 ;  /* 0x0000004d1c187221 */ /* 0x001fcc0000010000 */
[----:B------:R-:W0:Y:S01]  /*eb50*/  MUFU.EX2 R83, R83 ;  /* 0x0000005300537308 */ /* 0x000e220000000800 */
[--C-:B----4-:R-:W-:Y:S01]  /*eb60*/  FFMA.FTZ R25, R85, R0, -R26.reuse ;  /* 0x0000000055197223 */ /* 0x110fe2000001081a */
[----:B------:R-:W-:Y:S01]  /*eb70*/  F2FP.BF16.F32.PACK_AB R17, R93, R78 ;  /* 0x0000004e5d11723e */ /* 0x000fe200000010ff */
[----:B------:R-:W-:-:S05]  /*eb80*/  FFMA.FTZ R78, R55, R0, -R26 ;  /* 0x00000000374e7223 */ /* 0x000fca000001081a */
[----:B------:R-:W4:Y:S01]  /*eb90*/  MUFU.EX2 R87, R87 ;  /* 0x0000005700577308 */ /* 0x000f220000000800 */
[----:B-1----:R-:W-:Y:S01]  /*eba0*/  FADD.FTZ R82, R68, R79 ;  /* 0x0000004f44527221 */ /* 0x002fe20000010000 */
[-CC-:B------:R-:W-:Y:S01]  /*ebb0*/  FFMA.FTZ R30, R105, R0.reuse, -R26.reuse ;  /* 0x00000000691e7223 */ /* 0x180fe2000001081a */
[----:B------:R-:W-:Y:S01]  /*ebc0*/  FFMA.FTZ R55, R69, R0, -R26 ;  /* 0x0000000045377223 */ /* 0x000fe2000001081a */
[----:B--2---:R-:W-:-:S04]  /*ebd0*/  FADD.FTZ R69, R81, R24 ;  /* 0x0000001851457221 */ /* 0x004fc80000010000 */
[----:B------:R-:W1:Y:S01]  /*ebe0*/  MUFU.EX2 R25, R25 ;  /* 0x0000001900197308 */ /* 0x000e620000000800 */
[----:B---3--:R-:W-:Y:S01]  /*ebf0*/  FADD.FTZ R77, R91, R82 ;  /* 0x000000525b4d7221 */ /* 0x008fe20000010000 */
[----:B------:R-:W-:-:S06]  /*ec00*/  FADD.FTZ R24, R32, R69 ;  /* 0x0000004520187221 */ /* 0x000fcc0000010000 */
[----:B------:R-:W2:Y:S01]  /*ec10*/  MUFU.EX2 R73, R73 ;  /* 0x0000004900497308 */ /* 0x000ea20000000800 */
[----:B------:R-:W-:Y:S01]  /*ec20*/  FADD.FTZ R82, R66, R77 ;  /* 0x0000004d42527221 */ /* 0x000fe20000010000 */
[----:B------:R-:W-:-:S06]  /*ec30*/  FFMA.FTZ R29, R129, R0, -R26 ;  /* 0x00000000811d7223 */ /* 0x000fcc000001081a */
[----:B------:R-:W3:Y:S01]  /*ec40*/  MUFU.EX2 R70, R70 ;  /* 0x0000004600467308 */ /* 0x000ee20000000800 */
[----:B0-----:R-:W-:Y:S01]  /*ec50*/  FADD.FTZ R69, R83, R24 ;  /* 0x0000001853457221 */ /* 0x001fe20000010000 */
[----:B----4-:R-:W-:-:S06]  /*ec60*/  FADD.FTZ R82, R87, R82 ;  /* 0x0000005257527221 */ /* 0x010fcc0000010000 */
[----:B------:R-:W0:Y:S01]  /*ec70*/  MUFU.EX2 R30, R30 ;  /* 0x0000001e001e7308 */ /* 0x000e220000000800 */
[----:B------:R-:W-:-:S07]  /*ec80*/  FADD.FTZ R24, R36, R69 ;  /* 0x0000004524187221 */ /* 0x000fce0000010000 */
[----:B------:R-:W4:Y:S01]  /*ec90*/  MUFU.EX2 R67, R67 ;  /* 0x0000004300437308 */ /* 0x000f220000000800 */
[----:B-1----:R-:W-:Y:S01]  /*eca0*/  FADD.FTZ R69, R25, R82 ;  /* 0x0000005219457221 */ /* 0x002fe20000010000 */
[----:B------:R-:W-:-:S06]  /*ecb0*/  FFMA.FTZ R64, R131, R0, -R26 ;  /* 0x0000000083407223 */ /* 0x000fcc000001081a */
[----:B------:R-:W1:Y:S01]  /*ecc0*/  MUFU.EX2 R75, R75 ;  /* 0x0000004b004b7308 */ /* 0x000e620000000800 */
[----:B--2---:R-:W-:Y:S01]  /*ecd0*/  FADD.FTZ R85, R73, R24 ;  /* 0x0000001849557221 */ /* 0x004fe20000010000 */
[----:B---3--:R-:W-:-:S06]  /*ece0*/  FADD.FTZ R69, R70, R69 ;  /* 0x0000004546457221 */ /* 0x008fcc0000010000 */
[----:B------:R-:W2:Y:S01]  /*ecf0*/  MUFU.EX2 R29, R29 ;  /* 0x0000001d001d7308 */ /* 0x000ea20000000800 */
[----:B------:R-:W-:Y:S01]  /*ed00*/  FFMA.FTZ R71, R71, R0, -R26 ;  /* 0x0000000047477223 */ /* 0x000fe2000001081a */
[----:B------:R-:W-:-:S06]  /*ed10*/  FADD.FTZ R24, R40, R85 ;  /* 0x0000005528187221 */ /* 0x000fcc0000010000 */
[----:B------:R-:W3:Y:S01]  /*ed20*/  MUFU.EX2 R59, R59 ;  /* 0x0000003b003b7308 */ /* 0x000ee20000000800 */
[----:B------:R-:W-:Y:S01]  /*ed30*/  FFMA.FTZ R77, R61, R0, -R26 ;  /* 0x000000003d4d7223 */ /* 0x000fe2000001081a */
[----:B0-----:R-:W-:-:S06]  /*ed40*/  FADD.FTZ R82, R30, R69 ;  /* 0x000000451e527221 */ /* 0x001fcc0000010000 */
[----:B------:R-:W0:Y:S01]  /*ed50*/  MUFU.EX2 R74, R74 ;  /* 0x0000004a004a7308 */ /* 0x000e220000000800 */
[----:B------:R-:W-:Y:S01]  /*ed60*/  FFMA.FTZ R61, R27, R0, -R26 ;  /* 0x000000001b3d7223 */ /* 0x000fe2000001081a */
[----:B----4-:R-:W-:-:S06]  /*ed70*/  FADD.FTZ R27, R67, R24 ;  /* 0x00000018431b7221 */ /* 0x010fcc0000010000 */
[----:B------:R-:W4:Y:S01]  /*ed80*/  MUFU.EX2 R15, R15 ;  /* 0x0000000f000f7308 */ /* 0x000f220000000800 */
[----:B-1----:R-:W-:Y:S01]  /*ed90*/  FADD.FTZ R82, R75, R82 ;  /* 0x000000524b527221 */ /* 0x002fe20000010000 */
[----:B------:R-:W-:-:S06]  /*eda0*/  FFMA.FTZ R72, R107, R0, -R26 ;  /* 0x000000006b487223 */ /* 0x000fcc000001081a */
[----:B------:R-:W1:Y:S01]  /*edb0*/  MUFU.EX2 R64, R64 ;  /* 0x0000004000407308 */ /* 0x000e620000000800 */
[----:B------:R-:W-:Y:S01]  /*edc0*/  FADD.FTZ R24, R44, R27 ;  /* 0x0000001b2c187221 */ /* 0x000fe20000010000 */
[----:B--2---:R-:W-:-:S06]  /*edd0*/  FADD.FTZ R27, R29, R82 ;  /* 0x000000521d1b7221 */ /* 0x004fcc0000010000 */
[----:B------:R-:W2:Y:S01]  /*ede0*/  MUFU.EX2 R71, R71 ;  /* 0x0000004700477308 */ /* 0x000ea20000000800 */
[----:B------:R-:W-:Y:S01]  /*edf0*/  FFMA.FTZ R62, R133, R0, -R26 ;  /* 0x00000000853e7223 */ /* 0x000fe2000001081a */
[----:B---3--:R-:W-:-:S06]  /*ee00*/  FADD.FTZ R24, R59, R24 ;  /* 0x000000183b187221 */ /* 0x008fcc0000010000 */
[----:B------:R-:W3:Y:S01]  /*ee10*/  MUFU.EX2 R42, R42 ;  /* 0x0000002a002a7308 */ /* 0x000ee20000000800 */
[----:B0-----:R-:W-:Y:S01]  /*ee20*/  FADD.FTZ R27, R74, R27 ;  /* 0x0000001b4a1b7221 */ /* 0x001fe20000010000 */
[----:B------:R-:W-:-:S06]  /*ee30*/  FFMA.FTZ R63, R63, R0, -R26 ;  /* 0x000000003f3f7223 */ /* 0x000fcc000001081a */
[----:B------:R-:W0:Y:S01]  /*ee40*/  MUFU.EX2 R33, R33 ;  /* 0x0000002100217308 */ /* 0x000e220000000800 */
[----:B------:R-:W-:Y:S01]  /*ee50*/  F2FP.BF16.F32.PACK_AB R19, R95, R80 ;  /* 0x000000505f13723e */ /* 0x000fe200000010ff */
[----:B------:R-:W-:Y:S01]  /*ee60*/  FFMA.FTZ R69, R31, R0, -R26 ;  /* 0x000000001f457223 */ /* 0x000fe2000001081a */
[----:B----4-:R-:W-:-:S05]  /*ee70*/  FADD.FTZ R31, R15, R24 ;  /* 0x000000180f1f7221 */ /* 0x010fca0000010000 */
[----:B------:R-:W4:Y:S01]  /*ee80*/  MUFU.EX2 R43, R43 ;  /* 0x0000002b002b7308 */ /* 0x000f220000000800 */
[-CC-:B------:R-:W-:Y:S01]  /*ee90*/  FFMA.FTZ R65, R65, R0.reuse, -R26.reuse ;  /* 0x0000000041417223 */ /* 0x180fe2000001081a */
[-CC-:B------:R-:W-:Y:S01]  /*eea0*/  FFMA.FTZ R76, R135, R0.reuse, -R26.reuse ;  /* 0x00000000874c7223 */ /* 0x180fe2000001081a */
[-CC-:B------:R-:W-:Y:S01]  /*eeb0*/  FFMA.FTZ R51, R51, R0.reuse, -R26.reuse ;  /* 0x0000000033337223 */ /* 0x180fe2000001081a */
[----:B------:R-:W-:-:S04]  /*eec0*/  FFMA.FTZ R80, R109, R0, -R26 ;  /* 0x000000006d507223 */ /* 0x000fc8000001081a */
[----:B------:R-:W4:Y:S01]  /*eed0*/  MUFU.EX2 R72, R72 ;  /* 0x0000004800487308 */ /* 0x000f220000000800 */
[-CC-:B------:R-:W-:Y:S01]  /*eee0*/  FFMA.FTZ R79, R137, R0.reuse, -R26.reuse ;  /* 0x00000000894f7223 */ /* 0x180fe2000001081a */
[-CC-:B------:R-:W-:Y:S01]  /*eef0*/  FFMA.FTZ R139, R139, R0.reuse, -R26.reuse ;  /* 0x000000008b8b7223 */ /* 0x180fe2000001081a */
[-CC-:B------:R-:W-:Y:S01]  /*ef00*/  FFMA.FTZ R141, R141, R0.reuse, -R26.reuse ;  /* 0x000000008d8d7223 */ /* 0x180fe2000001081a */
[-CC-:B------:R-:W-:Y:S01]  /*ef10*/  FFMA.FTZ R111, R111, R0.reuse, -R26.reuse ;  /* 0x000000006f6f7223 */ /* 0x180fe2000001081a */
[-CC-:B------:R-:W-:Y:S01]  /*ef20*/  FFMA.FTZ R143, R143, R0.reuse, -R26.reuse ;  /* 0x000000008f8f7223 */ /* 0x180fe2000001081a */
[-CC-:B------:R-:W-:Y:S02]  /*ef30*/  FFMA.FTZ R149, R149, R0.reuse, -R26.reuse ;  /* 0x0000000095957223 */ /* 0x180fe4000001081a */
[----:B------:R-:W4:Y:S01]  /*ef40*/  MUFU.EX2 R34, R34 ;  /* 0x0000002200227308 */ /* 0x000f220000000800 */
[----:B------:R-:W-:Y:S01]  /*ef50*/  FFMA.FTZ R113, R113, R0, -R26 ;  /* 0x0000000071717223 */ /* 0x000fe2000001081a */
[----:B-1----:R-:W-:Y:S01]  /*ef60*/  FADD.FTZ R26, R64, R27 ;  /* 0x0000001b401a7221 */ /* 0x002fe20000010000 */
[----:B------:R1:W-:Y:S01]  /*ef70*/  STSM.16.M88.4 [R23+0x24300], R16 ;  /* 0x0243001017007844 */ /* 0x0003e20000000200 */
[----:B------:R-:W-:-:S04]  /*ef80*/  FADD.FTZ R31, R48, R31 ;  /* 0x0000001f301f7221 */ /* 0x000fc80000010000 */
[----:B------:R-:W4:Y:S08]  /*ef90*/  MUFU.EX2 R62, R62 ;  /* 0x0000003e003e7308 */ /* 0x000f300000000800 */
[----:B------:R-:W4:Y:S01]  /*efa0*/  MUFU.EX2 R35, R35 ;  /* 0x0000002300237308 */ /* 0x000f220000000800 */
[----:B-1----:R-:W-:Y:S01]  /*efb0*/  F2FP.BF16.F32.PACK_AB R16, R81, R28 ;  /* 0x0000001c5110723e */ /* 0x002fe200000010ff */
[----:B--2---:R-:W-:Y:S01]  /*efc0*/  FADD.FTZ R28, R71, R26 ;  /* 0x0000001a471c7221 */ /* 0x004fe20000010000 */
[----:B------:R-:W-:-:S05]  /*efd0*/  F2FP.BF16.F32.PACK_AB R18, R83, R32 ;  /* 0x000000205312723e */ /* 0x000fca00000010ff */
[----:B------:R-:W1:Y:S01]  /*efe0*/  MUFU.EX2 R63, R63 ;  /* 0x0000003f003f7308 */ /* 0x000e620000000800 */
[----:B---3--:R-:W-:Y:S01]  /*eff0*/  FADD.FTZ R32, R42, R31 ;  /* 0x0000001f2a207221 */ /* 0x008fe20000010000 */
[----:B0-----:R-:W-:Y:S01]  /*f000*/  FADD.FTZ R31, R33, R28 ;  /* 0x0000001c211f7221 */ /* 0x001fe20000010000 */
[----:B------:R-:W-:-:S05]  /*f010*/  F2FP.BF16.F32.PACK_AB R26, R67, R40 ;  /* 0x00000028431a723e */ /* 0x000fca00000010ff */
[----:B------:R-:W0:Y:S01]  /*f020*/  MUFU.EX2 R38, R38 ;  /* 0x0000002600267308 */ /* 0x000e220000000800 */
[----:B----4-:R-:W-:Y:S01]  /*f030*/  FADD.FTZ R67, R43, R32 ;  /* 0x000000202b437221 */ /* 0x010fe20000010000 */
[----:B------:R-:W-:-:S06]  /*f040*/  FADD.FTZ R31, R72, R31 ;  /* 0x0000001f481f7221 */ /* 0x000fcc0000010000 */
[----:B------:R-:W2:Y:S01]  /*f050*/  MUFU.EX2 R65, R65 ;  /* 0x0000004100417308 */ /* 0x000ea20000000800 */
[----:B------:R-:W-:-:S07]  /*f060*/  FADD.FTZ R32, R34, R67 ;  /* 0x0000004322207221 */ /* 0x000fce0000010000 */
[----:B------:R-:W3:Y:S01]  /*f070*/  MUFU.EX2 R57, R57 ;  /* 0x0000003900397308 */ /* 0x000ee20000000800 */
[----:B------:R-:W-:Y:S01]  /*f080*/  F2FP.BF16.F32.PACK_AB R27, R75, R30 ;  /* 0x0000001e4b1b723e */ /* 0x000fe200000010ff */
[----:B------:R-:W-:-:S06]  /*f090*/  FADD.FTZ R40, R62, R31 ;  /* 0x0000001f3e287221 */ /* 0x000fcc0000010000 */
[----:B------:R-:W4:Y:S01]  /*f0a0*/  MUFU.EX2 R76, R76 ;  /* 0x0000004c004c7308 */ /* 0x000f220000000800 */
[----:B------:R-:W-:Y:S01]  /*f0b0*/  F2FP.BF16.F32.PACK_AB R30, R48, R15 ;  /* 0x0000000f301e723e */ /* 0x000fe200000010ff */
[----:B------:R-:W-:-:S06]  /*f0c0*/  FADD.FTZ R15, R35, R32 ;  /* 0x00000020230f7221 */ /* 0x000fcc0000010000 */
[----:B------:R-:W4:Y:S01]  /*f0d0*/  MUFU.EX2 R39, R39 ;  /* 0x0000002700277308 */ /* 0x000f220000000800 */
[----:B-1----:R-:W-:-:S07]  /*f0e0*/  FADD.FTZ R40, R63, R40 ;  /* 0x000000283f287221 */ /* 0x002fce0000010000 */
[----:B------:R-:W1:Y:S01]  /*f0f0*/  MUFU.EX2 R51, R51 ;  /* 0x0000003300337308 */ /* 0x000e620000000800 */
[----:B0-----:R-:W-:Y:S01]  /*f100*/  FADD.FTZ R32, R38, R15 ;  /* 0x0000000f26207221 */ /* 0x001fe20000010000 */
[----:B--2---:R-:W-:-:S06]  /*f110*/  FADD.FTZ R15, R65, R40 ;  /* 0x00000028410f7221 */ /* 0x004fcc0000010000 */
[----:B------:R-:W0:Y:S01]  /*f120*/  MUFU.EX2 R52, R52 ;  /* 0x0000003400347308 */ /* 0x000e220000000800 */
[----:B---3--:R-:W-:-:S07]  /*f130*/  FADD.FTZ R32, R57, R32 ;  /* 0x0000002039207221 */ /* 0x008fce0000010000 */
[----:B------:R-:W2:Y:S01]  /*f140*/  MUFU.EX2 R78, R78 ;  /* 0x0000004e004e7308 */ /* 0x000ea20000000800 */
[----:B------:R-:W-:Y:S01]  /*f150*/  F2FP.BF16.F32.PACK_AB R28, R59, R44 ;  /* 0x0000002c3b1c723e */ /* 0x000fe200000010ff */
[----:B----4-:R-:W-:-:S06]  /*f160*/  FADD.FTZ R44, R76, R15 ;  /* 0x0000000f4c2c7221 */ /* 0x010fcc0000010000 */
[----:B------:R-:W3:Y:S01]  /*f170*/  MUFU.EX2 R47, R47 ;  /* 0x0000002f002f7308 */ /* 0x000ee20000000800 */
[----:B------:R-:W-:-:S07]  /*f180*/  F2FP.BF16.F32.PACK_AB R17, R91, R68 ;  /* 0x000000445b11723e */ /* 0x000fce00000010ff */
[----:B------:R-:W4:Y:S01]  /*f190*/  MUFU.EX2 R55, R55 ;  /* 0x0000003700377308 */ /* 0x000f220000000800 */
[----:B------:R-:W-:Y:S01]  /*f1a0*/  F2FP.BF16.F32.PACK_AB R19, R87, R66 ;  /* 0x000000425713723e */ /* 0x000fe200000010ff */
[----:B------:R-:W-:Y:S01]  /*f1b0*/  FADD.FTZ R15, R39, R32 ;  /* 0x00000020270f7221 */ /* 0x000fe20000010000 */
[----:B------:R-:W-:-:S05]  /*f1c0*/  F2FP.BF16.F32.PACK_AB R32, R43, R42 ;  /* 0x0000002a2b20723e */ /* 0x000fca00000010ff */
[----:B------:R-:W4:Y:S01]  /*f1d0*/  MUFU.EX2 R54, R54 ;  /* 0x0000003600367308 */ /* 0x000f220000000800 */
[----:B-1----:R-:W-:-:S07]  /*f1e0*/  FADD.FTZ R43, R51, R44 ;  /* 0x0000002c332b7221 */ /* 0x002fce0000010000 */
[----:B------:R-:W1:Y:S01]  /*f1f0*/  MUFU.EX2 R80, R80 ;  /* 0x0000005000507308 */ /* 0x000e620000000800 */
[----:B------:R0:W-:Y:S07]  /*f200*/  STSM.16.M88.4 [R23+0x25b00], R16 ;  /* 0x025b001017007844 */ /* 0x0001ee0000000200 */
[----:B------:R-:W1:Y:S08]  /*f210*/  MUFU.EX2 R41, R41 ;  /* 0x0000002900297308 */ /* 0x000e700000000800 */
[----:B------:R-:W1:Y:S01]  /*f220*/  MUFU.EX2 R79, R79 ;  /* 0x0000004f004f7308 */ /* 0x000e620000000800 */
[----:B0-----:R-:W-:Y:S01]  /*f230*/  FADD.FTZ R16, R52, R15 ;  /* 0x0000000f34107221 */ /* 0x001fe20000010000 */
[----:B--2---:R-:W-:-:S06]  /*f240*/  FADD.FTZ R18, R78, R43 ;  /* 0x0000002b4e127221 */ /* 0x004fcc0000010000 */
[----:B------:R-:W0:Y:S01]  /*f250*/  MUFU.EX2 R56, R56 ;  /* 0x0000003800387308 */ /* 0x000e220000000800 */
[----:B---3--:R-:W-:Y:S01]  /*f260*/  FADD.FTZ R15, R47, R16 ;  /* 0x000000102f0f7221 */ /* 0x008fe20000010000 */
[----:B----4-:R-:W-:-:S06]  /*f270*/  FADD.FTZ R17, R55, R18 ;  /* 0x0000001237117221 */ /* 0x010fcc0000010000 */
[----:B------:R-:W2:Y:S01]  /*f280*/  MUFU.EX2 R68, R139 ;  /* 0x0000008b00447308 */ /* 0x000ea20000000800 */
[----:B------:R-:W-:Y:S01]  /*f290*/  F2FP.BF16.F32.PACK_AB R24, R73, R36 ;  /* 0x000000244918723e */ /* 0x000fe200000010ff */
[----:B------:R-:W-:-:S06]  /*f2a0*/  FADD.FTZ R16, R54, R15 ;  /* 0x0000000f36107221 */ /* 0x000fcc0000010000 */
[----:B------:R-:W3:Y:S01]  /*f2b0*/  MUFU.EX2 R45, R45 ;  /* 0x0000002d002d7308 */ /* 0x000ee20000000800 */
[----:B-1----:R-:W-:-:S07]  /*f2c0*/  FADD.FTZ R18, R80, R17 ;  /* 0x0000001150127221 */ /* 0x002fce0000010000 */
[----:B------:R-:W1:Y:S01]  /*f2d0*/  MUFU.EX2 R141, R141 ;  /* 0x0000008d008d7308 */ /* 0x000e620000000800 */
[----:B------:R-:W-:Y:S01]  /*f2e0*/  FADD.FTZ R15, R41, R16 ;  /* 0x00000010290f7221 */ /* 0x000fe20000010000 */
[----:B------:R-:W-:-:S06]  /*f2f0*/  FADD.FTZ R17, R79, R18 ;  /* 0x000000124f117221 */ /* 0x000fcc0000010000 */
[----:B------:R-:W4:Y:S08]  /*f300*/  MUFU.EX2 R58, R58 ;  /* 0x0000003a003a7308 */ /* 0x000f300000000800 */
[----:B------:R-:W4:Y:S01]  /*f310*/  MUFU.EX2 R36, R111 ;  /* 0x0000006f00247308 */ /* 0x000f220000000800 */
[----:B0-----:R-:W-:Y:S01]  /*f320*/  FADD.FTZ R16, R56, R15 ;  /* 0x0000000f38107221 */ /* 0x001fe20000010000 */
[----:B------:R-:W-:-:S06]  /*f330*/  F2FP.BF16.F32.PACK_AB R25, R70, R25 ;  /* 0x000000194619723e */ /* 0x000fcc00000010ff */
[----:B------:R-:W0:Y:S01]  /*f340*/  MUFU.EX2 R49, R49 ;  /* 0x0000003100317308 */ /* 0x000e220000000800 */
[----:B--2---:R-:W-:Y:S01]  /*f350*/  FADD.FTZ R18, R68, R17 ;  /* 0x0000001144127221 */ /* 0x004fe20000010000 */
[----:B------:R-:W-:-:S06]  /*f360*/  F2FP.BF16.F32.PACK_AB R29, R74, R29 ;  /* 0x0000001d4a1d723e */ /* 0x000fcc00000010ff */
[----:B------:R-:W2:Y:S01]  /*f370*/  MUFU.EX2 R143, R143 ;  /* 0x0000008f008f7308 */ /* 0x000ea20000000800 */
[----:B------:R-:W-:Y:S01]  /*f380*/  F2FP.BF16.F32.PACK_AB R31, R71, R64 ;  /* 0x00000040471f723e */ /* 0x000fe200000010ff */
[----:B---3--:R-:W-:-:S06]  /*f390*/  FADD.FTZ R15, R45, R16 ;  /* 0x000000102d0f7221 */ /* 0x008fcc0000010000 */
[----:B------:R-:W3:Y:S01]  /*f3a0*/  MUFU.EX2 R60, R60 ;  /* 0x0000003c003c7308 */ /* 0x000ee20000000800 */
[----:B-1----:R-:W-:Y:S01]  /*f3b0*/  FADD.FTZ R19, R141, R18 ;  /* 0x000000128d137221 */ /* 0x002fe20000010000 */
[----:B------:R1:W-:Y:S06]  /*f3c0*/  STSM.16.M88.4 [R23+0x27300], R24 ;  /* 0x0273001817007844 */ /* 0x0003ec0000000200 */
[----:B------:R-:W3:Y:S01]  /*f3d0*/  MUFU.EX2 R40, R77 ;  /* 0x0000004d00287308 */ /* 0x000ee20000000800 */
[----:B------:R0:W-:Y:S01]  /*f3e0*/  STSM.16.M88.4 [R23+0x28b00], R28 ;  /* 0x028b001c17007844 */ /* 0x0001e20000000200 */
[----:B----4-:R-:W-:-:S06]  /*f3f0*/  FADD.FTZ R18, R58, R15 ;  /* 0x0000000f3a127221 */ /* 0x010fcc0000010000 */
[----:B------:R-:W4:Y:S01]  /*f400*/  MUFU.EX2 R50, R50 ;  /* 0x0000003200327308 */ /* 0x000f220000000800 */
[----:B-1----:R-:W-:-:S07]  /*f410*/  F2FP.BF16.F32.PACK_AB R24, R57, R38 ;  /* 0x000000263918723e */ /* 0x002fce00000010ff */
[----:B------:R-:W1:Y:S01]  /*f420*/  MUFU.EX2 R149, R149 ;  /* 0x0000009500957308 */ /* 0x000e620000000800 */
[----:B0-----:R-:W-:Y:S01]  /*f430*/  FADD.FTZ R28, R36, R19 ;  /* 0x00000013241c7221 */ /* 0x001fe20000010000 */
[----:B------:R-:W-:Y:S01]  /*f440*/  FADD.FTZ R15, R49, R18 ;  /* 0x00000012310f7221 */ /* 0x000fe20000010000 */
[----:B------:R-:W-:-:S05]  /*f450*/  F2FP.BF16.F32.PACK_AB R34, R35, R34 ;  /* 0x000000222322723e */ /* 0x000fca00000010ff */
[----:B------:R-:W0:Y:S01]  /*f460*/  MUFU.EX2 R30, R61 ;  /* 0x0000003d001e7308 */ /* 0x000e220000000800 */
[----:B--2---:R-:W-:Y:S01]  /*f470*/  FADD.FTZ R29, R143, R28 ;  /* 0x0000001c8f1d7221 */ /* 0x004fe20000010000 */
[----:B------:R-:W-:Y:S02]  /*f480*/  F2FP.BF16.F32.PACK_AB R33, R72, R33 ;  /* 0x000000214821723e */ /* 0x000fe400000010ff */
[----:B------:R-:W-:-:S04]  /*f490*/  F2FP.BF16.F32.PACK_AB R35, R63, R62 ;  /* 0x0000003e3f23723e */ /* 0x000fc800000010ff */
[----:B------:R-:W-:Y:S01]  /*f4a0*/  MUFU.EX2 R37, R37 ;  /* 0x0000002500257308 */ /* 0x000fe20000000800 */
[----:B---3--:R-:W-:-:S07]  /*f4b0*/  FADD.FTZ R15, R60, R15 ;  /* 0x0000000f3c0f7221 */ /* 0x008fce0000010000 */
[----:B------:R-:W2:Y:S01]  /*f4c0*/  MUFU.EX2 R46, R46 ;  /* 0x0000002e002e7308 */ /* 0x000ea20000000800 */
[----:B------:R-:W-:-:S07]  /*f4d0*/  FADD.FTZ R28, R40, R29 ;  /* 0x0000001d281c7221 */ /* 0x000fce0000010000 */
[----:B------:R-:W-:Y:S08]  /*f4e0*/  MUFU.EX2 R113, R113 ;  /* 0x0000007100717308 */ /* 0x000ff00000000800 */
[----:B------:R-:W3:Y:S01]  /*f4f0*/  MUFU.EX2 R38, R69 ;  /* 0x0000004500267308 */ /* 0x000ee20000000800 */
[----:B------:R4:W-:Y:S01]  /*f500*/  STSM.16.M88.4 [R23+0x2a300], R32 ;  /* 0x02a3002017007844 */ /* 0x0009e20000000200 */
[----:B------:R-:W-:-:S02]  /*f510*/  F2FP.BF16.F32.PACK_AB R25, R76, R65 ;  /* 0x000000414c19723e */ /* 0x000fc400000010ff */
[----:B------:R-:W-:Y:S02]  /*f520*/  F2FP.BF16.F32.PACK_AB R26, R52, R39 ;  /* 0x00000027341a723e */ /* 0x000fe400000010ff */
[----:B------:R-:W-:Y:S02]  /*f530*/  F2FP.BF16.F32.PACK_AB R27, R78, R51 ;  /* 0x000000334e1b723e */ /* 0x000fe400000010ff */
[----:B------:R-:W-:Y:S02]  /*f540*/  F2FP.BF16.F32.PACK_AB R16, R54, R47 ;  /* 0x0000002f3610723e */ /* 0x000fe400000010ff */
[----:B------:R-:W-:Y:S01]  /*f550*/  F2FP.BF16.F32.PACK_AB R17, R80, R55 ;  /* 0x000000375011723e */ /* 0x000fe200000010ff */
[----:B----4-:R-:W-:Y:S01]  /*f560*/  FADD.FTZ R32, R50, R15 ;  /* 0x0000000f32207221 */ /* 0x010fe20000010000 */
[----:B-1----:R-:W-:Y:S01]  /*f570*/  FADD.FTZ R15, R149, R28 ;  /* 0x0000001c950f7221 */ /* 0x002fe20000010000 */
[----:B------:R-:W-:Y:S02]  /*f580*/  F2FP.BF16.F32.PACK_AB R18, R56, R41 ;  /* 0x000000293812723e */ /* 0x000fe400000010ff */
[----:B------:R-:W-:Y:S01]  /*f590*/  FADD.FTZ R32, R53, R32 ;  /* 0x0000002035207221 */ /* 0x000fe20000010000 */
[----:B0-----:R-:W-:Y:S01]  /*f5a0*/  FADD.FTZ R34, R30, R15 ;  /* 0x0000000f1e227221 */ /* 0x001fe20000010000 */
[----:B------:R-:W-:-:S02]  /*f5b0*/  F2FP.BF16.F32.PACK_AB R19, R68, R79 ;  /* 0x0000004f4413723e */ /* 0x000fc400000010ff */
[----:B------:R-:W-:Y:S02]  /*f5c0*/  F2FP.BF16.F32.PACK_AB R29, R30, R149 ;  /* 0x000000951e1d723e */ /* 0x000fe400000010ff */
[----:B--2---:R-:W-:Y:S01]  /*f5d0*/  F2FP.BF16.F32.PACK_AB R30, R46, R37 ;  /* 0x000000252e1e723e */ /* 0x004fe200000010ff */
[----:B------:R-:W-:Y:S01]  /*f5e0*/  FADD.FTZ R37, R37, R32 ;  /* 0x0000002025257221 */ /* 0x000fe20000010000 */
[----:B---3--:R-:W-:Y:S01]  /*f5f0*/  F2FP.BF16.F32.PACK_AB R31, R38, R113 ;  /* 0x00000071261f723e */ /* 0x008fe200000010ff */
[----:B------:R0:W-:Y:S01]  /*f600*/  STSM.16.M88.4 [R23+0x2bb00], R24 ;  /* 0x02bb001817007844 */ /* 0x0001e20000000200 */
[----:B------:R-:W-:Y:S01]  /*f610*/  FADD.FTZ R113, R113, R34 ;  /* 0x0000002271717221 */ /* 0x000fe20000010000 */
[----:B------:R-:W-:Y:S02]  /*f620*/  F2FP.BF16.F32.PACK_AB R28, R53, R50 ;  /* 0x00000032351c723e */ /* 0x000fe400000010ff */
[----:B------:R1:W-:Y:S01]  /*f630*/  STSM.16.M88.4 [R23+0x2d300], R16 ;  /* 0x02d3001017007844 */ /* 0x0003e20000000200 */
[----:B0-----:R-:W-:-:S02]  /*f640*/  F2FP.BF16.F32.PACK_AB R24, R58, R45 ;  /* 0x0000002d3a18723e */ /* 0x001fc400000010ff */
[----:B------:R-:W-:Y:S02]  /*f650*/  F2FP.BF16.F32.PACK_AB R25, R36, R141 ;  /* 0x0000008d2419723e */ /* 0x000fe400000010ff */
[----:B------:R-:W-:Y:S02]  /*f660*/  F2FP.BF16.F32.PACK_AB R26, R60, R49 ;  /* 0x000000313c1a723e */ /* 0x000fe400000010ff */
[----:B------:R-:W-:Y:S01]  /*f670*/  F2FP.BF16.F32.PACK_AB R27, R40, R143 ;  /* 0x0000008f281b723e */ /* 0x000fe200000010ff */
[----:B-1----:R-:W-:Y:S01]  /*f680*/  FADD.FTZ R17, R46, R37 ;  /* 0x000000252e117221 */ /* 0x002fe20000010000 */
[----:B------:R-:W-:-:S03]  /*f690*/  FADD.FTZ R16, R38, R113 ;  /* 0x0000007126107221 */ /* 0x000fc60000010000 */
[----:B------:R-:W-:Y:S04]  /*f6a0*/  STSM.16.M88.4 [R23+0x2eb00], R24 ;  /* 0x02eb001817007844 */ /* 0x000fe80000000200 */
[----:B------:R-:W-:Y:S04]  /*f6b0*/  STSM.16.M88.4 [R23+0x30300], R28 ;  /* 0x0303001c17007844 */ /* 0x000fe80000000200 */
[----:B------:R-:W-:Y:S01]  /*f6c0*/  STL [R1+0x18], R17 ;  /* 0x0000181101007387 */ /* 0x000fe20000100800 */
[----:B------:R0:W-:Y:S06]  /*f6d0*/  MEMBAR.ALL.CTA ;  /* 0x0000000000007992 */ /* 0x0001ec0000008000 */
[----:B0-----:R-:W0:Y:S04]  /*f6e0*/  FENCE.VIEW.ASYNC.S ;  /* 0x00000000000073c6 */ /* 0x001e280000000000 */
[----:B------:R1:W-:Y:S01]  /*f6f0*/  STL [R1+0x1c], R16 ;  /* 0x00001c1001007387 */ /* 0x0003e20000100800 */
[----:B------:R-:W-:Y:S01]  /*f700*/  VIADD R15, R104, 0xfffffffe ;  /* 0xfffffffe680f7836 */ /* 0x000fe20000000000 */
[----:B-1----:R-:W-:-:S05]  /*f710*/  VIMNMX R16, RZ, R21, !PT ;  /* 0x00000015ff107248 */ /* 0x002fca0007fe0100 */
[----:B------:R1:W-:Y:S01]  /*f720*/  STL [R1+0x44], R16 ;  /* 0x0000441001007387 */ /* 0x0003e20000100800 */
[----:B------:R-:W-:Y:S01]  /*f730*/  ISETP.GE.AND P2, PT, R15, R16, PT ;  /* 0x000000100f00720c */ /* 0x000fe20003f46270 */
[----:B------:R-:W-:-:S04]  /*f740*/  IMAD.MOV.U32 R71, RZ, RZ, RZ ;  /* 0x000000ffff477224 */ /* 0x000fc800078e00ff */
[--C-:B------:R-:W-:Y:S02]  /*f750*/  IMAD.MOV.U32 R70, RZ, RZ, R71.reuse ;  /* 0x000000ffff467224 */ /* 0x100fe400078e0047 */
[--C-:B------:R-:W-:Y:S02]  /*f760*/  IMAD.MOV.U32 R69, RZ, RZ, R71.reuse ;  /* 0x000000ffff457224 */ /* 0x100fe400078e0047 */
[--C-:B------:R-:W-:Y:S02]  /*f770*/  IMAD.MOV.U32 R68, RZ, RZ, R71.reuse ;  /* 0x000000ffff447224 */ /* 0x100fe400078e0047 */
[--C-:B------:R-:W-:Y:S02]  /*f780*/  IMAD.MOV.U32 R67, RZ, RZ, R71.reuse ;  /* 0x000000ffff437224 */ /* 0x100fe400078e0047 */
[--C-:B------:R-:W-:Y:S02]  /*f790*/  IMAD.MOV.U32 R66, RZ, RZ, R71.reuse ;  /* 0x000000ffff427224 */ /* 0x100fe400078e0047 */
[----:B------:R-:W-:-:S02]  /*f7a0*/  IMAD.MOV.U32 R65, RZ, RZ, R71 ;  /* 0x000000ffff417224 */ /* 0x000fc400078e0047 */
        /* <DEDUP_REMOVED lines=40> */
[----:B------:R-:W-:Y:S01]  /*fa30*/  IMAD.MOV.U32 R24, RZ, RZ, R71 ;  /* 0x000000ffff187224 */ /* 0x000fe200078e0047 */
[----:B0-----:R-:W-:Y:S01]  /*fa40*/  NOP ;  /* 0x0000000000007918 */ /* 0x001fe20000000000 */
[----:B-1----:R-:W-:Y:S05]  /*fa50*/  @!P2 BRA `(.L_x_1967) ;  /* 0x0000005000f8a947 */ /* 0x002fea0003800000 */
[----:B------:R0:W-:Y:S01]  /*fa60*/  STL [R1+0x14], R20 ;  /* 0x0000141401007387 */ /* 0x0001e20000100800 */
[----:B------:R-:W-:-:S03]  /*fa70*/  IMAD.MOV.U32 R149, RZ, RZ, R15 ;  /* 0x000000ffff957224 */ /* 0x000fc600078e000f */
[----:B------:R0:W-:Y:S04]  /*fa80*/  STL [R1+0xc], R14 ;  /* 0x00000c0e01007387 */ /* 0x0001e80000100800 */
[----:B------:R0:W5:Y:S01]  /*fa90*/  LDL.LU R16, [R1+0x20] ;  /* 0x0000200001107983 */ /* 0x0001620000300800 */
        /* <DEDUP_REMOVED lines=24> */
[----:B0-----:R-:W-:-:S07]  /*fc20*/  CS2R R24, SRZ ;  /* 0x0000000000187805 */ /* 0x001fce000001ff00 */
.L_x_1978:
        /* <DEDUP_REMOVED lines=12> */
.L_x_1969:
[----:B------:R-:W-:Y:S01]  /*fcf0*/  IMAD R0, R146, 0x8, R22 ;  /* 0x0000000892007824 */ /* 0x000fe200078e0216 */
[----:B------:R-:W-:-:S04]  /*fd00*/  SHF.L.U32 R17, R14, 0x1f, RZ ;  /* 0x0000001f0e117819 */ /* 0x000fc800000006ff */
[----:B------:R0:W1:Y:S01]  /*fd10*/  SYNCS.PHASECHK.TRANS64.TRYWAIT P3, [R0+URZ+0x31c30], R17 ;  /* 0x031c3011000075a7 */ /* 0x000062000806017f */
[----:B------:R-:W-:Y:S05]  /*fd20*/  @!P0 BRA `(.L_x_1970) ;  /* 0x0000000000048947 */ /* 0x000fea0003800000 */
[----:B------:R-:W-:Y:S01]  /*fd30*/  BPT.TRAP 0x1 ;  /* 0x000000040000795c */ /* 0x000fe20000300000 */
.L_x_1970:
[----:B------:R-:W-:Y:S04]  /*fd40*/  BSSY B0, `(.L_x_1968) ;  /* 0x0000004000007945 */ /* 0x000fe80003800000 */
[----:B-1----:R-:W-:Y:S05]  /*fd50*/  @P3 BRA `(.L_x_1971) ;  /* 0x0000000000083947 */ /* 0x002fea0003800000 */
[----:B------:R-:W1:Y:S02]  /*fd60*/  SYNCS.PHASECHK.TRANS64.TRYWAIT P3, [R0+URZ+0x31c30], R17 ;  /* 0x031c3011000075a7 */ /* 0x000e64000806017f */
[----:B-1----:R-:W-:Y:S05]  /*fd70*/  @!P3 BRA `(.L_x_1972) ;  /* 0x00000120002cb947 */ /* 0x002fea0003800000 */
.L_x_1971:
[----:B------:R-:W-:Y:S05]  /*fd80*/  BSYNC B0 ;  /* 0x0000000000007941 */ /* 0x000fea0003800000 */
.L_x_1968:
[----:B------:R-:W2:Y:S01]  /*fd90*/  LDL R14, [R1+0x38] ;  /* 0x00003800010e7983 */ /* 0x000ea20000100800 */
[----:B------:R-:W-:Y:S05]  /*fda0*/  WARPSYNC.ALL ;  /* 0x0000000000007948 */ /* 0x000fea0003800000 */
[----:B01----:R-:W0:Y:S01]  /*fdb0*/  S2R R0, SR_TID.X ;  /* 0x0000000000007919 */ /* 0x003e220000002100 */
[----:B------:R-:W-:Y:S01]  /*fdc0*/  IMAD.MOV.U32 R19, RZ, RZ, -0x7fffffe0 ;  /* 0x80000020ff137424 */ /* 0x000fe200078e00ff */
[C---:B------:R-:W-:Y:S01]  /*fdd0*/  R2UR UR44, R2.reuse ;  /* 0x00000000022c72ca */ /* 0x040fe200000e0000 */
[----:B------:R-:W-:Y:S01]  /*fde0*/  IMAD.MOV.U32 R21, RZ, RZ, -0x7fffffe0 ;  /* 0x80000020ff157424 */ /* 0x000fe200078e00ff */
        /* <DEDUP_REMOVED lines=8> */
[----:B------:R-:W-:-:S02]  /*fe70*/  R2UR UR49, R3 ;  /* 0x00000000033172ca */ /* 0x000fc400000e0000 */
[----:B------:R-:W-:Y:S01]  /*fe80*/  R2UR UR55, R75 ;  /* 0x000000004b3772ca */ /* 0x000fe200000e0000 */
[----:B------:R-:W-:Y:S01]  /*fe90*/  STL [R1+0x98], R26 ;  /* 0x0000981a01007387 */ /* 0x000fe20000100800 */
[C---:B------:R-:W-:Y:S02]  /*fea0*/  R2UR UR52, R2.reuse ;  /* 0x00000000023472ca */ /* 0x040fe400000e0000 */
[----:B------:R-:W-:Y:S01]  /*feb0*/  R2UR UR53, R3 ;  /* 0x00000000033572ca */ /* 0x000fe200000e0000 */
[----:B------:R1:W-:Y:S01]  /*fec0*/  STL [R1+0x94], R25 ;  /* 0x0000941901007387 */ /* 0x0003e20000100800 */
[----:B------:R-:W-:Y:S02]  /*fed0*/  R2UR UR15, R73 ;  /* 0x00000000490f72ca */ /* 0x000fe400000e0000 */
[----:B------:R-:W-:Y:S01]  /*fee0*/  R2UR UR12, R2 ;  /* 0x00000000020c72ca */ /* 0x000fe200000e0000 */
[----:B------:R-:W-:Y:S01]  /*fef0*/  STL [R1+0x90], R24 ;  /* 0x0000901801007387 */ /* 0x000fe20000100800 */
[----:B------:R-:W-:-:S02]  /*ff00*/  R2UR UR13, R3 ;  /* 0x00000000030d72ca */ /* 0x000fc400000e0000 */
[C---:B------:R-:W-:Y:S01]  /*ff10*/  R2UR UR5, R75.reuse ;  /* 0x000000004b0572ca */ /* 0x040fe200000e0000 */
[----:B------:R3:W-:Y:S01]  /*ff20*/  STL [R1+0x8c], R23 ;  /* 0x00008c1701007387 */ /* 0x0007e20000100800 */
[C---:B------:R-:W-:Y:S02]  /*ff30*/  R2UR UR19, R75.reuse ;  /* 0x000000004b1372ca */ /* 0x040fe400000e0000 */
[C---:B------:R-:W-:Y:S01]  /*ff40*/  R2UR UR35, R75.reuse ;  /* 0x000000004b2372ca */ /* 0x040fe200000e0000 */
[----:B------:R4:W-:Y:S01]  /*ff50*/  STL [R1+0x88], R22 ;  /* 0x0000881601007387 */ /* 0x0009e20000100800 */
[----:B0-----:R-:W-:Y:S02]  /*ff60*/  SHF.R.U32.HI R0, RZ, 0x7, R0 ;  /* 0x00000007ff007819 */ /* 0x001fe40000011600 */
[C---:B------:R-:W-:Y:S01]  /*ff70*/  R2UR UR33, R75.reuse ;  /* 0x000000004b2172ca */ /* 0x040fe200000e0000 */
[----:B------:R0:W-:Y:S01]  /*ff80*/  STL [R1+0x84], R16 ;  /* 0x0000841001007387 */ /* 0x0001e20000100800 */
[----:B------:R-:W-:Y:S01]  /*ff90*/  R2UR UR57, R75 ;  /* 0x000000004b3972ca */ /* 0x000fe200000e0000 */
[----:B------:R-:W-:Y:S01]  /*ffa0*/  VIADD R0, R0, 0x8 ;  /* 0x0000000800007836 */ /* 0x000fe20000000000 */
[C---:B------:R-:W-:Y:S01]  /*ffb0*/  R2UR UR11, R73.reuse ;  /* 0x00000000490b72ca */ /* 0x040fe200000e0000 */
[----:B------:R-:W-:Y:S01]  /*ffc0*/  IMAD.MOV.U32 R75, RZ, RZ, -0x7fffffe0 ;  /* 0x80000020ff4b7424 */ /* 0x000fe200078e00ff */
[C---:B------:R-:W-:Y:S01]  /*ffd0*/  R2UR UR27, R73.reuse ;  /* 0x00000000491b72ca */ /* 0x040fe200000e0000 */
[----:B------:R0:W-:Y:S01]  /*ffe0*/  STL [R1+0x80], R15 ;  /* 0x0000800f01007387 */ /* 0x0001e20000100800 */
[----:B------:R-:W-:-:S02]  /*fff0*/  R2UR UR39, R73 ;  /* 0x00000000492772ca */ /* 0x000fc400000e0000 */
[----:B------:R-:W-:Y:S01]  /*10000*/  R2UR UR29, R73 ;  /* 0x00000000491d72ca */ /* 0x000fe200000e0000 */
[----:B------:R0:W-:Y:S01]  /*10010*/  BAR.SYNC.DEFER_BLOCKING R0, 0x100 ;  /* 0x000400000000751d */ /* 0x0001e20000010000 */
[----:B------:R-:W-:Y:S01]  /*10020*/  IMAD.U32 R73, RZ, RZ, UR5 ;  /* 0x00000005ff497e24 */ /* 0x000fe2000f8e00ff */
[C---:B------:R-:W-:Y:S02]  /*10030*/  R2UR UR5, R21.reuse ;  /* 0x00000000150572ca */ /* 0x040fe400000e0000 */
[C---:B------:R-:W-:Y:S02]  /*10040*/  R2UR UR7, R21.reuse ;  /* 0x00000000150772ca */ /* 0x040fe400000e0000 */
[C---:B------:R-:W-:Y:S02]  /*10050*/  R2UR UR23, R21.reuse ;  /* 0x00000000151772ca */ /* 0x040fe400000e0000 */
[C---:B------:R-:W-:Y:S02]  /*10060*/  R2UR UR31, R21.reuse ;  /* 0x00000000151f72ca */ /* 0x040fe400000e0000 */
[----:B------:R-:W-:-:S02]  /*10070*/  R2UR UR25, R21 ;  /* 0x00000000151972ca */ /* 0x000fc400000e0000 */
[C---:B------:R-:W-:Y:S02]  /*10080*/  R2UR UR21, R21.reuse ;  /* 0x00000000151572ca */ /* 0x040fe400000e0000 */
[----:B------:R-:W-:Y:S02]  /*10090*/  R2UR UR41, R21 ;  /* 0x00000000152972ca */ /* 0x000fe400000e0000 */
[----:B------:R-:W-:Y:S02]  /*100a0*/  R2UR UR9, R77 ;  /* 0x000000004d0972ca */ /* 0x000fe400000e0000 */
[----:B------:R-:W-:Y:S02]  /*100b0*/  R2UR UR16, R2 ;  /* 0x00000000021072ca */ /* 0x000fe400000e0000 */
[----:B------:R-:W-:Y:S02]  /*100c0*/  R2UR UR17, R3 ;  /* 0x00000000031172ca */ /* 0x000fe400000e0000 */
[C---:B------:R-:W-:Y:S01]  /*100d0*/  R2UR UR37, R77.reuse ;  /* 0x000000004d2572ca */ /* 0x040fe200000e0000 */
[----:B------:R-:W-:Y:S01]  /*100e0*/  WARPGROUP.ARRIVE ;  /* 0x00000000000079c5 */ /* 0x000fe20000000000 */
[----:B------:R-:W-:-:S13]  /*100f0*/  R2UR UR43, R77 ;  /* 0x000000004d2b72ca */ /* 0x000fda00000e0000 */
[----:B-1----:R-:W-:Y:S01]  /*10100*/  MOV R25, UR43 ;  /* 0x0000002b00197c02 */ /* 0x002fe20008000f00 */
[----:B------:R-:W-:Y:S01]  /*10110*/  UMOV UR43, UR33 ;  /* 0x00000021002b7c82 */ /* 0x000fe20008000000 */
[----:B------:R-:W-:Y:S01]  /*10120*/  R2UR UR33, R13 ;  /* 0x000000000d2172ca */ /* 0x000fe200000e0000 */
[----:B--2---:R-:W-:-:S04]  /*10130*/  IMAD R18, R146, 0x6c0, R14 ;  /* 0x000006c092127824 */ /* 0x004fc800078e020e */
[C---:B------:R-:W-:Y:S01]  /*10140*/  VIADD R20, R18.reuse, 0x40 ;  /* 0x0000004012147836 */ /* 0x040fe20000000000 */
[C---:B------:R-:W-:Y:S01]  /*10150*/  R2UR UR46, R18.reuse ;  /* 0x00000000122e72ca */ /* 0x040fe200000e0000 */
[C---:B------:R-:W-:Y:S02]  /*10160*/  VIADD R74, R18.reuse, 0x80 ;  /* 0x00000080124a7836 */ /* 0x040fe40000000000 */
[----:B------:R-:W-:Y:S01]  /*10170*/  VIADD R72, R18, 0xc0 ;  /* 0x000000c012487836 */ /* 0x000fe20000000000 */
[----:B------:R-:W-:Y:S01]  /*10180*/  R2UR UR50, R20 ;  /* 0x00000000143272ca */ /* 0x000fe200000e0000 */
        /* <DEDUP_REMOVED lines=8> */
[----:B------:R-:W-:Y:S01]  /*10210*/  HGMMA.64x16x16.F32.BF16 R136, gdesc[UR44], RZ, !UPT, gsb0 ;  /* 0x002000002c8879f0 */ /* 0x000fe2000c0018ff */
        /* <DEDUP_REMOVED lines=26> */
[----:B------:R-:W-:Y:S01]  /*103c0*/  IMAD.U32 R72, RZ, RZ, UR4 ;  /* 0x00000004ff487e24 */ /* 0x000fe2000f8e00ff */
[----:B------:R-:W-:Y:S01]  /*103d0*/  R2UR UR4, R20 ;  /* 0x00000000140472ca */ /* 0x000fe200000e0000 */
[----:B------:R-:W-:Y:S01]  /*103e0*/  VIADD R20, R18, 0x2c0 ;  /* 0x000002c012147836 */ /* 0x000fe20000000000 */
[----:B------:R-:W-:Y:S01]  /*103f0*/  R2UR UR8, R76 ;  /* 0x000000004c0872ca */ /* 0x000fe200000e0000 */
[----:B------:R-:W-:-:S02]  /*10400*/  IMAD.MOV.U32 R21, RZ, RZ, -0x7fffffe0 ;  /* 0x80000020ff157424 */ /* 0x000fc400078e00ff */
[----:B------:R-:W-:Y:S01]  /*10410*/  VIADD R76, R18, 0x280 ;  /* 0x00000280124c7836 */ /* 0x000fe20000000000 */
[----:B------:R-:W-:Y:S01]  /*10420*/  R2UR UR40, R20 ;  /* 0x00000000142872ca */ /* 0x000fe200000e0000 */
[----:B------:R-:W-:-:S03]  /*10430*/  VIADD R20, R18, 0x380 ;  /* 0x0000038012147836 */ /* 0x000fc60000000000 */
[----:B------:R-:W-:Y:S01]  /*10440*/  R2UR UR36, R76 ;  /* 0x000000004c2472ca */ /* 0x000fe200000e0000 */
[----:B------:R-:W-:Y:S01]  /*10450*/  VIADD R76, R18, 0x340 ;  /* 0x00000340124c7836 */ /* 0x000fe20000000000 */
[----:B------:R-:W-:Y:S01]  /*10460*/  R2UR UR46, R20 ;  /* 0x00000000142e72ca */ /* 0x000fe200000e0000 */
[----:B------:R-:W-:Y:S01]  /*10470*/  VIADD R20, R18, 0x400 ;  /* 0x0000040012147836 */ /* 0x000fe20000000000 */
[----:B---3--:R-:W-:Y:S01]  /*10480*/  MOV R23, UR47 ;  /* 0x0000002f00177c02 */ /* 0x008fe20008000f00 */
[----:B------:R-:W-:Y:S01]  /*10490*/  UMOV UR47, UR37 ;  /* 0x00000025002f7c82 */ /* 0x000fe20008000000 */
[----:B------:R-:W-:Y:S02]  /*104a0*/  R2UR UR42, R76 ;  /* 0x000000004c2a72ca */ /* 0x000fe400000e0000 */
[----:B------:R-:W-:Y:S01]  /*104b0*/  R2UR UR37, R13 ;  /* 0x000000000d2572ca */ /* 0x000fe200000e0000 */
[----:B------:R-:W-:Y:S02]  /*104c0*/  WARPGROUP.DEPBAR.LE gsb0, 0x0 ;  /* 0x00008000000079c5 */ /* 0x000fe40000010000 */
[----:B------:R-:W-:-:S04]  /*104d0*/  WARPGROUP.ARRIVE ;  /* 0x00000000000079c5 */ /* 0x000fc80000000000 */
[----:B----4-:R-:W-:Y:S01]  /*104e0*/  MOV R22, UR46 ;  /* 0x0000002e00167c02 */ /* 0x010fe20008000f00 */
[----:B------:R-:W-:-:S03]  /*104f0*/  UMOV UR46, UR36 ;  /* 0x00000024002e7c82 */ /* 0x000fc60008000000 */
[----:B------:R-:W-:Y:S01]  /*10500*/  MOV R24, UR42 ;  /* 0x0000002a00187c02 */ /* 0x000fe20008000f00 */
[----:B------:R-:W-:Y:S01]  /*10510*/  UMOV UR42, UR32 ;  /* 0x00000020002a7c82 */ /* 0x000fe20008000000 */
[----:B------:R-:W-:Y:S01]  /*10520*/  R2UR UR32, R12 ;  /* 0x000000000c2072ca */ /* 0x000fe200000e0000 */
[----:B------:R-:W-:Y:S01]  /*10530*/  HGMMA.64x16x16.F32.BF16 R128, gdesc[UR48], RZ, !UPT, gsb0 ;  /* 0x00200000308079f0 */ /* 0x000fe2000c0018ff */
[----:B------:R-:W-:Y:S01]  /*10540*/  R2UR UR50, R74 ;  /* 0x000000004a3272ca */ /* 0x000fe200000e0000 */
[----:B------:R-:W-:Y:S01]  /*10550*/  VIADD R74, R18, 0x440 ;  /* 0x00000440124a7836 */ /* 0x000fe20000000000 */
[----:B------:R-:W-:Y:S01]  /*10560*/  R2UR UR51, R75 ;  /* 0x000000004b3372ca */ /* 0x000fe200000e0000 */
[----:B------:R-:W-:Y:S01]  /*10570*/  IMAD.MOV.U32 R75, RZ, RZ, -0x7fffffe0 ;  /* 0x80000020ff4b7424 */ /* 0x000fe200078e00ff */
[----:B------:R-:W-:Y:S02]  /*10580*/  R2UR UR36, R12 ;  /* 0x000000000c2472ca */ /* 0x000fe400000e0000 */
[----:B------:R-:W-:Y:S01]  /*10590*/  R2UR UR58, R74 ;  /* 0x000000004a3a72ca */ /* 0x000fe200000e0000 */
[----:B------:R-:W-:Y:S01]  /*105a0*/  VIADD R74, R18, 0x282 ;  /* 0x00000282124a7836 */ /* 0x000fe20000000000 */
[----:B------:R-:W-:Y:S01]  /*105b0*/  R2UR UR59, R75 ;  /* 0x000000004b3b72ca */ /* 0x000fe200000e0000 */
[----:B------:R-:W-:Y:S01]  /*105c0*/  IMAD.MOV.U32 R75, RZ, RZ, -0x7fffffe0 ;  /* 0x80000020ff4b7424 */ /* 0x000fe200078e00ff */
[----:B------:R-:W-:-:S02]  /*105d0*/  R2UR UR48, R12 ;  /* 0x000000000c3072ca */ /* 0x000fc400000e0000 */
[----:B------:R-:W-:Y:S02]  /*105e0*/  R2UR UR49, R13 ;  /* 0x000000000d3172ca */ /* 0x000fe400000e0000 */
[----:B------:R-:W-:Y:S01]  /*105f0*/  MOV R150, UR50 ;  /* 0x0000003200967c02 */ /* 0x000fe20008000f00 */
[----:B------:R-:W-:Y:S01]  /*10600*/  UMOV UR50, UR4 ;  /* 0x0000000400327c82 */ /* 0x000fe20008000000 */
[----:B------:R-:W-:Y:S01]  /*10610*/  MOV R151, UR51 ;  /* 0x0000003300977c02 */ /* 0x000fe20008000f00 */
[----:B------:R-:W-:Y:S01]  /*10620*/  UMOV UR51, UR5 ;  /* 0x0000000500337c82 */ /* 0x000fe20008000000 */
[----:B------:R-:W-:Y:S02]  /*10630*/  R2UR UR4, R2 ;  /* 0x00000000020472ca */ /* 0x000fe400000e0000 */
[----:B------:R-:W-:Y:S02]  /*10640*/  R2UR UR5, R3 ;  /* 0x00000000030572ca */ /* 0x000fe400000e0000 */
[----:B0-----:R-:W-:Y:S01]  /*10650*/  MOV R0, UR51 ;  /* 0x0000003300007c02 */ /* 0x001fe20008000f00 */
[----:B------:R-:W-:Y:S01]  /*10660*/  UMOV UR51, UR29 ;  /* 0x0000001d00337c82 */ /* 0x000fe20008000000 */
[----:B------:R-:W-:Y:S01]  /*10670*/  MOV R14, UR50 ;  /* 0x00000032000e7c02 */ /* 0x000fe20008000f00 */
[----:B------:R-:W-:Y:S01]  /*10680*/  UMOV UR50, UR28 ;  /* 0x0000001c00327c82 */ /* 0x000fe20008000000 */
[----:B------:R-:W-:-:S02]  /*10690*/  R2UR UR28, R12 ;  /* 0x000000000c1c72ca */ /* 0x000fc400000e0000 */
[----:B------:R-:W-:Y:S02]  /*106a0*/  R2UR UR29, R13 ;  /* 0x000000000d1d72ca */ /* 0x000fe400000e0000 */
[----:B------:R-:W-:Y:S01]  /*106b0*/  MOV R16, UR59 ;  /* 0x0000003b00107c02 */ /* 0x000fe20008000f00 */
[----:B------:R-:W-:Y:S01]  /*106c0*/  UMOV UR59, UR41 ;  /* 0x00000029003b7c82 */ /* 0x000fe20008000000 */
[----:B------:R-:W-:Y:S01]  /*106d0*/  MOV R15, UR58 ;  /* 0x0000003a000f7c02 */ /* 0x000fe20008000f00 */
[----:B------:R-:W-:Y:S01]  /*106e0*/  UMOV UR58, UR40 ;  /* 0x00000028003a7c82 */ /* 0x000fe20008000000 */
        /* <DEDUP_REMOVED lines=23> */
[----:B------:R-:W-:Y:S03]  /*10860*/  HGMMA.64x16x16.F32.BF16 R112, gdesc[UR12], RZ, !UPT, gsb0 ;  /* 0x002000000c7079f0 */ /* 0x000fe6000c0018ff */
        /* <DEDUP_REMOVED lines=9> */
[----:B------:R-:W-:Y:S02]  /*10900*/  R2UR UR40, R8 ;  /* 0x00000000082872ca */ /* 0x000fe400000e0000 */
        /* <DEDUP_REMOVED lines=8> */
[----:B------:R-:W-:-:S02]  /*10990*/  R2UR UR45, R9 ;  /* 0x00000000092d72ca */ /* 0x000fc400000e0000 */
[----:B------:R-:W-:Y:S01]  /*109a0*/  R2UR UR14, R20 ;  /* 0x00000000140e72ca */ /* 0x000fe200000e0000 */
[----:B------:R-:W-:Y:S01]  /*109b0*/  VIADD R20, R18, 0x342 ;  /* 0x0000034212147836 */ /* 0x000fe20000000000 */
[----:B------:R-:W-:Y:S01]  /*109c0*/  R2UR UR15, R21 ;  /* 0x00000000150f72ca */ /* 0x000fe200000e0000 */
[----:B------:R-:W-:Y:S01]  /*109d0*/  IMAD.MOV.U32 R21, RZ, RZ, -0x7fffffe0 ;  /* 0x80000020ff157424 */ /* 0x000fe200078e00ff */
[----:B------:R-:W-:Y:S02]  /*109e0*/  WARPGROUP.DEPBAR.LE gsb0, 0x0 ;  /* 0x00008000000079c5 */ /* 0x000fe40000010000 */
[----:B------:R-:W-:-:S06]  /*109f0*/  WARPGROUP.ARRIVE ;  /* 0x00000000000079c5 */ /* 0x000fcc0000000000 */
[----:B------:R-:W-:Y:S01]  /*10a00*/  HGMMA.64x16x16.F32.BF16 R96, gdesc[UR8], RZ, !UPT, gsb0 ;  /* 0x00200000086079f0 */ /* 0x000fe2000c0018ff */
[----:B------:R-:W-:Y:S02]  /*10a10*/  R2UR UR10, R74 ;  /* 0x000000004a0a72ca */ /* 0x000fe400000e0000 */
[----:B------:R-:W-:Y:S02]  /*10a20*/  R2UR UR11, R75 ;  /* 0x000000004b0b72ca */ /* 0x000fe400000e0000 */
[----:B------:R-:W-:Y:S02]  /*10a30*/  R2UR UR8, R12 ;  /* 0x000000000c0872ca */ /* 0x000fe400000e0000 */
[----:B------:R-:W-:-:S07]  /*10a40*/  R2UR UR9, R13 ;  /* 0x000000000d0972ca */ /* 0x000fce00000e0000 */
[----:B------:R-:W-:Y:S02]  /*10a50*/  MOV R155, UR10 ;  /* 0x0000000a009b7c02 */ /* 0x000fe40008000f00 */
[----:B------:R-:W-:Y:S02]  /*10a60*/  MOV R27, UR11 ;  /* 0x0000000b001b7c02 */ /* 0x000fe40008000f00 */
        /* <DEDUP_REMOVED lines=16> */
[----:B------:R-:W-:Y:S02]  /*10b70*/  WARPGROUP.DEPBAR.LE gsb0, 0x0 ;  /* 0x00008000000079c5 */ /* 0x000fe40000010000 */
[----:B------:R-:W-:-:S06]  /*10b80*/  WARPGROUP.ARRIVE ;  /* 0x00000000000079c5 */ /* 0x000fcc0000000000 */
[----:B------:R-:W-:Y:S01]  /*10b90*/  HGMMA.64x16x16.F32.BF16 R72, gdesc[UR24], RZ, !UPT, gsb0 ;  /* 0x00200000184879f0 */ /* 0x000fe2000c0018ff */
[----:B------:R-:W-:Y:S01]  /*10ba0*/  R2UR UR26, R20 ;  /* 0x00000000141a72ca */ /* 0x000fe200000e0000 */
[----:B------:R-:W-:Y:S01]  /*10bb0*/  VIADD R20, R18, 0x3c2 ;  /* 0x000003c212147836 */ /* 0x000fe20000000000 */
[----:B------:R-:W-:Y:S01]  /*10bc0*/  R2UR UR27, R21 ;  /* 0x00000000151b72ca */ /* 0x000fe200000e0000 */
[----:B------:R-:W-:-:S10]  /*10bd0*/  IMAD.MOV.U32 R21, RZ, RZ, -0x7fffffe0 ;  /* 0x80000020ff157424 */ /* 0x000fd400078e00ff */
[----:B------:R-:W-:Y:S01]  /*10be0*/  MOV R156, UR26 ;  /* 0x0000001a009c7c02 */ /* 0x000fe20008000f00 */
[----:B------:R-:W-:Y:S01]  /*10bf0*/  UMOV UR26, UR56 ;  /* 0x00000038001a7c82 */ /* 0x000fe20008000000 */
[----:B------:R-:W-:Y:S01]  /*10c00*/  MOV R157, UR27 ;  /* 0x0000001b009d7c02 */ /* 0x000fe20008000f00 */
[----:B------:R-:W-:Y:S01]  /*10c10*/  UMOV UR27, UR57 ;  /* 0x00000039001b7c82 */ /* 0x000fe20008000000 */
[----:B------:R-:W-:Y:S02]  /*10c20*/  WARPGROUP.DEPBAR.LE gsb0, 0x0 ;  /* 0x00008000000079c5 */ /* 0x000fe40000010000 */
[----:B------:R-:W-:-:S06]  /*10c30*/  WARPGROUP.ARRIVE ;  /* 0x00000000000079c5 */ /* 0x000fcc0000000000 */
[----:B------:R-:W-:Y:S01]  /*10c40*/  HGMMA.64x16x16.F32.BF16 R136, gdesc[UR28], R136, gsb0 ;  /* 0x002000001c8879f0 */ /* 0x000fe20008001888 */
[C---:B------:R-:W-:Y:S02]  /*10c50*/  R2UR UR56, R8.reuse ;  /* 0x00000000083872ca */ /* 0x040fe400000e0000 */
[C---:B------:R-:W-:Y:S02]  /*10c60*/  R2UR UR57, R9.reuse ;  /* 0x00000000093972ca */ /* 0x040fe400000e0000 */
        /* <DEDUP_REMOVED lines=13> */
[----:B------:R-:W-:Y:S02]  /*10d40*/  WARPGROUP.DEPBAR.LE gsb0, 0x0 ;  /* 0x00008000000079c5 */ /* 0x000fe40000010000 */
[----:B------:R-:W-:-:S06]  /*10d50*/  WARPGROUP.ARRIVE ;  /* 0x00000000000079c5 */ /* 0x000fcc0000000000 */
[----:B------:R-:W-:Y:S01]  /*10d60*/  HGMMA.64x16x16.F32.BF16 R120, gdesc[UR36], R120, gsb0 ;  /* 0x00200000247879f0 */ /* 0x000fe20008001878 */
[----:B------:R-:W-:Y:S01]  /*10d70*/  R2UR UR38, R20 ;  /* 0x00000000142672ca */ /* 0x000fe200000e0000 */
[----:B------:R-:W-:Y:S01]  /*10d80*/  VIADD R20, R18, 0x480 ;  /* 0x0000048012147836 */ /* 0x000fe20000000000 */
        /* <DEDUP_REMOVED lines=18> */
[----:B------:R-:W-:Y:S01]  /*10eb0*/  IMAD.MOV.U32 R21, RZ, RZ, -0x7fffffe0 ;  /* 0x80000020ff157424 */ /* 0x000fe200078e00ff */
[----:B------:R-:W-:Y:S02]  /*10ec0*/  R2UR UR16, R20 ;  /* 0x00000000141072ca */ /* 0x000fe400000e0000 */
[----:B------:R-:W-:Y:S01]  /*10ed0*/  R2UR UR11, R27 ;  /* 0x000000001b0b72ca */ /* 0x000fe200000e0000 */
[----:B------:R-:W-:Y:S02]  /*10ee0*/  WARPGROUP.DEPBAR.LE gsb0, 0x0 ;  /* 0x00008000000079c5 */ /* 0x000fe40000010000 */
[----:B------:R-:W-:Y:S01]  /*10ef0*/  WARPGROUP.ARRIVE ;  /* 0x00000000000079c5 */ /* 0x000fe20000000000 */
[----:B------:R-:W-:Y:S01]  /*10f00*/  R2UR UR17, R21 ;  /* 0x00000000151172ca */ /* 0x000fe200000e0000 */
[----:B------:R-:W-:Y:S01]  /*10f10*/  VIADD R20, R18, 0x4c0 ;  /* 0x000004c012147836 */ /* 0x000fe20000000000 */
[----:B------:R-:W-:Y:S01]  /*10f20*/  R2UR UR10, R155 ;  /* 0x000000009b0a72ca */ /* 0x000fe200000e0000 */
[----:B------:R0:W5:Y:S02]  /*10f30*/  LDL.LU R27, [R1+0x9c] ;  /* 0x00009c00011b7983 */ /* 0x0001640000300800 */
[----:B------:R-:W-:Y:S01]  /*10f40*/  HGMMA.64x16x16.F32.BF16 R88, gdesc[UR4], R88, gsb0 ;  /* 0x00200000045879f0 */ /* 0x000fe20008001858 */
[----:B------:R-:W-:Y:S01]  /*10f50*/  IMAD.MOV.U32 R21, RZ, RZ, -0x7fffffe0 ;  /* 0x80000020ff157424 */ /* 0x000fe200078e00ff */
[----:B------:R-:W-:-:S02]  /*10f60*/  R2UR UR12, R20 ;  /* 0x00000000140c72ca */ /* 0x000fc400000e0000 */
[----:B------:R-:W-:Y:S01]  /*10f70*/  R2UR UR7, R26 ;  /* 0x000000001a0772ca */ /* 0x000fe200000e0000 */
[----:B------:R-:W-:Y:S02]  /*10f80*/  WARPGROUP.DEPBAR.LE gsb0, 0x0 ;  /* 0x00008000000079c5 */ /* 0x000fe40000010000 */
[----:B------:R-:W-:Y:S01]  /*10f90*/  WARPGROUP.ARRIVE ;  /* 0x00000000000079c5 */ /* 0x000fe20000000000 */
[----:B------:R-:W-:Y:S01]  /*10fa0*/  R2UR UR13, R21 ;  /* 0x00000000150d72ca */ /* 0x000fe200000e0000 */
[----:B------:R-:W-:Y:S01]  /*10fb0*/  VIADD R20, R18, 0x500 ;  /* 0x0000050012147836 */ /* 0x000fe20000000000 */
[----:B------:R-:W-:Y:S01]  /*10fc0*/  R2UR UR6, R154 ;  /* 0x000000009a0672ca */ /* 0x000fe200000e0000 */
[----:B------:R0:W5:Y:S01]  /*10fd0*/  LDL.LU R26, [R1+0x98] ;  /* 0x00009800011a7983 */ /* 0x0001620000300800 */
[----:B------:R-:W-:Y:S01]  /*10fe0*/  IMAD.MOV.U32 R21, RZ, RZ, -0x7fffffe0 ;  /* 0x80000020ff157424 */ /* 0x000fe200078e00ff */
[----:B------:R-:W-:Y:S01]  /*10ff0*/  HGMMA.64x16x16.F32.BF16 R80, gdesc[UR52], R80, gsb0 ;  /* 0x00200000345079f0 */ /* 0x000fe20008001850 */
[----:B------:R-:W-:-:S02]  /*11000*/  R2UR UR55, R153 ;  /* 0x00000000993772ca */ /* 0x000fc400000e0000 */
[----:B------:R-:W-:Y:S02]  /*11010*/  R2UR UR54, R152 ;  /* 0x00000000983672ca */ /* 0x000fe400000e0000 */
[----:B------:R-:W-:Y:S01]  /*11020*/  R2UR UR8, R20 ;  /* 0x00000000140872ca */ /* 0x000fe200000e0000 */
[----:B------:R-:W-:Y:S01]  /*11030*/  VIADD R20, R18, 0x540 ;  /* 0x0000054012147836 */ /* 0x000fe20000000000 */
[----:B------:R-:W-:Y:S02]  /*11040*/  R2UR UR52, R8 ;  /* 0x00000000083472ca */ /* 0x000fe400000e0000 */
[----:B------:R-:W-:Y:S02]  /*11050*/  R2UR UR53, R9 ;  /* 0x00000000093572ca */ /* 0x000fe400000e0000 */
[----:B------:R-:W-:Y:S01]  /*11060*/  R2UR UR9, R21 ;  /* 0x00000000150972ca */ /* 0x000fe200000e0000 */
[----:B------:R-:W-:Y:S01]  /*11070*/  IMAD.MOV.U32 R21, RZ, RZ, -0x7fffffe0 ;  /* 0x80000020ff157424 */ /* 0x000fe200078e00ff */
[----:B------:R-:W-:-:S04]  /*11080*/  R2UR UR4, R20 ;  /* 0x00000000140472ca */ /* 0x000fc800000e0000 */
        /* <DEDUP_REMOVED lines=11> */
[----:B------:R-:W-:Y:S01]  /*11140*/  VIADD R20, R18, 0x580 ;  /* 0x0000058012147836 */ /* 0x000fe20000000000 */
[C---:B------:R-:W-:Y:S01]  /*11150*/  R2UR UR40, R8.reuse ;  /* 0x00000000082872ca */ /* 0x040fe200000e0000 */
[----:B------:R-:W-:Y:S01]  /*11160*/  IMAD.MOV.U32 R21, RZ, RZ, -0x7fffffe0 ;  /* 0x80000020ff157424 */ /* 0x000fe200078e00ff */
[----:B------:R-:W-:Y:S01]  /*11170*/  R2UR UR41, R9 ;  /* 0x00000000092972ca */ /* 0x000fe200000e0000 */
[----:B------:R0:W5:Y:S01]  /*11180*/  LDL.LU R25, [R1+0x94] ;  /* 0x0000940001197983 */ /* 0x0001620000300800 */
[----:B------:R-:W-:Y:S02]  /*11190*/  WARPGROUP.DEPBAR.LE gsb0, 0x0 ;  /* 0x00008000000079c5 */ /* 0x000fe40000010000 */
[----:B------:R-:W-:Y:S01]  /*111a0*/  WARPGROUP.ARRIVE ;  /* 0x00000000000079c5 */ /* 0x000fe20000000000 */
[----:B------:R-:W-:Y:S01]  /*111b0*/  R2UR UR48, R8 ;  /* 0x00000000083072ca */ /* 0x000fe200000e0000 */
[----:B------:R0:W5:Y:S04]  /*111c0*/  LDL.LU R24, [R1+0x90] ;  /* 0x0000900001187983 */ /* 0x0001680000300800 */
[----:B------:R-:W-:Y:S03]  /*111d0*/  HGMMA.64x16x16.F32.BF16 R128, gdesc[UR44], R128, gsb0 ;  /* 0x002000002c8079f0 */ /* 0x000fe60008001880 */
        /* <DEDUP_REMOVED lines=10> */
[----:B------:R-:W-:Y:S02]  /*11280*/  R2UR UR46, R22 ;  /* 0x00000000162e72ca */ /* 0x000fe400000e0000 */
[----:B------:R-:W-:Y:S02]  /*11290*/  R2UR UR44, R8 ;  /* 0x00000000082c72ca */ /* 0x000fe400000e0000 */
[C---:B------:R-:W-:Y:S02]  /*112a0*/  R2UR UR45, R9.reuse ;  /* 0x00000000092d72ca */ /* 0x040fe400000e0000 */
[----:B------:R-:W-:Y:S02]  /*112b0*/  R2UR UR49, R9 ;  /* 0x00000000093172ca */ /* 0x000fe400000e0000 */
[----:B------:R-:W-:-:S02]  /*112c0*/  R2UR UR59, R16 ;  /* 0x00000000103b72ca */ /* 0x000fc400000e0000 */
[----:B------:R-:W-:Y:S02]  /*112d0*/  R2UR UR58, R15 ;  /* 0x000000000f3a72ca */ /* 0x000fe400000e0000 */
[----:B------:R-:W-:Y:S02]  /*112e0*/  R2UR UR56, R8 ;  /* 0x00000000083872ca */ /* 0x000fe400000e0000 */
[----:B------:R-:W-:Y:S01]  /*112f0*/  R2UR UR57, R9 ;  /* 0x00000000093972ca */ /* 0x000fe200000e0000 */
[----:B------:R-:W-:Y:S01]  /*11300*/  UMOV UR40, UR16 ;  /* 0x0000001000287c82 */ /* 0x000fe20008000000 */
[----:B------:R-:W-:Y:S02]  /*11310*/  WARPGROUP.DEPBAR.LE gsb0, 0x0 ;  /* 0x00008000000079c5 */ /* 0x000fe40000010000 */
[----:B------:R-:W-:Y:S01]  /*11320*/  WARPGROUP.ARRIVE ;  /* 0x00000000000079c5 */ /* 0x000fe20000000000 */
[----:B------:R-:W-:Y:S01]  /*11330*/  UMOV UR41, UR17 ;  /* 0x0000001100297c82 */ /* 0x000fe20008000000 */
[----:B------:R-:W-:Y:S01]  /*11340*/  R2UR UR20, R20 ;  /* 0x00000000141472ca */ /* 0x000fe200000e0000 */
[----:B------:R0:W5:Y:S03]  /*11350*/  LDL.LU R23, [R1+0x8c] ;  /* 0x00008c0001177983 */ /* 0x0001660000300800 */
[----:B------:R-:W-:Y:S01]  /*11360*/  HGMMA.64x16x16.F32.BF16 R96, gdesc[UR44], R96, gsb0 ;  /* 0x002000002c6079f0 */ /* 0x000fe20008001860 */
[----:B------:R-:W-:-:S02]  /*11370*/  R2UR UR16, R6 ;  /* 0x00000000061072ca */ /* 0x000fc400000e0000 */
[----:B------:R-:W-:Y:S02]  /*11380*/  R2UR UR17, R7 ;  /* 0x00000000071172ca */ /* 0x000fe400000e0000 */
[----:B------:R-:W-:Y:S02]  /*11390*/  R2UR UR21, R21 ;  /* 0x00000000151572ca */ /* 0x000fe400000e0000 */
[----:B------:R-:W-:Y:S02]  /*113a0*/  R2UR UR27, R157 ;  /* 0x000000009d1b72ca */ /* 0x000fe400000e0000 */
[----:B------:R-:W-:Y:S02]  /*113b0*/  R2UR UR26, R156 ;  /* 0x000000009c1a72ca */ /* 0x000fe400000e0000 */
[----:B------:R-:W-:Y:S02]  /*113c0*/  R2UR UR24, R6 ;  /* 0x00000000061872ca */ /* 0x000fe400000e0000 */
[----:B------:R-:W-:-:S02]  /*113d0*/  R2UR UR25, R7 ;  /* 0x00000000071972ca */ /* 0x000fc400000e0000 */
[C---:B------:R-:W-:Y:S02]  /*113e0*/  R2UR UR28, R6.reuse ;  /* 0x00000000061c72ca */ /* 0x040fe400000e0000 */
[C---:B------:R-:W-:Y:S02]  /*113f0*/  R2UR UR29, R7.reuse ;  /* 0x00000000071d72ca */ /* 0x040fe400000e0000 */
[C---:B------:R-:W-:Y:S02]  /*11400*/  R2UR UR32, R6.reuse ;  /* 0x00000000062072ca */ /* 0x040fe400000e0000 */
[C---:B------:R-:W-:Y:S02]  /*11410*/  R2UR UR33, R7.reuse ;  /* 0x00000000072172ca */ /* 0x040fe400000e0000 */
[----:B------:R-:W-:Y:S02]  /*11420*/  R2UR UR36, R6 ;  /* 0x00000000062472ca */ /* 0x000fe400000e0000 */
[----:B------:R-:W-:Y:S01]  /*11430*/  R2UR UR37, R7 ;  /* 0x00000000072572ca */ /* 0x000fe200000e0000 */
[----:B------:R-:W-:Y:S01]  /*11440*/  VIADD R20, R18, 0x5c0 ;  /* 0x000005c012147836 */ /* 0x000fe20000000000 */
[----:B------:R0:W5:Y:S01]  /*11450*/  LDL.LU R22, [R1+0x88] ;  /* 0x0000880001167983 */ /* 0x0001620000300800 */
[----:B------:R-:W-:-:S02]  /*11460*/  WARPGROUP.DEPBAR.LE gsb0, 0x0 ;  /* 0x00008000000079c5 */ /* 0x000fc40000010000 */
[----:B------:R-:W-:Y:S01]  /*11470*/  WARPGROUP.ARRIVE ;  /* 0x00000000000079c5 */ /* 0x000fe20000000000 */
[----:B------:R-:W-:Y:S01]  /*11480*/  UMOV UR44, UR12 ;  /* 0x0000000c002c7c82 */ /* 0x000fe20008000000 */
[----:B------:R-:W-:Y:S01]  /*11490*/  UMOV UR45, UR13 ;  /* 0x0000000d002d7c82 */ /* 0x000fe20008000000 */
[----:B------:R-:W-:Y:S01]  /*114a0*/  IMAD.MOV.U32 R21, RZ, RZ, -0x7fffffe0 ;  /* 0x80000020ff157424 */ /* 0x000fe200078e00ff */
[----:B------:R0:W5:Y:S02]  /*114b0*/  LDL.LU R16, [R1+0x84] ;  /* 0x0000840001107983 */ /* 0x0001640000300800 */
[----:B------:R-:W-:Y:S01]  /*114c0*/  HGMMA.64x16x16.F32.BF16 R88, gdesc[UR48], R88, gsb0 ;  /* 0x00200000305879f0 */ /* 0x000fe20008001858 */
[----:B------:R-:W-:Y:S01]  /*114d0*/  R2UR UR12, R6 ;  /* 0x00000000060c72ca */ /* 0x000fe200000e0000 */
[----:B------:R0:W5:Y:S01]  /*114e0*/  LDL.LU R15, [R1+0x80] ;  /* 0x00008000010f7983 */ /* 0x0001620000300800 */
        /* <DEDUP_REMOVED lines=21> */
[----:B------:R-:W-:Y:S02]  /*11640*/  WARPGROUP.DEPBAR.LE gsb0, 0x0 ;  /* 0x00008000000079c5 */ /* 0x000fe40000010000 */
[----:B------:R-:W-:-:S09]  /*11650*/  WARPGROUP.ARRIVE ;  /* 0x00000000000079c5 */ /* 0x000fd20000000000 */
        /* <DEDUP_REMOVED lines=175> */
.L_x_1974:
[----:B-----5:R-:W-:Y:S01]  /*12150*/  SHF.L.U32 R0, R16, 0x1f, RZ ;  /* 0x0000001f10007819 */ /* 0x020fe200000006ff */
[----:B------:R-:W-:-:S04]  /*12160*/  IMAD R14, R15, 0x8, R22 ;  /* 0x000000080f0e7824 */ /* 0x000fc800078e0216 */
[----:B------:R0:W1:Y:S01]  /*12170*/  SYNCS.PHASECHK.TRANS64.TRYWAIT P2, [R14+URZ+0x31c50], R0 ;  /* 0x031c50000e0075a7 */ /* 0x000062000804017f */
[----:B------:R-:W-:Y:S05]  /*12180*/  @!P0 BRA `(.L_x_1975) ;  /* 0x0000000000048947 */ /* 0x000fea0003800000 */
[----:B------:R-:W-:Y:S01]  /*12190*/  BPT.TRAP 0x1 ;  /* 0x000000040000795c */ /* 0x000fe20000300000 */
.L_x_1975:
[----:B------:R-:W-:Y:S04]  /*121a0*/  BSSY B0, `(.L_x_1973) ;  /* 0x0000004000007945 */ /* 0x000fe80003800000 */
[----:B-1----:R-:W-:Y:S05]  /*121b0*/  @P2 BRA `(.L_x_1976) ;  /* 0x0000000000082947 */ /* 0x002fea0003800000 */
[----:B------:R-:W1:Y:S02]  /*121c0*/  SYNCS.PHASECHK.TRANS64.TRYWAIT P2, [R14+URZ+0x31c50], R0 ;  /* 0x031c50000e0075a7 */ /* 0x000e64000804017f */
[----:B-1----:R-:W-:Y:S05]  /*121d0*/  @!P2 BRA `(.L_x_1977) ;  /* 0x000000fc0028a947 */ /* 0x002fea0003800000 */
.L_x_1976:
[----:B------:R-:W-:Y:S05]  /*121e0*/  BSYNC B0 ;  /* 0x0000000000007941 */ /* 0x000fea0003800000 */
.L_x_1973:
[----:B01----:R-:W2:Y:S04]  /*121f0*/  LDL R0, [R1+0x3c] ;  /* 0x00003c0001007983 */ /* 0x003ea80000100800 */
[----:B------:R-:W3:Y:S04]  /*12200*/  LDL R18, [R1+0x4c] ;  /* 0x00004c0001127983 */ /* 0x000ee80000100800 */
[----:B------:R-:W4:Y:S04]  /*12210*/  LDL R17, [R1+0x48] ;  /* 0x0000480001117983 */ /* 0x000f280000100800 */
[----:B-----5:R-:W4:Y:S04]  /*12220*/  LDL R16, [R1+0x54] ;  /* 0x0000540001107983 */ /* 0x020f280000100800 */
[----:B------:R-:W4:Y:S04]  /*12230*/  LDL R14, [R1+0x58] ;  /* 0x00005800010e7983 */ /* 0x000f280000100800 */
[----:B------:R-:W4:Y:S04]  /*12240*/  LDL.LU R20, [R1] ;  /* 0x0000000001147983 */ /* 0x000f280000300800 */
[----:B------:R-:W4:Y:S01]  /*12250*/  LDL.LU R19, [R1+0xc] ;  /* 0x00000c0001137983 */ /* 0x000f220000300800 */
[----:B------:R-:W-:Y:S05]  /*12260*/  WARPSYNC.ALL ;  /* 0x0000000000007948 */ /* 0x000fea0003800000 */
[----:B------:R-:W-:Y:S01]  /*12270*/  ULDC UR4, c[0x0][0x988] ;  /* 0x0002620000047ab9 */ /* 0x000fe20000000800 */
[----:B--2---:R-:W-:-:S04]  /*12280*/  IMAD R0, R0, 0xc0, RZ ;  /* 0x000000c000007824 */ /* 0x004fc800078e02ff */
[----:B------:R-:W-:-:S05]  /*12290*/  IMAD R0, R149, -0x90, R0 ;  /* 0xffffff7095007824 */ /* 0x000fca00078e0200 */
[----:B---3--:R-:W-:-:S05]  /*122a0*/  IADD3 R0, R0, 0x1, R18 ;  /* 0x0000000100007810 */ /* 0x008fca0007ffe012 */
[----:B----4-:R-:W-:-:S04]  /*122b0*/  IMAD.IADD R0, R0, 0x1, -R17 ;  /* 0x0000000100007824 */ /* 0x010fc800078e0a11 */
[----:B------:R-:W-:Y:S01]  /*122c0*/  IMAD R0, R16, -0x2, R0 ;  /* 0xfffffffe10007824 */ /* 0x000fe200078e0200 */
[----:B------:R-:W-:-:S03]  /*122d0*/  LOP3.LUT R20, R20, 0xfffffeff, RZ, 0xc0, !PT ;  /* 0xfffffeff14147812 */ /* 0x000fc600078ec0ff */
[----:B------:R-:W-:Y:S01]  /*122e0*/  IMAD.IADD R0, R14, 0x1, R0 ;  /* 0x000000010e007824 */ /* 0x000fe200078e0200 */
[----:B------:R-:W-:-:S03]  /*122f0*/  @P1 LOP3.LUT R20, R20, 0x100, RZ, 0xfc, !PT ;  /* 0x0000010014141812 */ /* 0x000fc600078efcff */
[----:B------:R-:W-:Y:S01]  /*12300*/  VIADD R16, R0, 0x8 ;  /* 0x0000000800107836 */ /* 0x000fe20000000000 */
[----:B------:R-:W-:-:S04]  /*12310*/  LOP3.LUT R20, R20, 0xffffff7f, RZ, 0xc0, !PT ;  /* 0xffffff7f14147812 */ /* 0x000fc800078ec0ff */
[----:B------:R-:W-:Y:S02]  /*12320*/  ISETP.GT.AND P1, PT, R16, 0x71, PT ;  /* 0x000000711000780c */ /* 0x000fe40003f24270 */
[----:B------:R-:W-:-:S04]  /*12330*/  @P0 LOP3.LUT R20, R20, 0x80, RZ, 0xfc, !PT ;  /* 0x0000008014140812 */ /* 0x000fc800078efcff */
[----:B------:R-:W-:-:S07]  /*12340*/  LOP3.LUT R20, R20, 0xfffffdff, RZ, 0xc0, !PT ;  /* 0xfffffdff14147812 */ /* 0x000fce00078ec0ff */
[----:B------:R-:W-:Y:S02]  /*12350*/  @P1 LOP3.LUT R20, R20, 0x200, RZ, 0xfc, !PT ;  /* 0x0000020014141812 */ /* 0x000fe400078efcff */
[C---:B------:R-:W-:Y:S02]  /*12360*/  ISETP.GT.AND P1, PT, R16.reuse, 0x70, PT ;  /* 0x000000701000780c */ /* 0x040fe40003f24270 */
[----:B------:R-:W-:Y:S02]  /*12370*/  ISETP.GT.AND P0, PT, R16, 0x78, PT ;  /* 0x000000781000780c */ /* 0x000fe40003f04270 */
[----:B------:R-:W-:Y:S02]  /*12380*/  FSEL R82, R82, -INF , P1 ;  /* 0xff80000052527808 */ /* 0x000fe40000800000 */
[----:B------:R-:W-:Y:S01]  /*12390*/  LOP3.LUT P1, RZ, R20, 0x200, RZ, 0xc0, !PT ;  /* 0x0000020014ff7812 */ /* 0x000fe2000782c0ff */
[----:B------:R0:W-:Y:S01]  /*123a0*/  STL [R1], R20 ;  /* 0x0000001401007387 */ /* 0x0001e20000100800 */
[----:B------:R-:W-:-:S02]  /*123b0*/  FSEL R86, R86, -INF , P0 ;  /* 0xff80000056567808 */ /* 0x000fc40000000000 */
[----:B------:R-:W-:Y:S02]  /*123c0*/  FSEL R83, R83, -INF , P1 ;  /* 0xff80000053537808 */ /* 0x000fe40000800000 */
[C---:B------:R-:W-:Y:S02]  /*123d0*/  LOP3.LUT P1, RZ, R20.reuse, 0x100, RZ, 0xc0, !PT ;  /* 0x0000010014ff7812 */ /* 0x040fe4000782c0ff */
[----:B------:R-:W-:Y:S02]  /*123e0*/  LOP3.LUT P0, RZ, R20, 0x80, RZ, 0xc0, !PT ;  /* 0x0000008014ff7812 */ /* 0x000fe4000780c0ff */
[----:B0-----:R-:W2:Y:S01]  /*123f0*/  LDL.LU R20, [R1+0x18] ;  /* 0x0000180001147983 */ /* 0x001ea20000300800 */
[C---:B------:R-:W-:Y:S02]  /*12400*/  ISETP.GT.AND P5, PT, R0.reuse, RZ, PT ;  /* 0x000000ff0000720c */ /* 0x040fe40003fa4270 */
[C---:B------:R-:W-:Y:S02]  /*12410*/  ISETP.GT.AND P4, PT, R0.reuse, 0x1, PT ;  /* 0x000000010000780c */ /* 0x040fe40003f84270 */
[----:B------:R-:W-:-:S02]  /*12420*/  ISETP.GT.AND P3, PT, R0, 0x8, PT ;  /* 0x000000080000780c */ /* 0x000fc40003f64270 */
[----:B------:R-:W-:Y:S02]  /*12430*/  ISETP.GT.AND P2, PT, R0, 0x9, PT ;  /* 0x000000090000780c */ /* 0x000fe40003f44270 */
[----:B------:R-:W-:Y:S02]  /*12440*/  FSEL R136, R136, -INF , P5 ;  /* 0xff80000088887808 */ /* 0x000fe40002800000 */
[----:B------:R-:W-:Y:S02]  /*12450*/  FSEL R137, R137, -INF , P4 ;  /* 0xff80000089897808 */ /* 0x000fe40002000000 */
[----:B------:R-:W-:Y:S02]  /*12460*/  FSEL R140, R140, -INF , P3 ;  /* 0xff8000008c8c7808 */ /* 0x000fe40001800000 */
[----:B------:R-:W-:Y:S02]  /*12470*/  FSEL R141, R141, -INF , P2 ;  /* 0xff8000008d8d7808 */ /* 0x000fe40001000000 */
[----:B------:R-:W-:-:S02]  /*12480*/  ISETP.GT.AND P5, PT, R0, 0x10, PT ;  /* 0x000000100000780c */ /* 0x000fc40003fa4270 */
[C---:B------:R-:W-:Y:S02]  /*12490*/  ISETP.GT.AND P4, PT, R0.reuse, 0x11, PT ;  /* 0x000000110000780c */ /* 0x040fe40003f84270 */
[C---:B------:R-:W-:Y:S02]  /*124a0*/  ISETP.GT.AND P3, PT, R0.reuse, 0x18, PT ;  /* 0x000000180000780c */ /* 0x040fe40003f64270 */
[----:B------:R-:W-:Y:S02]  /*124b0*/  ISETP.GT.AND P2, PT, R0, 0x19, PT ;  /* 0x000000190000780c */ /* 0x000fe40003f44270 */
[----:B------:R-:W-:Y:S02]  /*124c0*/  FSEL R128, R128, -INF , P5 ;  /* 0xff80000080807808 */ /* 0x000fe40002800000 */
[----:B------:R-:W-:Y:S02]  /*124d0*/  FSEL R129, R129, -INF , P4 ;  /* 0xff80000081817808 */ /* 0x000fe40002000000 */
[----:B------:R-:W-:-:S02]  /*124e0*/  FSEL R132, R132, -INF , P3 ;  /* 0xff80000084847808 */ /* 0x000fc40001800000 */
[----:B------:R-:W-:Y:S02]  /*124f0*/  FSEL R133, R133, -INF , P2 ;  /* 0xff80000085857808 */ /* 0x000fe40001000000 */
[C---:B------:R-:W-:Y:S02]  /*12500*/  ISETP.GT.AND P5, PT, R0.reuse, 0x20, PT ;  /* 0x000000200000780c */ /* 0x040fe40003fa4270 */
[C---:B------:R-:W-:Y:S02]  /*12510*/  ISETP.GT.AND P4, PT, R0.reuse, 0x21, PT ;  /* 0x000000210000780c */ /* 0x040fe40003f84270 */
[C---:B------:R-:W-:Y:S02]  /*12520*/  ISETP.GT.AND P3, PT, R0.reuse, 0x28, PT ;  /* 0x000000280000780c */ /* 0x040fe40003f64270 */
[----:B------:R-:W-:Y:S02]  /*12530*/  ISETP.GT.AND P2, PT, R0, 0x29, PT ;  /* 0x000000290000780c */ /* 0x000fe40003f44270 */
[----:B------:R-:W-:-:S02]  /*12540*/  FSEL R120, R120, -INF , P5 ;  /* 0xff80000078787808 */ /* 0x000fc40002800000 */
[----:B------:R-:W-:Y:S02]  /*12550*/  FSEL R121, R121, -INF , P4 ;  /* 0xff80000079797808 */ /* 0x000fe40002000000 */
[----:B------:R-:W-:Y:S02]  /*12560*/  FSEL R124, R124, -INF , P3 ;  /* 0xff8000007c7c7808 */ /* 0x000fe40001800000 */
[----:B------:R-:W-:Y:S02]  /*12570*/  FSEL R125, R125, -INF , P2 ;  /* 0xff8000007d7d7808 */ /* 0x000fe40001000000 */
[C---:B------:R-:W-:Y:S02]  /*12580*/  ISETP.GT.AND P5, PT, R0.reuse, 0x30, PT ;  /* 0x000000300000780c */ /* 0x040fe40003fa4270 */
        /* <DEDUP_REMOVED lines=64> */
[----:B------:R-:W-:Y:S02]  /*12990*/  FSEL R72, R72, -INF , P5 ;  /* 0xff80000048487808 */ /* 0x000fe40002800000 */
[----:B------:R-:W-:Y:S02]  /*129a0*/  FMNMX.FTZ R0, R97, R0, !PT ;  /* 0x0000000061007209 */ /* 0x000fe40007810000 */
[----:B------:R-:W-:Y:S02]  /*129b0*/  ISETP.GT.AND P5, PT, R16, RZ, PT ;  /* 0x000000ff1000720c */ /* 0x000fe40003fa4270 */
[----:B------:R-:W-:Y:S02]  /*129c0*/  FMNMX.FTZ R0, R100, R0, !PT ;  /* 0x0000000064007209 */ /* 0x000fe40007810000 */
[----:B------:R-:W-:-:S02]  /*129d0*/  FSEL R138, R138, -INF , P5 ;  /* 0xff8000008a8a7808 */ /* 0x000fc40002800000 */
[C---:B------:R-:W-:Y:S02]  /*129e0*/  ISETP.GT.AND P5, PT, R16.reuse, 0x1, PT ;  /* 0x000000011000780c */ /* 0x040fe40003fa4270 */
[----:B------:R-:W-:Y:S02]  /*129f0*/  FMNMX.FTZ R0, R101, R0, !PT ;  /* 0x0000000065007209 */ /* 0x000fe40007810000 */
[----:B------:R-:W-:Y:S02]  /*12a00*/  FSEL R139, R139, -INF , P5 ;  /* 0xff8000008b8b7808 */ /* 0x000fe40002800000 */
[----:B------:R-:W-:Y:S02]  /*12a10*/  ISETP.GT.AND P5, PT, R16, 0x8, PT ;  /* 0x000000081000780c */ /* 0x000fe40003fa4270 */
[----:B------:R-:W-:Y:S02]  /*12a20*/  FMNMX.FTZ R0, R88, R0, !PT ;  /* 0x0000000058007209 */ /* 0x000fe40007810000 */
[----:B------:R-:W-:-:S02]  /*12a30*/  FSEL R142, R142, -INF , P5 ;  /* 0xff8000008e8e7808 */ /* 0x000fc40002800000 */
[----:B------:R-:W-:Y:S02]  /*12a40*/  ISETP.GT.AND P5, PT, R16, 0x9, PT ;  /* 0x000000091000780c */ /* 0x000fe40003fa4270 */
[----:B------:R-:W-:Y:S02]  /*12a50*/  FMNMX.FTZ R0, R89, R0, !PT ;  /* 0x0000000059007209 */ /* 0x000fe40007810000 */
[----:B------:R-:W-:Y:S02]  /*12a60*/  FSEL R143, R143, -INF , P5 ;  /* 0xff8000008f8f7808 */ /* 0x000fe40002800000 */
[----:B------:R-:W-:Y:S02]  /*12a70*/  FMNMX.FTZ R0, R92, R0, !PT ;  /* 0x000000005c007209 */ /* 0x000fe40007810000 */
[----:B------:R-:W-:Y:S02]  /*12a80*/  ISETP.GT.AND P5, PT, R16, 0x10, PT ;  /* 0x000000101000780c */ /* 0x000fe40003fa4270 */
[----:B------:R-:W-:-:S02]  /*12a90*/  FMNMX.FTZ R0, R93, R0, !PT ;  /* 0x000000005d007209 */ /* 0x000fc40007810000 */
        /* <DEDUP_REMOVED lines=8> */
[----:B------:R-:W-:Y:S02]  /*12b20*/  FMNMX.FTZ R0, R84, R0, !PT ;  /* 0x0000000054007209 */ /* 0x000fe40007810000 */
[----:B------:R-:W-:Y:S02]  /*12b30*/  FSEL R135, R135, -INF , P5 ;  /* 0xff80000087877808 */ /* 0x000fe40002800000 */
[----:B------:R-:W-:Y:S02]  /*12b40*/  FMNMX.FTZ R0, R85, R0, !PT ;  /* 0x0000000055007209 */ /* 0x000fe40007810000 */
[----:B------:R-:W-:-:S02]  /*12b50*/  ISETP.GT.AND P5, PT, R16, 0x20, PT ;  /* 0x000000201000780c */ /* 0x000fc40003fa4270 */
        /* <DEDUP_REMOVED lines=8> */
[----:B------:R-:W-:Y:S02]  /*12be0*/  FSEL R18, R77, -INF , P2 ;  /* 0xff8000004d127808 */ /* 0x000fe40001000000 */
[----:B------:R-:W-:Y:S02]  /*12bf0*/  FMNMX.FTZ R0, R76, R0, !PT ;  /* 0x000000004c007209 */ /* 0x000fe40007810000 */
[----:B------:R-:W-:Y:S02]  /*12c00*/  FSEL R126, R126, -INF , P5 ;  /* 0xff8000007e7e7808 */ /* 0x000fe40002800000 */
[----:B------:R-:W-:-:S02]  /*12c10*/  ISETP.GT.AND P5, PT, R16, 0x29, PT ;  /* 0x000000291000780c */ /* 0x000fc40003fa4270 */
[----:B------:R-:W-:Y:S02]  /*12c20*/  FMNMX.FTZ R0, R18, R0, !PT ;  /* 0x0000000012007209 */ /* 0x000fe40007810000 */
[----:B------:R-:W-:Y:S02]  /*12c30*/  FSEL R127, R127, -INF , P5 ;  /* 0xff8000007f7f7808 */ /* 0x000fe40002800000 */
        /* <DEDUP_REMOVED lines=26> */
[----:B------:R-:W-:Y:S02]  /*12de0*/  ISETP.GT.AND P5, PT, R16, 0x59, PT ;  /* 0x000000591000780c */ /* 0x000fe40003fa4270 */
[----:B------:R-:W-:-:S02]  /*12df0*/  FSETP.NEU.FTZ.AND P6, PT, R14, -INF , PT ;  /* 0xff8000000e00780b */ /* 0x000fc40003fdd000 */
[----:B------:R-:W-:Y:S02]  /*12e00*/  FSEL R103, R103, -INF , P5 ;  /* 0xff80000067677808 */ /* 0x000fe40002800000 */
[----:B------:R-:W-:Y:S02]  /*12e10*/  ISETP.GT.AND P5, PT, R16, 0x60, PT ;  /* 0x000000601000780c */ /* 0x000fe40003fa4270 */
[----:B------:R-:W-:Y:S01]  /*12e20*/  FSEL R17, R14, RZ, P6 ;  /* 0x000000ff0e117208 */ /* 0x000fe20003000000 */
[----:B------:R-:W-:Y:S01]  /*12e30*/  IMAD.U32 R0, RZ, RZ, UR4 ;  /* 0x00000004ff007e24 */ /* 0x000fe2000f8e00ff */
[----:B------:R-:W-:Y:S02]  /*12e40*/  FSEL R90, R90, -INF , P5 ;  /* 0xff8000005a5a7808 */ /* 0x000fe40002800000 */
[----:B------:R-:W-:Y:S01]  /*12e50*/  ISETP.GT.AND P5, PT, R16, 0x61, PT ;  /* 0x000000611000780c */ /* 0x000fe20003fa4270 */
[----:B------:R-:W-:Y:S01]  /*12e60*/  FADD.FTZ R17, -R17, R19 ;  /* 0x0000001311117221 */ /* 0x000fe20000010100 */
[----:B------:R-:W-:-:S02]  /*12e70*/  FMUL.FTZ R19, R14, R0 ;  /* 0x000000000e137220 */ /* 0x000fc40000410000 */
[----:B------:R-:W-:Y:S02]  /*12e80*/  FSEL R91, R91, -INF , P5 ;  /* 0xff8000005b5b7808 */ /* 0x000fe40002800000 */
[----:B------:R-:W-:Y:S02]  /*12e90*/  ISETP.GT.AND P5, PT, R16, 0x68, PT ;  /* 0x000000681000780c */ /* 0x000fe40003fa4270 */
[----:B------:R-:W-:Y:S02]  /*12ea0*/  FSEL R19, R19, RZ, P6 ;  /* 0x000000ff13137208 */ /* 0x000fe40003000000 */
[----:B------:R-:W-:Y:S02]  /*12eb0*/  FSEL R94, R94, -INF , P5 ;  /* 0xff8000005e5e7808 */ /* 0x000fe40002800000 */
[----:B------:R-:W-:Y:S01]  /*12ec0*/  ISETP.GT.AND P5, PT, R16, 0x69, PT ;  /* 0x000000691000780c */ /* 0x000fe20003fa4270 */
[-CC-:B------:R-:W-:Y:S01]  /*12ed0*/  FFMA.FTZ R136, R136, R0.reuse, -R19.reuse ;  /* 0x0000000088887223 */ /* 0x180fe20000010813 */
[-C--:B------:R-:W-:Y:S01]  /*12ee0*/  FMUL.FTZ R17, R17, R0.reuse ;  /* 0x0000000011117220 */ /* 0x080fe20000410000 */
[----:B------:R-:W-:Y:S01]  /*12ef0*/  FFMA.FTZ R137, R137, R0, -R19 ;  /* 0x0000000089897223 */ /* 0x000fe20000010813 */
[----:B------:R-:W-:-:S02]  /*12f00*/  FSEL R95, R95, -INF , P5 ;  /* 0xff8000005f5f7808 */ /* 0x000fc40002800000 */
[C---:B------:R-:W-:Y:S01]  /*12f10*/  ISETP.GT.AND P2, PT, R16.reuse, 0x80, PT ;  /* 0x000000801000780c */ /* 0x040fe20003f44270 */
[----:B------:R-:W-:Y:S01]  /*12f20*/  MUFU.EX2 R21, R17 ;  /* 0x0000001100157308 */ /* 0x000fe20000000800 */
[C---:B------:R-:W-:Y:S02]  /*12f30*/  ISETP.GT.AND P3, PT, R16.reuse, 0x81, PT ;  /* 0x000000811000780c */ /* 0x040fe40003f64270 */
[C---:B------:R-:W-:Y:S02]  /*12f40*/  ISETP.GT.AND P4, PT, R16.reuse, 0x88, PT ;  /* 0x000000881000780c */ /* 0x040fe40003f84270 */
[C---:B------:R-:W-:Y:S02]  /*12f50*/  ISETP.GT.AND P5, PT, R16.reuse, 0x89, PT ;  /* 0x000000891000780c */ /* 0x040fe40003fa4270 */
[----:B------:R-:W-:Y:S02]  /*12f60*/  ISETP.GT.AND P6, PT, R16, 0x79, PT ;  /* 0x000000791000780c */ /* 0x000fe40003fc4270 */
[----:B------:R-:W2:Y:S08]  /*12f70*/  MUFU.EX2 R16, R136 ;  /* 0x0000008800107308 */ /* 0x000eb00000000800 */
[----:B------:R-:W0:Y:S01]  /*12f80*/  MUFU.EX2 R137, R137 ;  /* 0x0000008900897308 */ /* 0x000e220000000800 */
[-CC-:B------:R-:W-:Y:S01]  /*12f90*/  FFMA.FTZ R153, R104, R0.reuse, -R19.reuse ;  /* 0x0000000068997223 */ /* 0x180fe20000010813 */
[-CC-:B------:R-:W-:Y:S01]  /*12fa0*/  FFMA.FTZ R104, R88, R0.reuse, -R19.reuse ;  /* 0x0000000058687223 */ /* 0x180fe20000010813 */
[----:B------:R-:W-:-:S02]  /*12fb0*/  FFMA.FTZ R88, R72, R0, -R19 ;  /* 0x0000000048587223 */ /* 0x000fc40000010813 */
[----:B------:R-:W3:Y:S01]  /*12fc0*/  LDL R72, [R1+0x40] ;  /* 0x0000400001487983 */ /* 0x000ee20000100800 */
[----:B--2---:R-:W-:-:S04]  /*12fd0*/  FFMA.FTZ R17, R21, R20, R16 ;  /* 0x0000001415117223 */ /* 0x004fc80000010010 */
[C---:B0-----:R-:W-:Y:S01]  /*12fe0*/  FADD.FTZ R17, R137.reuse, R17 ;  /* 0x0000001189117221 */ /* 0x041fe20000010000 */
[----:B------:R-:W-:Y:S02]  /*12ff0*/  F2FP.BF16.F32.PACK_AB R16, R137, R16 ;  /* 0x000000108910723e */ /* 0x000fe400000010ff */
[----:B------:R-:W2:Y:S01]  /*13000*/  LDL.LU R137, [R1+0x14] ;  /* 0x0000140001897983 */ /* 0x000ea20000300800 */
[-CC-:B------:R-:W-:Y:S01]  /*13010*/  FFMA.FTZ R140, R140, R0.reuse, -R19.reuse ;  /* 0x000000008c8c7223 */ /* 0x180fe20000010813 */
[-CC-:B------:R-:W-:Y:S01]  /*13020*/  FFMA.FTZ R141, R141, R0.reuse, -R19.reuse ;  /* 0x000000008d8d7223 */ /* 0x180fe20000010813 */
[-CC-:B------:R-:W-:Y:S01]  /*13030*/  FFMA.FTZ R77, R76, R0.reuse, -R19.reuse ;  /* 0x000000004c4d7223 */ /* 0x180fe20000010813 */
[-CC-:B------:R-:W-:Y:S02]  /*13040*/  FFMA.FTZ R76, R18, R0.reuse, -R19.reuse ;  /* 0x00000000124c7223 */ /* 0x180fe40000010813 */
[----:B------:R-:W0:Y:S08]  /*13050*/  MUFU.EX2 R18, R140 ;  /* 0x0000008c00127308 */ /* 0x000e300000000800 */
[----:B------:R-:W1:Y:S01]  /*13060*/  MUFU.EX2 R141, R141 ;  /* 0x0000008d008d7308 */ /* 0x000e620000000800 */
[-CC-:B------:R-:W-:Y:S01]  /*13070*/  FFMA.FTZ R151, R108, R0.reuse, -R19.reuse ;  /* 0x000000006c977223 */ /* 0x180fe20000010813 */
[-CC-:B------:R-:W-:Y:S01]  /*13080*/  FFMA.FTZ R108, R100, R0.reuse, -R19.reuse ;  /* 0x00000000646c7223 */ /* 0x180fe20000010813 */
[-CC-:B------:R-:W-:Y:S01]  /*13090*/  FFMA.FTZ R100, R92, R0.reuse, -R19.reuse ;  /* 0x000000005c647223 */ /* 0x180fe20000010813 */
[----:B------:R-:W-:Y:S01]  /*130a0*/  FFMA.FTZ R92, R84, R0, -R19 ;  /* 0x00000000545c7223 */ /* 0x000fe20000010813 */
[----:B0-----:R-:W-:-:S04]  /*130b0*/  FADD.FTZ R17, R18, R17 ;  /* 0x0000001112117221 */ /* 0x001fc80000010000 */
[----:B-1----:R-:W-:Y:S01]  /*130c0*/  FADD.FTZ R84, R141, R17 ;  /* 0x000000118d547221 */ /* 0x002fe20000010000 */
[----:B------:R-:W-:Y:S01]  /*130d0*/  FSEL R87, R87, -INF , P6 ;  /* 0xff80000057577808 */ /* 0x000fe20003000000 */
[-CC-:B------:R-:W-:Y:S01]  /*130e0*/  FFMA.FTZ R154, R117, R0.reuse, -R19.reuse ;  /* 0x00000000759a7223 */ /* 0x180fe20000010813 */
[-CC-:B------:R-:W-:Y:S01]  /*130f0*/  FFMA.FTZ R117, R96, R0.reuse, -R19.reuse ;  /* 0x0000000060757223 */ /* 0x180fe20000010813 */
[-CC-:B------:R-:W-:Y:S01]  /*13100*/  FFMA.FTZ R96, R80, R0.reuse, -R19.reuse ;  /* 0x0000000050607223 */ /* 0x180fe20000010813 */
[-CC-:B------:R-:W-:Y:S01]  /*13110*/  FFMA.FTZ R150, R109, R0.reuse, -R19.reuse ;  /* 0x000000006d967223 */ /* 0x180fe20000010813 */
[----:B------:R-:W-:Y:S01]  /*13120*/  FSEL R80, R74, -INF , P2 ;  /* 0xff8000004a507808 */ /* 0x000fe20001000000 */
[-CC-:B------:R-:W-:Y:S01]  /*13130*/  FFMA.FTZ R109, R97, R0.reuse, -R19.reuse ;  /* 0x00000000616d7223 */ /* 0x180fe20000010813 */
[-CC-:B------:R-:W-:Y:S01]  /*13140*/  FFMA.FTZ R97, R93, R0.reuse, -R19.reuse ;  /* 0x000000005d617223 */ /* 0x180fe20000010813 */
[----:B------:R-:W-:Y:S01]  /*13150*/  FFMA.FTZ R93, R81, R0, -R19 ;  /* 0x00000000515d7223 */ /* 0x000fe20000010813 */
[----:B------:R-:W-:-:S02]  /*13160*/  FSEL R81, R75, -INF , P3 ;  /* 0xff8000004b517808 */ /* 0x000fc40001800000 */
[----:B------:R-:W-:Y:S02]  /*13170*/  FSEL R78, R78, -INF , P4 ;  /* 0xff8000004e4e7808 */ /* 0x000fe40002000000 */
[----:B------:R-:W-:Y:S01]  /*13180*/  FSEL R79, R79, -INF , P5 ;  /* 0xff8000004f4f7808 */ /* 0x000fe20002800000 */
        /* <DEDUP_REMOVED lines=16> */
[----:B------:R-:W-:-:S05]  /*13290*/  IMAD.MOV.U32 R73, RZ, RZ, -0x3ffffff0 ;  /* 0xc0000010ff497424 */ /* 0x000fca00078e00ff */
[C---:B------:R-:W-:Y:S02]  /*132a0*/  R2UR UR5, R73.reuse ;  /* 0x00000000490572ca */ /* 0x040fe400000e0000 */
[----:B------:R-:W-:Y:S01]  /*132b0*/  R2UR UR37, R73 ;  /* 0x00000000492572ca */ /* 0x000fe200000e0000 */
[----:B------:R-:W-:-:S05]  /*132c0*/  IMAD.MOV.U32 R73, RZ, RZ, -0x7fffffe0 ;  /* 0x80000020ff497424 */ /* 0x000fca00078e00ff */
[----:B------:R-:W-:Y:S01]  /*132d0*/  R2UR UR7, R73 ;  /* 0x00000000490772ca */ /* 0x000fe200000e0000 */
[----:B------:R-:W-:Y:S01]  /*132e0*/  WARPGROUP.ARRIVE ;  /* 0x00000000000079c5 */ /* 0x000fe20000000000 */
[----:B--2---:R-:W-:-:S04]  /*132f0*/  FMNMX.FTZ R17, R138, R137, !PT ;  /* 0x000000898a117209 */ /* 0x004fc80007810000 */
        /* <DEDUP_REMOVED lines=34> */
[----:B---3--:R-:W-:Y:S02]  /*13520*/  LOP3.LUT R72, R72, 0x10000, RZ, 0xfc, !PT ;  /* 0x0001000048487812 */ /* 0x008fe400078efcff */
[----:B------:R-:W-:-:S03]  /*13530*/  FMNMX.FTZ R17, R79, R17, !PT ;  /* 0x000000114f117209 */ /* 0x000fc60007810000 */
[----:B------:R-:W-:Y:S02]  /*13540*/  VIADD R74, R72, 0x180 ;  /* 0x00000180484a7836 */ /* 0x000fe40000000000 */
[----:B------:R-:W0:Y:S03]  /*13550*/  SHFL.BFLY PT, R19, R17, 0x2, 0x1f ;  /* 0x0c401f0011137f89 */ /* 0x000e2600000e0000 */
[----:B------:R-:W-:Y:S01]  /*13560*/  R2UR UR8, R74 ;  /* 0x000000004a0872ca */ /* 0x000fe200000e0000 */
[----:B------:R-:W-:-:S05]  /*13570*/  VIADD R74, R72, 0x300 ;  /* 0x00000300484a7836 */ /* 0x000fca0000000000 */
[----:B------:R-:W-:Y:S01]  /*13580*/  R2UR UR12, R74 ;  /* 0x000000004a0c72ca */ /* 0x000fe200000e0000 */
[----:B------:R-:W-:-:S05]  /*13590*/  VIADD R74, R72, 0x480 ;  /* 0x00000480484a7836 */ /* 0x000fca0000000000 */
[----:B------:R-:W-:Y:S01]  /*135a0*/  R2UR UR16, R74 ;  /* 0x000000004a1072ca */ /* 0x000fe200000e0000 */
[----:B------:R-:W-:-:S05]  /*135b0*/  VIADD R74, R72, 0x600 ;  /* 0x00000600484a7836 */ /* 0x000fca0000000000 */
[----:B------:R-:W-:Y:S01]  /*135c0*/  R2UR UR20, R74 ;  /* 0x000000004a1472ca */ /* 0x000fe200000e0000 */
[----:B------:R-:W-:Y:S01]  /*135d0*/  VIADD R74, R72, 0x780 ;  /* 0x00000780484a7836 */ /* 0x000fe20000000000 */
[----:B0-----:R-:W-:Y:S01]  /*135e0*/  FMNMX.FTZ R19, R17, R19, !PT ;  /* 0x0000001311137209 */ /* 0x001fe20007810000 */
[----:B------:R-:W-:-:S03]  /*135f0*/  VIADD R17, R22, 0x200 ;  /* 0x0000020016117836 */ /* 0x000fc60000000000 */
[----:B------:R-:W-:Y:S01]  /*13600*/  R2UR UR24, R74 ;  /* 0x000000004a1872ca */ /* 0x000fe200000e0000 */
[C---:B------:R-:W-:Y:S01]  /*13610*/  VIADD R74, R72.reuse, 0x900 ;  /* 0x00000900484a7836 */ /* 0x040fe20000000000 */
[----:B------:R-:W-:Y:S02]  /*13620*/  SHF.R.U32.HI R17, RZ, 0x4, R17 ;  /* 0x00000004ff117819 */ /* 0x000fe40000011611 */
[----:B------:R-:W-:Y:S02]  /*13630*/  R2UR UR4, R72 ;  /* 0x00000000480472ca */ /* 0x000fe400000e0000 */
[----:B------:R-:W-:Y:S02]  /*13640*/  LOP3.LUT R17, R17, 0x3fff, RZ, 0xc0, !PT ;  /* 0x00003fff11117812 */ /* 0x000fe400078ec0ff */
[----:B------:R-:W-:Y:S01]  /*13650*/  R2UR UR28, R74 ;  /* 0x000000004a1c72ca */ /* 0x000fe200000e0000 */
[C---:B------:R-:W-:Y:S01]  /*13660*/  VIADD R74, R72.reuse, 0xa80 ;  /* 0x00000a80484a7836 */ /* 0x040fe20000000000 */
[----:B------:R-:W-:Y:S01]  /*13670*/  LOP3.LUT R17, R17, 0x2400000, RZ, 0xfc, !PT ;  /* 0x0240000011117812 */ /* 0x000fe200078efcff */
[----:B------:R-:W-:-:S05]  /*13680*/  VIADD R72, R72, 0xc00 ;  /* 0x00000c0048487836 */ /* 0x000fca0000000000 */
[----:B------:R-:W-:Y:S01]  /*13690*/  R2UR UR36, R72 ;  /* 0x00000000482472ca */ /* 0x000fe200000e0000 */
[----:B------:R-:W-:-:S05]  /*136a0*/  IMAD R72, R15, 0x6c0, R17 ;  /* 0x000006c00f487824 */ /* 0x000fca00078e0211 */
[----:B------:R-:W-:-:S13]  /*136b0*/  R2UR UR6, R72 ;  /* 0x00000000480672ca */ /* 0x000fda00000e0000 */
[----:B------:R-:W-:Y:S01]  /*136c0*/  HGMMA.64x96x16.F32.BF16 R24, gdesc[UR4].tnspB, R24, gsb0 ;  /* 0x41600000041879f0 */ /* 0x000fe20008001818 */
        /* <DEDUP_REMOVED lines=55> */
[----:B------:R-:W0:Y:S01]  /*13a40*/  SHFL.BFLY PT, R20, R19, 0x1, 0x1f ;  /* 0x0c201f0013147f89 */ /* 0x000e2200000e0000 */
[----:B------:R-:W-:-:S05]  /*13a50*/  IMAD.MOV.U32 R73, RZ, RZ, -0x7fffffe0 ;  /* 0x80000020ff497424 */ /* 0x000fca00078e00ff */
[----:B------:R-:W-:Y:S01]  /*13a60*/  R2UR UR39, R73 ;  /* 0x00000000492772ca */ /* 0x000fe200000e0000 */
[----:B------:R-:W-:Y:S01]  /*13a70*/  VIADD R72, R72, 0x200 ;  /* 0x0000020048487836 */ /* 0x000fe20000000000 */
[----:B0-----:R-:W-:-:S04]  /*13a80*/  FMNMX.FTZ R20, R19, R20, !PT ;  /* 0x0000001413147209 */ /* 0x001fc80007810000 */
[C---:B------:R-:W-:Y:S01]  /*13a90*/  FSETP.NEU.FTZ.AND P3, PT, R20.reuse, -INF , PT ;  /* 0xff8000001400780b */ /* 0x040fe20003f7d000 */
[----:B------:R-:W-:Y:S01]  /*13aa0*/  FMUL.FTZ R73, R20, R0 ;  /* 0x0000000014497220 */ /* 0x000fe20000410000 */
[----:B------:R-:W-:-:S04]  /*13ab0*/  R2UR UR38, R72 ;  /* 0x00000000482672ca */ /* 0x000fc800000e0000 */
[----:B------:R-:W-:Y:S01]  /*13ac0*/  FSEL R73, R73, RZ, P3 ;  /* 0x000000ff49497208 */ /* 0x000fe20001800000 */
[----:B------:R-:W-:Y:S02]  /*13ad0*/  WARPGROUP.DEPBAR.LE gsb0, 0x0 ;  /* 0x00008000000079c5 */ /* 0x000fe40000010000 */
[----:B------:R-:W-:-:S06]  /*13ae0*/  WARPGROUP.ARRIVE ;  /* 0x00000000000079c5 */ /* 0x000fcc0000000000 */
[----:B------:R-:W-:Y:S01]  /*13af0*/  HGMMA.64x96x16.F32.BF16 R24, gdesc[UR32].tnspB, R24, gsb0 ;  /* 0x41600000201879f0 */ /* 0x000fe20008001818 */
[----:B------:R-:W-:Y:S02]  /*13b00*/  FFMA.FTZ R72, R138, R0, -R73 ;  /* 0x000000008a487223 */ /* 0x000fe40000010849 */
[----:B------:R-:W2:Y:S01]  /*13b10*/  LDL.LU R138, [R1+0x1c] ;  /* 0x00001c00018a7983 */ /* 0x000ea20000300800 */
[----:B------:R-:W0:Y:S01]  /*13b20*/  S2R R112, SR_TID.X ;  /* 0x0000000000707919 */ /* 0x000e220000002100 */
[----:B------:R-:W-:Y:S02]  /*13b30*/  WARPGROUP.DEPBAR.LE gsb0, 0x0 ;  /* 0x00008000000079c5 */ /* 0x000fe40000010000 */
[----:B------:R-:W-:-:S06]  /*13b40*/  WARPGROUP.ARRIVE ;  /* 0x00000000000079c5 */ /* 0x000fcc0000000000 */
[----:B------:R-:W-:Y:S01]  /*13b50*/  HGMMA.64x96x16.F32.BF16 R24, gdesc[UR36].tnspB, R24, gsb0 ;  /* 0x41600000241879f0 */ /* 0x000fe20008001818 */
[----:B0-----:R-:W-:Y:S02]  /*13b60*/  SHF.R.U32.HI R19, RZ, 0x7, R112 ;  /* 0x00000007ff137819 */ /* 0x001fe40000011670 */
[----:B------:R-:W-:-:S03]  /*13b70*/  ISETP.GE.U32.AND P2, PT, R112, 0x180, PT ;  /* 0x000001807000780c */ /* 0x000fc60003f46070 */
[----:B------:R-:W-:-:S05]  /*13b80*/  VIADD R17, R19, 0x9 ;  /* 0x0000000913117836 */ /* 0x000fca0000000000 */
[----:B------:R-:W-:Y:S01]  /*13b90*/  SEL R17, R17, 0x9, !P2 ;  /* 0x0000000911117807 */ /* 0x000fe20005000000 */
[----:B------:R-:W-:-:S04]  /*13ba0*/  WARPGROUP.DEPBAR.LE gsb0, 0x0 ;  /* 0x00008000000079c5 */ /* 0x000fc80000010000 */
[----:B------:R0:W-:Y:S06]  /*13bb0*/  BAR.ARV R17, 0x100 ;  /* 0x000400110000751d */ /* 0x0001ec0000002000 */
[--C-:B0-----:R-:W-:Y:S02]  /*13bc0*/  @!P1 IMAD R17, R15, 0x8, R22.reuse ;  /* 0x000000080f119824 */ /* 0x101fe400078e0216 */
[----:B------:R-:W-:-:S04]  /*13bd0*/  @!P1 IMAD R15, R146, 0x8, R22 ;  /* 0x00000008920f9824 */ /* 0x000fc800078e0216 */
[----:B------:R-:W-:-:S05]  /*13be0*/  @!P1 VIADD R15, R15, 0x31c40 ;  /* 0x00031c400f0f9836 */ /* 0x000fca0000000000 */
[----:B------:R-:W-:-:S04]  /*13bf0*/  @!P1 PRMT R15, RZ, 0x654, R15 ;  /* 0x00000654ff0f9816 */ /* 0x000fc8000000000f */
[----:B------:R0:W-:Y:S02]  /*13c00*/  @!P1 SYNCS.ARRIVE.TRANS64.RED.A1T0 RZ, [R15+URZ], RZ ;  /* 0x000000ff0fff99a7 */ /* 0x0001e4000810043f */
[----:B0-----:R-:W-:Y:S08]  /*13c10*/  MUFU.EX2 R15, R117 ;  /* 0x00000075000f7308 */ /* 0x001ff00000000800 */
[----:B------:R-:W-:Y:S08]  /*13c20*/  MUFU.EX2 R117, R85 ;  /* 0x0000005500757308 */ /* 0x000ff00000000800 */
[----:B------:R0:W-:Y:S02]  /*13c30*/  MUFU.EX2 R85, R76 ;  /* 0x0000004c00557308 */ /* 0x0001e40000000800 */
[----:B0-----:R-:W-:-:S05]  /*13c40*/  FSEL R76, R20, RZ, P3 ;  /* 0x000000ff144c7208 */ /* 0x001fca0001800000 */
[----:B------:R-:W-:Y:S02]  /*13c50*/  FADD.FTZ R76, -R76, R137 ;  /* 0x000000894c4c7221 */ /* 0x000fe40000010100 */
[----:B------:R-:W3:Y:S01]  /*13c60*/  LDL R137, [R1+0x44] ;  /* 0x0000440001897983 */ /* 0x000ee20000100800 */
[-CC-:B------:R-:W-:Y:S01]  /*13c70*/  FFMA.FTZ R74, R139, R0.reuse, -R73.reuse ;  /* 0x000000008b4a7223 */ /* 0x180fe20000010849 */
[-CC-:B------:R-:W-:Y:S01]  /*13c80*/  FFMA.FTZ R75, R142, R0.reuse, -R73.reuse ;  /* 0x000000008e4b7223 */ /* 0x180fe20000010849 */
[----:B------:R-:W-:Y:S01]  /*13c90*/  FFMA.FTZ R112, R143, R0, -R73 ;  /* 0x000000008f707223 */ /* 0x000fe20000010849 */
[----:B------:R-:W-:Y:S01]  /*13ca0*/  MUFU.EX2 R72, R72 ;  /* 0x0000004800487308 */ /* 0x000fe20000000800 */
[----:B------:R-:W-:-:S07]  /*13cb0*/  @!P1 VIADD R17, R17, 0x31c60 ;  /* 0x00031c6011119836 */ /* 0x000fce0000000000 */
[----:B------:R-:W0:Y:S08]  /*13cc0*/  MUFU.EX2 R74, R74 ;  /* 0x0000004a004a7308 */ /* 0x000e300000000800 */
[----:B------:R-:W-:Y:S08]  /*13cd0*/  MUFU.EX2 R75, R75 ;  /* 0x0000004b004b7308 */ /* 0x000ff00000000800 */
[----:B------:R-:W1:Y:S01]  /*13ce0*/  MUFU.EX2 R112, R112 ;  /* 0x0000007000707308 */ /* 0x000e620000000800 */
[----:B------:R-:W-:-:S02]  /*13cf0*/  @!P1 PRMT R17, RZ, 0x654, R17 ;  /* 0x00000654ff119816 */ /* 0x000fc40000000011 */
[----:B------:R-:W-:Y:S02]  /*13d00*/  F2FP.BF16.F32.PACK_AB R18, R141, R18 ;  /* 0x000000128d12723e */ /* 0x000fe400000010ff */
[----:B------:R0:W-:Y:S02]  /*13d10*/  @!P1 SYNCS.ARRIVE.TRANS64.RED.A1T0 RZ, [R17+URZ], RZ ;  /* 0x000000ff11ff99a7 */ /* 0x0001e4000810043f */
[----:B0-----:R-:W-:Y:S02]  /*13d20*/  F2FP.BF16.F32.PACK_AB R17, R74, R72 ;  /* 0x000000484a11723e */ /* 0x001fe400000010ff */
[----:B-1----:R-:W-:-:S05]  /*13d30*/  F2FP.BF16.F32.PACK_AB R19, R112, R75 ;  /* 0x0000004b7013723e */ /* 0x002fca00000010ff */
[----:B------:R0:W-:Y:S01]  /*13d40*/  STSM.16.M88.4 [R23+0x24300], R16 ;  /* 0x0243001017007844 */ /* 0x0001e20000000200 */
[----:B------:R-:W-:Y:S08]  /*13d50*/  MUFU.EX2 R129, R129 ;  /* 0x0000008100817308 */ /* 0x000ff00000000800 */
[----:B0-----:R-:W0:Y:S01]  /*13d60*/  MUFU.EX2 R16, R128 ;  /* 0x0000008000107308 */ /* 0x001e220000000800 */
[----:B------:R-:W-:-:S02]  /*13d70*/  IMAD.MOV.U32 R140, RZ, RZ, R124 ;  /* 0x000000ffff8c7224 */ /* 0x000fc400078e007c */
[----:B------:R-:W-:Y:S01]  /*13d80*/  FMUL.FTZ R76, R76, R0 ;  /* 0x000000004c4c7220 */ /* 0x000fe20000410000 */
[----:B0-----:R-:W-:-:S04]  /*13d90*/  FADD.FTZ R84, R16, R84 ;  /* 0x0000005410547221 */ /* 0x001fc80000010000 */
[----:B------:R-:W-:Y:S02]  /*13da0*/  FADD.FTZ R124, R129, R84 ;  /* 0x00000054817c7221 */ /* 0x000fe40000010000 */
[----:B------:R0:W-:Y:S02]  /*13db0*/  MUFU.EX2 R84, R77 ;  /* 0x0000004d00547308 */ /* 0x0001e40000000800 */
[-CC-:B0-----:R-:W-:Y:S01]  /*13dc0*/  FFMA.FTZ R77, R122, R0.reuse, -R73.reuse ;  /* 0x000000007a4d7223 */ /* 0x181fe20000010849 */
[-CC-:B------:R-:W-:Y:S01]  /*13dd0*/  FFMA.FTZ R122, R123, R0.reuse, -R73.reuse ;  /* 0x000000007b7a7223 */ /* 0x180fe20000010849 */
[-CC-:B------:R-:W-:Y:S01]  /*13de0*/  FFMA.FTZ R123, R126, R0.reuse, -R73.reuse ;  /* 0x000000007e7b7223 */ /* 0x180fe20000010849 */
[-CC-:B------:R-:W-:Y:S01]  /*13df0*/  FFMA.FTZ R126, R127, R0.reuse, -R73.reuse ;  /* 0x000000007f7e7223 */ /* 0x180fe20000010849 */
[-CC-:B------:R-:W-:Y:S02]  /*13e00*/  FFMA.FTZ R127, R114, R0.reuse, -R73.reuse ;  /* 0x00000000727f7223 */ /* 0x180fe40000010849 */
[----:B------:R-:W2:Y:S01]  /*13e10*/  MUFU.EX2 R114, R76 ;  /* 0x0000004c00727308 */ /* 0x000ea20000000800 */
[-CC-:B------:R-:W-:Y:S01]  /*13e20*/  FFMA.FTZ R113, R130, R0.reuse, -R73.reuse ;  /* 0x0000000082717223 */ /* 0x180fe20000010849 */
[----:B------:R-:W-:Y:S01]  /*13e30*/  FFMA.FTZ R116, R131, R0, -R73 ;  /* 0x0000000083747223 */ /* 0x000fe20000010849 */
[----:B------:R-:W-:-:S02]  /*13e40*/  IMAD.MOV.U32 R141, RZ, RZ, R120 ;  /* 0x000000ffff8d7224 */ /* 0x000fc400078e0078 */
[----:B------:R-:W-:-:S03]  /*13e50*/  FFMA.FTZ R120, R134, R0, -R73 ;  /* 0x0000000086787223 */ /* 0x000fc60000010849 */
[----:B------:R-:W0:Y:S01]  /*13e60*/  MUFU.EX2 R113, R113 ;  /* 0x0000007100717308 */ /* 0x000e220000000800 */
[----:B------:R-:W-:Y:S02]  /*13e70*/  IMAD.MOV.U32 R136, RZ, RZ, R121 ;  /* 0x000000ffff887224 */ /* 0x000fe400078e0079 */
[----:B------:R-:W-:Y:S01]  /*13e80*/  FFMA.FTZ R121, R135, R0, -R73 ;  /* 0x0000000087797223 */ /* 0x000fe20000010849 */
[----:B--2---:R-:W-:-:S04]  /*13e90*/  FFMA.FTZ R72, R114, R138, R72 ;  /* 0x0000008a72487223 */ /* 0x004fc80000010048 */
[----:B------:R-:W1:Y:S01]  /*13ea0*/  MUFU.EX2 R116, R116 ;  /* 0x0000007400747308 */ /* 0x000e620000000800 */
[----:B------:R-:W-:-:S07]  /*13eb0*/  FADD.FTZ R72, R74, R72 ;  /* 0x000000484a487221 */ /* 0x000fce0000010000 */
[----:B------:R-:W2:Y:S01]  /*13ec0*/  MUFU.EX2 R132, R132 ;  /* 0x0000008400847308 */ /* 0x000ea20000000800 */
[----:B------:R-:W-:-:S07]  /*13ed0*/  FADD.FTZ R72, R75, R72 ;  /* 0x000000484b487221 */ /* 0x000fce0000010000 */
[----:B------:R-:W4:Y:S01]  /*13ee0*/  MUFU.EX2 R120, R120 ;  /* 0x0000007800787308 */ /* 0x000f220000000800 */
[----:B------:R-:W-:-:S07]  /*13ef0*/  FADD.FTZ R72, R112, R72 ;  /* 0x0000004870487221 */ /* 0x000fce0000010000 */
[----:B------:R-:W4:Y:S01]  /*13f00*/  MUFU.EX2 R133, R133 ;  /* 0x0000008500857308 */ /* 0x000f220000000800 */
[----:B0-----:R-:W-:-:S07]  /*13f10*/  FADD.FTZ R72, R113, R72 ;  /* 0x0000004871487221 */ /* 0x001fce0000010000 */
[----:B------:R-:W0:Y:S01]  /*13f20*/  MUFU.EX2 R121, R121 ;  /* 0x0000007900797308 */ /* 0x000e220000000800 */
[----:B-1----:R-:W-:-:S07]  /*13f30*/  FADD.FTZ R72, R116, R72 ;  /* 0x0000004874487221 */ /* 0x002fce0000010000 */
[----:B------:R-:W1:Y:S08]  /*13f40*/  MUFU.EX2 R135, R141 ;  /* 0x0000008d00877308 */ /* 0x000e700000000800 */
[----:B------:R-:W1:Y:S01]  /*13f50*/  MUFU.EX2 R77, R77 ;  /* 0x0000004d004d7308 */ /* 0x000e620000000800 */
[----:B--2---:R-:W-:Y:S01]  /*13f60*/  FADD.FTZ R124, R132, R124 ;  /* 0x0000007c847c7221 */ /* 0x004fe20000010000 */
[----:B----4-:R-:W-:-:S06]  /*13f70*/  FADD.FTZ R72, R120, R72 ;  /* 0x0000004878487221 */ /* 0x010fcc0000010000 */
[----:B------:R-:W2:Y:S08]  /*13f80*/  MUFU.EX2 R136, R136 ;  /* 0x0000008800887308 */ /* 0x000eb00000000800 */
[----:B------:R-:W4:Y:S01]  /*13f90*/  MUFU.EX2 R122, R122 ;  /* 0x0000007a007a7308 */ /* 0x000f220000000800 */
[----:B------:R-:W-:Y:S01]  /*13fa0*/  FADD.FTZ R124, R133, R124 ;  /* 0x0000007c857c7221 */ /* 0x000fe20000010000 */
[----:B0-----:R-:W-:-:S06]  /*13fb0*/  FADD.FTZ R72, R121, R72 ;  /* 0x0000004879487221 */ /* 0x001fcc0000010000 */
[----:B------:R-:W0:Y:S01]  /*13fc0*/  MUFU.EX2 R131, R140 ;  /* 0x0000008c00837308 */ /* 0x000e220000000800 */
[----:B------:R-:W-:Y:S01]  /*13fd0*/  F2FP.BF16.F32.PACK_AB R16, R129, R16 ;  /* 0x000000108110723e */ /* 0x000fe200000010ff */
[----:B------:R-:W-:-:S06]  /*13fe0*/  FFMA.FTZ R115, R115, R0, -R73 ;  /* 0x0000000073737223 */ /* 0x000fcc0000010849 */
[----:B------:R-:W0:Y:S01]  /*13ff0*/  MUFU.EX2 R123, R123 ;  /* 0x0000007b007b7308 */ /* 0x000e220000000800 */
[----:B-1----:R-:W-:Y:S01]  /*14000*/  FADD.FTZ R124, R135, R124 ;  /* 0x0000007c877c7221 */ /* 0x002fe20000010000 */
[----:B------:R-:W-:-:S06]  /*14010*/  FADD.FTZ R72, R77, R72 ;  /* 0x000000484d487221 */ /* 0x000fcc0000010000 */
[----:B------:R-:W1:Y:S01]  /*14020*/  MUFU.EX2 R134, R157 ;  /* 0x0000009d00867308 */ /* 0x000e620000000800 */
[----:B------:R-:W-:-:S07]  /*14030*/  FFMA.FTZ R118, R118, R0, -R73 ;  /* 0x0000000076767223 */ /* 0x000fce0000010849 */
[----:B------:R-:W3:Y:S01]  /*14040*/  MUFU.EX2 R126, R126 ;  /* 0x0000007e007e7308 */ /* 0x000ee20000000800 */
[----:B--2---:R-:W-:Y:S01]  /*14050*/  FADD.FTZ R76, R136, R124 ;  /* 0x0000007c884c7221 */ /* 0x004fe20000010000 */
[----:B----4-:R-:W-:-:S06]  /*14060*/  FADD.FTZ R72, R122, R72 ;  /* 0x000000487a487221 */ /* 0x010fcc0000010000 */
[----:B------:R-:W2:Y:S01]  /*14070*/  MUFU.EX2 R129, R156 ;  /* 0x0000009c00817308 */ /* 0x000ea20000000800 */
[----:B------:R-:W-:-:S07]  /*14080*/  FFMA.FTZ R119, R119, R0, -R73 ;  /* 0x0000000077777223 */ /* 0x000fce0000010849 */
[----:B------:R-:W4:Y:S01]  /*14090*/  MUFU.EX2 R127, R127 ;  /* 0x0000007f007f7308 */ /* 0x000f220000000800 */
[----:B0-----:R-:W-:Y:S01]  /*140a0*/  FADD.FTZ R76, R131, R76 ;  /* 0x0000004c834c7221 */ /* 0x001fe20000010000 */
[----:B------:R-:W-:-:S06]  /*140b0*/  FFMA.FTZ R74, R95, R0, -R73 ;  /* 0x000000005f4a7223 */ /* 0x000fcc0000010849 */
[----:B------:R-:W0:Y:S01]  /*140c0*/  MUFU.EX2 R130, R155 ;  /* 0x0000009b00827308 */ /* 0x000e220000000800 */
[----:B------:R-:W-:Y:S01]  /*140d0*/  F2FP.BF16.F32.PACK_AB R18, R133, R132 ;  /* 0x000000848512723e */ /* 0x000fe200000010ff */
[----:B------:R-:W-:Y:S01]  /*140e0*/  FADD.FTZ R95, R123, R72 ;  /* 0x000000487b5f7221 */ /* 0x000fe20000010000 */
[----:B------:R-:W-:-:S05]  /*140f0*/  F2FP.BF16.F32.PACK_AB R17, R116, R113 ;  /* 0x000000717411723e */ /* 0x000fca00000010ff */
[----:B------:R-:W0:Y:S01]  /*14100*/  MUFU.EX2 R115, R115 ;  /* 0x0000007300737308 */ /* 0x000e220000000800 */
[----:B------:R-:W-:Y:S01]  /*14110*/  F2FP.BF16.F32.PACK_AB R19, R121, R120 ;  /* 0x000000787913723e */ /* 0x000fe200000010ff */
[----:B------:R-:W-:Y:S01]  /*14120*/  FFMA.FTZ R106, R106, R0, -R73 ;  /* 0x000000006a6a7223 */ /* 0x000fe20000010849 */
[----:B-1----:R-:W-:-:S05]  /*14130*/  FADD.FTZ R76, R134, R76 ;  /* 0x0000004c864c7221 */ /* 0x002fca0000010000 */
[----:B------:R-:W1:Y:S01]  /*14140*/  MUFU.EX2 R125, R125 ;  /* 0x0000007d007d7308 */ /* 0x000e620000000800 */
[----:B------:R-:W-:Y:S01]  /*14150*/  FFMA.FTZ R75, R83, R0, -R73 ;  /* 0x00000000534b7223 */ /* 0x000fe20000010849 */
[----:B---3--:R-:W-:-:S06]  /*14160*/  FADD.FTZ R83, R126, R95 ;  /* 0x0000005f7e537221 */ /* 0x008fcc0000010000 */
[----:B------:R-:W-:Y:S01]  /*14170*/  MUFU.EX2 R118, R118 ;  /* 0x0000007600767308 */ /* 0x000fe20000000800 */
[----:B------:R3:W-:Y:S01]  /*14180*/  STSM.16.M88.4 [R23+0x25b00], R16 ;  /* 0x025b001017007844 */ /* 0x0007e20000000200 */
[----:B------:R-:W-:Y:S01]  /*14190*/  FFMA.FTZ R107, R107, R0, -R73 ;  /* 0x000000006b6b7223 */ /* 0x000fe20000010849 */
[----:B--2---:R-:W-:-:S05]  /*141a0*/  FADD.FTZ R76, R129, R76 ;  /* 0x0000004c814c7221 */ /* 0x004fca0000010000 */
[----:B------:R-:W2:Y:S01]  /*141b0*/  MUFU.EX2 R128, R154 ;  /* 0x0000009a00807308 */ /* 0x000ea20000000800 */
[----:B----4-:R-:W-:Y:S01]  /*141c0*/  FADD.FTZ R83, R127, R83 ;  /* 0x000000537f537221 */ /* 0x010fe20000010000 */
[----:B------:R-:W-:-:S06]  /*141d0*/  FFMA.FTZ R110, R110, R0, -R73 ;  /* 0x000000006e6e7223 */ /* 0x000fcc0000010849 */
[----:B------:R-:W4:Y:S01]  /*141e0*/  MUFU.EX2 R119, R119 ;  /* 0x0000007700777308 */ /* 0x000f220000000800 */
[----:B0-----:R-:W-:Y:S01]  /*141f0*/  FADD.FTZ R76, R130, R76 ;  /* 0x0000004c824c7221 */ /* 0x001fe20000010000 */
[----:B------:R-:W-:-:S06]  /*14200*/  FADD.FTZ R83, R115, R83 ;  /* 0x0000005373537221 */ /* 0x000fcc0000010000 */
[----:B---3--:R-:W0:Y:S01]  /*14210*/  MUFU.EX2 R18, R153 ;  /* 0x0000009900127308 */ /* 0x008e220000000800 */
[----:B------:R-:W-:-:S07]  /*14220*/  FFMA.FTZ R111, R111, R0, -R73 ;  /* 0x000000006f6f7223 */ /* 0x000fce0000010849 */
[----:B------:R-:W-:Y:S01]  /*14230*/  MUFU.EX2 R106, R106 ;  /* 0x0000006a006a7308 */ /* 0x000fe20000000800 */
[----:B------:R-:W-:Y:S01]  /*14240*/  FFMA.FTZ R95, R80, R0, -R73 ;  /* 0x00000000505f7223 */ /* 0x000fe20000010849 */
[----:B-1----:R-:W-:-:S06]  /*14250*/  FADD.FTZ R76, R125, R76 ;  /* 0x0000004c7d4c7221 */ /* 0x002fcc0000010000 */
[----:B------:R-:W1:Y:S01]  /*14260*/  MUFU.EX2 R19, R152 ;  /* 0x0000009800137308 */ /* 0x000e620000000800 */
[----:B------:R-:W-:-:S07]  /*14270*/  FFMA.FTZ R98, R98, R0, -R73 ;  /* 0x0000000062627223 */ /* 0x000fce0000010849 */
[----:B------:R-:W-:Y:S01]  /*14280*/  MUFU.EX2 R107, R107 ;  /* 0x0000006b006b7308 */ /* 0x000fe20000000800 */
[----:B------:R-:W-:Y:S01]  /*14290*/  FFMA.FTZ R94, R94, R0, -R73 ;  /* 0x000000005e5e7223 */ /* 0x000fe20000010849 */
[----:B--2---:R-:W-:-:S06]  /*142a0*/  FADD.FTZ R76, R128, R76 ;  /* 0x0000004c804c7221 */ /* 0x004fcc0000010000 */
[----:B------:R-:W2:Y:S01]  /*142b0*/  MUFU.EX2 R16, R151 ;  /* 0x0000009700107308 */ /* 0x000ea20000000800 */
[-CC-:B------:R-:W-:Y:S01]  /*142c0*/  FFMA.FTZ R99, R99, R0.reuse, -R73.reuse ;  /* 0x0000000063637223 */ /* 0x180fe20000010849 */
[----:B------:R-:W-:-:S06]  /*142d0*/  FFMA.FTZ R72, R82, R0, -R73 ;  /* 0x0000000052487223 */ /* 0x000fcc0000010849 */
[----:B------:R-:W3:Y:S01]  /*142e0*/  MUFU.EX2 R110, R110 ;  /* 0x0000006e006e7308 */ /* 0x000ee20000000800 */
[----:B------:R-:W-:-:S07]  /*142f0*/  FFMA.FTZ R113, R86, R0, -R73 ;  /* 0x0000000056717223 */ /* 0x000fce0000010849 */
[----:B------:R4:W-:Y:S01]  /*14300*/  MUFU.EX2 R80, R74 ;  /* 0x0000004a00507308 */ /* 0x0009e20000000800 */
[-CC-:B------:R-:W-:Y:S01]  /*14310*/  FFMA.FTZ R102, R102, R0.reuse, -R73.reuse ;  /* 0x0000000066667223 */ /* 0x180fe20000010849 */
[----:B------:R-:W-:Y:S01]  /*14320*/  FFMA.FTZ R103, R103, R0, -R73 ;  /* 0x0000000067677223 */ /* 0x000fe20000010849 */
[----:B----4-:R-:W-:-:S05]  /*14330*/  FADD.FTZ R74, R118, R83 ;  /* 0x00000053764a7221 */ /* 0x010fca0000010000 */
[----:B------:R-:W4:Y:S01]  /*14340*/  MUFU.EX2 R17, R150 ;  /* 0x0000009600117308 */ /* 0x000f220000000800 */
[----:B------:R-:W-:Y:S01]  /*14350*/  FADD.FTZ R74, R119, R74 ;  /* 0x0000004a774a7221 */ /* 0x000fe20000010000 */
[----:B------:R-:W-:-:S06]  /*14360*/  FFMA.FTZ R90, R90, R0, -R73 ;  /* 0x000000005a5a7223 */ /* 0x000fcc0000010849 */
[----:B------:R-:W4:Y:S01]  /*14370*/  MUFU.EX2 R111, R111 ;  /* 0x0000006f006f7308 */ /* 0x000f220000000800 */
[-CC-:B------:R-:W-:Y:S01]  /*14380*/  FFMA.FTZ R91, R91, R0.reuse, -R73.reuse ;  /* 0x000000005b5b7223 */ /* 0x180fe20000010849 */
[-CC-:B------:R-:W-:Y:S01]  /*14390*/  FFMA.FTZ R112, R87, R0.reuse, -R73.reuse ;  /* 0x0000000057707223 */ /* 0x180fe20000010849 */
[----:B0-----:R-:W-:Y:S01]  /*143a0*/  FADD.FTZ R76, R18, R76 ;  /* 0x0000004c124c7221 */ /* 0x001fe20000010000 */
[-CC-:B------:R-:W-:Y:S01]  /*143b0*/  FFMA.FTZ R83, R78, R0.reuse, -R73.reuse ;  /* 0x000000004e537223 */ /* 0x180fe20000010849 */
[----:B------:R-:W-:-:S03]  /*143c0*/  FFMA.FTZ R86, R79, R0, -R73 ;  /* 0x000000004f567223 */ /* 0x000fc60000010849 */
[----:B------:R0:W-:Y:S01]  /*143d0*/  MUFU.EX2 R82, R94 ;  /* 0x0000005e00527308 */ /* 0x0001e20000000800 */
[----:B-1----:R-:W-:-:S07]  /*143e0*/  FADD.FTZ R76, R19, R76 ;  /* 0x0000004c134c7221 */ /* 0x002fce0000010000 */
[----:B------:R-:W1:Y:S01]  /*143f0*/  MUFU.EX2 R98, R98 ;  /* 0x0000006200627308 */ /* 0x000e620000000800 */
[----:B0-----:R-:W-:Y:S01]  /*14400*/  FFMA.FTZ R94, R81, R0, -R73 ;  /* 0x00000000515e7223 */ /* 0x001fe20000010849 */
[----:B------:R-:W-:Y:S01]  /*14410*/  FADD.FTZ R73, R106, R74 ;  /* 0x0000004a6a497221 */ /* 0x000fe20000010000 */
[----:B--2---:R-:W-:-:S03]  /*14420*/  FADD.FTZ R78, R16, R76 ;  /* 0x0000004c104e7221 */ /* 0x004fc60000010000 */
[----:B------:R-:W-:Y:S02]  /*14430*/  FADD.FTZ R73, R107, R73 ;  /* 0x000000496b497221 */ /* 0x000fe40000010000 */
[----:B------:R-:W0:Y:S02]  /*14440*/  MUFU.EX2 R109, R109 ;  /* 0x0000006d006d7308 */ /* 0x000e240000000800 */
[----:B---3--:R-:W-:-:S06]  /*14450*/  FADD.FTZ R116, R110, R73 ;  /* 0x000000496e747221 */ /* 0x008fcc0000010000 */
[----:B------:R-:W2:Y:S01]  /*14460*/  MUFU.EX2 R99, R99 ;  /* 0x0000006300637308 */ /* 0x000ea20000000800 */
[----:B----4-:R-:W-:Y:S01]  /*14470*/  FADD.FTZ R79, R17, R78 ;  /* 0x0000004e114f7221 */ /* 0x010fe20000010000 */
[----:B------:R-:W-:-:S06]  /*14480*/  FADD.FTZ R116, R111, R116 ;  /* 0x000000746f747221 */ /* 0x000fcc0000010000 */
[----:B------:R-:W3:Y:S08]  /*14490*/  MUFU.EX2 R108, R108 ;  /* 0x0000006c006c7308 */ /* 0x000ef00000000800 */
[----:B------:R-:W4:Y:S01]  /*144a0*/  MUFU.EX2 R102, R102 ;  /* 0x0000006600667308 */ /* 0x000f220000000800 */
[----:B------:R-:W-:Y:S01]  /*144b0*/  FADD.FTZ R79, R15, R79 ;  /* 0x0000004f0f4f7221 */ /* 0x000fe20000010000 */
[----:B-1----:R-:W-:-:S06]  /*144c0*/  FADD.FTZ R116, R98, R116 ;  /* 0x0000007462747221 */ /* 0x002fcc0000010000 */
[----:B------:R-:W1:Y:S01]  /*144d0*/  MUFU.EX2 R105, R105 ;  /* 0x0000006900697308 */ /* 0x000e620000000800 */
[----:B------:R-:W-:-:S07]  /*144e0*/  F2FP.BF16.F32.PACK_AB R73, R122, R77 ;  /* 0x0000004d7a49723e */ /* 0x000fce00000010ff */
[----:B------:R-:W-:Y:S01]  /*144f0*/  MUFU.EX2 R103, R103 ;  /* 0x0000006700677308 */ /* 0x000fe20000000800 */
[----:B0-----:R-:W-:Y:S01]  /*14500*/  FADD.FTZ R79, R109, R79 ;  /* 0x0000004f6d4f7221 */ /* 0x001fe20000010000 */
[----:B------:R-:W-:-:S06]  /*14510*/  F2FP.BF16.F32.PACK_AB R77, R115, R127 ;  /* 0x0000007f734d723e */ /* 0x000fcc00000010ff */
[----:B------:R-:W0:Y:S01]  /*14520*/  MUFU.EX2 R104, R104 ;  /* 0x0000006800687308 */ /* 0x000e220000000800 */
[----:B--2---:R-:W-:Y:S01]  /*14530*/  FADD.FTZ R115, R99, R116 ;  /* 0x0000007463737221 */ /* 0x004fe20000010000 */
[----:B------:R-:W-:-:S06]  /*14540*/  F2FP.BF16.F32.PACK_AB R74, R134, R131 ;  /* 0x00000083864a723e */ /* 0x000fcc00000010ff */
[----:B------:R-:W2:Y:S01]  /*14550*/  MUFU.EX2 R90, R90 ;  /* 0x0000005a005a7308 */ /* 0x000ea20000000800 */
[----:B---3--:R-:W-:Y:S01]  /*14560*/  FADD.FTZ R120, R108, R79 ;  /* 0x0000004f6c787221 */ /* 0x008fe20000010000 */
[----:B----4-:R-:W-:-:S06]  /*14570*/  FADD.FTZ R116, R102, R115 ;  /* 0x0000007366747221 */ /* 0x010fcc0000010000 */
[----:B------:R-:W3:Y:S01]  /*14580*/  MUFU.EX2 R101, R101 ;  /* 0x0000006500657308 */ /* 0x000ee20000000800 */
[----:B------:R-:W-:-:S07]  /*14590*/  F2FP.BF16.F32.PACK_AB R79, R119, R118 ;  /* 0x00000076774f723e */ /* 0x000fce00000010ff */
[----:B------:R-:W4:Y:S01]  /*145a0*/  MUFU.EX2 R91, R91 ;  /* 0x0000005b005b7308 */ /* 0x000f220000000800 */
[----:B-1----:R-:W-:-:S07]  /*145b0*/  FADD.FTZ R119, R105, R120 ;  /* 0x0000007869777221 */ /* 0x002fce0000010000 */
[----:B------:R1:W-:Y:S08]  /*145c0*/  MUFU.EX2 R81, R72 ;  /* 0x0000004800517308 */ /* 0x0003f00000000800 */
[----:B------:R0:W-:Y:S01]  /*145d0*/  MUFU.EX2 R87, R75 ;  /* 0x0000004b00577308 */ /* 0x0001e20000000800 */
[----:B-1----:R-:W-:-:S07]  /*145e0*/  F2FP.BF16.F32.PACK_AB R72, R136, R135 ;  /* 0x000000878848723e */ /* 0x002fce00000010ff */
[----:B------:R-:W1:Y:S01]  /*145f0*/  MUFU.EX2 R100, R100 ;  /* 0x0000006400647308 */ /* 0x000e620000000800 */
[----:B0-----:R-:W-:-:S05]  /*14600*/  F2FP.BF16.F32.PACK_AB R75, R126, R123 ;  /* 0x0000007b7e4b723e */ /* 0x001fca00000010ff */
[----:B------:R0:W-:Y:S02]  /*14610*/  STSM.16.M88.4 [R23+0x27300], R72 ;  /* 0x0273004817007844 */ /* 0x0001e40000000200 */
[----:B------:R-:W1:Y:S01]  /*14620*/  MUFU.EX2 R97, R97 ;  /* 0x0000006100617308 */ /* 0x000e620000000800 */
[----:B------:R-:W-:-:S07]  /*14630*/  FADD.FTZ R118, R104, R119 ;  /* 0x0000007768767221 */ /* 0x000fce0000010000 */
[----:B------:R-:W1:Y:S01]  /*14640*/  MUFU.EX2 R96, R96 ;  /* 0x0000006000607308 */ /* 0x000e620000000800 */
[----:B0-----:R-:W-:Y:S01]  /*14650*/  F2FP.BF16.F32.PACK_AB R74, R17, R16 ;  /* 0x00000010114a723e */ /* 0x001fe200000010ff */
[----:B------:R-:W-:-:S06]  /*14660*/  FADD.FTZ R17, R103, R116 ;  /* 0x0000007467117221 */ /* 0x000fcc0000010000 */
[----:B------:R-:W0:Y:S01]  /*14670*/  MUFU.EX2 R93, R93 ;  /* 0x0000005d005d7308 */ /* 0x000e220000000800 */
[----:B------:R-:W-:Y:S01]  /*14680*/  F2FP.BF16.F32.PACK_AB R72, R19, R18 ;  /* 0x000000121348723e */ /* 0x000fe200000010ff */
[----:B--2---:R-:W-:Y:S01]  /*14690*/  FADD.FTZ R116, R90, R17 ;  /* 0x000000115a747221 */ /* 0x004fe20000010000 */
[----:B---3--:R-:W-:Y:S01]  /*146a0*/  FADD.FTZ R19, R101, R118 ;  /* 0x0000007665137221 */ /* 0x008fe20000010000 */
[----:B------:R-:W-:Y:S02]  /*146b0*/  F2FP.BF16.F32.PACK_AB R16, R109, R15 ;  /* 0x0000000f6d10723e */ /* 0x000fe400000010ff */
[----:B----4-:R-:W-:Y:S02]  /*146c0*/  FADD.FTZ R15, R91, R116 ;  /* 0x000000745b0f7221 */ /* 0x010fe40000010000 */
[----:B------:R-:W2:Y:S01]  /*146d0*/  MUFU.EX2 R92, R92 ;  /* 0x0000005c005c7308 */ /* 0x000ea20000000800 */
[----:B------:R-:W-:Y:S01]  /*146e0*/  F2FP.BF16.F32.PACK_AB R76, R130, R129 ;  /* 0x00000081824c723e */ /* 0x000fe200000010ff */
[----:B-1----:R-:W-:Y:S01]  /*146f0*/  FADD.FTZ R118, R100, R19 ;  /* 0x0000001364767221 */ /* 0x002fe20000010000 */
[----:B------:R-:W-:Y:S01]  /*14700*/  F2FP.BF16.F32.PACK_AB R78, R128, R125 ;  /* 0x0000007d804e723e */ /* 0x000fe200000010ff */
[----:B------:R-:W-:-:S04]  /*14710*/  FADD.FTZ R15, R82, R15 ;  /* 0x0000000f520f7221 */ /* 0x000fc80000010000 */
[----:B------:R-:W1:Y:S01]  /*14720*/  MUFU.EX2 R113, R113 ;  /* 0x0000007100717308 */ /* 0x000e620000000800 */
[----:B------:R3:W-:Y:S01]  /*14730*/  STSM.16.M88.4 [R23+0x28b00], R76 ;  /* 0x028b004c17007844 */ /* 0x0007e20000000200 */
[----:B------:R-:W-:-:S06]  /*14740*/  FADD.FTZ R17, R97, R118 ;  /* 0x0000007661117221 */ /* 0x000fcc0000010000 */
[----:B------:R-:W4:Y:S08]  /*14750*/  MUFU.EX2 R89, R89 ;  /* 0x0000005900597308 */ /* 0x000f300000000800 */
[----:B------:R-:W4:Y:S01]  /*14760*/  MUFU.EX2 R112, R112 ;  /* 0x0000007000707308 */ /* 0x000f220000000800 */
[----:B---3--:R-:W-:Y:S01]  /*14770*/  FADD.FTZ R76, R80, R15 ;  /* 0x0000000f504c7221 */ /* 0x008fe20000010000 */
[----:B------:R-:W-:-:S03]  /*14780*/  FADD.FTZ R78, R96, R17 ;  /* 0x00000011604e7221 */ /* 0x000fc60000010000 */
[----:B------:R-:W-:-:S03]  /*14790*/  FADD.FTZ R76, R81, R76 ;  /* 0x0000004c514c7221 */ /* 0x000fc60000010000 */
[----:B------:R-:W3:Y:S01]  /*147a0*/  MUFU.EX2 R88, R88 ;  /* 0x0000005800587308 */ /* 0x000ee20000000800 */
[----:B0-----:R-:W-:Y:S01]  /*147b0*/  FADD.FTZ R15, R93, R78 ;  /* 0x0000004e5d0f7221 */ /* 0x001fe20000010000 */
[----:B------:R-:W-:-:S06]  /*147c0*/  FADD.FTZ R76, R87, R76 ;  /* 0x0000004c574c7221 */ /* 0x000fcc0000010000 */
[----:B------:R-:W0:Y:S01]  /*147d0*/  MUFU.EX2 R95, R95 ;  /* 0x0000005f005f7308 */ /* 0x000e220000000800 */
[----:B------:R-:W-:Y:S01]  /*147e0*/  F2FP.BF16.F32.PACK_AB R73, R107, R106 ;  /* 0x0000006a6b49723e */ /* 0x000fe200000010ff */
[----:B--2---:R-:W-:Y:S01]  /*147f0*/  FADD.FTZ R78, R92, R15 ;  /* 0x0000000f5c4e7221 */ /* 0x004fe20000010000 */
[----:B------:R-:W-:-:S05]  /*14800*/  F2FP.BF16.F32.PACK_AB R75, R111, R110 ;  /* 0x0000006e6f4b723e */ /* 0x000fca00000010ff */
[----:B------:R-:W2:Y:S01]  /*14810*/  MUFU.EX2 R94, R94 ;  /* 0x0000005e005e7308 */ /* 0x000ea20000000800 */
[----:B-1----:R-:W-:Y:S01]  /*14820*/  FADD.FTZ R15, R113, R76 ;  /* 0x0000004c710f7221 */ /* 0x002fe20000010000 */
[----:B------:R1:W-:Y:S01]  /*14830*/  STSM.16.M88.4 [R23+0x2a300], R72 ;  /* 0x02a3004817007844 */ /* 0x0003e20000000200 */
[----:B----4-:R-:W-:-:S05]  /*14840*/  FADD.FTZ R77, R89, R78 ;  /* 0x0000004e594d7221 */ /* 0x010fca0000010000 */
[----:B------:R-:W4:Y:S01]  /*14850*/  MUFU.EX2 R83, R83 ;  /* 0x0000005300537308 */ /* 0x000f220000000800 */
[----:B------:R-:W-:-:S07]  /*14860*/  F2FP.BF16.F32.PACK_AB R18, R105, R108 ;  /* 0x0000006c6912723e */ /* 0x000fce00000010ff */
[----:B------:R-:W4:Y:S01]  /*14870*/  MUFU.EX2 R86, R86 ;  /* 0x0000005600567308 */ /* 0x000f220000000800 */
[----:B------:R-:W-:Y:S01]  /*14880*/  F2FP.BF16.F32.PACK_AB R17, R99, R98 ;  /* 0x000000626311723e */ /* 0x000fe200000010ff */
[----:B-1----:R-:W-:Y:S01]  /*14890*/  FADD.FTZ R72, R112, R15 ;  /* 0x0000000f70487221 */ /* 0x002fe20000010000 */
[----:B------:R-:W-:Y:S01]  /*148a0*/  F2FP.BF16.F32.PACK_AB R19, R103, R102 ;  /* 0x000000666713723e */ /* 0x000fe200000010ff */
[----:B---3--:R-:W-:Y:S02]  /*148b0*/  FADD.FTZ R76, R88, R77 ;  /* 0x0000004d584c7221 */ /* 0x008fe40000010000 */
[----:B0-----:R-:W-:Y:S02]  /*148c0*/  FADD.FTZ R15, R95, R72 ;  /* 0x000000485f0f7221 */ /* 0x001fe40000010000 */
[----:B------:R0:W-:Y:S01]  /*148d0*/  STSM.16.M88.4 [R23+0x2bb00], R16 ;  /* 0x02bb001017007844 */ /* 0x0001e20000000200 */
[----:B------:R-:W-:Y:S02]  /*148e0*/  F2FP.BF16.F32.PACK_AB R104, R101, R104 ;  /* 0x000000686568723e */ /* 0x000fe400000010ff */
[----:B------:R-:W-:-:S02]  /*148f0*/  F2FP.BF16.F32.PACK_AB R106, R97, R100 ;  /* 0x00000064616a723e */ /* 0x000fc400000010ff */
[----:B------:R-:W-:Y:S02]  /*14900*/  F2FP.BF16.F32.PACK_AB R105, R91, R90 ;  /* 0x0000005a5b69723e */ /* 0x000fe400000010ff */
[----:B------:R-:W-:Y:S02]  /*14910*/  F2FP.BF16.F32.PACK_AB R107, R80, R82 ;  /* 0x00000052506b723e */ /* 0x000fe400000010ff */
[----:B------:R-:W-:Y:S02]  /*14920*/  F2FP.BF16.F32.PACK_AB R96, R93, R96 ;  /* 0x000000605d60723e */ /* 0x000fe400000010ff */
[----:B------:R-:W-:Y:S02]  /*14930*/  F2FP.BF16.F32.PACK_AB R98, R89, R92 ;  /* 0x0000005c5962723e */ /* 0x000fe400000010ff */
[----:B------:R-:W-:Y:S01]  /*14940*/  F2FP.BF16.F32.PACK_AB R97, R87, R81 ;  /* 0x000000515761723e */ /* 0x000fe200000010ff */
[----:B0-----:R-:W-:Y:S01]  /*14950*/  FADD.FTZ R17, R117, R76 ;  /* 0x0000004c75117221 */ /* 0x001fe20000010000 */
[----:B--2---:R-:W-:Y:S01]  /*14960*/  FADD.FTZ R16, R94, R15 ;  /* 0x0000000f5e107221 */ /* 0x004fe20000010000 */
[----:B------:R-:W-:-:S02]  /*14970*/  F2FP.BF16.F32.PACK_AB R99, R112, R113 ;  /* 0x000000717063723e */ /* 0x000fc400000010ff */
[----:B------:R-:W-:Y:S01]  /*14980*/  F2FP.BF16.F32.PACK_AB R90, R85, R84 ;  /* 0x00000054555a723e */ /* 0x000fe200000010ff */
[----:B------:R-:W-:Y:S01]  /*14990*/  FADD.FTZ R84, R84, R17 ;  /* 0x0000001154547221 */ /* 0x000fe20000010000 */
[----:B------:R-:W-:Y:S01]  /*149a0*/  F2FP.BF16.F32.PACK_AB R88, R117, R88 ;  /* 0x000000587558723e */ /* 0x000fe200000010ff */
[----:B----4-:R-:W-:Y:S01]  /*149b0*/  FADD.FTZ R16, R83, R16 ;  /* 0x0000001053107221 */ /* 0x010fe20000010000 */
[----:B------:R-:W-:Y:S02]  /*149c0*/  F2FP.BF16.F32.PACK_AB R89, R94, R95 ;  /* 0x0000005f5e59723e */ /* 0x000fe400000010ff */
[C---:B------:R-:W-:Y:S01]  /*149d0*/  F2FP.BF16.F32.PACK_AB R91, R86.reuse, R83 ;  /* 0x00000053565b723e */ /* 0x040fe200000010ff */
[----:B------:R-:W-:Y:S01]  /*149e0*/  STSM.16.M88.4 [R23+0x2d300], R104 ;  /* 0x02d3006817007844 */ /* 0x000fe20000000200 */
[----:B------:R-:W-:Y:S01]  /*149f0*/  FADD.FTZ R17, R85, R84 ;  /* 0x0000005455117221 */ /* 0x000fe20000010000 */
[----:B------:R-:W-:Y:S02]  /*14a00*/  FADD.FTZ R15, R86, R16 ;  /* 0x00000010560f7221 */ /* 0x000fe40000010000 */
[----:B------:R-:W-:Y:S04]  /*14a10*/  STSM.16.M88.4 [R23+0x2eb00], R96 ;  /* 0x02eb006017007844 */ /* 0x000fe80000000200 */
[----:B------:R-:W-:Y:S01]  /*14a20*/  STSM.16.M88.4 [R23+0x30300], R88 ;  /* 0x0303005817007844 */ /* 0x000fe20000000200 */
[----:B------:R-:W-:Y:S01]  /*14a30*/  @!PT LDS RZ, [RZ] ;  /* 0x00000000fffff984 */ /* 0x000fe20000000800 */
[----:B------:R-:W-:Y:S01]  /*14a40*/  @!PT LDS RZ, [RZ] ;  /* 0x00000000fffff984 */ /* 0x000fe20000000800 */
[----:B------:R-:W-:Y:S01]  /*14a50*/  @!PT LDS RZ, [RZ] ;  /* 0x00000000fffff984 */ /* 0x000fe20000000800 */
[----:B------:R-:W-:Y:S01]  /*14a60*/  @!PT LDS RZ, [RZ] ;  /* 0x00000000fffff984 */ /* 0x000fe20000000800 */
[----:B------:R0:W-:Y:S06]  /*14a70*/  MEMBAR.ALL.CTA ;  /* 0x0000000000007992 */ /* 0x0001ec0000008000 */
[----:B0-----:R-:W0:Y:S04]  /*14a80*/  FENCE.VIEW.ASYNC.S ;  /* 0x00000000000073c6 */ /* 0x001e280000000000 */
[----:B------:R-:W-:Y:S04]  /*14a90*/  STL [R1+0x18], R17 ;  /* 0x0000181101007387 */ /* 0x000fe80000100800 */
[----:B------:R1:W-:Y:S04]  /*14aa0*/  STL [R1+0x1c], R15 ;  /* 0x00001c0f01007387 */ /* 0x0003e80000100800 */
[----:B------:R2:W5:Y:S04]  /*14ab0*/  LDL R16, [R1+0x20] ;  /* 0x0000200001107983 */ /* 0x0005680000100800 */
[----:B------:R2:W-:Y:S04]  /*14ac0*/  STL [R1+0xc], R14 ;  /* 0x00000c0e01007387 */ /* 0x0005e80000100800 */
[----:B------:R2:W-:Y:S01]  /*14ad0*/  STL [R1+0x14], R20 ;  /* 0x0000141401007387 */ /* 0x0005e20000100800 */
[----:B------:R-:W-:Y:S01]  /*14ae0*/  ISETP.GT.AND P2, PT, R149, R137, PT ;  /* 0x000000899500720c */ /* 0x000fe20003f44270 */
        /* <DEDUP_REMOVED lines=49> */
[----:B-1----:R-:W-:Y:S01]  /*14e00*/  IMAD.MOV.U32 R15, RZ, RZ, R146 ;  /* 0x000000ffff0f7224 */ /* 0x002fe200078e0092 */
[----:B0-----:R-:W-:Y:S01]  /*14e10*/  NOP ;  /* 0x0000000000007918 */ /* 0x001fe20000000000 */
[----:B--2---:R-:W-:Y:S05]  /*14e20*/  @P2 BRA `(.L_x_1978) ;  /* 0xffffffac00802947 */ /* 0x004fea000383ffff */
[----:B------:R-:W-:-:S07]  /*14e30*/  IMAD.MOV.U32 R15, RZ, RZ, R149 ;  /* 0x000000ffff0f7224 */ /* 0x000fce00078e0095 */
.L_x_1967:
[----:B------:R-:W-:-:S13]  /*14e40*/  ISETP.GE.AND P2, PT, R15, RZ, PT ;  /* 0x000000ff0f00720c */ /* 0x000fda0003f46270 */
[----:B------:R-:W-:Y:S05]  /*14e50*/  @!P2 BRA `(.L_x_1979) ;  /* 0x0000004400d0a947 */ /* 0x000fea0003800000 */
[----:B------:R0:W-:Y:S01]  /*14e60*/  STL [R1+0x10], R20 ;  /* 0x0000101401007387 */ /* 0x0001e20000100800 */
[----:B------:R-:W-:-:S03]  /*14e70*/  IMAD.MOV.U32 R18, RZ, RZ, R14 ;  /* 0x000000ffff127224 */ /* 0x000fc600078e000e */
[----:B------:R0:W5:Y:S01]  /*14e80*/  LDL.LU R149, [R1+0x20] ;  /* 0x0000200001957983 */ /* 0x0001620000300800 */
[----:B------:R-:W-:-:S07]  /*14e90*/  IMAD.MOV.U32 R19, RZ, RZ, R146 ;  /* 0x000000ffff137224 */ /* 0x000fce00078e0092 */
.L_x_1990:
[----:B------:R-:W2:Y:S01]  /*14ea0*/  LDL R14, [R1+0x34] ;  /* 0x00003400010e7983 */ /* 0x000ea20000100800 */
[----:B------:R-:W-:Y:S01]  /*14eb0*/  VIADD R146, R19, 0x1 ;  /* 0x0000000113927836 */ /* 0x000fe20000000000 */
[----:B------:R-:W-:Y:S05]  /*14ec0*/  YIELD ;  /* 0x0000000000007946 */ /* 0x000fea0003800000 */
[----:B------:R-:W-:-:S04]  /*14ed0*/  ISETP.NE.AND P3, PT, R146, 0x2, PT ;  /* 0x000000029200780c */ /* 0x000fc80003f65270 */
[----:B------:R-:W-:Y:S02]  /*14ee0*/  SEL R0, RZ, 0x1, P3 ;  /* 0x00000001ff007807 */ /* 0x000fe40001800000 */
[----:B------:R-:W-:Y:S02]  /*14ef0*/  SEL R146, R146, RZ, P3 ;  /* 0x000000ff92927207 */ /* 0x000fe40001800000 */
[----:B--2---:R-:W-:Y:S02]  /*14f00*/  ISETP.NE.AND P2, PT, R14, RZ, PT ;  /* 0x000000ff0e00720c */ /* 0x004fe40003f45270 */
[----:B-----5:R-:W-:-:S05]  /*14f10*/  LOP3.LUT R14, R149, R0, RZ, 0x3c, !PT ;  /* 0x00000000950e7212 */ /* 0x020fca00078e3cff */
[----:B------:R1:W-:Y:S06]  /*14f20*/  STL [R1+0x20], R14 ;  /* 0x0000200e01007387 */ /* 0x0003ec0000100800 */
[----:B------:R-:W-:Y:S05]  /*14f30*/  @P2 BRA `(.L_x_1980) ;  /* 0x0000000000302947 */ /* 0x000fea0003800000 */
[----:B------:R-:W-:Y:S05]  /*14f40*/  @!P0 BRA `(.L_x_1981) ;  /* 0x0000000000048947 */ /* 0x000fea0003800000 */
[----:B------:R-:W-:Y:S01]  /*14f50*/  BPT.TRAP 0x1 ;  /* 0x000000040000795c */ /* 0x000fe20000300000 */
.L_x_1981:
[----:B------:R-:W-:Y:S01]  /*14f60*/  IMAD R0, R146, 0x8, R22 ;  /* 0x0000000892007824 */ /* 0x000fe200078e0216 */
[----:B------:R-:W-:-:S04]  /*14f70*/  SHF.L.U32 R17, R14, 0x1f, RZ ;  /* 0x0000001f0e117819 */ /* 0x000fc800000006ff */
[----:B------:R2:W3:Y:S01]  /*14f80*/  SYNCS.PHASECHK.TRANS64.TRYWAIT P3, [R0+URZ+0x31c30], R17 ;  /* 0x031c3011000075a7 */ /* 0x0004e2000806017f */
[----:B------:R-:W-:Y:S05]  /*14f90*/  @!P0 BRA `(.L_x_1982) ;  /* 0x0000000000048947 */ /* 0x000fea0003800000 */
[----:B------:R-:W-:Y:S01]  /*14fa0*/  BPT.TRAP 0x1 ;  /* 0x000000040000795c */ /* 0x000fe20000300000 */
.L_x_1982:
[----:B------:R-:W-:Y:S04]  /*14fb0*/  BSSY B0, `(.L_x_1980) ;  /* 0x0000004000007945 */ /* 0x000fe80003800000 */
[----:B---3--:R-:W-:Y:S05]  /*14fc0*/  @P3 BRA `(.L_x_1983) ;  /* 0x0000000000083947 */ /* 0x008fea0003800000 */
[----:B------:R-:W3:Y:S02]  /*14fd0*/  SYNCS.PHASECHK.TRANS64.TRYWAIT P3, [R0+URZ+0x31c30], R17 ;  /* 0x031c3011000075a7 */ /* 0x000ee4000806017f */
[----:B---3--:R-:W-:Y:S05]  /*14fe0*/  @!P3 BRA `(.L_x_1984) ;  /* 0x000000cc00b8b947 */ /* 0x008fea0003800000 */
.L_x_1983:
[----:B------:R-:W-:Y:S05]  /*14ff0*/  BSYNC B0 ;  /* 0x0000000000007941 */ /* 0x000fea0003800000 */
.L_x_1980:
[----:B-1----:R-:W4:Y:S01]  /*15000*/  LDL R14, [R1+0x38] ;  /* 0x00003800010e7983 */ /* 0x002f220000100800 */
[----:B------:R-:W-:Y:S05]  /*15010*/  WARPSYNC.ALL ;  /* 0x0000000000007948 */ /* 0x000fea0003800000 */
[----:B--23--:R-:W1:Y:S01]  /*15020*/  S2R R0, SR_TID.X ;  /* 0x0000000000007919 */ /* 0x00ce620000002100 */
        /* <DEDUP_REMOVED lines=8> */
[----:B------:R-:W-:Y:S01]  /*150b0*/  STL [R1+0xa0], R27 ;  /* 0x0000a01b01007387 */ /* 0x000fe20000100800 */
[----:B------:R-:W-:Y:S01]  /*150c0*/  R2UR UR48, R2 ;  /* 0x00000000023072ca */ /* 0x000fe200000e0000 */
[----:B------:R-:W-:Y:S01]  /*150d0*/  IMAD.MOV.U32 R77, RZ, RZ, -0x7fffffe0 ;  /* 0x80000020ff4d7424 */ /* 0x000fe200078e00ff */
[----:B------:R-:W-:Y:S01]  /*150e0*/  R2UR UR49, R3 ;  /* 0x00000000033172ca */ /* 0x000fe200000e0000 */
[----:B------:R-:W-:Y:S01]  /*150f0*/  STL [R1+0x9c], R26 ;  /* 0x00009c1a01007387 */ /* 0x000fe20000100800 */
[----:B------:R-:W-:-:S02]  /*15100*/  R2UR UR55, R73 ;  /* 0x00000000493772ca */ /* 0x000fc400000e0000 */
[C---:B------:R-:W-:Y:S01]  /*15110*/  R2UR UR52, R2.reuse ;  /* 0x00000000023472ca */ /* 0x040fe200000e0000 */
[----:B------:R-:W-:Y:S01]  /*15120*/  STL [R1+0x98], R25 ;  /* 0x0000981901007387 */ /* 0x000fe20000100800 */
[----:B------:R-:W-:Y:S02]  /*15130*/  R2UR UR53, R3 ;  /* 0x00000000033572ca */ /* 0x000fe400000e0000 */
        /* <DEDUP_REMOVED lines=9> */
[----:B-1----:R-:W-:Y:S01]  /*151d0*/  SHF.R.U32.HI R0, RZ, 0x7, R0 ;  /* 0x00000007ff007819 */ /* 0x002fe20000011600 */
[----:B------:R1:W-:Y:S01]  /*151e0*/  STL [R1+0x88], R19 ;  /* 0x0000881301007387 */ /* 0x0003e20000100800 */
[C---:B------:R-:W-:Y:S02]  /*151f0*/  R2UR UR9, R75.reuse ;  /* 0x000000004b0972ca */ /* 0x040fe400000e0000 */
[C---:B------:R-:W-:Y:S01]  /*15200*/  R2UR UR37, R75.reuse ;  /* 0x000000004b2572ca */ /* 0x040fe200000e0000 */
[----:B------:R-:W-:Y:S01]  /*15210*/  VIADD R0, R0, 0x8 ;  /* 0x0000000800007836 */ /* 0x000fe20000000000 */
[----:B------:R-:W-:Y:S01]  /*15220*/  R2UR UR57, R75 ;  /* 0x000000004b3972ca */ /* 0x000fe200000e0000 */
[----:B------:R-:W-:Y:S01]  /*15230*/  IMAD.MOV.U32 R75, RZ, RZ, -0x7fffffe0 ;  /* 0x80000020ff4b7424 */ /* 0x000fe200078e00ff */
[C---:B------:R-:W-:Y:S01]  /*15240*/  R2UR UR11, R73.reuse ;  /* 0x00000000490b72ca */ /* 0x040fe200000e0000 */
[----:B------:R1:W-:Y:S01]  /*15250*/  STL [R1+0x84], R18 ;  /* 0x0000841201007387 */ /* 0x0003e20000100800 */
[----:B------:R-:W-:-:S02]  /*15260*/  R2UR UR27, R73 ;  /* 0x00000000491b72ca */ /* 0x000fc400000e0000 */
[C---:B------:R-:W-:Y:S01]  /*15270*/  R2UR UR39, R73.reuse ;  /* 0x00000000492772ca */ /* 0x040fe200000e0000 */
[----:B------:R1:W-:Y:S01]  /*15280*/  BAR.SYNC.DEFER_BLOCKING R0, 0x100 ;  /* 0x000400000000751d */ /* 0x0003e20000010000 */
[----:B------:R-:W-:Y:S01]  /*15290*/  R2UR UR29, R73 ;  /* 0x00000000491d72ca */ /* 0x000fe200000e0000 */
[----:B------:R-:W-:Y:S01]  /*152a0*/  IMAD.U32 R73, RZ, RZ, UR5 ;  /* 0x00000005ff497e24 */ /* 0x000fe2000f8e00ff */
[C---:B------:R-:W-:Y:S02]  /*152b0*/  R2UR UR5, R21.reuse ;  /* 0x00000000150572ca */ /* 0x040fe400000e0000 */
[C---:B------:R-:W-:Y:S02]  /*152c0*/  R2UR UR7, R21.reuse ;  /* 0x00000000150772ca */ /* 0x040fe400000e0000 */
[C---:B------:R-:W-:Y:S01]  /*152d0*/  R2UR UR23, R21.reuse ;  /* 0x00000000151772ca */ /* 0x040fe200000e0000 */
[----:B------:R1:W-:Y:S01]  /*152e0*/  STL [R1+0x80], R15 ;  /* 0x0000800f01007387 */ /* 0x0003e20000100800 */
[----:B------:R-:W-:-:S02]  /*152f0*/  R2UR UR31, R21 ;  /* 0x00000000151f72ca */ /* 0x000fc400000e0000 */
[C---:B------:R-:W-:Y:S02]  /*15300*/  R2UR UR25, R21.reuse ;  /* 0x00000000151972ca */ /* 0x040fe400000e0000 */
[C---:B------:R-:W-:Y:S02]  /*15310*/  R2UR UR21, R21.reuse ;  /* 0x00000000151572ca */ /* 0x040fe400000e0000 */
[----:B------:R-:W-:Y:S02]  /*15320*/  R2UR UR41, R21 ;  /* 0x00000000152972ca */ /* 0x000fe400000e0000 */
[----:B------:R-:W-:Y:S02]  /*15330*/  R2UR UR16, R2 ;  /* 0x00000000021072ca */ /* 0x000fe400000e0000 */
[----:B------:R-:W-:Y:S02]  /*15340*/  R2UR UR17, R3 ;  /* 0x00000000031172ca */ /* 0x000fe400000e0000 */
[----:B------:R-:W-:-:S02]  /*15350*/  R2UR UR33, R77 ;  /* 0x000000004d2172ca */ /* 0x000fc400000e0000 */
[----:B------:R-:W-:Y:S01]  /*15360*/  R2UR UR43, R77 ;  /* 0x000000004d2b72ca */ /* 0x000fe200000e0000 */
[----:B------:R-:W-:-:S12]  /*15370*/  WARPGROUP.ARRIVE ;  /* 0x00000000000079c5 */ /* 0x000fd80000000000 */
[----:B--2---:R-:W-:Y:S01]  /*15380*/  MOV R24, UR43 ;  /* 0x0000002b00187c02 */ /* 0x004fe20008000f00 */
[----:B------:R-:W-:Y:S01]  /*15390*/  UMOV UR43, UR33 ;  /* 0x00000021002b7c82 */ /* 0x000fe20008000000 */
[----:B------:R-:W-:Y:S01]  /*153a0*/  R2UR UR33, R13 ;  /* 0x000000000d2172ca */ /* 0x000fe200000e0000 */
[----:B----4-:R-:W-:-:S04]  /*153b0*/  IMAD R16, R146, 0x6c0, R14 ;  /* 0x000006c092107824 */ /* 0x010fc800078e020e */
[C---:B0-----:R-:W-:Y:S01]  /*153c0*/  VIADD R20, R16.reuse, 0x40 ;  /* 0x0000004010147836 */ /* 0x041fe20000000000 */
        /* <DEDUP_REMOVED lines=13> */
[----:B------:R-:W-:Y:S01]  /*154a0*/  R2UR UR18, R74 ;  /* 0x000000004a1272ca */ /* 0x000fe200000e0000 */
[----:B------:R-:W-:Y:S01]  /*154b0*/  VIADD R74, R16, 0x42 ;  /* 0x00000042104a7836 */ /* 0x000fe20000000000 */
[----:B------:R-:W-:Y:S01]  /*154c0*/  R2UR UR22, R20 ;  /* 0x00000000141672ca */ /* 0x000fe200000e0000 */
[C---:B------:R-:W-:Y:S01]  /*154d0*/  VIADD R20, R16.reuse, 0x2 ;  /* 0x0000000210147836 */ /* 0x040fe20000000000 */
        /* <DEDUP_REMOVED lines=22> */
[----:B---3--:R-:W-:Y:S01]  /*15640*/  MOV R22, UR47 ;  /* 0x0000002f00167c02 */ /* 0x008fe20008000f00 */
[----:B------:R-:W-:Y:S01]  /*15650*/  IMAD.U32 R72, RZ, RZ, UR4 ;  /* 0x00000004ff487e24 */ /* 0x000fe2000f8e00ff */
[----:B------:R-:W-:Y:S01]  /*15660*/  R2UR UR4, R20 ;  /* 0x00000000140472ca */ /* 0x000fe200000e0000 */
[----:B------:R-:W-:Y:S01]  /*15670*/  VIADD R20, R16, 0x2c0 ;  /* 0x000002c010147836 */ /* 0x000fe20000000000 */
[----:B------:R-:W-:Y:S01]  /*15680*/  R2UR UR56, R74 ;  /* 0x000000004a3872ca */ /* 0x000fe200000e0000 */
[C---:B------:R-:W-:Y:S01]  /*15690*/  VIADD R74, R16.reuse, 0x3c0 ;  /* 0x000003c0104a7836 */ /* 0x040fe20000000000 */
[----:B------:R-:W-:Y:S01]  /*156a0*/  UMOV UR47, UR37 ;  /* 0x00000025002f7c82 */ /* 0x000fe20008000000 */
[----:B------:R-:W-:Y:S01]  /*156b0*/  VIADD R76, R16, 0x240 ;  /* 0x00000240104c7836 */ /* 0x000fe20000000000 */
[----:B------:R-:W-:Y:S01]  /*156c0*/  R2UR UR40, R20 ;  /* 0x00000000142872ca */ /* 0x000fe200000e0000 */
[----:B------:R-:W-:Y:S01]  /*156d0*/  VIADD R20, R16, 0x380 ;  /* 0x0000038010147836 */ /* 0x000fe20000000000 */
[----:B------:R-:W-:-:S02]  /*156e0*/  R2UR UR37, R13 ;  /* 0x000000000d2572ca */ /* 0x000fc400000e0000 */
[----:B------:R-:W-:Y:S01]  /*156f0*/  R2UR UR32, R76 ;  /* 0x000000004c2072ca */ /* 0x000fe200000e0000 */
[----:B------:R-:W-:Y:S01]  /*15700*/  VIADD R76, R16, 0x340 ;  /* 0x00000340104c7836 */ /* 0x000fe20000000000 */
[----:B------:R-:W-:Y:S01]  /*15710*/  R2UR UR46, R20 ;  /* 0x00000000142e72ca */ /* 0x000fe200000e0000 */
[----:B------:R-:W-:-:S03]  /*15720*/  VIADD R20, R16, 0x400 ;  /* 0x0000040010147836 */ /* 0x000fc60000000000 */
[----:B------:R-:W-:Y:S01]  /*15730*/  R2UR UR42, R76 ;  /* 0x000000004c2a72ca */ /* 0x000fe200000e0000 */
[----:B------:R-:W-:Y:S02]  /*15740*/  WARPGROUP.DEPBAR.LE gsb0, 0x0 ;  /* 0x00008000000079c5 */ /* 0x000fe40000010000 */
[----:B------:R-:W-:-:S06]  /*15750*/  WARPGROUP.ARRIVE ;  /* 0x00000000000079c5 */ /* 0x000fcc0000000000 */
[----:B-1----:R-:W-:Y:S01]  /*15760*/  MOV R19, UR46 ;  /* 0x0000002e00137c02 */ /* 0x002fe20008000f00 */
[----:B------:R-:W-:Y:S01]  /*15770*/  UMOV UR46, UR36 ;  /* 0x00000024002e7c82 */ /* 0x000fe20008000000 */
[----:B------:R-:W-:Y:S02]  /*15780*/  R2UR UR36, R12 ;  /* 0x000000000c2472ca */ /* 0x000fe400000e0000 */
[----:B------:R-:W-:Y:S01]  /*15790*/  MOV R23, UR42 ;  /* 0x0000002a00177c02 */ /* 0x000fe20008000f00 */
[----:B------:R-:W-:Y:S01]  /*157a0*/  HGMMA.64x16x16.F32.BF16 R128, gdesc[UR48], RZ, !UPT, gsb0 ;  /* 0x00200000308079f0 */ /* 0x000fe2000c0018ff */
[----:B------:R-:W-:Y:S01]  /*157b0*/  R2UR UR50, R74 ;  /* 0x000000004a3272ca */ /* 0x000fe200000e0000 */
[----:B------:R-:W-:Y:S01]  /*157c0*/  VIADD R74, R16, 0x440 ;  /* 0x00000440104a7836 */ /* 0x000fe20000000000 */
[----:B------:R-:W-:Y:S01]  /*157d0*/  R2UR UR51, R75 ;  /* 0x000000004b3372ca */ /* 0x000fe200000e0000 */
[----:B------:R-:W-:Y:S01]  /*157e0*/  IMAD.MOV.U32 R75, RZ, RZ, -0x7fffffe0 ;  /* 0x80000020ff4b7424 */ /* 0x000fe200078e00ff */
[----:B------:R-:W-:Y:S01]  /*157f0*/  UMOV UR42, UR32 ;  /* 0x00000020002a7c82 */ /* 0x000fe20008000000 */
[----:B------:R-:W-:-:S02]  /*15800*/  R2UR UR32, R12 ;  /* 0x000000000c2072ca */ /* 0x000fc400000e0000 */
[----:B------:R-:W-:Y:S01]  /*15810*/  R2UR UR58, R74 ;  /* 0x000000004a3a72ca */ /* 0x000fe200000e0000 */
[----:B------:R-:W-:Y:S01]  /*15820*/  VIADD R74, R16, 0x282 ;  /* 0x00000282104a7836 */ /* 0x000fe20000000000 */
[----:B------:R-:W-:Y:S01]  /*15830*/  R2UR UR59, R75 ;  /* 0x000000004b3b72ca */ /* 0x000fe200000e0000 */
[----:B------:R-:W-:Y:S01]  /*15840*/  IMAD.MOV.U32 R75, RZ, RZ, -0x7fffffe0 ;  /* 0x80000020ff4b7424 */ /* 0x000fe200078e00ff */
[----:B------:R-:W-:Y:S02]  /*15850*/  R2UR UR48, R12 ;  /* 0x000000000c3072ca */ /* 0x000fe400000e0000 */
[----:B------:R-:W-:Y:S01]  /*15860*/  MOV R151, UR50 ;  /* 0x0000003200977c02 */ /* 0x000fe20008000f00 */
        /* <DEDUP_REMOVED lines=9> */
[----:B------:R-:W-:Y:S02]  /*15900*/  R2UR UR28, R12 ;  /* 0x000000000c1c72ca */ /* 0x000fe400000e0000 */
[C---:B------:R-:W-:Y:S02]  /*15910*/  R2UR UR29, R13.reuse ;  /* 0x000000000d1d72ca */ /* 0x040fe400000e0000 */
[----:B------:R-:W-:-:S02]  /*15920*/  R2UR UR49, R13 ;  /* 0x000000000d3172ca */ /* 0x000fc400000e0000 */
        /* <DEDUP_REMOVED lines=149> */
[----:B------:R-:W-:Y:S01]  /*16280*/  R2UR UR8, R20 ;  /* 0x00000000140872ca */ /* 0x000fe200000e0000 */
[----:B------:R0:W5:Y:S01]  /*16290*/  LDL.LU R25, [R1+0x98] ;  /* 0x0000980001197983 */ /* 0x0001620000300800 */
[----:B------:R-:W-:Y:S01]  /*162a0*/  R2UR UR55, R154 ;  /* 0x000000009a3772ca */ /* 0x000fe200000e0000 */
[----:B------:R-:W-:Y:S01]  /*162b0*/  VIADD R20, R16, 0x540 ;  /* 0x0000054010147836 */ /* 0x000fe20000000000 */
[----:B------:R-:W-:-:S02]  /*162c0*/  R2UR UR54, R153 ;  /* 0x00000000993672ca */ /* 0x000fc400000e0000 */
        /* <DEDUP_REMOVED lines=273> */
.L_x_1986:
[----:B------:R-:W-:Y:S01]  /*173e0*/  SHF.L.U32 R0, R149, 0x1f, RZ ;  /* 0x0000001f95007819 */ /* 0x000fe200000006ff */
[----:B-----5:R-:W-:-:S04]  /*173f0*/  IMAD R14, R19, 0x8, R22 ;  /* 0x00000008130e7824 */ /* 0x020fc800078e0216 */
[----:B------:R0:W1:Y:S01]  /*17400*/  SYNCS.PHASECHK.TRANS64.TRYWAIT P2, [R14+URZ+0x31c50], R0 ;  /* 0x031c50000e0075a7 */ /* 0x000062000804017f */
[----:B------:R-:W-:Y:S05]  /*17410*/  @!P0 BRA `(.L_x_1987) ;  /* 0x0000000000048947 */ /* 0x000fea0003800000 */
[----:B------:R-:W-:Y:S01]  /*17420*/  BPT.TRAP 0x1 ;  /* 0x000000040000795c */ /* 0x000fe20000300000 */
.L_x_1987:
[----:B------:R-:W-:Y:S04]  /*17430*/  BSSY B0, `(.L_x_1985) ;  /* 0x0000004000007945 */ /* 0x000fe80003800000 */
[----:B-1----:R-:W-:Y:S05]  /*17440*/  @P2 BRA `(.L_x_1988) ;  /* 0x0000000000082947 */ /* 0x002fea0003800000 */
[----:B------:R-:W1:Y:S02]  /*17450*/  SYNCS.PHASECHK.TRANS64.TRYWAIT P2, [R14+URZ+0x31c50], R0 ;  /* 0x031c50000e0075a7 */ /* 0x000e64000804017f */
[----:B-1----:R-:W-:Y:S05]  /*17460*/  @!P2 BRA `(.L_x_1989) ;  /* 0x000000a800aca947 */ /* 0x002fea0003800000 */
.L_x_1988:
[----:B------:R-:W-:Y:S05]  /*17470*/  BSYNC B0 ;  /* 0x0000000000007941 */ /* 0x000fea0003800000 */
.L_x_1985:
[----:B------:R-:W2:Y:S04]  /*17480*/  LDL.LU R20, [R1+0x18] ;  /* 0x0000180001147983 */ /* 0x000ea80000300800 */
[----:B------:R-:W3:Y:S01]  /*17490*/  LDL.LU R154, [R1+0x10] ;  /* 0x00001000019a7983 */ /* 0x000ee20000300800 */
[----:B01---5:R-:W-:Y:S01]  /*174a0*/  FMNMX.FTZ R0, R136, R18, !PT ;  /* 0x0000001288007209 */ /* 0x023fe20007810000 */
        /* <DEDUP_REMOVED lines=42> */
[C---:B------:R-:W-:Y:S01]  /*17750*/  FADD.FTZ R16, -R14.reuse, R18 ;  /* 0x000000120e107221 */ /* 0x040fe20000010100 */
[----:B------:R-:W-:-:S03]  /*17760*/  FMUL.FTZ R17, R14, R0 ;  /* 0x000000000e117220 */ /* 0x000fc60000410000 */
[-C--:B------:R-:W-:Y:S01]  /*17770*/  FMUL.FTZ R16, R16, R0.reuse ;  /* 0x0000000010107220 */ /* 0x080fe20000410000 */
[-CC-:B------:R-:W-:Y:S01]  /*17780*/  FFMA.FTZ R136, R136, R0.reuse, -R17.reuse ;  /* 0x0000000088887223 */ /* 0x180fe20000010811 */
[-CC-:B------:R-:W-:Y:S01]  /*17790*/  FFMA.FTZ R137, R137, R0.reuse, -R17.reuse ;  /* 0x0000000089897223 */ /* 0x180fe20000010811 */
[-CC-:B------:R-:W-:Y:S01]  /*177a0*/  FFMA.FTZ R151, R132, R0.reuse, -R17.reuse ;  /* 0x0000000084977223 */ /* 0x180fe20000010811 */
[----:B------:R-:W-:Y:S01]  /*177b0*/  MUFU.EX2 R21, R16 ;  /* 0x0000001000157308 */ /* 0x000fe20000000800 */
[-CC-:B------:R-:W-:Y:S01]  /*177c0*/  FFMA.FTZ R132, R124, R0.reuse, -R17.reuse ;  /* 0x000000007c847223 */ /* 0x180fe20000010811 */
[-CC-:B------:R-:W-:Y:S01]  /*177d0*/  FFMA.FTZ R140, R140, R0.reuse, -R17.reuse ;  /* 0x000000008c8c7223 */ /* 0x180fe20000010811 */
[----:B------:R-:W4:Y:S01]  /*177e0*/  LDL R124, [R1+0x40] ;  /* 0x00004000017c7983 */ /* 0x000f220000100800 */
        /* <DEDUP_REMOVED lines=34> */
[----:B------:R-:W-:Y:S01]  /*17a10*/  FFMA.FTZ R80, R77, R0, -R17 ;  /* 0x000000004d507223 */ /* 0x000fe20000010811 */
[----:B------:R-:W-:Y:S01]  /*17a20*/  WARPGROUP.ARRIVE ;  /* 0x00000000000079c5 */ /* 0x000fe20000000000 */
[----:B0-----:R-:W4:Y:S01]  /*17a30*/  LDL.LU R136, [R1+0x1c] ;  /* 0x00001c0001887983 */ /* 0x001f220000300800 */
[----:B--2---:R-:W-:-:S04]  /*17a40*/  FFMA.FTZ R17, R21, R20, R16 ;  /* 0x0000001415117223 */ /* 0x004fc80000010010 */
[C---:B-1----:R-:W-:Y:S01]  /*17a50*/  FADD.FTZ R17, R137.reuse, R17 ;  /* 0x0000001189117221 */ /* 0x042fe20000010000 */
[----:B------:R-:W-:-:S03]  /*17a60*/  F2FP.BF16.F32.PACK_AB R16, R137, R16 ;  /* 0x000000108910723e */ /* 0x000fc600000010ff */
[----:B------:R-:W-:-:S04]  /*17a70*/  FADD.FTZ R17, R18, R17 ;  /* 0x0000001112117221 */ /* 0x000fc80000010000 */
[----:B------:R-:W-:Y:S01]  /*17a80*/  FADD.FTZ R137, R141, R17 ;  /* 0x000000118d897221 */ /* 0x000fe20000010000 */
[----:B---3--:R-:W-:-:S04]  /*17a90*/  FMNMX.FTZ R17, R138, R154, !PT ;  /* 0x0000009a8a117209 */ /* 0x008fc80007810000 */
        /* <DEDUP_REMOVED lines=76> */
[----:B------:R-:W-:-:S05]  /*17f60*/  VIADD R17, R22, 0x200 ;  /* 0x0000020016117836 */ /* 0x000fca0000000000 */
[----:B------:R-:W-:-:S04]  /*17f70*/  SHF.R.U32.HI R17, RZ, 0x4, R17 ;  /* 0x00000004ff117819 */ /* 0x000fc80000011611 */
[----:B------:R-:W-:-:S04]  /*17f80*/  LOP3.LUT R17, R17, 0x3fff, RZ, 0xc0, !PT ;  /* 0x00003fff11117812 */ /* 0x000fc800078ec0ff */
[----:B------:R-:W-:-:S05]  /*17f90*/  LOP3.LUT R17, R17, 0x2400000, RZ, 0xfc, !PT ;  /* 0x0240000011117812 */ /* 0x000fca00078efcff */
[----:B------:R-:W-:-:S04]  /*17fa0*/  IMAD R72, R19, 0x6c0, R17 ;  /* 0x000006c013487824 */ /* 0x000fc800078e0211 */
        /* <DEDUP_REMOVED lines=20> */
[----:B----4-:R-:W-:-:S02]  /*180f0*/  LOP3.LUT R72, R124, 0x10000, RZ, 0xfc, !PT ;  /* 0x000100007c487812 */ /* 0x010fc400078efcff */
[----:B------:R-:W-:Y:S02]  /*18100*/  R2UR UR5, R73 ;  /* 0x00000000490572ca */ /* 0x000fe400000e0000 */
        /* <DEDUP_REMOVED lines=64> */
[----:B------:R-:W-:Y:S02]  /*18510*/  FADD.FTZ R17, -R20, R154 ;  /* 0x0000009a14117221 */ /* 0x000fe40000010100 */
[----:B------:R-:W0:Y:S02]  /*18520*/  S2R R154, SR_TID.X ;  /* 0x00000000009a7919 */ /* 0x000e240000002100 */
[----:B------:R-:W-:-:S04]  /*18530*/  FMUL.FTZ R17, R17, R0 ;  /* 0x0000000011117220 */ /* 0x000fc80000410000 */
[----:B------:R-:W-:Y:S08]  /*18540*/  MUFU.EX2 R124, R17 ;  /* 0x00000011007c7308 */ /* 0x000ff00000000800 */
[----:B------:R-:W1:Y:S01]  /*18550*/  MUFU.EX2 R17, R138 ;  /* 0x0000008a00117308 */ /* 0x000e620000000800 */
[----:B------:R-:W-:Y:S02]  /*18560*/  WARPGROUP.DEPBAR.LE gsb0, 0x0 ;  /* 0x00008000000079c5 */ /* 0x000fe40000010000 */
[----:B------:R-:W-:-:S06]  /*18570*/  WARPGROUP.ARRIVE ;  /* 0x00000000000079c5 */ /* 0x000fcc0000000000 */
[----:B------:R-:W-:Y:S01]  /*18580*/  HGMMA.64x96x16.F32.BF16 R24, gdesc[UR36].tnspB, R24, gsb0 ;  /* 0x41600000241879f0 */ /* 0x000fe20008001818 */
[----:B------:R-:W2:Y:S01]  /*18590*/  MUFU.EX2 R139, R139 ;  /* 0x0000008b008b7308 */ /* 0x000ea20000000800 */
[----:B0-----:R-:W-:Y:S02]  /*185a0*/  SHF.R.U32.HI R140, RZ, 0x7, R154 ;  /* 0x00000007ff8c7819 */ /* 0x001fe4000001169a */
[----:B------:R-:W-:-:S03]  /*185b0*/  ISETP.GE.U32.AND P2, PT, R154, 0x180, PT ;  /* 0x000001809a00780c */ /* 0x000fc60003f46070 */
[----:B------:R-:W-:Y:S02]  /*185c0*/  VIADD R72, R140, 0x9 ;  /* 0x000000098c487836 */ /* 0x000fe40000000000 */
[----:B------:R-:W-:Y:S01]  /*185d0*/  MUFU.EX2 R142, R142 ;  /* 0x0000008e008e7308 */ /* 0x000fe20000000800 */
[----:B-1----:R-:W-:Y:S02]  /*185e0*/  FFMA.FTZ R73, R124, R136, R17 ;  /* 0x000000887c497223 */ /* 0x002fe40000010011 */
[----:B------:R-:W-:-:S05]  /*185f0*/  SEL R72, R72, 0x9, !P2 ;  /* 0x0000000948487807 */ /* 0x000fca0005000000 */
[----:B------:R-:W-:Y:S01]  /*18600*/  MUFU.EX2 R143, R143 ;  /* 0x0000008f008f7308 */ /* 0x000fe20000000800 */
[----:B------:R-:W-:-:S04]  /*18610*/  @!P1 IMAD R74, R146, 0x8, R22 ;  /* 0x00000008924a9824 */ /* 0x000fc800078e0216 */
[----:B------:R-:W-:Y:S01]  /*18620*/  @!P1 VIADD R74, R74, 0x31c40 ;  /* 0x00031c404a4a9836 */ /* 0x000fe20000000000 */
[----:B------:R-:W-:Y:S02]  /*18630*/  F2FP.BF16.F32.PACK_AB R18, R141, R18 ;  /* 0x000000128d12723e */ /* 0x000fe400000010ff */
[----:B--2---:R-:W-:Y:S02]  /*18640*/  F2FP.BF16.F32.PACK_AB R17, R139, R17 ;  /* 0x000000118b11723e */ /* 0x004fe400000010ff */
[----:B------:R-:W-:Y:S01]  /*18650*/  @!P1 PRMT R74, RZ, 0x654, R74 ;  /* 0x00000654ff4a9816 */ /* 0x000fe2000000004a */
[----:B------:R-:W0:Y:S08]  /*18660*/  MUFU.EX2 R153, R153 ;  /* 0x0000009900997308 */ /* 0x000e300000000800 */
[----:B------:R-:W-:Y:S08]  /*18670*/  MUFU.EX2 R131, R131 ;  /* 0x0000008300837308 */ /* 0x000ff00000000800 */
[----:B------:R-:W-:Y:S01]  /*18680*/  MUFU.EX2 R151, R151 ;  /* 0x0000009700977308 */ /* 0x000fe20000000800 */
[----:B0-----:R-:W-:-:S07]  /*18690*/  FADD.FTZ R137, R153, R137 ;  /* 0x0000008999897221 */ /* 0x001fce0000010000 */
[----:B------:R-:W-:Y:S08]  /*186a0*/  MUFU.EX2 R135, R135 ;  /* 0x0000008700877308 */ /* 0x000ff00000000800 */
[----:B------:R-:W-:Y:S01]  /*186b0*/  MUFU.EX2 R149, R149 ;  /* 0x0000009500957308 */ /* 0x000fe20000000800 */
[----:B------:R-:W-:Y:S02]  /*186c0*/  WARPGROUP.DEPBAR.LE gsb0, 0x0 ;  /* 0x00008000000079c5 */ /* 0x000fe40000010000 */
[----:B------:R0:W-:Y:S06]  /*186d0*/  BAR.ARV R72, 0x100 ;  /* 0x000400480000751d */ /* 0x0001ec0000002000 */
[----:B------:R-:W-:Y:S01]  /*186e0*/  @!P1 SYNCS.ARRIVE.TRANS64.RED.A1T0 RZ, [R74+URZ], RZ ;  /* 0x000000ff4aff99a7 */ /* 0x000fe2000810043f */
[----:B0-----:R-:W-:Y:S01]  /*186f0*/  FADD.FTZ R72, R139, R73 ;  /* 0x000000498b487221 */ /* 0x001fe20000010000 */
[----:B------:R-:W-:-:S04]  /*18700*/  @!P1 IMAD R73, R19, 0x8, R22 ;  /* 0x0000000813499824 */ /* 0x000fc800078e0216 */
[----:B------:R-:W-:Y:S01]  /*18710*/  @!P1 VIADD R73, R73, 0x31c60 ;  /* 0x00031c6049499836 */ /* 0x000fe20000000000 */
[----:B------:R-:W-:-:S04]  /*18720*/  F2FP.BF16.F32.PACK_AB R19, R143, R142 ;  /* 0x0000008e8f13723e */ /* 0x000fc800000010ff */
[----:B------:R-:W-:-:S04]  /*18730*/  @!P1 PRMT R73, RZ, 0x654, R73 ;  /* 0x00000654ff499816 */ /* 0x000fc80000000049 */
[----:B------:R0:W-:Y:S01]  /*18740*/  @!P1 SYNCS.ARRIVE.TRANS64.RED.A1T0 RZ, [R73+URZ], RZ ;  /* 0x000000ff49ff99a7 */ /* 0x0001e2000810043f */
[----:B------:R1:W-:Y:S01]  /*18750*/  STSM.16.M88.4 [R23+0x24300], R16 ;  /* 0x0243001017007844 */ /* 0x0003e20000000200 */
[----:B------:R-:W-:Y:S01]  /*18760*/  FADD.FTZ R72, R142, R72 ;  /* 0x000000488e487221 */ /* 0x000fe20000010000 */
[----:B-1----:R-:W1:Y:S08]  /*18770*/  MUFU.EX2 R17, R130 ;  /* 0x0000008200117308 */ /* 0x002e700000000800 */
[----:B------:R-:W2:Y:S01]  /*18780*/  MUFU.EX2 R16, R152 ;  /* 0x0000009800107308 */ /* 0x000ea20000000800 */
[----:B------:R-:W-:-:S07]  /*18790*/  FADD.FTZ R72, R143, R72 ;  /* 0x000000488f487221 */ /* 0x000fce0000010000 */
[----:B------:R-:W3:Y:S01]  /*187a0*/  MUFU.EX2 R19, R134 ;  /* 0x0000008600137308 */ /* 0x000ee20000000800 */
[----:B-1----:R-:W-:-:S07]  /*187b0*/  FADD.FTZ R72, R17, R72 ;  /* 0x0000004811487221 */ /* 0x002fce0000010000 */
[----:B------:R-:W1:Y:S01]  /*187c0*/  MUFU.EX2 R18, R150 ;  /* 0x0000009600127308 */ /* 0x000e620000000800 */
[----:B--2---:R-:W-:Y:S01]  /*187d0*/  FADD.FTZ R137, R16, R137 ;  /* 0x0000008910897221 */ /* 0x004fe20000010000 */
[----:B------:R-:W-:-:S06]  /*187e0*/  FADD.FTZ R72, R131, R72 ;  /* 0x0000004883487221 */ /* 0x000fcc0000010000 */
[----:B0-----:R-:W0:Y:S01]  /*187f0*/  MUFU.EX2 R73, R122 ;  /* 0x0000007a00497308 */ /* 0x001e220000000800 */
[----:B------:R-:W-:Y:S01]  /*18800*/  FADD.FTZ R137, R151, R137 ;  /* 0x0000008997897221 */ /* 0x000fe20000010000 */
[----:B---3--:R-:W-:-:S06]  /*18810*/  FADD.FTZ R72, R19, R72 ;  /* 0x0000004813487221 */ /* 0x008fcc0000010000 */
[----:B------:R-:W2:Y:S08]  /*18820*/  MUFU.EX2 R133, R133 ;  /* 0x0000008500857308 */ /* 0x000eb00000000800 */
[----:B------:R-:W3:Y:S01]  /*18830*/  MUFU.EX2 R123, R123 ;  /* 0x0000007b007b7308 */ /* 0x000ee20000000800 */
[----:B-1----:R-:W-:Y:S01]  /*18840*/  FADD.FTZ R137, R18, R137 ;  /* 0x0000008912897221 */ /* 0x002fe20000010000 */
[----:B------:R-:W-:-:S06]  /*18850*/  FADD.FTZ R72, R135, R72 ;  /* 0x0000004887487221 */ /* 0x000fcc0000010000 */
[----:B------:R-:W-:Y:S08]  /*18860*/  MUFU.EX2 R132, R132 ;  /* 0x0000008400847308 */ /* 0x000ff00000000800 */
[----:B------:R-:W1:Y:S01]  /*18870*/  MUFU.EX2 R75, R126 ;  /* 0x0000007e004b7308 */ /* 0x000e620000000800 */
[----:B------:R-:W-:Y:S01]  /*18880*/  FADD.FTZ R137, R149, R137 ;  /* 0x0000008995897221 */ /* 0x000fe20000010000 */
[----:B0-----:R-:W-:-:S06]  /*18890*/  FADD.FTZ R72, R73, R72 ;  /* 0x0000004849487221 */ /* 0x001fcc0000010000 */
[----:B------:R-:W-:Y:S08]  /*188a0*/  MUFU.EX2 R74, R129 ;  /* 0x00000081004a7308 */ /* 0x000ff00000000800 */
[----:B------:R-:W0:Y:S01]  /*188b0*/  MUFU.EX2 R127, R127 ;  /* 0x0000007f007f7308 */ /* 0x000e220000000800 */
[----:B--2---:R-:W-:Y:S01]  /*188c0*/  FADD.FTZ R137, R133, R137 ;  /* 0x0000008985897221 */ /* 0x004fe20000010000 */
[----:B---3--:R-:W-:-:S06]  /*188d0*/  FADD.FTZ R72, R123, R72 ;  /* 0x000000487b487221 */ /* 0x008fcc0000010000 */
[----:B------:R-:W2:Y:S08]  /*188e0*/  MUFU.EX2 R129, R128 ;  /* 0x0000008000817308 */ /* 0x000eb00000000800 */
[----:B------:R-:W-:Y:S08]  /*188f0*/  MUFU.EX2 R136, R81 ;  /* 0x0000005100887308 */ /* 0x000ff00000000800 */
[----:B------:R-:W3:Y:S01]  /*18900*/  MUFU.EX2 R81, R114 ;  /* 0x0000007200517308 */ /* 0x000ee20000000800 */
[----:B-1----:R-:W-:-:S07]  /*18910*/  FADD.FTZ R72, R75, R72 ;  /* 0x000000484b487221 */ /* 0x002fce0000010000 */
[----:B------:R-:W1:Y:S08]  /*18920*/  MUFU.EX2 R125, R125 ;  /* 0x0000007d007d7308 */ /* 0x000e700000000800 */
[----:B------:R-:W-:Y:S08]  /*18930*/  MUFU.EX2 R128, R121 ;  /* 0x0000007900807308 */ /* 0x000ff00000000800 */
[----:B------:R-:W4:Y:S08]  /*18940*/  MUFU.EX2 R115, R115 ;  /* 0x0000007300737308 */ /* 0x000f300000000800 */
[----:B------:R-:W-:Y:S01]  /*18950*/  MUFU.EX2 R121, R117 ;  /* 0x0000007500797308 */ /* 0x000fe20000000800 */
[----:B0-----:R-:W-:-:S07]  /*18960*/  FADD.FTZ R72, R127, R72 ;  /* 0x000000487f487221 */ /* 0x001fce0000010000 */
[----:B------:R-:W-:Y:S08]  /*18970*/  MUFU.EX2 R117, R113 ;  /* 0x0000007100757308 */ /* 0x000ff00000000800 */
[----:B------:R0:W-:Y:S08]  /*18980*/  MUFU.EX2 R113, R80 ;  /* 0x0000005000717308 */ /* 0x0001f00000000800 */
[----:B------:R-:W4:Y:S01]  /*18990*/  MUFU.EX2 R118, R118 ;  /* 0x0000007600767308 */ /* 0x000f220000000800 */
[----:B0-----:R-:W-:-:S04]  /*189a0*/  FADD.FTZ R80, R132, R137 ;  /* 0x0000008984507221 */ /* 0x001fc80000010000 */
[----:B------:R-:W-:-:S03]  /*189b0*/  FADD.FTZ R80, R74, R80 ;  /* 0x000000504a507221 */ /* 0x000fc60000010000 */
[----:B------:R-:W0:Y:S01]  /*189c0*/  MUFU.EX2 R120, R120 ;  /* 0x0000007800787308 */ /* 0x000e220000000800 */
[----:B--2---:R-:W-:Y:S01]  /*189d0*/  FADD.FTZ R80, R129, R80 ;  /* 0x0000005081507221 */ /* 0x004fe20000010000 */
[----:B---3--:R-:W-:-:S06]  /*189e0*/  FADD.FTZ R72, R81, R72 ;  /* 0x0000004851487221 */ /* 0x008fcc0000010000 */
[----:B------:R-:W2:Y:S01]  /*189f0*/  MUFU.EX2 R119, R119 ;  /* 0x0000007700777308 */ /* 0x000ea20000000800 */
[----:B-1----:R-:W-:Y:S01]  /*18a00*/  FADD.FTZ R80, R125, R80 ;  /* 0x000000507d507221 */ /* 0x002fe20000010000 */
[----:B----4-:R-:W-:-:S06]  /*18a10*/  FADD.FTZ R114, R115, R72 ;  /* 0x0000004873727221 */ /* 0x010fcc0000010000 */
[----:B------:R-:W1:Y:S01]  /*18a20*/  MUFU.EX2 R106, R106 ;  /* 0x0000006a006a7308 */ /* 0x000e620000000800 */
[----:B------:R-:W-:Y:S01]  /*18a30*/  FADD.FTZ R80, R128, R80 ;  /* 0x0000005080507221 */ /* 0x000fe20000010000 */
[----:B------:R-:W-:-:S06]  /*18a40*/  FADD.FTZ R114, R118, R114 ;  /* 0x0000007276727221 */ /* 0x000fcc0000010000 */
[----:B------:R-:W3:Y:S08]  /*18a50*/  MUFU.EX2 R116, R116 ;  /* 0x0000007400747308 */ /* 0x000ef00000000800 */
[----:B------:R-:W-:Y:S01]  /*18a60*/  MUFU.EX2 R107, R107 ;  /* 0x0000006b006b7308 */ /* 0x000fe20000000800 */
[----:B0-----:R-:W-:Y:S01]  /*18a70*/  FADD.FTZ R80, R120, R80 ;  /* 0x0000005078507221 */ /* 0x001fe20000010000 */
[----:B--2---:R-:W-:-:S06]  /*18a80*/  FADD.FTZ R122, R119, R114 ;  /* 0x00000072777a7221 */ /* 0x004fcc0000010000 */
[----:B------:R-:W-:Y:S01]  /*18a90*/  MUFU.EX2 R110, R110 ;  /* 0x0000006e006e7308 */ /* 0x000fe20000000800 */
[----:B------:R-:W-:Y:S01]  /*18aa0*/  FADD.FTZ R80, R121, R80 ;  /* 0x0000005079507221 */ /* 0x000fe20000010000 */
[----:B-1----:R-:W-:-:S06]  /*18ab0*/  FADD.FTZ R122, R106, R122 ;  /* 0x0000007a6a7a7221 */ /* 0x002fcc0000010000 */
[----:B------:R-:W0:Y:S08]  /*18ac0*/  MUFU.EX2 R112, R112 ;  /* 0x0000007000707308 */ /* 0x000e300000000800 */
[----:B------:R-:W1:Y:S01]  /*18ad0*/  MUFU.EX2 R111, R111 ;  /* 0x0000006f006f7308 */ /* 0x000e620000000800 */
[----:B---3--:R-:W-:-:S07]  /*18ae0*/  FADD.FTZ R80, R116, R80 ;  /* 0x0000005074507221 */ /* 0x008fce0000010000 */
[----:B------:R-:W2:Y:S08]  /*18af0*/  MUFU.EX2 R109, R109 ;  /* 0x0000006d006d7308 */ /* 0x000eb00000000800 */
[----:B------:R-:W3:Y:S01]  /*18b00*/  MUFU.EX2 R98, R98 ;  /* 0x0000006200627308 */ /* 0x000ee20000000800 */
[----:B------:R-:W-:-:S07]  /*18b10*/  FADD.FTZ R80, R117, R80 ;  /* 0x0000005075507221 */ /* 0x000fce0000010000 */
[----:B------:R-:W4:Y:S01]  /*18b20*/  MUFU.EX2 R108, R108 ;  /* 0x0000006c006c7308 */ /* 0x000f220000000800 */
[----:B------:R-:W-:-:S07]  /*18b30*/  F2FP.BF16.F32.PACK_AB R16, R16, R153 ;  /* 0x000000991010723e */ /* 0x000fce00000010ff */
[----:B------:R-:W4:Y:S01]  /*18b40*/  MUFU.EX2 R99, R99 ;  /* 0x0000006300637308 */ /* 0x000f220000000800 */
[----:B------:R-:W-:-:S07]  /*18b50*/  F2FP.BF16.F32.PACK_AB R17, R131, R17 ;  /* 0x000000118311723e */ /* 0x000fce00000010ff */
[----:B------:R1:W-:Y:S01]  /*18b60*/  MUFU.EX2 R114, R82 ;  /* 0x0000005200727308 */ /* 0x0003e20000000800 */
[----:B------:R-:W-:Y:S01]  /*18b70*/  F2FP.BF16.F32.PACK_AB R18, R18, R151 ;  /* 0x000000971212723e */ /* 0x000fe200000010ff */
[----:B0-----:R-:W-:Y:S01]  /*18b80*/  FADD.FTZ R80, R112, R80 ;  /* 0x0000005070507221 */ /* 0x001fe20000010000 */
[----:B------:R-:W-:Y:S01]  /*18b90*/  F2FP.BF16.F32.PACK_AB R19, R135, R19 ;  /* 0x000000138713723e */ /* 0x000fe200000010ff */
[----:B-1----:R-:W-:-:S04]  /*18ba0*/  FADD.FTZ R82, R107, R122 ;  /* 0x0000007a6b527221 */ /* 0x002fc80000010000 */
[----:B------:R-:W0:Y:S01]  /*18bb0*/  MUFU.EX2 R105, R105 ;  /* 0x0000006900697308 */ /* 0x000e220000000800 */
[----:B------:R-:W-:Y:S01]  /*18bc0*/  FADD.FTZ R126, R110, R82 ;  /* 0x000000526e7e7221 */ /* 0x000fe20000010000 */
[----:B------:R-:W-:-:S06]  /*18bd0*/  F2FP.BF16.F32.PACK_AB R73, R123, R73 ;  /* 0x000000497b49723e */ /* 0x000fcc00000010ff */
[----:B------:R-:W1:Y:S01]  /*18be0*/  MUFU.EX2 R102, R102 ;  /* 0x0000006600667308 */ /* 0x000e620000000800 */
[----:B------:R-:W-:Y:S01]  /*18bf0*/  FADD.FTZ R123, R111, R126 ;  /* 0x0000007e6f7b7221 */ /* 0x000fe20000010000 */
[----:B------:R-:W-:Y:S01]  /*18c00*/  F2FP.BF16.F32.PACK_AB R75, R127, R75 ;  /* 0x0000004b7f4b723e */ /* 0x000fe200000010ff */
[----:B------:R3:W-:Y:S05]  /*18c10*/  STSM.16.M88.4 [R23+0x25b00], R16 ;  /* 0x025b001017007844 */ /* 0x0007ea0000000200 */
[----:B------:R-:W1:Y:S01]  /*18c20*/  MUFU.EX2 R104, R104 ;  /* 0x0000006800687308 */ /* 0x000e620000000800 */
[----:B--2---:R-:W-:-:S07]  /*18c30*/  FADD.FTZ R127, R109, R80 ;  /* 0x000000506d7f7221 */ /* 0x004fce0000010000 */
[----:B------:R-:W2:Y:S01]  /*18c40*/  MUFU.EX2 R103, R103 ;  /* 0x0000006700677308 */ /* 0x000ea20000000800 */
[----:B------:R-:W-:Y:S01]  /*18c50*/  F2FP.BF16.F32.PACK_AB R72, R133, R149 ;  /* 0x000000958548723e */ /* 0x000fe200000010ff */
[----:B---3--:R-:W-:Y:S01]  /*18c60*/  FADD.FTZ R16, R98, R123 ;  /* 0x0000007b62107221 */ /* 0x008fe20000010000 */
[----:B------:R-:W-:-:S05]  /*18c70*/  F2FP.BF16.F32.PACK_AB R74, R74, R132 ;  /* 0x000000844a4a723e */ /* 0x000fca00000010ff */
[----:B------:R-:W3:Y:S01]  /*18c80*/  MUFU.EX2 R101, R101 ;  /* 0x0000006500657308 */ /* 0x000ee20000000800 */
[----:B----4-:R-:W-:Y:S01]  /*18c90*/  FADD.FTZ R126, R108, R127 ;  /* 0x0000007f6c7e7221 */ /* 0x010fe20000010000 */
[----:B------:R-:W-:-:S06]  /*18ca0*/  FADD.FTZ R17, R99, R16 ;  /* 0x0000001063117221 */ /* 0x000fcc0000010000 */
[----:B------:R-:W4:Y:S01]  /*18cb0*/  MUFU.EX2 R90, R90 ;  /* 0x0000005a005a7308 */ /* 0x000f220000000800 */
[----:B------:R1:W-:Y:S01]  /*18cc0*/  STSM.16.M88.4 [R23+0x27300], R72 ;  /* 0x0273004817007844 */ /* 0x0003e20000000200 */
[----:B0-----:R-:W-:-:S06]  /*18cd0*/  FADD.FTZ R19, R105, R126 ;  /* 0x0000007e69137221 */ /* 0x001fcc0000010000 */
[----:B------:R-:W0:Y:S08]  /*18ce0*/  MUFU.EX2 R100, R100 ;  /* 0x0000006400647308 */ /* 0x000e300000000800 */
[----:B------:R-:W0:Y:S01]  /*18cf0*/  MUFU.EX2 R91, R91 ;  /* 0x0000005b005b7308 */ /* 0x000e220000000800 */
[----:B-1----:R-:W-:Y:S01]  /*18d00*/  FADD.FTZ R72, R102, R17 ;  /* 0x0000001166487221 */ /* 0x002fe20000010000 */
[----:B------:R-:W-:-:S06]  /*18d10*/  FADD.FTZ R18, R104, R19 ;  /* 0x0000001368127221 */ /* 0x000fcc0000010000 */
[----:B------:R-:W1:Y:S01]  /*18d20*/  MUFU.EX2 R97, R97 ;  /* 0x0000006100617308 */ /* 0x000e620000000800 */
[----:B--2---:R-:W-:-:S07]  /*18d30*/  FADD.FTZ R73, R103, R72 ;  /* 0x0000004867497221 */ /* 0x004fce0000010000 */
[----:B------:R-:W2:Y:S01]  /*18d40*/  MUFU.EX2 R94, R94 ;  /* 0x0000005e005e7308 */ /* 0x000ea20000000800 */
[----:B---3--:R-:W-:Y:S01]  /*18d50*/  FADD.FTZ R75, R101, R18 ;  /* 0x00000012654b7221 */ /* 0x008fe20000010000 */
[----:B----4-:R-:W-:-:S06]  /*18d60*/  FADD.FTZ R72, R90, R73 ;  /* 0x000000495a487221 */ /* 0x010fcc0000010000 */
[----:B------:R-:W3:Y:S08]  /*18d70*/  MUFU.EX2 R96, R96 ;  /* 0x0000006000607308 */ /* 0x000ef00000000800 */
[----:B------:R-:W4:Y:S01]  /*18d80*/  MUFU.EX2 R95, R95 ;  /* 0x0000005f005f7308 */ /* 0x000f220000000800 */
[----:B0-----:R-:W-:Y:S01]  /*18d90*/  FADD.FTZ R74, R100, R75 ;  /* 0x0000004b644a7221 */ /* 0x001fe20000010000 */
[----:B------:R-:W-:-:S06]  /*18da0*/  FADD.FTZ R73, R91, R72 ;  /* 0x000000485b497221 */ /* 0x000fcc0000010000 */
[----:B------:R-:W0:Y:S01]  /*18db0*/  MUFU.EX2 R93, R93 ;  /* 0x0000005d005d7308 */ /* 0x000e220000000800 */
[----:B-1----:R-:W-:Y:S01]  /*18dc0*/  FADD.FTZ R75, R97, R74 ;  /* 0x0000004a614b7221 */ /* 0x002fe20000010000 */
[----:B--2---:R-:W-:-:S06]  /*18dd0*/  FADD.FTZ R72, R94, R73 ;  /* 0x000000495e487221 */ /* 0x004fcc0000010000 */
[----:B------:R-:W-:Y:S08]  /*18de0*/  MUFU.EX2 R92, R92 ;  /* 0x0000005c005c7308 */ /* 0x000ff00000000800 */
[----:B------:R1:W2:Y:S01]  /*18df0*/  MUFU.EX2 R122, R83 ;  /* 0x00000053007a7308 */ /* 0x0002a20000000800 */
[----:B---3--:R-:W-:Y:S01]  /*18e00*/  FADD.FTZ R74, R96, R75 ;  /* 0x0000004b604a7221 */ /* 0x008fe20000010000 */
[----:B------:R-:W-:-:S06]  /*18e10*/  F2FP.BF16.F32.PACK_AB R80, R125, R129 ;  /* 0x000000817d50723e */ /* 0x000fcc00000010ff */
[----:B------:R-:W3:Y:S01]  /*18e20*/  MUFU.EX2 R89, R89 ;  /* 0x0000005900597308 */ /* 0x000ee20000000800 */
[----:B------:R-:W-:Y:S01]  /*18e30*/  F2FP.BF16.F32.PACK_AB R81, R115, R81 ;  /* 0x000000517351723e */ /* 0x000fe200000010ff */
[----:B----4-:R-:W-:Y:S01]  /*18e40*/  FADD.FTZ R73, R95, R72 ;  /* 0x000000485f497221 */ /* 0x010fe20000010000 */
[----:B------:R-:W-:-:S05]  /*18e50*/  F2FP.BF16.F32.PACK_AB R82, R120, R128 ;  /* 0x000000807852723e */ /* 0x000fca00000010ff */
[----:B------:R-:W4:Y:S01]  /*18e60*/  MUFU.EX2 R86, R86 ;  /* 0x0000005600567308 */ /* 0x000f220000000800 */
[----:B-1----:R-:W-:Y:S02]  /*18e70*/  F2FP.BF16.F32.PACK_AB R83, R119, R118 ;  /* 0x000000767753723e */ /* 0x002fe400000010ff */
[----:B------:R-:W-:Y:S02]  /*18e80*/  F2FP.BF16.F32.PACK_AB R16, R116, R121 ;  /* 0x000000797410723e */ /* 0x000fe400000010ff */
[----:B------:R-:W-:-:S03]  /*18e90*/  F2FP.BF16.F32.PACK_AB R17, R107, R106 ;  /* 0x0000006a6b11723e */ /* 0x000fc600000010ff */
[----:B------:R-:W1:Y:S01]  /*18ea0*/  MUFU.EX2 R88, R88 ;  /* 0x0000005800587308 */ /* 0x000e620000000800 */
[----:B------:R-:W-:Y:S02]  /*18eb0*/  F2FP.BF16.F32.PACK_AB R18, R112, R117 ;  /* 0x000000757012723e */ /* 0x000fe400000010ff */
[----:B------:R-:W-:Y:S01]  /*18ec0*/  F2FP.BF16.F32.PACK_AB R19, R111, R110 ;  /* 0x0000006e6f13723e */ /* 0x000fe200000010ff */
[----:B0-----:R-:W-:-:S04]  /*18ed0*/  FADD.FTZ R75, R93, R74 ;  /* 0x0000004a5d4b7221 */ /* 0x001fc80000010000 */
[----:B------:R-:W0:Y:S01]  /*18ee0*/  MUFU.EX2 R87, R87 ;  /* 0x0000005700577308 */ /* 0x000e220000000800 */
[----:B------:R-:W-:Y:S01]  /*18ef0*/  FADD.FTZ R73, R114, R73 ;  /* 0x0000004972497221 */ /* 0x000fe20000010000 */
[----:B------:R-:W-:Y:S06]  /*18f00*/  STSM.16.M88.4 [R23+0x28b00], R80 ;  /* 0x028b005017007844 */ /* 0x000fec0000000200 */
[----:B------:R-:W0:Y:S01]  /*18f10*/  MUFU.EX2 R85, R85 ;  /* 0x0000005500557308 */ /* 0x000e220000000800 */
[----:B------:R3:W-:Y:S01]  /*18f20*/  STSM.16.M88.4 [R23+0x2a300], R16 ;  /* 0x02a3001017007844 */ /* 0x0007e20000000200 */
[----:B--2---:R-:W-:-:S06]  /*18f30*/  FADD.FTZ R73, R122, R73 ;  /* 0x000000497a497221 */ /* 0x004fcc0000010000 */
[----:B------:R-:W2:Y:S08]  /*18f40*/  MUFU.EX2 R76, R76 ;  /* 0x0000004c004c7308 */ /* 0x000eb00000000800 */
[----:B------:R-:W2:Y:S01]  /*18f50*/  MUFU.EX2 R84, R84 ;  /* 0x0000005400547308 */ /* 0x000ea20000000800 */
[----:B---3--:R-:W-:-:S07]  /*18f60*/  FADD.FTZ R16, R92, R75 ;  /* 0x0000004b5c107221 */ /* 0x008fce0000010000 */
[----:B------:R-:W3:Y:S01]  /*18f70*/  MUFU.EX2 R77, R77 ;  /* 0x0000004d004d7308 */ /* 0x000ee20000000800 */
[----:B------:R-:W-:Y:S01]  /*18f80*/  FADD.FTZ R17, R89, R16 ;  /* 0x0000001059117221 */ /* 0x000fe20000010000 */
[----:B----4-:R-:W-:-:S06]  /*18f90*/  FADD.FTZ R16, R86, R73 ;  /* 0x0000004956107221 */ /* 0x010fcc0000010000 */
[----:B------:R-:W-:Y:S01]  /*18fa0*/  MUFU.EX2 R75, R78 ;  /* 0x0000004e004b7308 */ /* 0x000fe20000000800 */
[----:B-1----:R-:W-:-:S07]  /*18fb0*/  FADD.FTZ R18, R88, R17 ;  /* 0x0000001158127221 */ /* 0x002fce0000010000 */
[----:B------:R-:W1:Y:S01]  /*18fc0*/  MUFU.EX2 R79, R79 ;  /* 0x0000004f004f7308 */ /* 0x000e620000000800 */
[----:B0-----:R-:W-:Y:S01]  /*18fd0*/  FADD.FTZ R17, R87, R16 ;  /* 0x0000001057117221 */ /* 0x001fe20000010000 */
[----:B------:R-:W-:Y:S01]  /*18fe0*/  FADD.FTZ R19, R85, R18 ;  /* 0x0000001255137221 */ /* 0x000fe20000010000 */
[----:B------:R-:W-:Y:S02]  /*18ff0*/  F2FP.BF16.F32.PACK_AB R108, R108, R109 ;  /* 0x0000006d6c6c723e */ /* 0x000fe400000010ff */
[----:B--2---:R-:W-:Y:S01]  /*19000*/  FADD.FTZ R16, R76, R17 ;  /* 0x000000114c107221 */ /* 0x004fe20000010000 */
[----:B------:R-:W-:Y:S01]  /*19010*/  F2FP.BF16.F32.PACK_AB R109, R99, R98 ;  /* 0x00000062636d723e */ /* 0x000fe200000010ff */
[----:B------:R-:W-:Y:S01]  /*19020*/  FADD.FTZ R19, R84, R19 ;  /* 0x0000001354137221 */ /* 0x000fe20000010000 */
[----:B------:R-:W-:Y:S01]  /*19030*/  F2FP.BF16.F32.PACK_AB R110, R104, R105 ;  /* 0x00000069686e723e */ /* 0x000fe200000010ff */
[----:B---3--:R-:W-:Y:S01]  /*19040*/  FADD.FTZ R16, R77, R16 ;  /* 0x000000104d107221 */ /* 0x008fe20000010000 */
        /* <DEDUP_REMOVED lines=9> */
[----:B------:R-:W-:Y:S01]  /*190e0*/  F2FP.BF16.F32.PACK_AB R84, R84, R85 ;  /* 0x000000555454723e */ /* 0x000fe200000010ff */
[----:B------:R-:W-:Y:S01]  /*190f0*/  FADD.FTZ R18, R136, R19 ;  /* 0x0000001388127221 */ /* 0x000fe20000010000 */
[----:B------:R-:W-:Y:S02]  /*19100*/  F2FP.BF16.F32.PACK_AB R85, R77, R76 ;  /* 0x0000004c4d55723e */ /* 0x000fe400000010ff */
[----:B------:R-:W-:Y:S02]  /*19110*/  F2FP.BF16.F32.PACK_AB R86, R113, R136 ;  /* 0x000000887156723e */ /* 0x000fe400000010ff */
[----:B-1----:R-:W-:Y:S01]  /*19120*/  F2FP.BF16.F32.PACK_AB R87, R79, R75 ;  /* 0x0000004b4f57723e */ /* 0x002fe200000010ff */
[----:B------:R1:W-:Y:S01]  /*19130*/  STSM.16.M88.4 [R23+0x2bb00], R108 ;  /* 0x02bb006c17007844 */ /* 0x0003e20000000200 */
[----:B------:R-:W-:Y:S01]  /*19140*/  FADD.FTZ R16, R75, R16 ;  /* 0x000000104b107221 */ /* 0x000fe20000010000 */
[----:B------:R-:W-:-:S02]  /*19150*/  FADD.FTZ R17, R113, R18 ;  /* 0x0000001271117221 */ /* 0x000fc40000010000 */
[----:B------:R1:W-:Y:S01]  /*19160*/  STSM.16.M88.4 [R23+0x2d300], R100 ;  /* 0x02d3006417007844 */ /* 0x0003e20000000200 */
[----:B------:R-:W-:-:S03]  /*19170*/  FADD.FTZ R16, R79, R16 ;  /* 0x000000104f107221 */ /* 0x000fc60000010000 */
[----:B------:R1:W-:Y:S04]  /*19180*/  STSM.16.M88.4 [R23+0x2eb00], R92 ;  /* 0x02eb005c17007844 */ /* 0x0003e80000000200 */
[----:B------:R1:W-:Y:S01]  /*19190*/  STSM.16.M88.4 [R23+0x30300], R84 ;  /* 0x0303005417007844 */ /* 0x0003e20000000200 */
[----:B------:R-:W-:Y:S01]  /*191a0*/  @!PT LDS RZ, [RZ] ;  /* 0x00000000fffff984 */ /* 0x000fe20000000800 */
[----:B------:R-:W-:Y:S01]  /*191b0*/  @!PT LDS RZ, [RZ] ;  /* 0x00000000fffff984 */ /* 0x000fe20000000800 */
[----:B------:R-:W-:Y:S01]  /*191c0*/  @!PT LDS RZ, [RZ] ;  /* 0x00000000fffff984 */ /* 0x000fe20000000800 */
[----:B------:R-:W-:Y:S01]  /*191d0*/  @!PT LDS RZ, [RZ] ;  /* 0x00000000fffff984 */ /* 0x000fe20000000800 */
[----:B------:R0:W-:Y:S06]  /*191e0*/  MEMBAR.ALL.CTA ;  /* 0x0000000000007992 */ /* 0x0001ec0000008000 */
[----:B0-----:R-:W0:Y:S04]  /*191f0*/  FENCE.VIEW.ASYNC.S ;  /* 0x00000000000073c6 */ /* 0x001e280000000000 */
[----:B------:R1:W-:Y:S04]  /*19200*/  STL [R1+0x18], R17 ;  /* 0x0000181101007387 */ /* 0x0003e80000100800 */
[----:B------:R1:W-:Y:S04]  /*19210*/  STL [R1+0x1c], R16 ;  /* 0x00001c1001007387 */ /* 0x0003e80000100800 */
[----:B------:R1:W5:Y:S04]  /*19220*/  LDL R149, [R1+0x20] ;  /* 0x0000200001957983 */ /* 0x0003680000100800 */
[----:B------:R1:W-:Y:S01]  /*19230*/  STL [R1+0x10], R20 ;  /* 0x0000101401007387 */ /* 0x0003e20000100800 */
[----:B------:R-:W-:Y:S01]  /*19240*/  ISETP.GT.AND P2, PT, R15, RZ, PT ;  /* 0x000000ff0f00720c */ /* 0x000fe20003f44270 */
        /* <DEDUP_REMOVED lines=53> */
.L_x_1979:
[----:B------:R-:W-:Y:S05]  /*195a0*/  WARPSYNC.ALL ;  /* 0x0000000000007948 */ /* 0x000fea0003800000 */
[----:B------:R-:W-:Y:S06]  /*195b0*/  BAR.ARV 0x8, 0x1a0 ;  /* 0x0206800000007b1d */ /* 0x000fec0000002000 */
[----:B------:R-:W-:Y:S05]  /*195c0*/  @!P0 BRA `(.L_x_1991) ;  /* 0x0000000000048947 */ /* 0x000fea0003800000 */
[----:B------:R-:W-:Y:S01]  /*195d0*/  BPT.TRAP 0x1 ;  /* 0x000000040000795c */ /* 0x000fe20000300000 */
.L_x_1991:
[----:B------:R-:W2:Y:S01]  /*195e0*/  LDL R2, [R1+0x20] ;  /* 0x0000200001027983 */ /* 0x000ea20000100800 */
[----:B------:R-:W-:Y:S01]  /*195f0*/  IMAD R9, R146, 0x8, R22 ;  /* 0x0000000892097824 */ /* 0x000fe200078e0216 */
[----:B--2---:R-:W-:-:S04]  /*19600*/  SHF.L.U32 R4, R2, 0x1f, RZ ;  /* 0x0000001f02047819 */ /* 0x004fc800000006ff */
[----:B------:R0:W1:Y:S01]  /*19610*/  SYNCS.PHASECHK.TRANS64.TRYWAIT P2, [R9+URZ+0x31c50], R4 ;  /* 0x031c5004090075a7 */ /* 0x000062000804017f */
[----:B------:R-:W-:Y:S05]  /*19620*/  @!P0 BRA `(.L_x_1992) ;  /* 0x0000000000048947 */ /* 0x000fea0003800000 */
[----:B------:R-:W-:Y:S01]  /*19630*/  BPT.TRAP 0x1 ;  /* 0x000000040000795c */ /* 0x000fe20000300000 */
.L_x_1992:
[----:B------:R-:W2:Y:S01]  /*19640*/  LDL.LU R2, [R1+0x40] ;  /* 0x0000400001027983 */ /* 0x000ea20000300800 */
[----:B------:R-:W-:Y:S02]  /*19650*/  VIADD R22, R22, 0x200 ;  /* 0x0000020016167836 */ /* 0x000fe40000000000 */
[----:B------:R-:W-:-:S03]  /*19660*/  IMAD.MOV.U32 R3, RZ, RZ, -0x3ffffff0 ;  /* 0xc0000010ff037424 */ /* 0x000fc600078e00ff */
[----:B------:R-:W-:-:S04]  /*19670*/  SHF.R.U32.HI R22, RZ, 0x4, R22 ;  /* 0x00000004ff167819 */ /* 0x000fc80000011616 */
[----:B------:R-:W-:-:S04]  /*19680*/  LOP3.LUT R22, R22, 0x3fff, RZ, 0xc0, !PT ;  /* 0x00003fff16167812 */ /* 0x000fc800078ec0ff */
[----:B------:R-:W-:Y:S02]  /*19690*/  LOP3.LUT R5, R22, 0x2400000, RZ, 0xfc, !PT ;  /* 0x0240000016057812 */ /* 0x000fe400078efcff */
[----:B--2---:R-:W-:Y:S01]  /*196a0*/  LOP3.LUT R2, R2, 0x10000, RZ, 0xfc, !PT ;  /* 0x0001000002027812 */ /* 0x004fe200078efcff */
[----:B-1----:R-:W-:Y:S06]  /*196b0*/  @P2 BRA `(.L_x_1993) ;  /* 0x0000000000082947 */ /* 0x002fec0003800000 */
[----:B------:R-:W1:Y:S02]  /*196c0*/  SYNCS.PHASECHK.TRANS64.TRYWAIT P0, [R9+URZ+0x31c50], R4 ;  /* 0x031c5004090075a7 */ /* 0x000e64000800017f */
[----:B-1----:R-:W-:Y:S05]  /*196d0*/  @!P0 BRA `(.L_x_1994) ;  /* 0x0000008800248947 */ /* 0x002fea0003800000 */
.L_x_1993:
[----:B01----:R-:W-:Y:S01]  /*196e0*/  IMAD R4, R146, 0x6c0, R5 ;  /* 0x000006c092047824 */ /* 0x003fe200078e0205 */
        /* <DEDUP_REMOVED lines=13> */
[----:B------:R-:W-:-:S03]  /*197c0*/  IMAD.MOV.U32 R3, RZ, RZ, -0x3ffffff0 ;  /* 0xc0000010ff037424 */ /* 0x000fc600078e00ff */
[----:B------:R-:W4:Y:S01]  /*197d0*/  LDL.LU R12, [R1+0x20] ;  /* 0x00002000010c7983 */ /* 0x000f220000300800 */
[----:B------:R-:W-:Y:S02]  /*197e0*/  IMAD.MOV.U32 R5, RZ, RZ, -0x7fffffe0 ;  /* 0x80000020ff057424 */ /* 0x000fe400078e00ff */
[----:B------:R-:W-:-:S03]  /*197f0*/  VIADD R146, R146, 0x1 ;  /* 0x0000000192927836 */ /* 0x000fc60000000000 */
        /* <DEDUP_REMOVED lines=78> */
[----:B--2---:R-:W0:Y:S01]  /*19ce0*/  SHFL.BFLY PT, R2, R13, 0x2, 0x1f ;  /* 0x0c401f000d027f89 */ /* 0x004e2200000e0000 */
[----:B------:R-:W-:Y:S02]  /*19cf0*/  R2UR UR5, R3 ;  /* 0x00000000030572ca */ /* 0x000fe400000e0000 */
[----:B------:R-:W-:Y:S01]  /*19d00*/  R2UR UR6, R4 ;  /* 0x00000000040672ca */ /* 0x000fe200000e0000 */
[----:B---3--:R-:W1:Y:S01]  /*19d10*/  SHFL.BFLY PT, R3, R8, 0x2, 0x1f ;  /* 0x0c401f0008037f89 */ /* 0x008e6200000e0000 */
[----:B------:R-:W-:Y:S01]  /*19d20*/  R2UR UR7, R5 ;  /* 0x00000000050772ca */ /* 0x000fe200000e0000 */
[----:B0-----:R-:W-:Y:S01]  /*19d30*/  FADD.FTZ R2, R2, R13 ;  /* 0x0000000d02027221 */ /* 0x001fe20000010000 */
[----:B-1----:R-:W-:-:S04]  /*19d40*/  FADD.FTZ R4, R3, R8 ;  /* 0x0000000803047221 */ /* 0x002fc80000010000 */
[----:B------:R-:W0:Y:S04]  /*19d50*/  SHFL.BFLY PT, R3, R2, 0x1, 0x1f ;  /* 0x0c201f0002037f89 */ /* 0x000e2800000e0000 */
[----:B------:R-:W1:Y:S01]  /*19d60*/  SHFL.BFLY PT, R5, R4, 0x1, 0x1f ;  /* 0x0c201f0004057f89 */ /* 0x000e6200000e0000 */
[----:B0-----:R-:W-:Y:S01]  /*19d70*/  FADD.FTZ R8, R2, R3 ;  /* 0x0000000302087221 */ /* 0x001fe20000010000 */
[----:B------:R-:W-:Y:S01]  /*19d80*/  IMAD.MOV.U32 R3, RZ, RZ, RZ ;  /* 0x000000ffff037224 */ /* 0x000fe200078e00ff */
[----:B------:R-:W-:Y:S01]  /*19d90*/  SEL R2, RZ, 0x1, P0 ;  /* 0x00000001ff027807 */ /* 0x000fe20000000000 */
[----:B-1----:R-:W-:Y:S02]  /*19da0*/  FADD.FTZ R10, R4, R5 ;  /* 0x00000005040a7221 */ /* 0x002fe40000010000 */
[----:B------:R-:W-:-:S02]  /*19db0*/  FSETP.NE.FTZ.AND P2, PT, R8, RZ, PT ;  /* 0x000000ff0800720b */ /* 0x000fc40003f55000 */
[----:B----4-:R-:W-:Y:S02]  /*19dc0*/  LOP3.LUT R12, R12, R2, RZ, 0x3c, !PT ;  /* 0x000000020c0c7212 */ /* 0x010fe400078e3cff */
[----:B------:R-:W-:-:S09]  /*19dd0*/  FSETP.NE.FTZ.AND P3, PT, R10, RZ, PT ;  /* 0x000000ff0a00720b */ /* 0x000fd20003f75000 */
[----:B------:R-:W0:Y:S08]  /*19de0*/  @P2 MUFU.LG2 R6, R8 ;  /* 0x0000000800062308 */ /* 0x000e300000000c00 */
[----:B------:R1:W-:Y:S01]  /*19df0*/  @P2 MUFU.RCP R3, R8 ;  /* 0x0000000800032308 */ /* 0x0003e20000001000 */
[----:B------:R-:W-:Y:S02]  /*19e00*/  WARPGROUP.DEPBAR.LE gsb0, 0x0 ;  /* 0x00008000000079c5 */ /* 0x000fe40000010000 */
[----:B-1----:R-:W2:Y:S01]  /*19e10*/  LDL.LU R8, [R1+0x70] ;  /* 0x0000700001087983 */ /* 0x002ea20000300800 */
[----:B------:R-:W-:-:S04]  /*19e20*/  WARPGROUP.ARRIVE ;  /* 0x00000000000079c5 */ /* 0x000fc80000000000 */
[----:B------:R-:W1:Y:S02]  /*19e30*/  @P3 MUFU.LG2 R7, R10 ;  /* 0x0000000a00073308 */ /* 0x000e640000000c00 */
[----:B------:R-:W-:Y:S01]  /*19e40*/  HGMMA.64x96x16.F32.BF16 R24, gdesc[UR4].tnspB, R24, gsb0 ;  /* 0x41600000041879f0 */ /* 0x000fe20008001818 */
[----:B------:R-:W-:Y:S01]  /*19e50*/  IMAD.MOV.U32 R2, RZ, RZ, RZ ;  /* 0x000000ffff027224 */ /* 0x000fe200078e00ff */
[----:B------:R3:W-:Y:S05]  /*19e60*/  STL [R1+0x20], R12 ;  /* 0x0000200c01007387 */ /* 0x0007ea0000100800 */
[----:B------:R-:W4:Y:S01]  /*19e70*/  @P3 MUFU.RCP R2, R10 ;  /* 0x0000000a00023308 */ /* 0x000f220000001000 */
[----:B------:R-:W-:-:S02]  /*19e80*/  @!P1 VIADD R4, R9, 0x31c60 ;  /* 0x00031c6009049836 */ /* 0x000fc40000000000 */
[C---:B------:R-:W-:Y:S01]  /*19e90*/  @P2 FMUL.FTZ R5, R0.reuse, 0.69314718246459960938 ;  /* 0x3f31721800052820 */ /* 0x040fe20000410000 */
[----:B------:R-:W-:Y:S01]  /*19ea0*/  @P3 FMUL.FTZ R0, R0, 0.69314718246459960938 ;  /* 0x3f31721800003820 */ /* 0x000fe20000410000 */
[----:B0-----:R-:W-:Y:S01]  /*19eb0*/  @P2 FMUL.FTZ R6, R6, 0.69314718246459960938 ;  /* 0x3f31721806062820 */ /* 0x001fe20000410000 */
[----:B-1----:R-:W-:Y:S01]  /*19ec0*/  @P3 FMUL.FTZ R7, R7, 0.69314718246459960938 ;  /* 0x3f31721807073820 */ /* 0x002fe20000410000 */
[----:B------:R-:W-:Y:S01]  /*19ed0*/  IMAD.MOV.U32 R21, RZ, RZ, -0x800000 ;  /* 0xff800000ff157424 */ /* 0x000fe200078e00ff */
[----:B------:R-:W-:Y:S01]  /*19ee0*/  @!P1 PRMT R4, RZ, 0x654, R4 ;  /* 0x00000654ff049816 */ /* 0x000fe20000000004 */
[----:B------:R-:W-:Y:S02]  /*19ef0*/  IMAD.MOV.U32 R72, RZ, RZ, -0x800000 ;  /* 0xff800000ff487424 */ /* 0x000fe400078e00ff */
[----:B------:R-:W-:Y:S01]  /*19f00*/  @P2 FFMA.FTZ R21, R5, R14, R6 ;  /* 0x0000000e05152223 */ /* 0x000fe20000010006 */
[----:B------:R-:W-:Y:S01]  /*19f10*/  @P3 FFMA.FTZ R72, R0, R20, R7 ;  /* 0x0000001400483223 */ /* 0x000fe20000010007 */
[----:B------:R-:W-:Y:S01]  /*19f20*/  SEL R146, R146, RZ, P0 ;  /* 0x000000ff92927207 */ /* 0x000fe20000000000 */
[----:B------:R-:W-:-:S02]  /*19f30*/  WARPGROUP.DEPBAR.LE gsb0, 0x0 ;  /* 0x00008000000079c5 */ /* 0x000fc40000010000 */
        /* <DEDUP_REMOVED lines=20> */
[-C--:B----4-:R-:W-:Y:S01]  /*1a080*/  FMUL.FTZ R64, R43, R2.reuse ;  /* 0x000000022b407220 */ /* 0x090fe20000410000 */
        /* <DEDUP_REMOVED lines=31> */
.L_x_1920:
[----:B------:R-:W2:Y:S01]  /*1a280*/  LDL R62, [R1+0x68] ;  /* 0x00006800013e7983 */ /* 0x000ea20000100800 */
[----:B------:R-:W-:Y:S05]  /*1a290*/  WARPSYNC.ALL ;  /* 0x0000000000007948 */ /* 0x000fea0003800000 */
[----:B------:R-:W1:Y:S01]  /*1a2a0*/  S2UR UR5, SR_CgaCtaId ;  /* 0x00000000000579c3 */ /* 0x000e620000008800 */
[----:B------:R-:W-:Y:S01]  /*1a2b0*/  UMOV UR4, 0x400 ;  /* 0x0000040000047882 */ /* 0x000fe20000000000 */
[----:B------:R-:W3:Y:S01]  /*1a2c0*/  S2R R2, SR_TID.X ;  /* 0x0000000000027919 */ /* 0x000ee20000002100 */
[----:B------:R-:W-:Y:S01]  /*1a2d0*/  BSSY B0, `(.L_x_1995) ;  /* 0x0000186000007945 */ /* 0x000fe20003800000 */
[----:B-1----:R-:W-:-:S06]  /*1a2e0*/  ULEA UR4, UR5, UR4, 0x18 ;  /* 0x0000000405047291 */ /* 0x002fcc000f8ec03f */
[----:B------:R-:W-:Y:S01]  /*1a2f0*/  IMAD.U32 R22, RZ, RZ, UR4 ;  /* 0x00000004ff167e24 */ /* 0x000fe2000f8e00ff */
[----:B------:R-:W-:Y:S01]  /*1a300*/  BAR.SYNC.DEFER_BLOCKING 0x5, 0x1a0 ;  /* 0x0146800000007b1d */ /* 0x000fe20000010000 */
[----:B---3--:R-:W-:-:S05]  /*1a310*/  VIADD R66, R2, 0xffffff80 ;  /* 0xffffff8002427836 */ /* 0x008fca0000000000 */
[----:B------:R-:W-:-:S04]  /*1a320*/  SHF.R.S32.HI R47, RZ, 0x1f, R66 ;  /* 0x0000001fff2f7819 */ /* 0x000fc80000011442 */
[----:B------:R-:W-:-:S04]  /*1a330*/  LEA.HI R2, R47, R66, RZ, 0x2 ;  /* 0x000000422f027211 */ /* 0x000fc800078f10ff */
[----:B------:R-:W-:-:S05]  /*1a340*/  LOP3.LUT R2, R2, 0x1ffffffc, RZ, 0xc0, !PT ;  /* 0x1ffffffc02027812 */ /* 0x000fca00078ec0ff */
[----:B------:R-:W-:Y:S01]  /*1a350*/  IMAD.IADD R2, R66, 0x1, -R2 ;  /* 0x0000000142027824 */ /* 0x000fe200078e0a02 */
[----:B0-----:R-:W0:Y:S03]  /*1a360*/  LDS.128 R4, [R22+0x31cd0] ;  /* 0x031cd00016047984 */ /* 0x001e260000000c00 */
[----:B------:R-:W-:Y:S01]  /*1a370*/  IMAD.SHL.U32 R34, R2, 0x8, RZ ;  /* 0x0000000802227824 */ /* 0x000fe200078e00ff */
[----:B0-----:R0:W-:Y:S04]  /*1a380*/  STL.64 [R1+0x38], R4 ;  /* 0x0000380401007387 */ /* 0x0011e80000100a00 */
[----:B------:R0:W-:Y:S01]  /*1a390*/  STL.64 [R1+0x40], R6 ;  /* 0x0000400601007387 */ /* 0x0001e20000100a00 */
[----:B--2---:R-:W-:Y:S01]  /*1a3a0*/  SHF.R.S32.HI R26, RZ, 0x1f, R62 ;  /* 0x0000001fff1a7819 */ /* 0x004fe2000001143e */
[----:B------:R-:W-:-:S03]  /*1a3b0*/  IMAD.SHL.U32 R50, R62, 0x4, RZ ;  /* 0x000000043e327824 */ /* 0x000fc600078e00ff */
[----:B------:R-:W-:Y:S01]  /*1a3c0*/  SHF.L.U64.HI R27, R62, 0x2, R26 ;  /* 0x000000023e1b7819 */ /* 0x000fe2000001021a */
[----:B------:R-:W-:Y:S06]  /*1a3d0*/  BAR.ARV 0x4, 0x1a0 ;  /* 0x0106800000007b1d */ /* 0x000fec0000002000 */
[----:B0-----:R-:W-:Y:S05]  /*1a3e0*/  @P1 BRA `(.L_x_1996) ;  /* 0x0000000c00dc1947 */ /* 0x001fea0003800000 */
[----:B------:R-:W2:Y:S01]  /*1a3f0*/  LDL R4, [R1+0x7c] ;  /* 0x00007c0001047983 */ /* 0x000ea20000100800 */
[----:B------:R-:W-:Y:S05]  /*1a400*/  WARPSYNC.ALL ;  /* 0x0000000000007948 */ /* 0x000fea0003800000 */
[----:B------:R-:W0:Y:S01]  /*1a410*/  S2R R5, SR_SWINHI ;  /* 0x0000000000057919 */ /* 0x000e220000002f00 */
[----:B------:R-:W-:Y:S01]  /*1a420*/  F2FP.BF16.F32.PACK_AB R12, R13, R12 ;  /* 0x0000000c0d0c723e */ /* 0x000fe200000010ff */
[----:B------:R-:W-:Y:S01]  /*1a430*/  ULDC.64 UR4, c[0x0][0xbd8] ;  /* 0x0002f60000047ab9 */ /* 0x000fe20000000a00 */
[----:B------:R-:W-:Y:S01]  /*1a440*/  F2FP.BF16.F32.PACK_AB R14, R15, R14 ;  /* 0x0000000e0f0e723e */ /* 0x000fe200000010ff */
[----:B------:R-:W-:Y:S01]  /*1a450*/  ULDC.64 UR6, c[0x0][0x208] ;  /* 0x0000820000067ab9 */ /* 0x000fe20000000a00 */
[----:B------:R-:W-:-:S02]  /*1a460*/  F2FP.BF16.F32.PACK_AB R13, R81, R78 ;  /* 0x0000004e510d723e */ /* 0x000fc400000010ff */
[----:B------:R-:W-:Y:S02]  /*1a470*/  F2FP.BF16.F32.PACK_AB R15, R79, R76 ;  /* 0x0000004c4f0f723e */ /* 0x000fe400000010ff */
[----:B------:R-:W-:Y:S02]  /*1a480*/  MOV R2, R22 ;  /* 0x0000001600027202 */ /* 0x000fe40000000f00 */
[----:B0-----:R-:W-:Y:S02]  /*1a490*/  MOV R3, R5 ;  /* 0x0000000500037202 */ /* 0x001fe40000000f00 */
[----:B------:R-:W-:Y:S01]  /*1a4a0*/  LEA.HI R47, R47, R66, RZ, 0x7 ;  /* 0x000000422f2f7211 */ /* 0x000fe200078f38ff */
[----:B------:R-:W-:Y:S01]  /*1a4b0*/  BAR.SYNC.DEFER_BLOCKING 0x1, 0x180 ;  /* 0x0046000000007b1d */ /* 0x000fe20000010000 */
[----:B--2---:R-:W-:-:S03]  /*1a4c0*/  IMAD.WIDE R10, R4, 0x2, R2 ;  /* 0x00000002040a7825 */ /* 0x004fc600078e0202 */
[C---:B------:R-:W-:Y:S02]  /*1a4d0*/  LOP3.LUT R9, R10.reuse, 0x180, RZ, 0xc0, !PT ;  /* 0x000001800a097812 */ /* 0x040fe400078ec0ff */
[C---:B------:R-:W-:Y:S02]  /*1a4e0*/  IADD3 R55, P4, R10.reuse, 0x20, RZ ;  /* 0x000000200a377810 */ /* 0x040fe40007f9e0ff */
[C---:B------:R-:W-:Y:S02]  /*1a4f0*/  IADD3 R59, P3, R10.reuse, 0x3000, RZ ;  /* 0x000030000a3b7810 */ /* 0x040fe40007f7e0ff */
[----:B------:R-:W-:Y:S01]  /*1a500*/  IADD3 R63, P2, R10, 0x3020, RZ ;  /* 0x000030200a3f7810 */ /* 0x000fe20007f5e0ff */
[--C-:B------:R-:W-:Y:S01]  /*1a510*/  IMAD.X R5, RZ, RZ, R11.reuse, P4 ;  /* 0x000000ffff057224 */ /* 0x100fe200020e060b */
[----:B------:R-:W-:Y:S01]  /*1a520*/  SHF.R.U64 R9, R9, 0x3, RZ ;  /* 0x0000000309097819 */ /* 0x000fe200000012ff */
[----:B------:R-:W-:Y:S01]  /*1a530*/  IMAD.X R7, RZ, RZ, R11, P3 ;  /* 0x000000ffff077224 */ /* 0x000fe200018e060b */
[----:B------:R-:W-:-:S02]  /*1a540*/  LOP3.LUT R4, R55, 0x180, RZ, 0xc0, !PT ;  /* 0x0000018037047812 */ /* 0x000fc400078ec0ff */
[----:B------:R-:W-:Y:S02]  /*1a550*/  LOP3.LUT R6, R59, 0x180, RZ, 0xc0, !PT ;  /* 0x000001803b067812 */ /* 0x000fe400078ec0ff */
[----:B------:R-:W-:Y:S02]  /*1a560*/  LOP3.LUT R8, R63, 0x180, RZ, 0xc0, !PT ;  /* 0x000001803f087812 */ /* 0x000fe400078ec0ff */
        /* <DEDUP_REMOVED lines=8> */
[----:B------:R-:W-:-:S02]  /*1a5f0*/  SHF.R.U64 R8, R8, 0x3, RZ ;  /* 0x0000000308087819 */ /* 0x000fc400000012ff */
[----:B------:R-:W-:Y:S02]  /*1a600*/  LOP3.LUT R4, R4, R55, RZ, 0x3c, !PT ;  /* 0x0000003704047212 */ /* 0x000fe400078e3cff */
[----:B------:R-:W-:Y:S02]  /*1a610*/  LOP3.LUT R6, R6, R59, RZ, 0x3c, !PT ;  /* 0x0000003b06067212 */ /* 0x000fe400078e3cff */
[----:B------:R-:W-:Y:S02]  /*1a620*/  MOV R11, R10 ;  /* 0x0000000a000b7202 */ /* 0x000fe40000000f00 */
[----:B-----5:R-:W-:Y:S02]  /*1a630*/  LOP3.LUT R16, R67, 0x180, RZ, 0xc0, !PT ;  /* 0x0000018043107812 */ /* 0x020fe400078ec0ff */
[----:B------:R-:W-:Y:S01]  /*1a640*/  LOP3.LUT R18, R71, 0x180, RZ, 0xc0, !PT ;  /* 0x0000018047127812 */ /* 0x000fe200078ec0ff */
[----:B------:R0:W-:Y:S01]  /*1a650*/  STSM.16.M88.4 [R11], R12 ;  /* 0x0000000c0b007844 */ /* 0x0001e20000000200 */
[----:B------:R-:W-:-:S02]  /*1a660*/  LOP3.LUT R8, R8, R63, RZ, 0x3c, !PT ;  /* 0x0000003f08087212 */ /* 0x000fc400078e3cff */
[----:B------:R-:W-:Y:S02]  /*1a670*/  MOV R59, R4 ;  /* 0x00000004003b7202 */ /* 0x000fe40000000f00 */
[----:B------:R-:W-:Y:S02]  /*1a680*/  MOV R58, R6 ;  /* 0x00000006003a7202 */ /* 0x000fe40000000f00 */
[----:B------:R-:W-:Y:S02]  /*1a690*/  SHF.R.U64 R16, R16, 0x3, RZ ;  /* 0x0000000310107819 */ /* 0x000fe400000012ff */
[----:B------:R-:W-:Y:S02]  /*1a6a0*/  SHF.R.U64 R18, R18, 0x3, RZ ;  /* 0x0000000312127819 */ /* 0x000fe400000012ff */
[----:B------:R-:W-:Y:S02]  /*1a6b0*/  MOV R55, R8 ;  /* 0x0000000800377202 */ /* 0x000fe40000000f00 */
[----:B------:R-:W-:-:S02]  /*1a6c0*/  F2FP.BF16.F32.PACK_AB R4, R77, R0 ;  /* 0x000000004d04723e */ /* 0x000fc400000010ff */
[----:B------:R-:W-:Y:S02]  /*1a6d0*/  F2FP.BF16.F32.PACK_AB R5, R68, R61 ;  /* 0x0000003d4405723e */ /* 0x000fe400000010ff */
[----:B------:R-:W-:Y:S02]  /*1a6e0*/  F2FP.BF16.F32.PACK_AB R6, R75, R20 ;  /* 0x000000144b06723e */ /* 0x000fe400000010ff */
[----:B------:R-:W-:Y:S02]  /*1a6f0*/  F2FP.BF16.F32.PACK_AB R7, R69, R60 ;  /* 0x0000003c4507723e */ /* 0x000fe400000010ff */
[----:B------:R-:W-:Y:S02]  /*1a700*/  F2FP.BF16.F32.PACK_AB R8, R73, R24 ;  /* 0x000000184908723e */ /* 0x000fe400000010ff */
[----:B------:R-:W-:Y:S01]  /*1a710*/  F2FP.BF16.F32.PACK_AB R9, R64, R57 ;  /* 0x000000394009723e */ /* 0x000fe200000010ff */
[----:B------:R-:W-:Y:S01]  /*1a720*/  STSM.16.M88.4 [R59], R4 ;  /* 0x000000043b007844 */ /* 0x000fe20000000200 */
[----:B------:R-:W-:-:S02]  /*1a730*/  F2FP.BF16.F32.PACK_AB R10, R74, R25 ;  /* 0x000000194a0a723e */ /* 0x000fc400000010ff */
[----:B0-----:R-:W-:Y:S02]  /*1a740*/  F2FP.BF16.F32.PACK_AB R11, R65, R56 ;  /* 0x00000038410b723e */ /* 0x001fe400000010ff */
[----:B------:R-:W-:Y:S02]  /*1a750*/  LOP3.LUT R16, R16, R67, RZ, 0x3c, !PT ;  /* 0x0000004310107212 */ /* 0x000fe400078e3cff */
[----:B------:R-:W-:Y:S01]  /*1a760*/  LOP3.LUT R18, R18, R71, RZ, 0x3c, !PT ;  /* 0x0000004712127212 */ /* 0x000fe200078e3cff */
[----:B------:R0:W-:Y:S01]  /*1a770*/  STSM.16.M88.4 [R58], R8 ;  /* 0x000000083a007844 */ /* 0x0001e20000000200 */
[----:B------:R-:W-:Y:S02]  /*1a780*/  ISETP.NE.U32.AND P1, PT, RZ, UR4, PT ;  /* 0x00000004ff007c0c */ /* 0x000fe4000bf25070 */
[----:B------:R-:W-:Y:S02]  /*1a790*/  MOV R24, R16 ;  /* 0x0000001000187202 */ /* 0x000fe40000000f00 */
[----:B------:R-:W-:-:S02]  /*1a7a0*/  MOV R20, R18 ;  /* 0x0000001200147202 */ /* 0x000fc40000000f00 */
[----:B------:R-:W-:Y:S02]  /*1a7b0*/  F2FP.BF16.F32.PACK_AB R12, R49, R28 ;  /* 0x0000001c310c723e */ /* 0x000fe400000010ff */
[----:B------:R-:W-:Y:S02]  /*1a7c0*/  F2FP.BF16.F32.PACK_AB R13, R53, R46 ;  /* 0x0000002e350d723e */ /* 0x000fe400000010ff */
[----:B------:R-:W-:Y:S02]  /*1a7d0*/  F2FP.BF16.F32.PACK_AB R14, R48, R29 ;  /* 0x0000001d300e723e */ /* 0x000fe400000010ff */
[----:B------:R-:W-:Y:S02]  /*1a7e0*/  F2FP.BF16.F32.PACK_AB R15, R54, R43 ;  /* 0x0000002b360f723e */ /* 0x000fe400000010ff */
[----:B------:R-:W-:Y:S01]  /*1a7f0*/  F2FP.BF16.F32.PACK_AB R16, R45, R32 ;  /* 0x000000202d10723e */ /* 0x000fe200000010ff */
[----:B------:R-:W-:Y:S01]  /*1a800*/  IMAD.MOV.U32 R32, RZ, RZ, RZ ;  /* 0x000000ffff207224 */ /* 0x000fe200078e00ff */
[----:B0-----:R-:W-:Y:S01]  /*1a810*/  IADD3 R8, P0, R50, UR4, RZ ;  /* 0x0000000432087c10 */ /* 0x001fe2000ff1e0ff */
[----:B------:R0:W-:Y:S01]  /*1a820*/  STSM.16.M88.4 [R55], R12 ;  /* 0x0000000c37007844 */ /* 0x0001e20000000200 */
[----:B------:R-:W-:-:S02]  /*1a830*/  F2FP.BF16.F32.PACK_AB R17, R51, R42 ;  /* 0x0000002a3311723e */ /* 0x000fc400000010ff */
[----:B------:R-:W-:Y:S02]  /*1a840*/  F2FP.BF16.F32.PACK_AB R18, R44, R33 ;  /* 0x000000212c12723e */ /* 0x000fe400000010ff */
[----:B------:R-:W-:Y:S02]  /*1a850*/  F2FP.BF16.F32.PACK_AB R19, R52, R39 ;  /* 0x000000273413723e */ /* 0x000fe400000010ff */
[----:B------:R-:W-:Y:S02]  /*1a860*/  F2FP.BF16.F32.PACK_AB R4, R41, R36 ;  /* 0x000000242904723e */ /* 0x000fe400000010ff */
[----:B------:R-:W-:Y:S01]  /*1a870*/  F2FP.BF16.F32.PACK_AB R5, R35, R30 ;  /* 0x0000001e2305723e */ /* 0x000fe200000010ff */
[----:B------:R0:W-:Y:S01]  /*1a880*/  STSM.16.M88.4 [R24], R16 ;  /* 0x0000001018007844 */ /* 0x0001e20000000200 */
[----:B------:R-:W-:Y:S02]  /*1a890*/  F2FP.BF16.F32.PACK_AB R6, R40, R37 ;  /* 0x000000252806723e */ /* 0x000fe400000010ff */
[----:B------:R-:W-:-:S02]  /*1a8a0*/  F2FP.BF16.F32.PACK_AB R7, R38, R31 ;  /* 0x0000001f2607723e */ /* 0x000fc400000010ff */
[----:B------:R-:W-:Y:S02]  /*1a8b0*/  ISETP.NE.AND.EX P1, PT, RZ, UR5, PT, P1 ;  /* 0x00000005ff007c0c */ /* 0x000fe4000bf25310 */
[----:B------:R-:W-:Y:S01]  /*1a8c0*/  IADD3.X R9, R27, UR5, RZ, P0, !PT ;  /* 0x000000051b097c10 */ /* 0x000fe200087fe4ff */
[----:B------:R-:W-:Y:S01]  /*1a8d0*/  ULDC.64 UR4, c[0x0][0xbe0] ;  /* 0x0002f80000047ab9 */ /* 0x000fe20000000a00 */
[----:B------:R0:W-:Y:S01]  /*1a8e0*/  STSM.16.M88.4 [R20], R4 ;  /* 0x0000000414007844 */ /* 0x0001e20000000200 */
[----:B------:R-:W-:Y:S01]  /*1a8f0*/  BAR.SYNC.DEFER_BLOCKING 0x1, 0x180 ;  /* 0x0046000000007b1d */ /* 0x000fe20000010000 */
[----:B------:R-:W-:-:S04]  /*1a900*/  ISETP.NE.U32.AND P0, PT, RZ, UR4, PT ;  /* 0x00000004ff007c0c */ /* 0x000fc8000bf05070 */
[----:B------:R-:W-:-:S13]  /*1a910*/  ISETP.NE.AND.EX P0, PT, RZ, UR5, PT, P0 ;  /* 0x00000005ff007c0c */ /* 0x000fda000bf05300 */
[----:B------:R-:W-:Y:S01]  /*1a920*/  @P0 IADD3 R50, P2, R50, UR4, RZ ;  /* 0x0000000432320c10 */ /* 0x000fe2000ff5e0ff */
[----:B------:R-:W-:Y:S02]  /*1a930*/  ULDC UR4, c[0x0][0xa88] ;  /* 0x0002a20000047ab9 */ /* 0x000fe40000000800 */
[----:B------:R-:W-:Y:S01]  /*1a940*/  IMAD.U32 R0, RZ, RZ, UR4 ;  /* 0x00000004ff007e24 */ /* 0x000fe2000f8e00ff */
[----:B------:R-:W-:Y:S01]  /*1a950*/  @P0 IADD3.X R51, R27, UR5, RZ, P2, !PT ;  /* 0x000000051b330c10 */ /* 0x000fe200097fe4ff */
[----:B------:R0:W5:Y:S04]  /*1a960*/  @P1 LDG.E R32, desc[UR6][R8.64] ;  /* 0x0000000608201981 */ /* 0x000168000c1e1900 */
[----:B------:R0:W5:Y:S01]  /*1a970*/  @P0 LDG.E R0, desc[UR6][R50.64] ;  /* 0x0000000632000981 */ /* 0x000162000c1e1900 */
[----:B------:R-:W-:Y:S05]  /*1a980*/  @P0 BRA `(.L_x_1997) ;  /* 0x0000000000140947 */ /* 0x000fea0003800000 */
[----:B------:R-:W-:Y:S05]  /*1a990*/  @!P1 BRA `(.L_x_1997) ;  /* 0x0000000000109947 */ /* 0x000fea0003800000 */
[----:B------:R-:W-:Y:S02]  /*1a9a0*/  ULDC.64 UR4, c[0x0][0x208] ;  /* 0x0000820000047ab9 */ /* 0x000fe40000000a00 */
[----:B0-----:R-:W2:Y:S04]  /*1a9b0*/  LDG.E R5, desc[UR4][R8.64] ;  /* 0x0000000408057981 */ /* 0x001ea8000c1e1900 */
[----:B-----5:R-:W2:Y:S02]  /*1a9c0*/  LDG.E R0, desc[UR4][R8.64+0x4] ;  /* 0x0000040408007981 */ /* 0x020ea4000c1e1900 */
[----:B--2---:R-:W-:-:S07]  /*1a9d0*/  IMAD.IADD R0, R0, 0x1, -R5 ;  /* 0x0000000100007824 */ /* 0x004fce00078e0a05 */
.L_x_1997:
[----:B0-----:R-:W2:Y:S01]  /*1a9e0*/  LDL.64 R4, [R1+0x60] ;  /* 0x0000600001047983 */ /* 0x001ea20000100a00 */
[----:B------:R-:W-:-:S03]  /*1a9f0*/  ULDC.64 UR4, c[0x0][0xb70] ;  /* 0x0002dc0000047ab9 */ /* 0x000fc60000000a00 */
[----:B------:R-:W3:Y:S04]  /*1aa00*/  LDL R8, [R1+0x58] ;  /* 0x0000580001087983 */ /* 0x000ee80000100800 */
[----:B------:R-:W4:Y:S04]  /*1aa10*/  LDL.LU R44, [R1+0x6c] ;  /* 0x00006c00012c7983 */ /* 0x000f280000300800 */
[----:B------:R-:W2:Y:S04]  /*1aa20*/  LDL.64 R42, [R1+0x60] ;  /* 0x00006000012a7983 */ /* 0x000ea80000100a00 */
[----:B------:R-:W3:Y:S01]  /*1aa30*/  LDL.LU R41, [R1+0x74] ;  /* 0x0000740001297983 */ /* 0x000ee20000300800 */
[----:B-----5:R-:W-:Y:S01]  /*1aa40*/  SHF.R.S32.HI R33, RZ, 0x1f, R32 ;  /* 0x0000001fff217819 */ /* 0x020fe20000011420 */
[----:B------:R-:W-:Y:S01]  /*1aa50*/  ULDC.64 UR6, c[0x0][0x208] ;  /* 0x0000820000067ab9 */ /* 0x000fe20000000a00 */
[----:B------:R-:W-:-:S02]  /*1aa60*/  SEL R40, R26, RZ, !P1 ;  /* 0x000000ff1a287207 */ /* 0x000fc40004800000 */
[----:B------:R-:W-:Y:S02]  /*1aa70*/  SEL R39, R62, RZ, !P1 ;  /* 0x000000ff3e277207 */ /* 0x000fe40004800000 */
[----:B------:R-:W-:-:S05]  /*1aa80*/  LOP3.LUT R47, R47, 0xffffff80, RZ, 0xc0, !PT ;  /* 0xffffff802f2f7812 */ /* 0x000fca00078ec0ff */
[----:B------:R-:W-:-:S05]  /*1aa90*/  IMAD.IADD R47, R66, 0x1, -R47 ;  /* 0x00000001422f7824 */ /* 0x000fca00078e0a2f */
[----:B------:R-:W-:Y:S02]  /*1aaa0*/  LOP3.LUT P0, RZ, R47, 0x3, RZ, 0xc0, !PT ;  /* 0x000000032fff7812 */ /* 0x000fe4000780c0ff */
[----:B------:R-:W-:Y:S01]  /*1aab0*/  SHF.R.S32.HI R35, RZ, 0x1f, R34 ;  /* 0x0000001fff237819 */ /* 0x000fe20000011422 */
[----:B------:R-:W-:Y:S01]  /*1aac0*/  BSSY B1, `(.L_x_1998) ;  /* 0x000006f000017945 */ /* 0x000fe20003800000 */
[----:B----4-:R-:W-:Y:S01]  /*1aad0*/  SHF.R.S32.HI R38, RZ, 0x1f, R44 ;  /* 0x0000001fff267819 */ /* 0x010fe2000001142c */
[----:B--2---:R-:W-:-:S04]  /*1aae0*/  IMAD.MOV.U32 R42, RZ, RZ, R4 ;  /* 0x000000ffff2a7224 */ /* 0x004fc800078e0004 */
[----:B------:R-:W-:Y:S02]  /*1aaf0*/  IMAD R4, R38, UR4, RZ ;  /* 0x0000000426047c24 */ /* 0x000fe4000f8e02ff */
[----:B------:R-:W-:Y:S02]  /*1ab00*/  IMAD R5, R42, 0x20, R34 ;  /* 0x000000202a057824 */ /* 0x000fe400078e0222 */
[----:B------:R-:W-:Y:S02]  /*1ab10*/  IMAD R7, R44, UR5, R4 ;  /* 0x000000052c077c24 */ /* 0x000fe4000f8e0204 */
[----:B------:R-:W-:-:S04]  /*1ab20*/  IMAD.WIDE R2, R5, 0x2, R2 ;  /* 0x0000000205027825 */ /* 0x000fc800078e0202 */
[----:B------:R-:W-:Y:S01]  /*1ab30*/  IMAD.WIDE.U32 R4, R44, UR4, R32 ;  /* 0x000000042c047c25 */ /* 0x000fe2000f8e0020 */
[----:B------:R-:W-:Y:S01]  /*1ab40*/  ULDC.64 UR4, c[0x0][0xb78] ;  /* 0x0002de0000047ab9 */ /* 0x000fe20000000a00 */
[C---:B------:R-:W-:Y:S02]  /*1ab50*/  IADD3 R25, P2, R2.reuse, 0x1800, RZ ;  /* 0x0000180002197810 */ /* 0x040fe40007f5e0ff */
[----:B------:R-:W-:Y:S01]  /*1ab60*/  IMAD.IADD R5, R5, 0x1, R7 ;  /* 0x0000000105057824 */ /* 0x000fe200078e0207 */
[----:B------:R-:W-:Y:S01]  /*1ab70*/  IADD3 R17, P1, R2, 0x3000, RZ ;  /* 0x0000300002117810 */ /* 0x000fe20007f3e0ff */
[----:B------:R-:W-:Y:S01]  /*1ab80*/  IMAD R6, R40, UR4, RZ ;  /* 0x0000000428067c24 */ /* 0x000fe2000f8e02ff */
[----:B------:R-:W-:Y:S01]  /*1ab90*/  LOP3.LUT R24, R25, 0x180, RZ, 0xc0, !PT ;  /* 0x0000018019187812 */ /* 0x000fe200078ec0ff */
[----:B---3--:R-:W-:Y:S01]  /*1aba0*/  IMAD R11, R41, 0xc0, R8 ;  /* 0x000000c0290b7824 */ /* 0x008fe200078e0208 */
[----:B------:R-:W-:Y:S01]  /*1abb0*/  IADD3 R13, P5, R2, 0x4800, RZ ;  /* 0x00004800020d7810 */ /* 0x000fe20007fbe0ff */
[----:B------:R-:W-:Y:S01]  /*1abc0*/  IMAD.WIDE.U32 R4, R39, UR4, R4 ;  /* 0x0000000427047c25 */ /* 0x000fe2000f8e0004 */
[----:B------:R-:W-:-:S02]  /*1abd0*/  SHF.R.U64 R24, R24, 0x3, RZ ;  /* 0x0000000318187819 */ /* 0x000fc400000012ff */
[----:B------:R-:W-:Y:S01]  /*1abe0*/  SHF.R.S32.HI R7, RZ, 0x1f, R11 ;  /* 0x0000001fff077819 */ /* 0x000fe2000001140b */
[----:B------:R-:W-:Y:S01]  /*1abf0*/  IMAD R6, R39, UR5, R6 ;  /* 0x0000000527067c24 */ /* 0x000fe2000f8e0206 */
[----:B------:R-:W-:Y:S01]  /*1ac00*/  IADD3 R4, P3, R11, R4, RZ ;  /* 0x000000040b047210 */ /* 0x000fe20007f7e0ff */
[----:B------:R-:W-:Y:S01]  /*1ac10*/  ULDC.64 UR4, c[0x0][0xb40] ;  /* 0x0002d00000047ab9 */ /* 0x000fe20000000a00 */
[----:B------:R-:W-:Y:S01]  /*1ac20*/  LOP3.LUT R24, R24, R25, RZ, 0x3c, !PT ;  /* 0x0000001918187212 */ /* 0x000fe200078e3cff */
[----:B------:R-:W-:Y:S01]  /*1ac30*/  IMAD.X R25, RZ, RZ, R3, P2 ;  /* 0x000000ffff197224 */ /* 0x000fe200010e0603 */
[----:B------:R-:W-:Y:S01]  /*1ac40*/  IADD3.X R7, R7, R5, R6, P3, !PT ;  /* 0x0000000507077210 */ /* 0x000fe20001ffe406 */
[----:B------:R-:W-:Y:S01]  /*1ac50*/  VIADD R5, R11, 0x8 ;  /* 0x000000080b057836 */ /* 0x000fe20000000000 */
[----:B------:R-:W-:Y:S02]  /*1ac60*/  LEA R36, P3, R4, UR4, 0x2 ;  /* 0x0000000404247c11 */ /* 0x000fe4000f8610ff */
[----:B------:R-:W-:-:S02]  /*1ac70*/  IADD3 R9, P4, R2, 0x6000, RZ ;  /* 0x0000600002097810 */ /* 0x000fc40007f9e0ff */
[----:B------:R-:W-:Y:S01]  /*1ac80*/  LEA.HI.X R37, R4, UR5, R7, 0x2, P3 ;  /* 0x0000000504257c11 */ /* 0x000fe200098f1407 */
[----:B------:R-:W-:Y:S01]  /*1ac90*/  ULDC.64 UR4, c[0x0][0xaa0] ;  /* 0x0002a80000047ab9 */ /* 0x000fe20000000a00 */
[C---:B------:R-:W-:Y:S02]  /*1aca0*/  LOP3.LUT R4, R2.reuse, 0x180, RZ, 0xc0, !PT ;  /* 0x0000018002047812 */ /* 0x040fe400078ec0ff */
[----:B------:R-:W-:Y:S02]  /*1acb0*/  IADD3 R7, P2, R2, 0x7800, RZ ;  /* 0x0000780002077810 */ /* 0x000fe40007f5e0ff */
[-C--:B------:R-:W-:Y:S02]  /*1acc0*/  ISETP.GE.OR P3, PT, R11, R0.reuse, P0 ;  /* 0x000000000b00720c */ /* 0x080fe40000766670 */
[----:B------:R-:W-:Y:S02]  /*1acd0*/  ISETP.GE.OR P0, PT, R5, R0, P0 ;  /* 0x000000000500720c */ /* 0x000fe40000706670 */
[----:B------:R-:W-:-:S02]  /*1ace0*/  LOP3.LUT R16, R17, 0x180, RZ, 0xc0, !PT ;  /* 0x0000018011107812 */ /* 0x000fc400078ec0ff */
[----:B------:R-:W-:Y:S02]  /*1acf0*/  LOP3.LUT R12, R13, 0x180, RZ, 0xc0, !PT ;  /* 0x000001800d0c7812 */ /* 0x000fe400078ec0ff */
[----:B------:R-:W-:Y:S02]  /*1ad00*/  LOP3.LUT R8, R9, 0x180, RZ, 0xc0, !PT ;  /* 0x0000018009087812 */ /* 0x000fe400078ec0ff */
[----:B------:R-:W-:Y:S02]  /*1ad10*/  SHF.R.U64 R5, R4, 0x3, RZ ;  /* 0x0000000304057819 */ /* 0x000fe400000012ff */
[----:B------:R-:W-:Y:S01]  /*1ad20*/  LOP3.LUT R4, R7, 0x180, RZ, 0xc0, !PT ;  /* 0x0000018007047812 */ /* 0x000fe200078ec0ff */
[----:B------:R0:W-:Y:S01]  /*1ad30*/  @!P3 STG.E desc[UR6][R36.64], R21 ;  /* 0x000000152400b986 */ /* 0x0001e2000c101906 */
[----:B------:R-:W-:Y:S02]  /*1ad40*/  SHF.R.U64 R16, R16, 0x3, RZ ;  /* 0x0000000310107819 */ /* 0x000fe400000012ff */
[----:B------:R-:W-:Y:S01]  /*1ad50*/  SHF.R.U64 R12, R12, 0x3, RZ ;  /* 0x000000030c0c7819 */ /* 0x000fe200000012ff */
[----:B------:R1:W-:Y:S01]  /*1ad60*/  @!P0 STG.E desc[UR6][R36.64+0x20], R72 ;  /* 0x0000204824008986 */ /* 0x0003e2000c101906 */
[----:B------:R-:W-:-:S02]  /*1ad70*/  SHF.R.U64 R8, R8, 0x3, RZ ;  /* 0x0000000308087819 */ /* 0x000fc400000012ff */
[----:B------:R-:W-:Y:S01]  /*1ad80*/  SHF.R.U64 R4, R4, 0x3, RZ ;  /* 0x0000000304047819 */ /* 0x000fe200000012ff */
[----:B------:R-:W5:Y:S01]  /*1ad90*/  LD.E.128 R24, desc[UR6][R24.64] ;  /* 0x0000000618187980 */ /* 0x000f62000c101d00 */
[----:B------:R-:W-:Y:S01]  /*1ada0*/  LOP3.LUT R16, R16, R17, RZ, 0x3c, !PT ;  /* 0x0000001110107212 */ /* 0x000fe200078e3cff */
[--C-:B------:R-:W-:Y:S01]  /*1adb0*/  IMAD.X R17, RZ, RZ, R3.reuse, P1 ;  /* 0x000000ffff117224 */ /* 0x100fe200008e0603 */
[----:B------:R-:W-:Y:S01]  /*1adc0*/  LOP3.LUT R12, R12, R13, RZ, 0x3c, !PT ;  /* 0x0000000d0c0c7212 */ /* 0x000fe200078e3cff */
[--C-:B------:R-:W-:Y:S01]  /*1add0*/  IMAD.X R13, RZ, RZ, R3.reuse, P5 ;  /* 0x000000ffff0d7224 */ /* 0x100fe200028e0603 */
[----:B------:R-:W-:Y:S01]  /*1ade0*/  LOP3.LUT R8, R8, R9, RZ, 0x3c, !PT ;  /* 0x0000000908087212 */ /* 0x000fe200078e3cff */
[--C-:B------:R-:W-:Y:S01]  /*1adf0*/  IMAD.X R9, RZ, RZ, R3.reuse, P4 ;  /* 0x000000ffff097224 */ /* 0x100fe200020e0603 */
[----:B------:R-:W-:Y:S01]  /*1ae00*/  LOP3.LUT R2, R5, R2, RZ, 0x3c, !PT ;  /* 0x0000000205027212 */ /* 0x000fe200078e3cff */
[----:B------:R-:W-:Y:S01]  /*1ae10*/  IMAD.X R5, RZ, RZ, R3, P2 ;  /* 0x000000ffff057224 */ /* 0x000fe200010e0603 */
[----:B------:R-:W-:Y:S01]  /*1ae20*/  LOP3.LUT R4, R4, R7, RZ, 0x3c, !PT ;  /* 0x0000000704047212 */ /* 0x000fe200078e3cff */
[----:B------:R-:W5:Y:S04]  /*1ae30*/  LD.E.128 R16, desc[UR6][R16.64] ;  /* 0x0000000610107980 */ /* 0x000f68000c101d00 */
[----:B------:R2:W5:Y:S04]  /*1ae40*/  LD.E.128 R28, desc[UR6][R2.64] ;  /* 0x00000006021c7980 */ /* 0x000568000c101d00 */
[----:B------:R-:W5:Y:S04]  /*1ae50*/  LD.E.128 R12, desc[UR6][R12.64] ;  /* 0x000000060c0c7980 */ /* 0x000f68000c101d00 */
[----:B------:R-:W5:Y:S04]  /*1ae60*/  LD.E.128 R8, desc[UR6][R8.64] ;  /* 0x0000000608087980 */ /* 0x000f68000c101d00 */
[----:B------:R-:W5:Y:S01]  /*1ae70*/  LD.E.128 R4, desc[UR6][R4.64] ;  /* 0x0000000604047980 */ /* 0x000f62000c101d00 */
[----:B------:R-:W-:Y:S01]  /*1ae80*/  @!PT LDS RZ, [RZ] ;  /* 0x00000000fffff984 */ /* 0x000fe20000000800 */
[----:B------:R-:W-:Y:S01]  /*1ae90*/  @!PT LDS RZ, [RZ] ;  /* 0x00000000fffff984 */ /* 0x000fe20000000800 */
[----:B------:R-:W-:Y:S01]  /*1aea0*/  @!PT LDS RZ, [RZ] ;  /* 0x00000000fffff984 */ /* 0x000fe20000000800 */
[----:B------:R-:W-:Y:S01]  /*1aeb0*/  @!PT LDS RZ, [RZ] ;  /* 0x00000000fffff984 */ /* 0x000fe20000000800 */
[----:B------:R3:W-:Y:S06]  /*1aec0*/  MEMBAR.ALL.CTA ;  /* 0x0000000000007992 */ /* 0x0007ec0000008000 */
[----:B---3--:R-:W3:Y:S01]  /*1aed0*/  FENCE.VIEW.ASYNC.S ;  /* 0x00000000000073c6 */ /* 0x008ee20000000000 */
[----:B------:R-:W-:Y:S01]  /*1aee0*/  SHF.R.S32.HI R43, RZ, 0x1f, R42 ;  /* 0x0000001fff2b7819 */ /* 0x000fe2000001142a */
[----:B------:R-:W-:-:S02]  /*1aef0*/  IMAD R33, R33, UR4, RZ ;  /* 0x0000000421217c24 */ /* 0x000fc4000f8e02ff */
[C---:B0-----:R-:W-:Y:S02]  /*1af00*/  IMAD.WIDE.U32 R20, R32.reuse, UR4, R34 ;  /* 0x0000000420147c25 */ /* 0x041fe4000f8e0022 */
[----:B------:R1:W-:Y:S02]  /*1af10*/  STL [R1+0x64], R43 ;  /* 0x0000642b01007387 */ /* 0x0003e40000100800 */
[----:B------:R-:W-:Y:S01]  /*1af20*/  IMAD R33, R32, UR5, R33 ;  /* 0x0000000520217c24 */ /* 0x000fe2000f8e0221 */
[----:B------:R-:W-:Y:S01]  /*1af30*/  ULDC.64 UR4, c[0x0][0xae0] ;  /* 0x0002b80000047ab9 */ /* 0x000fe20000000a00 */
[----:B------:R-:W-:Y:S02]  /*1af40*/  IMAD R35, R41, -0xc0, R0 ;  /* 0xffffff4029237824 */ /* 0x000fe400078e0200 */
[----:B--2---:R-:W-:Y:S02]  /*1af50*/  IMAD R2, R38, UR4, RZ ;  /* 0x0000000426027c24 */ /* 0x004fe4000f8e02ff */
[----:B------:R-:W-:Y:S01]  /*1af60*/  IMAD.IADD R21, R21, 0x1, R33 ;  /* 0x0000000115157824 */ /* 0x000fe200078e0221 */
[----:B------:R-:W-:Y:S01]  /*1af70*/  ISETP.GE.AND P0, PT, R42, R35, PT ;  /* 0x000000232a00720c */ /* 0x000fe20003f06270 */
[----:B------:R-:W-:-:S02]  /*1af80*/  VIADD R32, R22, 0x31c20 ;  /* 0x00031c2016207836 */ /* 0x000fc40000000000 */
[----:B------:R-:W-:Y:S02]  /*1af90*/  VIADD R0, R42, 0x60 ;  /* 0x000000602a007836 */ /* 0x000fe40000000000 */
[C---:B------:R-:W-:Y:S02]  /*1afa0*/  IMAD R33, R44.reuse, UR5, R2 ;  /* 0x000000052c217c24 */ /* 0x040fe4000f8e0202 */
[----:B------:R-:W-:Y:S01]  /*1afb0*/  IMAD.WIDE.U32 R2, R44, UR4, R20 ;  /* 0x000000042c027c25 */ /* 0x000fe2000f8e0014 */
[----:B------:R-:W-:Y:S01]  /*1afc0*/  ULDC.64 UR4, c[0x0][0xae8] ;  /* 0x0002ba0000047ab9 */ /* 0x000fe20000000a00 */
[----:B------:R-:W-:Y:S02]  /*1afd0*/  ISETP.GE.AND P3, PT, R0, R35, PT ;  /* 0x000000230000720c */ /* 0x000fe40003f66270 */
[----:B------:R-:W-:Y:S01]  /*1afe0*/  PRMT R32, RZ, 0x654, R32 ;  /* 0x00000654ff207816 */ /* 0x000fe20000000020 */
[----:B------:R-:W-:Y:S02]  /*1aff0*/  IMAD.IADD R3, R3, 0x1, R33 ;  /* 0x0000000103037824 */ /* 0x000fe400078e0221 */
[----:B------:R-:W-:Y:S01]  /*1b000*/  IMAD R0, R40, UR4, RZ ;  /* 0x0000000428007c24 */ /* 0x000fe2000f8e02ff */
[----:B---3--:R0:W-:Y:S03]  /*1b010*/  SYNCS.ARRIVE.TRANS64.RED.A1T0 RZ, [R32+URZ], RZ ;  /* 0x000000ff20ff79a7 */ /* 0x0081e6000810043f */
[----:B------:R-:W-:-:S02]  /*1b020*/  IMAD R35, R39, UR5, R0 ;  /* 0x0000000527237c24 */ /* 0x000fc4000f8e0200 */
[----:B0-----:R-:W-:-:S04]  /*1b030*/  IMAD.WIDE.U32 R32, R39, UR4, R2 ;  /* 0x0000000427207c25 */ /* 0x001fc8000f8e0002 */
[----:B------:R-:W-:-:S04]  /*1b040*/  IMAD.WIDE R20, R41, 0xc0, R42 ;  /* 0x000000c029147825 */ /* 0x000fc800078e022a */
[----:B------:R-:W-:Y:S01]  /*1b050*/  IMAD.IADD R39, R33, 0x1, R35 ;  /* 0x0000000121277824 */ /* 0x000fe200078e0223 */
[----:B-1----:R-:W-:Y:S06]  /*1b060*/  @P0 BRA `(.L_x_1999) ;  /* 0x0000000000500947 */ /* 0x002fec0003800000 */
        /* <DEDUP_REMOVED lines=20> */
.L_x_1999:
[----:B------:R-:W-:Y:S05]  /*1b1b0*/  BSYNC B1 ;  /* 0x0000000000017941 */ /* 0x000fea0003800000 */
.L_x_1998:
[----:B------:R-:W-:Y:S05]  /*1b1c0*/  @P3 BRA `(.L_x_2000) ;  /* 0x0000000800583947 */ /* 0x000fea0003800000 */
[----:B0----5:R-:W-:Y:S01]  /*1b1d0*/  IADD3 R9, P0, R20, 0x60, RZ ;  /* 0x0000006014097810 */ /* 0x021fe20007f1e0ff */
[----:B------:R-:W-:Y:S01]  /*1b1e0*/  ULDC.64 UR4, c[0x0][0xad8] ;  /* 0x0002b60000047ab9 */ /* 0x000fe20000000a00 */
[----:B------:R-:W-:Y:S01]  /*1b1f0*/  IMAD.MOV.U32 R2, RZ, RZ, R32 ;  /* 0x000000ffff027224 */ /* 0x000fe200078e0020 */
[----:B------:R-:W-:Y:S01]  /*1b200*/  ULDC.64 UR6, c[0x0][0xa80] ;  /* 0x0002a00000067ab9 */ /* 0x000fe20000000a00 */
[----:B------:R-:W-:Y:S01]  /*1b210*/  IMAD.MOV.U32 R3, RZ, RZ, R39 ;  /* 0x000000ffff037224 */ /* 0x000fe200078e0027 */
[----:B------:R-:W-:Y:S01]  /*1b220*/  ULDC.64 UR8, c[0x0][0x208] ;  /* 0x0000820000087ab9 */ /* 0x000fe20000000a00 */
[----:B------:R-:W-:Y:S02]  /*1b230*/  IMAD.X R20, RZ, RZ, R21, P0 ;  /* 0x000000ffff147224 */ /* 0x000fe400000e0615 */
[----:B------:R-:W-:-:S04]  /*1b240*/  IMAD.WIDE.U32 R2, R9, UR4, R2 ;  /* 0x0000000409027c25 */ /* 0x000fc8000f8e0002 */
[----:B------:R-:W-:Y:S01]  /*1b250*/  IMAD R20, R20, UR4, RZ ;  /* 0x0000000414147c24 */ /* 0x000fe2000f8e02ff */
[----:B------:R-:W-:Y:S01]  /*1b260*/  ULDC UR4, c[0x0][0xa8c] ;  /* 0x0002a30000047ab9 */ /* 0x000fe20000000800 */
[C---:B------:R-:W-:Y:S01]  /*1b270*/  VIADD R0, R34.reuse, 0x20 ;  /* 0x0000002022007836 */ /* 0x040fe20000000000 */
[----:B------:R-:W-:Y:S01]  /*1b280*/  ISETP.GE.AND P1, PT, R34, UR4, PT ;  /* 0x0000000422007c0c */ /* 0x000fe2000bf26270 */
[----:B------:R-:W-:Y:S01]  /*1b290*/  IMAD R9, R9, UR5, R20 ;  /* 0x0000000509097c24 */ /* 0x000fe2000f8e0214 */
[----:B------:R-:W-:Y:S01]  /*1b2a0*/  LEA R8, P0, R2, UR6, 0x1 ;  /* 0x0000000602087c11 */ /* 0x000fe2000f8008ff */
[----:B------:R-:W-:Y:S01]  /*1b2b0*/  VIADD R34, R34, 0x40 ;  /* 0x0000004022227836 */ /* 0x000fe20000000000 */
[----:B------:R-:W-:Y:S01]  /*1b2c0*/  ISETP.GE.AND P2, PT, R0, UR4, PT ;  /* 0x0000000400007c0c */ /* 0x000fe2000bf46270 */
[----:B------:R-:W-:-:S05]  /*1b2d0*/  IMAD.IADD R3, R3, 0x1, R9 ;  /* 0x0000000103037824 */ /* 0x000fca00078e0209 */
[----:B------:R-:W-:Y:S02]  /*1b2e0*/  LEA.HI.X R9, R2, UR7, R3, 0x1, P0 ;  /* 0x0000000702097c11 */ /* 0x000fe400080f0c03 */
[----:B------:R-:W-:-:S03]  /*1b2f0*/  ISETP.GE.AND P0, PT, R34, UR4, PT ;  /* 0x0000000422007c0c */ /* 0x000fc6000bf06270 */
[----:B------:R1:W-:Y:S04]  /*1b300*/  @!P1 STG.E.128 desc[UR8][R8.64], R24 ;  /* 0x0000001808009986 */ /* 0x0003e8000c101d08 */
[----:B------:R1:W-:Y:S06]  /*1b310*/  @!P2 STG.E.128 desc[UR8][R8.64+0x40], R12 ;  /* 0x0000400c0800a986 */ /* 0x0003ec000c101d08 */
[----:B------:R-:W-:Y:S05]  /*1b320*/  @P0 BRA `(.L_x_2000) ;  /* 0x0000000800000947 */ /* 0x000fea0003800000 */
[----:B------:R-:W-:Y:S02]  /*1b330*/  ULDC.64 UR4, c[0x0][0x208] ;  /* 0x0000820000047ab9 */ /* 0x000fe40000000a00 */
[----:B------:R2:W-:Y:S01]  /*1b340*/  STG.E.128 desc[UR4][R8.64+0x80], R4 ;  /* 0x0000800408007986 */ /* 0x0005e2000c101d04 */
[----:B------:R-:W-:Y:S05]  /*1b350*/  BRA `(.L_x_2000) ;  /* 0x0000000400f47947 */ /* 0x000fea0003800000 */
.L_x_1996:
[----:B------:R-:W-:Y:S01]  /*1b360*/  ULDC.64 UR4, c[0x0][0xbd8] ;  /* 0x0002f60000047ab9 */ /* 0x000fe20000000a00 */
[----:B------:R-:W-:Y:S01]  /*1b370*/  IMAD.MOV.U32 R7, RZ, RZ, RZ ;  /* 0x000000ffff077224 */ /* 0x000fe200078e00ff */
[----:B------:R-:W-:Y:S01]  /*1b380*/  ISETP.NE.U32.AND P0, PT, RZ, UR4, PT ;  /* 0x00000004ff007c0c */ /* 0x000fe2000bf05070 */
[----:B------:R-:W-:Y:S01]  /*1b390*/  ULDC.64 UR6, c[0x0][0x208] ;  /* 0x0000820000067ab9 */ /* 0x000fe20000000a00 */
[----:B------:R-:W-:Y:S02]  /*1b3a0*/  IADD3 R2, P1, R50, UR4, RZ ;  /* 0x0000000432027c10 */ /* 0x000fe4000ff3e0ff */
[----:B------:R-:W-:Y:S02]  /*1b3b0*/  ISETP.NE.AND.EX P0, PT, RZ, UR5, PT, P0 ;  /* 0x00000005ff007c0c */ /* 0x000fe4000bf05300 */
[----:B------:R-:W-:Y:S01]  /*1b3c0*/  IADD3.X R3, R27, UR5, RZ, P1, !PT ;  /* 0x000000051b037c10 */ /* 0x000fe20008ffe4ff */
[----:B------:R-:W-:Y:S02]  /*1b3d0*/  ULDC.64 UR4, c[0x0][0xbe0] ;  /* 0x0002f80000047ab9 */ /* 0x000fe40000000a00 */
[----:B------:R-:W-:-:S04]  /*1b3e0*/  ISETP.NE.U32.AND P1, PT, RZ, UR4, PT ;  /* 0x00000004ff007c0c */ /* 0x000fc8000bf25070 */
[----:B------:R-:W-:-:S04]  /*1b3f0*/  ISETP.NE.AND.EX P1, PT, RZ, UR5, PT, P1 ;  /* 0x00000005ff007c0c */ /* 0x000fc8000bf25310 */
[----:B------:R0:W5:Y:S09]  /*1b400*/  @P0 LDG.E R7, desc[UR6][R2.64] ;  /* 0x0000000602070981 */ /* 0x000172000c1e1900 */
[----:B------:R-:W-:Y:S01]  /*1b410*/  @P1 IADD3 R50, P2, R50, UR4, RZ ;  /* 0x0000000432321c10 */ /* 0x000fe2000ff5e0ff */
[----:B------:R-:W-:-:S02]  /*1b420*/  ULDC UR4, c[0x0][0xa88] ;  /* 0x0002a20000047ab9 */ /* 0x000fc40000000800 */
[----:B------:R-:W-:Y:S01]  /*1b430*/  IMAD.U32 R0, RZ, RZ, UR4 ;  /* 0x00000004ff007e24 */ /* 0x000fe2000f8e00ff */
[----:B------:R-:W-:Y:S02]  /*1b440*/  @P1 IADD3.X R51, R27, UR5, RZ, P2, !PT ;  /* 0x000000051b331c10 */ /* 0x000fe400097fe4ff */
[----:B------:R-:W-:-:S03]  /*1b450*/  ISETP.GT.AND P2, PT, R66, 0xbf, PT ;  /* 0x000000bf4200780c */ /* 0x000fc60003f44270 */
[----:B------:R0:W5:Y:S01]  /*1b460*/  @P1 LDG.E R0, desc[UR6][R50.64] ;  /* 0x0000000632001981 */ /* 0x000162000c1e1900 */
[----:B------:R-:W-:Y:S09]  /*1b470*/  @P1 BRA `(.L_x_2001) ;  /* 0x0000000000141947 */ /* 0x000ff20003800000 */
[----:B------:R-:W-:Y:S05]  /*1b480*/  @!P0 BRA `(.L_x_2001) ;  /* 0x0000000000108947 */ /* 0x000fea0003800000 */
[----:B------:R-:W-:Y:S02]  /*1b490*/  ULDC.64 UR4, c[0x0][0x208] ;  /* 0x0000820000047ab9 */ /* 0x000fe40000000a00 */
[----:B------:R-:W2:Y:S04]  /*1b4a0*/  LDG.E R5, desc[UR4][R2.64] ;  /* 0x0000000402057981 */ /* 0x000ea8000c1e1900 */
[----:B-----5:R-:W2:Y:S02]  /*1b4b0*/  LDG.E R0, desc[UR4][R2.64+0x4] ;  /* 0x0000040402007981 */ /* 0x020ea4000c1e1900 */
[----:B--2---:R-:W-:-:S07]  /*1b4c0*/  IMAD.IADD R0, R0, 0x1, -R5 ;  /* 0x0000000100007824 */ /* 0x004fce00078e0a05 */
.L_x_2001:
[----:B------:R-:W2:Y:S04]  /*1b4d0*/  LDL R9, [R1+0x6c] ;  /* 0x00006c0001097983 */ /* 0x000ea80000100800 */
[----:B------:R1:W5:Y:S01]  /*1b4e0*/  LDL R10, [R1+0x74] ;  /* 0x00007400010a7983 */ /* 0x0003620000100800 */
[----:B------:R-:W-:Y:S01]  /*1b4f0*/  BSSY B1, `(.L_x_2002) ;  /* 0x000001e000017945 */ /* 0x000fe20003800000 */
[----:B------:R-:W-:Y:S02]  /*1b500*/  SHF.R.S32.HI R35, RZ, 0x1f, R34 ;  /* 0x0000001fff237819 */ /* 0x000fe40000011422 */
[----:B------:R-:W-:Y:S02]  /*1b510*/  SEL R11, R62, RZ, !P0 ;  /* 0x000000ff3e0b7207 */ /* 0x000fe40004000000 */
[----:B------:R-:W-:-:S02]  /*1b520*/  SEL R26, R26, RZ, !P0 ;  /* 0x000000ff1a1a7207 */ /* 0x000fc40004000000 */
[----:B-----5:R-:W-:Y:S02]  /*1b530*/  SHF.R.S32.HI R6, RZ, 0x1f, R7 ;  /* 0x0000001fff067819 */ /* 0x020fe40000011407 */
[----:B--2---:R-:W-:Y:S01]  /*1b540*/  SHF.R.S32.HI R8, RZ, 0x1f, R9 ;  /* 0x0000001fff087819 */ /* 0x004fe20000011409 */
[----:B-1----:R-:W-:Y:S06]  /*1b550*/  @P2 BRA `(.L_x_2003) ;  /* 0x00000000005c2947 */ /* 0x002fec0003800000 */
[----:B0-----:R-:W0:Y:S02]  /*1b560*/  S2R R2, SR_TID.X ;  /* 0x0000000000027919 */ /* 0x001e240000002100 */
[----:B0-----:R-:W-:-:S04]  /*1b570*/  IMAD R2, R10, 0xc0, R2 ;  /* 0x000000c00a027824 */ /* 0x001fc800078e0202 */
[----:B------:R-:W-:-:S05]  /*1b580*/  VIADD R3, R2, 0xffffff80 ;  /* 0xffffff8002037836 */ /* 0x000fca0000000000 */
[----:B------:R-:W-:-:S13]  /*1b590*/  ISETP.GE.AND P0, PT, R3, R0, PT ;  /* 0x000000000300720c */ /* 0x000fda0003f06270 */
[----:B------:R-:W-:Y:S05]  /*1b5a0*/  @P0 BRA `(.L_x_2003) ;  /* 0x0000000000480947 */ /* 0x000fea0003800000 */
[C---:B------:R-:W-:Y:S01]  /*1b5b0*/  IADD3 R2, P0, R3.reuse, R7, RZ ;  /* 0x0000000703027210 */ /* 0x040fe20007f1e0ff */
[----:B------:R-:W-:Y:S01]  /*1b5c0*/  ULDC.64 UR4, c[0x0][0xb70] ;  /* 0x0002dc0000047ab9 */ /* 0x000fe20000000a00 */
[----:B------:R-:W-:Y:S01]  /*1b5d0*/  ULDC.64 UR6, c[0x0][0x208] ;  /* 0x0000820000067ab9 */ /* 0x000fe20000000a00 */
        /* <DEDUP_REMOVED lines=15> */
.L_x_2003:
[----:B------:R-:W-:Y:S05]  /*1b6d0*/  BSYNC B1 ;  /* 0x0000000000017941 */ /* 0x000fea0003800000 */
.L_x_2002:
[----:B------:R-:W2:Y:S01]  /*1b6e0*/  LDL.64 R12, [R1+0x60] ;  /* 0x00006000010c7983 */ /* 0x000ea20000100a00 */
[----:B------:R-:W-:Y:S01]  /*1b6f0*/  ULDC.64 UR4, c[0x0][0xaa0] ;  /* 0x0002a80000047ab9 */ /* 0x000fe20000000a00 */
[----:B------:R-:W-:Y:S01]  /*1b700*/  BSSY B1, `(.L_x_2004) ;  /* 0x000002b000017945 */ /* 0x000fe20003800000 */
[----:B-1----:R-:W-:Y:S02]  /*1b710*/  IMAD R4, R6, UR4, RZ ;  /* 0x0000000406047c24 */ /* 0x002fe4000f8e02ff */
[----:B0-----:R-:W-:-:S04]  /*1b720*/  IMAD.WIDE.U32 R2, R7, UR4, R34 ;  /* 0x0000000407027c25 */ /* 0x001fc8000f8e0022 */
        /* <DEDUP_REMOVED lines=40> */
.L_x_2005:
[----:B------:R-:W-:Y:S05]  /*1b9b0*/  BSYNC B1 ;  /* 0x0000000000017941 */ /* 0x000fea0003800000 */
.L_x_2004:
        /* <DEDUP_REMOVED lines=23> */
.L_x_2000:
[----:B------:R-:W-:Y:S05]  /*1bb30*/  BSYNC B0 ;  /* 0x0000000000007941 */ /* 0x000fea0003800000 */
.L_x_1995:
[----:B------:R-:W4:Y:S01]  /*1bb40*/  LDL R0, [R1+0x44] ;  /* 0x0000440001007983 */ /* 0x000f220000100800 */
[----:B------:R-:W-:Y:S02]  /*1bb50*/  ULDC UR4, c[0x0][0xc14] ;  /* 0x0003050000047ab9 */ /* 0x000fe40000000800 */
[----:B----4-:R-:W-:-:S13]  /*1bb60*/  ISETP.GE.AND P0, PT, R0, UR4, PT ;  /* 0x0000000400007c0c */ /* 0x010fda000bf06270 */
[----:B------:R-:W-:Y:S05]  /*1bb70*/  @!P0 BRA `(.L_x_2006) ;  /* 0xfffffe5400888947 */ /* 0x000fea000383ffff */
[----:B------:R-:W-:Y:S05]  /*1bb80*/  BRA `(.L_x_1854) ;  /* 0x0000005800b47947 */ /* 0x000fea0003800000 */
.L_x_1852:
[----:B------:R-:W-:-:S08]  /*1bb90*/  NOP ;  /* 0x0000000000007918 */ /* 0x000fd00000000000 */
[----:B------:R-:W0:-:S00]  /*1bba0*/  USETMAXREG.DEALLOC.CTAPOOL 0x20 ;  /* 0x00000020000079c8 */ /* 0x000e0000080e0500 */
        /* <DEDUP_REMOVED lines=8> */
[----:B------:R-:W-:Y:S01]  /*1bc30*/  ULDC.64 UR6, c[0x0][0x208] ;  /* 0x0000820000067ab9 */ /* 0x000fe20000000a00 */
        /* <DEDUP_REMOVED lines=16> */
[----:B------:R-:W0:Y:S01]  /*1bd40*/  S2UR UR6, SR_CTAID.X ;  /* 0x00000000000679c3 */ /* 0x000e220000002500 */
[----:B------:R-:W-:Y:S02]  /*1bd50*/  IMAD.MOV.U32 R16, RZ, RZ, RZ ;  /* 0x000000ffff107224 */ /* 0x000fe400078e00ff */
[----:B------:R-:W-:Y:S01]  /*1bd60*/  IMAD.MOV.U32 R19, RZ, RZ, RZ ;  /* 0x000000ffff137224 */ /* 0x000fe200078e00ff */
[----:B--2---:R-:W1:Y:S02]  /*1bd70*/  SHFL.UP PT, R4, R0, 0x1, RZ ;  /* 0x0420000000047989 */ /* 0x004e6400000e00ff */
[----:B-1----:R-:W-:-:S05]  /*1bd80*/  SEL R5, R4, RZ, P1 ;  /* 0x000000ff04057207 */ /* 0x002fca0000800000 */
[----:B------:R-:W-:-:S05]  /*1bd90*/  IMAD.IADD R5, R0, 0x1, R5 ;  /* 0x0000000100057824 */ /* 0x000fca00078e0205 */
[----:B------:R-:W1:Y:S02]  /*1bda0*/  SHFL.UP PT, R4, R5, 0x2, RZ ;  /* 0x0440000005047989 */ /* 0x000e6400000e00ff */
[----:B-1----:R-:W-:-:S05]  /*1bdb0*/  SEL R4, R4, RZ, P0 ;  /* 0x000000ff04047207 */ /* 0x002fca0000000000 */
[----:B------:R-:W-:-:S05]  /*1bdc0*/  IMAD.IADD R4, R5, 0x1, R4 ;  /* 0x0000000105047824 */ /* 0x000fca00078e0204 */
[----:B------:R-:W1:Y:S01]  /*1bdd0*/  SHFL.UP PT, R6, R4, 0x4, RZ ;  /* 0x0480000004067989 */ /* 0x000e6200000e00ff */
[----:B------:R-:W-:-:S04]  /*1bde0*/  ISETP.GE.U32.AND P0, PT, R28, 0x4, PT ;  /* 0x000000041c00780c */ /* 0x000fc80003f06070 */
[----:B-1----:R-:W-:-:S05]  /*1bdf0*/  SEL R3, R6, RZ, P0 ;  /* 0x000000ff06037207 */ /* 0x002fca0000000000 */
[----:B------:R-:W-:-:S05]  /*1be00*/  IMAD.IADD R3, R4, 0x1, R3 ;  /* 0x0000000104037824 */ /* 0x000fca00078e0203 */
[----:B------:R-:W1:Y:S01]  /*1be10*/  SHFL.UP PT, R2, R3, 0x8, RZ ;  /* 0x0500000003027989 */ /* 0x000e6200000e00ff */
[----:B------:R-:W-:Y:S02]  /*1be20*/  @P0 LOP3.LUT R7, R7, 0x8, RZ, 0xfc, !PT ;  /* 0x0000000807070812 */ /* 0x000fe400078efcff */
[----:B------:R-:W-:-:S04]  /*1be30*/  ISETP.GE.U32.AND P0, PT, R28, 0x8, PT ;  /* 0x000000081c00780c */ /* 0x000fc80003f06070 */
[----:B-1----:R-:W-:-:S05]  /*1be40*/  SEL R2, R2, RZ, P0 ;  /* 0x000000ff02027207 */ /* 0x002fca0000000000 */
[----:B------:R-:W-:-:S05]  /*1be50*/  IMAD.IADD R2, R3, 0x1, R2 ;  /* 0x0000000103027824 */ /* 0x000fca00078e0202 */
[----:B------:R-:W1:Y:S01]  /*1be60*/  SHFL.UP PT, R5, R2, 0x10, RZ ;  /* 0x0600000002057989 */ /* 0x000e6200000e00ff */
[----:B------:R-:W-:-:S04]  /*1be70*/  LOP3.LUT R7, R7, 0xfffffffb, RZ, 0xc0, !PT ;  /* 0xfffffffb07077812 */ /* 0x000fc800078ec0ff */
[----:B------:R-:W-:Y:S02]  /*1be80*/  @P0 LOP3.LUT R7, R7, 0x4, RZ, 0xfc, !PT ;  /* 0x0000000407070812 */ /* 0x000fe400078efcff */
[----:B------:R-:W-:-:S04]  /*1be90*/  ISETP.GE.U32.AND P0, PT, R28, 0x10, PT ;  /* 0x000000101c00780c */ /* 0x000fc80003f06070 */
[----:B-1----:R-:W-:-:S05]  /*1bea0*/  SEL R5, R5, RZ, P0 ;  /* 0x000000ff05057207 */ /* 0x002fca0000000000 */
[----:B------:R-:W-:-:S05]  /*1beb0*/  IMAD.IADD R5, R2, 0x1, R5 ;  /* 0x0000000102057824 */ /* 0x000fca00078e0205 */
[----:B------:R-:W1:Y:S01]  /*1bec0*/  SHFL.IDX PT, R4, R5, 0x1f, 0x1f ;  /* 0x03e01f0005047f89 */ /* 0x000e6200000e0000 */
[----:B------:R-:W-:-:S04]  /*1bed0*/  LOP3.LUT R7, R7, 0xfffffffd, RZ, 0xc0, !PT ;  /* 0xfffffffd07077812 */ /* 0x000fc800078ec0ff */
[----:B------:R-:W-:-:S05]  /*1bee0*/  @P0 LOP3.LUT R7, R7, 0x2, RZ, 0xfc, !PT ;  /* 0x0000000207070812 */ /* 0x000fca00078efcff */
[----:B------:R2:W-:Y:S01]  /*1bef0*/  STL [R1], R7 ;  /* 0x0000000701007387 */ /* 0x0005e20000100800 */
[----:B-1----:R-:W-:-:S05]  /*1bf00*/  IMAD R4, R4, UR4, RZ ;  /* 0x0000000404047c24 */ /* 0x002fca000f8e02ff */
[----:B0-----:R-:W-:Y:S01]  /*1bf10*/  ISETP.GT.AND P0, PT, R4, UR6, PT ;  /* 0x0000000604007c0c */ /* 0x001fe2000bf04270 */
[----:B------:R-:W-:-:S12]  /*1bf20*/  IMAD.MOV.U32 R3, RZ, RZ, R4 ;  /* 0x000000ffff037224 */ /* 0x000fd800078e0004 */
[----:B--2---:R-:W-:Y:S05]  /*1bf30*/  @P0 BRA `(.L_x_2007) ;  /* 0x0000000000bc0947 */ /* 0x004fea0003800000 */
[----:B------:R-:W-:Y:S01]  /*1bf40*/  IMAD.MOV.U32 R4, RZ, RZ, R3 ;  /* 0x000000ffff047224 */ /* 0x000fe200078e0003 */
[----:B------:R-:W-:Y:S01]  /*1bf50*/  ULDC UR5, c[0x0][0xc14] ;  /* 0x0003050000057ab9 */ /* 0x000fe20000000800 */
[----:B------:R-:W-:Y:S01]  /*1bf60*/  IMAD.MOV.U32 R19, RZ, RZ, RZ ;  /* 0x000000ffff137224 */ /* 0x000fe200078e00ff */
[----:B------:R-:W-:Y:S01]  /*1bf70*/  ULDC UR7, c[0x0][0xc14] ;  /* 0x0003050000077ab9 */ /* 0x000fe20000000800 */
[----:B------:R-:W-:-:S05]  /*1bf80*/  ULDC UR4, c[0x0][0xc10] ;  /* 0x0003040000047ab9 */ /* 0x000fca0000000800 */
.L_x_2011:
        /* <DEDUP_REMOVED lines=15> */
.L_x_2010:
[----:B------:R-:W-:Y:S05]  /*1c080*/  BSYNC B0 ;  /* 0x0000000000007941 */ /* 0x000fea0003800000 */
.L_x_2009:
        /* <DEDUP_REMOVED lines=26> */
.L_x_2007:
        /* <DEDUP_REMOVED lines=21> */
.L_x_2012:
        /* <DEDUP_REMOVED lines=59> */
.L_x_2008:
[----:B------:R-:W-:Y:S02]  /*1c730*/  IMAD.MOV.U32 R17, RZ, RZ, RZ ;  /* 0x000000ffff117224 */ /* 0x000fe400078e00ff */
[----:B------:R-:W-:Y:S02]  /*1c740*/  IMAD.U32 R16, RZ, RZ, UR6 ;  /* 0x00000006ff107e24 */ /* 0x000fe4000f8e00ff */
[----:B------:R-:W-:-:S07]  /*1c750*/  IMAD.MOV.U32 R18, RZ, RZ, RZ ;  /* 0x000000ffff127224 */ /* 0x000fce00078e00ff */
.L_x_2013:
        /* <DEDUP_REMOVED lines=18> */
.L_x_2100:
[----:B--2---:R-:W2:Y:S01]  /*1c880*/  LDC.64 R2, c[0x0][0xc60] ;  /* 0x00031800ff027b82 */ /* 0x004ea20000000a00 */
[----:B------:R-:W-:Y:S01]  /*1c890*/  ULDC.64 UR4, c[0x0][0x208] ;  /* 0x0000820000047ab9 */ /* 0x000fe20000000a00 */
[----:B--2---:R-:W-:-:S05]  /*1c8a0*/  IMAD.WIDE R2, R19, 0x4, R2 ;  /* 0x0000000413027825 */ /* 0x004fca00078e0202 */
[----:B0-----:R-:W0:Y:S01]  /*1c8b0*/  LDG.E R29, desc[UR4][R2.64] ;  /* 0x00000004021d7981 */ /* 0x001e22000c1e1900 */
[----:B------:R-:W-:Y:S05]  /*1c8c0*/  YIELD ;  /* 0x0000000000007946 */ /* 0x000fea0003800000 */
[----:B------:R-:W-:Y:S01]  /*1c8d0*/  ULDC.64 UR4, c[0x0][0xa28] ;  /* 0x00028a0000047ab9 */ /* 0x000fe20000000a00 */
[----:B------:R-:W-:Y:S02]  /*1c8e0*/  CS2R R10, SRZ ;  /* 0x00000000000a7805 */ /* 0x000fe4000001ff00 */
[----:B------:R-:W-:Y:S01]  /*1c8f0*/  ISETP.NE.U32.AND P1, PT, RZ, UR4, PT ;  /* 0x00000004ff007c0c */ /* 0x000fe2000bf25070 */
[----:B------:R-:W-:Y:S01]  /*1c900*/  ULDC.64 UR6, c[0x0][0x208] ;  /* 0x0000820000067ab9 */ /* 0x000fe20000000a00 */
[----:B------:R-:W-:Y:S01]  /*1c910*/  ULDC.64 UR8, c[0x0][0xa08] ;  /* 0x0002820000087ab9 */ /* 0x000fe20000000a00 */
[----:B------:R-:W-:Y:S01]  /*1c920*/  ULDC.64 UR10, c[0x0][0xa10] ;  /* 0x00028400000a7ab9 */ /* 0x000fe20000000a00 */
[----:B------:R-:W-:-:S02]  /*1c930*/  ISETP.NE.AND.EX P1, PT, RZ, UR5, PT, P1 ;  /* 0x00000005ff007c0c */ /* 0x000fc4000bf25310 */
[----:B0-----:R-:W-:Y:S01]  /*1c940*/  SHF.R.S32.HI R0, RZ, 0x1f, R29 ;  /* 0x0000001fff007819 */ /* 0x001fe2000001141d */
[----:B------:R-:W-:-:S10]  /*1c950*/  IMAD.SHL.U32 R13, R29, 0x4, RZ ;  /* 0x000000041d0d7824 */ /* 0x000fd400078e00ff */
[C---:B------:R-:W-:Y:S02]  /*1c960*/  @P1 LEA R2, P0, R29.reuse, UR4, 0x2 ;  /* 0x000000041d021c11 */ /* 0x040fe4000f8010ff */
[C-C-:B------:R-:W-:Y:S02]  /*1c970*/  SHF.L.U64.HI R12, R29.reuse, 0x2, R0.reuse ;  /* 0x000000021d0c7819 */ /* 0x140fe40000010200 */
[----:B------:R-:W-:Y:S01]  /*1c980*/  @P1 LEA.HI.X R3, R29, UR5, R0, 0x2, P0 ;  /* 0x000000051d031c11 */ /* 0x000fe200080f1400 */
[----:B------:R-:W-:Y:S01]  /*1c990*/  ULDC.64 UR4, c[0x0][0xa18] ;  /* 0x0002860000047ab9 */ /* 0x000fe20000000a00 */
[----:B------:R-:W-:Y:S01]  /*1c9a0*/  STL [R1+0x4], R13 ;  /* 0x0000040d01007387 */ /* 0x000fe20000100800 */
[----:B------:R-:W-:-:S03]  /*1c9b0*/  ISETP.NE.U32.AND P0, PT, RZ, UR4, PT ;  /* 0x00000004ff007c0c */ /* 0x000fc6000bf05070 */
[----:B------:R0:W5:Y:S01]  /*1c9c0*/  @P1 LDG.E R10, desc[UR6][R2.64] ;  /* 0x00000006020a1981 */ /* 0x000162000c1e1900 */
[----:B------:R-:W-:-:S03]  /*1c9d0*/  ISETP.NE.AND.EX P0, PT, RZ, UR5, PT, P0 ;  /* 0x00000005ff007c0c */ /* 0x000fc6000bf05300 */
[----:B------:R-:W-:Y:S10]  /*1c9e0*/  STL [R1+0x8], R12 ;  /* 0x0000080c01007387 */ /* 0x000ff40000100800 */
[----:B------:R-:W-:-:S04]  /*1c9f0*/  @P0 IADD3 R8, P2, R13, UR4, RZ ;  /* 0x000000040d080c10 */ /* 0x000fc8000ff5e0ff */
[----:B------:R-:W-:Y:S01]  /*1ca00*/  @P0 IADD3.X R9, R12, UR5, RZ, P2, !PT ;  /* 0x000000050c090c10 */ /* 0x000fe200097fe4ff */
[----:B------:R-:W-:Y:S02]  /*1ca10*/  ULDC.64 UR4, c[0x0][0xa00] ;  /* 0x0002800000047ab9 */ /* 0x000fe40000000a00 */
[----:B------:R-:W-:-:S04]  /*1ca20*/  ISETP.NE.U32.AND P2, PT, RZ, UR4, PT ;  /* 0x00000004ff007c0c */ /* 0x000fc8000bf45070 */
[----:B------:R-:W-:Y:S02]  /*1ca30*/  ISETP.NE.AND.EX P2, PT, RZ, UR5, PT, P2 ;  /* 0x00000005ff007c0c */ /* 0x000fe4000bf45320 */
[----:B0-----:R-:W-:-:S04]  /*1ca40*/  IADD3 R2, P1, R13, UR4, RZ ;  /* 0x000000040d027c10 */ /* 0x001fc8000ff3e0ff */
[----:B------:R-:W-:-:S07]  /*1ca50*/  IADD3.X R3, R12, UR5, RZ, P1, !PT ;  /* 0x000000050c037c10 */ /* 0x000fce0008ffe4ff */
[----:B------:R-:W2:Y:S01]  /*1ca60*/  @P2 LDG.E R11, desc[UR6][R2.64] ;  /* 0x00000006020b2981 */ /* 0x000ea2000c1e1900 */
[----:B------:R-:W-:Y:S01]  /*1ca70*/  ULDC UR4, c[0x0][0x288] ;  /* 0x0000a20000047ab9 */ /* 0x000fe20000000800 */
[----:B------:R-:W-:-:S04]  /*1ca80*/  IADD3 R6, P1, R13, UR8, RZ ;  /* 0x000000080d067c10 */ /* 0x000fc8000ff3e0ff */
[----:B------:R-:W-:Y:S02]  /*1ca90*/  IADD3.X R7, R12, UR9, RZ, P1, !PT ;  /* 0x000000090c077c10 */ /* 0x000fe40008ffe4ff */
[----:B------:R-:W-:-:S04]  /*1caa0*/  IADD3 R4, P1, R13, UR10, RZ ;  /* 0x0000000a0d047c10 */ /* 0x000fc8000ff3e0ff */
[----:B------:R-:W-:Y:S02]  /*1cab0*/  IADD3.X R5, R12, UR11, RZ, P1, !PT ;  /* 0x0000000b0c057c10 */ /* 0x000fe40008ffe4ff */
[----:B------:R-:W-:-:S04]  /*1cac0*/  ISETP.NE.U32.AND P1, PT, RZ, UR8, PT ;  /* 0x00000008ff007c0c */ /* 0x000fc8000bf25070 */
[----:B------:R-:W-:Y:S02]  /*1cad0*/  ISETP.NE.AND.EX P3, PT, RZ, UR9, PT, P1 ;  /* 0x00000009ff007c0c */ /* 0x000fe4000bf65310 */
        /* <DEDUP_REMOVED lines=11> */
[----:B------:R-:W-:Y:S01]  /*1cb90*/  UIMAD UR4, UR4, UR5, URZ ;  /* 0x00000005040472a4 */ /* 0x000fe2000f8e023f */
[----:B------:R-:W-:Y:S02]  /*1cba0*/  ULDC UR6, c[0x0][0x338] ;  /* 0x0000ce0000067ab9 */ /* 0x000fe40000000800 */
[----:B0-----:R-:W-:-:S03]  /*1cbb0*/  IMAD.U32 R8, RZ, RZ, UR6 ;  /* 0x00000006ff087e24 */ /* 0x001fc6000f8e00ff */
[----:B------:R-:W-:Y:S01]  /*1cbc0*/  IMAD.U32 R9, RZ, RZ, UR4 ;  /* 0x00000004ff097e24 */ /* 0x000fe2000f8e00ff */
[----:B------:R-:W-:Y:S06]  /*1cbd0*/  @P0 BRA `(.L_x_2015) ;  /* 0x0000000000140947 */ /* 0x000fec0003800000 */
[----:B------:R-:W-:Y:S05]  /*1cbe0*/  @!P2 BRA `(.L_x_2015) ;  /* 0x000000000010a947 */ /* 0x000fea0003800000 */
[----:B------:R-:W-:Y:S02]  /*1cbf0*/  ULDC.64 UR4, c[0x0][0x208] ;  /* 0x0000820000047ab9 */ /* 0x000fe40000000a00 */
[----:B------:R-:W2:Y:S04]  /*1cc00*/  LDG.E R0, desc[UR4][R2.64] ;  /* 0x0000000402007981 */ /* 0x000ea8000c1e1900 */
[----:B-----5:R-:W2:Y:S02]  /*1cc10*/  LDG.E R11, desc[UR4][R2.64+0x4] ;  /* 0x00000404020b7981 */ /* 0x020ea4000c1e1900 */
[----:B--2---:R-:W-:-:S07]  /*1cc20*/  IMAD.IADD R11, R11, 0x1, -R0 ;  /* 0x000000010b0b7824 */ /* 0x004fce00078e0a00 */
.L_x_2015:
[----:B------:R-:W-:Y:S01]  /*1cc30*/  IMAD.MOV.U32 R23, RZ, RZ, RZ ;  /* 0x000000ffff177224 */ /* 0x000fe200078e00ff */
[----:B------:R-:W-:-:S05]  /*1cc40*/  ULDC.64 UR4, c[0x0][0x208] ;  /* 0x0000820000047ab9 */ /* 0x000fca0000000a00 */
[----:B------:R-:W2:Y:S01]  /*1cc50*/  @P3 LDG.E R23, desc[UR4][R6.64] ;  /* 0x0000000406173981 */ /* 0x000ea2000c1e1900 */
[----:B------:R-:W-:-:S06]  /*1cc60*/  IMAD.MOV.U32 R0, RZ, RZ, RZ ;  /* 0x000000ffff007224 */ /* 0x000fcc00078e00ff */
[----:B------:R0:W5:Y:S01]  /*1cc70*/  @P1 LDG.E R0, desc[UR4][R4.64] ;  /* 0x0000000404001981 */ /* 0x000162000c1e1900 */
[----:B------:R-:W-:Y:S02]  /*1cc80*/  ULDC.64 UR4, c[0x0][0xa20] ;  /* 0x0002880000047ab9 */ /* 0x000fe40000000a00 */
[----:B------:R-:W-:-:S04]  /*1cc90*/  ISETP.NE.U32.AND P0, PT, RZ, UR4, PT ;  /* 0x00000004ff007c0c */ /* 0x000fc8000bf05070 */
[----:B------:R-:W-:Y:S01]  /*1cca0*/  ISETP.NE.AND.EX P0, PT, RZ, UR5, PT, P0 ;  /* 0x00000005ff007c0c */ /* 0x000fe2000bf05300 */
[----:B--2--5:R-:W-:-:S12]  /*1ccb0*/  IMAD.IADD R23, R23, 0x1, R10 ;  /* 0x0000000117177824 */ /* 0x024fd800078e020a */
[----:B0-----:R-:W-:Y:S05]  /*1ccc0*/  @!P0 BRA `(.L_x_2016) ;  /* 0x0000000000148947 */ /* 0x001fea0003800000 */
[----:B------:R-:W-:Y:S01]  /*1ccd0*/  IADD3 R2, P0, R13, UR4, RZ ;  /* 0x000000040d027c10 */ /* 0x000fe2000ff1e0ff */
[----:B------:R-:W-:-:S03]  /*1cce0*/  ULDC.64 UR6, c[0x0][0x208] ;  /* 0x0000820000067ab9 */ /* 0x000fc60000000a00 */
[----:B------:R-:W-:-:S05]  /*1ccf0*/  IADD3.X R3, R12, UR5, RZ, P0, !PT ;  /* 0x000000050c037c10 */ /* 0x000fca00087fe4ff */
[----:B------:R0:W5:Y:S01]  /*1cd00*/  LDG.E R9, desc[UR6][R2.64] ;  /* 0x0000000602097981 */ /* 0x000162000c1e1900 */
[----:B------:R-:W-:Y:S05]  /*1cd10*/  BRA `(.L_x_2017) ;  /* 0x0000000000147947 */ /* 0x000fea0003800000 */
.L_x_2016:
[----:B------:R-:W-:Y:S05]  /*1cd20*/  @!P3 BRA `(.L_x_2017) ;  /* 0x000000000010b947 */ /* 0x000fea0003800000 */
[----:B------:R-:W-:Y:S02]  /*1cd30*/  ULDC.64 UR4, c[0x0][0x208] ;  /* 0x0000820000047ab9 */ /* 0x000fe40000000a00 */
[----:B------:R-:W2:Y:S04]  /*1cd40*/  LDG.E R2, desc[UR4][R6.64] ;  /* 0x0000000406027981 */ /* 0x000ea8000c1e1900 */
[----:B------:R-:W2:Y:S02]  /*1cd50*/  LDG.E R9, desc[UR4][R6.64+0x4] ;  /* 0x0000040406097981 */ /* 0x000ea4000c1e1900 */
[----:B--2---:R-:W-:-:S07]  /*1cd60*/  IMAD.IADD R9, R9, 0x1, -R2 ;  /* 0x0000000109097824 */ /* 0x004fce00078e0a02 */
.L_x_2017:
[----:B------:R-:W-:Y:S02]  /*1cd70*/  ULDC.64 UR4, c[0x0][0x208] ;  /* 0x0000820000047ab9 */ /* 0x000fe40000000a00 */
[----:B0-----:R-:W2:Y:S04]  /*1cd80*/  @P1 LDG.E R3, desc[UR4][R4.64] ;  /* 0x0000000404031981 */ /* 0x001ea8000c1e1900 */
[----:B------:R-:W2:Y:S01]  /*1cd90*/  @P1 LDG.E R2, desc[UR4][R4.64+0x4] ;  /* 0x0000040404021981 */ /* 0x000ea2000c1e1900 */
[----:B-----5:R-:W-:Y:S01]  /*1cda0*/  IMAD.IADD R9, R9, 0x1, -R10 ;  /* 0x0000000109097824 */ /* 0x020fe200078e0a0a */
[----:B------:R-:W-:Y:S01]  /*1cdb0*/  BSSY B0, `(.L_x_2018) ;  /* 0x00000de000007945 */ /* 0x000fe20003800000 */
[----:B------:R-:W-:Y:S01]  /*1cdc0*/  PLOP3.LUT P2, PT, PT, PT, PT, 0x80, 0x0 ;  /* 0x000000000000781c */ /* 0x000fe20003f4f070 */
[----:B--2---:R-:W-:-:S02]  /*1cdd0*/  @P1 IMAD.IADD R8, R2, 0x1, -R3 ;  /* 0x0000000102081824 */ /* 0x004fc400078e0a03 */
[----:B------:R-:W-:-:S05]  /*1cde0*/  IMAD R2, R17, 0xc0, RZ ;  /* 0x000000c011027824 */ /* 0x000fca00078e02ff */
[----:B------:R-:W-:Y:S01]  /*1cdf0*/  IADD3 R11, -R11, 0x14f, R2 ;  /* 0x0000014f0b0b7810 */ /* 0x000fe20007ffe102 */
[----:B------:R-:W-:-:S04]  /*1ce00*/  IMAD.IADD R2, R9, 0x1, R8 ;  /* 0x0000000109027824 */ /* 0x000fc800078e0208 */
[C---:B------:R-:W-:Y:S02]  /*1ce10*/  VIADD R3, R2.reuse, 0x8f ;  /* 0x0000008f02037836 */ /* 0x040fe40000000000 */
[----:B------:R-:W-:Y:S02]  /*1ce20*/  IMAD.IADD R11, R2, 0x1, R11 ;  /* 0x00000001020b7824 */ /* 0x000fe400078e020b */
[----:B------:R-:W-:-:S04]  /*1ce30*/  IMAD.HI R3, R3, 0x38e38e39, RZ ;  /* 0x38e38e3903037827 */ /* 0x000fc800078e02ff */
[----:B------:R-:W-:Y:S01]  /*1ce40*/  IMAD.HI R11, R11, 0x38e38e39, RZ ;  /* 0x38e38e390b0b7827 */ /* 0x000fe200078e02ff */
[----:B------:R-:W-:-:S04]  /*1ce50*/  SHF.R.U32.HI R2, RZ, 0x1f, R3 ;  /* 0x0000001fff027819 */ /* 0x000fc80000011603 */
[----:B------:R-:W-:Y:S02]  /*1ce60*/  SHF.R.U32.HI R4, RZ, 0x1f, R11 ;  /* 0x0000001fff047819 */ /* 0x000fe4000001160b */
[----:B------:R-:W-:Y:S02]  /*1ce70*/  LEA.HI.SX32 R2, R3, R2, 0x1b ;  /* 0x0000000203027211 */ /* 0x000fe400078fdaff */
[----:B------:R-:W-:-:S04]  /*1ce80*/  LEA.HI.SX32 R11, R11, R4, 0x1b ;  /* 0x000000040b0b7211 */ /* 0x000fc800078fdaff */
[----:B------:R-:W-:Y:S01]  /*1ce90*/  VIMNMX R6, R2, R11, PT ;  /* 0x0000000b02067248 */ /* 0x000fe20003fe0100 */
[----:B------:R-:W-:-:S04]  /*1cea0*/  IMAD.MOV R2, RZ, RZ, -R9 ;  /* 0x000000ffff027224 */ /* 0x000fc800078e0a09 */
[----:B------:R-:W-:Y:S01]  /*1ceb0*/  IMAD R3, R6, 0x90, -R9 ;  /* 0x0000009006037824 */ /* 0x000fe200078e0a09 */
[----:B------:R-:W-:Y:S01]  /*1cec0*/  VIMNMX R2, RZ, R2, !PT ;  /* 0x00000002ff027248 */ /* 0x000fe20007fe0100 */
[----:B------:R0:W-:Y:S03]  /*1ced0*/  STL [R1], R6 ;  /* 0x0000000601007387 */ /* 0x0001e60000100800 */
[----:B------:R-:W-:-:S04]  /*1cee0*/  VIMNMX R3, R3, R8, PT ;  /* 0x0000000803037248 */ /* 0x000fc80003fe0100 */
[----:B------:R-:W-:-:S13]  /*1cef0*/  ISETP.GT.AND P0, PT, R3, R2, PT ;  /* 0x000000020300720c */ /* 0x000fda0003f04270 */
[----:B------:R-:W-:Y:S02]  /*1cf00*/  @P0 VIADD R5, R3, 0x8f ;  /* 0x0000008f03050836 */ /* 0x000fe40000000000 */
[----:B------:R-:W-:-:S04]  /*1cf10*/  IMAD.WIDE.U32 R2, R2, 0x38e38e39, RZ ;  /* 0x38e38e3902027825 */ /* 0x000fc800078e00ff */
[----:B------:R-:W-:Y:S01]  /*1cf20*/  @P0 IMAD.HI R5, R5, 0x38e38e39, RZ ;  /* 0x38e38e3905050827 */ /* 0x000fe200078e02ff */
[----:B------:R-:W-:-:S04]  /*1cf30*/  SHF.R.U32.HI R4, RZ, 0x5, R3 ;  /* 0x00000005ff047819 */ /* 0x000fc80000011603 */
[----:B------:R-:W-:Y:S01]  /*1cf40*/  @P0 SHF.R.U32.HI R2, RZ, 0x1f, R5 ;  /* 0x0000001fff020819 */ /* 0x000fe20000011605 */
[----:B------:R-:W-:-:S03]  /*1cf50*/  IMAD.MOV.U32 R3, RZ, RZ, R4 ;  /* 0x000000ffff037224 */ /* 0x000fc600078e0004 */
[----:B------:R-:W-:-:S04]  /*1cf60*/  @P0 LEA.HI.SX32 R3, R5, R2, 0x1b ;  /* 0x0000000205030211 */ /* 0x000fc800078fdaff */
[----:B------:R-:W-:-:S13]  /*1cf70*/  ISETP.GT.AND P0, PT, R3, R4, PT ;  /* 0x000000040300720c */ /* 0x000fda0003f04270 */
[----:B0-----:R-:W-:Y:S05]  /*1cf80*/  @!P0 BRA `(.L_x_2019) ;  /* 0x0000000c00008947 */ /* 0x001fea0003800000 */
[----:B------:R-:W0:Y:S01]  /*1cf90*/  LDC R2, c[0x0][0x428] ;  /* 0x00010a00ff027b82 */ /* 0x000e220000000800 */
[----:B------:R-:W-:Y:S01]  /*1cfa0*/  UMOV UR4, 0xffffffff ;  /* 0xffffffff00047882 */ /* 0x000fe20000000000 */
[----:B0-----:R-:W-:Y:S01]  /*1cfb0*/  ISETP.NE.AND P0, PT, R2, 0x1, PT ;  /* 0x000000010200780c */ /* 0x001fe20003f05270 */
[----:B------:R-:W-:-:S12]  /*1cfc0*/  IMAD.MOV.U32 R2, RZ, RZ, R18 ;  /* 0x000000ffff027224 */ /* 0x000fd800078e0012 */
[----:B------:R-:W0:Y:S08]  /*1cfd0*/  @P0 LDC R5, c[0x0][0x42c] ;  /* 0x00010b00ff050b82 */ /* 0x000e300000000800 */
[----:B------:R-:W2:Y:S01]  /*1cfe0*/  @P0 LDC R6, c[0x0][0x430] ;  /* 0x00010c00ff060b82 */ /* 0x000ea20000000800 */
[----:B0-----:R-:W-:-:S05]  /*1cff0*/  @P0 IMAD.HI.U32 R5, R18, R5, RZ ;  /* 0x0000000512050227 */ /* 0x001fca00078e00ff */
[----:B--2---:R-:W-:Y:S02]  /*1d000*/  @P0 SHF.R.U32.HI R2, RZ, R6, R5 ;  /* 0x00000006ff020219 */ /* 0x004fe40000011605 */
[----:B------:R-:W-:Y:S01]  /*1d010*/  SEL R5, R29, RZ, !P1 ;  /* 0x000000ff1d057207 */ /* 0x000fe20004800000 */
[----:B------:R-:W-:Y:S06]  /*1d020*/  BRA.DIV UR4, `(.L_x_2020) ;  /* 0x0000004e04e47947 */ /* 0x000fec000b800000 */
.L_x_2146:
[----:B------:R-:W-:-:S03]  /*1d030*/  UMOV UR4, 0xffffffff ;  /* 0xffffffff00047882 */ /* 0x000fc60000000000 */
[----:B------:R-:W-:Y:S05]  /*1d040*/  BRA.DIV UR4, `(.L_x_2021) ;  /* 0x0000005204107947 */ /* 0x000fea000b800000 */
[----:B------:R-:W-:-:S13]  /*1d050*/  ELECT P6, URZ, PT ;  /* 0x00000000003f782f */ /* 0x000fda00038c0000 */
.L_x_2149:
        /* <DEDUP_REMOVED lines=12> */
.L_x_2150:
[----:B------:R-:W-:Y:S05]  /*1d120*/  BSYNC B1 ;  /* 0x0000000000017941 */ /* 0x000fea0003800000 */
.L_x_2022:
[----:B------:R-:W-:Y:S04]  /*1d130*/  BSSY B1, `(.L_x_2024) ;  /* 0x0000049000017945 */ /* 0x000fe80003800000 */
[----:B------:R-:W-:Y:S05]  /*1d140*/  @!P6 BRA `(.L_x_2025) ;  /* 0x00000004001ce947 */ /* 0x000fea0003800000 */
[----:B------:R-:W-:Y:S01]  /*1d150*/  IMAD R8, R25, 0x8, R6 ;  /* 0x0000000819087824 */ /* 0x000fe200078e0206 */
[----:B0-----:R-:W-:-:S04]  /*1d160*/  SHF.L.U32 R7, R26, 0x1f, RZ ;  /* 0x0000001f1a077819 */ /* 0x001fc800000006ff */
[----:B------:R-:W0:Y:S02]  /*1d170*/  SYNCS.PHASECHK.TRANS64.TRYWAIT P0, [R8+URZ+0x31ca0], R7 ;  /* 0x031ca007080075a7 */ /* 0x000e24000800017f */
[----:B0-----:R-:W-:Y:S05]  /*1d180*/  @!P0 BRA `(.L_x_2026) ;  /* 0x0000004c00f48947 */ /* 0x001fea0003800000 */
.L_x_2151:
        /* <DEDUP_REMOVED lines=9> */
.L_x_2027:
        /* <DEDUP_REMOVED lines=28> */
.L_x_2152:
[----:B------:R-:W-:Y:S05]  /*1d3e0*/  @P1 BRA `(.L_x_2029) ;  /* 0x0000000000141947 */ /* 0x000fea0003800000 */
[----:B------:R-:W-:Y:S01]  /*1d3f0*/  ISETP.NE.AND P0, PT, R28, RZ, PT ;  /* 0x000000ff1c00720c */ /* 0x000fe20003f05270 */
[----:B0-2---:R-:W-:-:S04]  /*1d400*/  IMAD.MOV.U32 R7, RZ, RZ, 0x6c00 ;  /* 0x00006c00ff077424 */ /* 0x005fc800078e00ff */
[----:B------:R3:W-:Y:S08]  /*1d410*/  SYNCS.ARRIVE.TRANS64 RZ, [R8+URZ+0x31cb0], R7 ;  /* 0x031cb00708ff79a7 */ /* 0x0007f0000800003f */
[----:B------:R-:W-:Y:S05]  /*1d420*/  @!P0 BRA `(.L_x_2029) ;  /* 0x0000000000048947 */ /* 0x000fea0003800000 */
[----:B------:R-:W-:Y:S01]  /*1d430*/  BPT.TRAP 0x1 ;  /* 0x000000040000795c */ /* 0x000fe20000300000 */
.L_x_2029:
        /* <DEDUP_REMOVED lines=24> */
.L_x_2025:
[----:B------:R-:W-:Y:S05]  /*1d5c0*/  BSYNC B1 ;  /* 0x0000000000017941 */ /* 0x000fea0003800000 */
.L_x_2024:
        /* <DEDUP_REMOVED lines=9> */
.L_x_2036:
[----:B------:R-:W-:Y:S05]  /*1d660*/  YIELD ;  /* 0x0000000000007946 */ /* 0x000fea0003800000 */
[----:B------:R-:W-:Y:S04]  /*1d670*/  BSSY B1, `(.L_x_2030) ;  /* 0x0000048000017945 */ /* 0x000fe80003800000 */
[----:B------:R-:W-:Y:S05]  /*1d680*/  @!P6 BRA `(.L_x_2031) ;  /* 0x000000040018e947 */ /* 0x000fea0003800000 */
[----:B------:R-:W-:Y:S01]  /*1d690*/  IMAD R7, R25, 0x8, R6 ;  /* 0x0000000819077824 */ /* 0x000fe200078e0206 */
[----:B------:R-:W-:-:S04]  /*1d6a0*/  SHF.L.U32 R8, R26, 0x1f, RZ ;  /* 0x0000001f1a087819 */ /* 0x000fc800000006ff */
[----:B------:R-:W0:Y:S02]  /*1d6b0*/  SYNCS.PHASECHK.TRANS64.TRYWAIT P0, [R7+URZ+0x31ca0], R8 ;  /* 0x031ca008070075a7 */ /* 0x000e24000800017f */
[----:B0-----:R-:W-:Y:S05]  /*1d6c0*/  @!P0 BRA `(.L_x_2032) ;  /* 0x0000004800cc8947 */ /* 0x001fea0003800000 */
.L_x_2153:
        /* <DEDUP_REMOVED lines=9> */
.L_x_2033:
        /* <DEDUP_REMOVED lines=27> */
.L_x_2154:
[----:B------:R-:W-:Y:S05]  /*1d910*/  @P0 BRA `(.L_x_2035) ;  /* 0x0000000000140947 */ /* 0x000fea0003800000 */
[----:B------:R-:W-:Y:S01]  /*1d920*/  ISETP.NE.AND P1, PT, R28, RZ, PT ;  /* 0x000000ff1c00720c */ /* 0x000fe20003f25270 */
[----:B0-2---:R-:W-:-:S04]  /*1d930*/  IMAD.MOV.U32 R8, RZ, RZ, 0x6c00 ;  /* 0x00006c00ff087424 */ /* 0x005fc800078e00ff */
[----:B------:R3:W-:Y:S08]  /*1d940*/  SYNCS.ARRIVE.TRANS64 RZ, [R7+URZ+0x31cb0], R8 ;  /* 0x031cb00807ff79a7 */ /* 0x0007f0000800003f */
[----:B------:R-:W-:Y:S05]  /*1d950*/  @!P1 BRA `(.L_x_2035) ;  /* 0x0000000000049947 */ /* 0x000fea0003800000 */
[----:B------:R-:W-:Y:S01]  /*1d960*/  BPT.TRAP 0x1 ;  /* 0x000000040000795c */ /* 0x000fe20000300000 */
.L_x_2035:
        /* <DEDUP_REMOVED lines=24> */
.L_x_2031:
[----:B------:R-:W-:Y:S05]  /*1daf0*/  BSYNC B1 ;  /* 0x0000000000017941 */ /* 0x000fea0003800000 */
.L_x_2030:
[----:B------:R-:W-:-:S05]  /*1db00*/  VIADD R25, R25, 0x1 ;  /* 0x0000000119197836 */ /* 0x000fca0000000000 */
[----:B------:R-:W-:-:S04]  /*1db10*/  ISETP.NE.AND P0, PT, R25, 0x2, PT ;  /* 0x000000021900780c */ /* 0x000fc80003f05270 */
[----:B0-23--:R-:W-:Y:S02]  /*1db20*/  SEL R7, RZ, 0x1, P0 ;  /* 0x00000001ff077807 */ /* 0x00dfe40000000000 */
[----:B------:R-:W-:Y:S02]  /*1db30*/  SEL R25, R25, RZ, P0 ;  /* 0x000000ff19197207 */ /* 0x000fe40000000000 */
[C---:B------:R-:W-:Y:S02]  /*1db40*/  ISETP.GT.AND P0, PT, R3.reuse, R4, PT ;  /* 0x000000040300720c */ /* 0x040fe40003f04270 */
[----:B------:R-:W-:Y:S01]  /*1db50*/  LOP3.LUT R26, R26, R7, RZ, 0x3c, !PT ;  /* 0x000000071a1a7212 */ /* 0x000fe200078e3cff */
[----:B------:R-:W-:-:S04]  /*1db60*/  VIADD R7, R3, 0xffffffff ;  /* 0xffffffff03077836 */ /* 0x000fc80000000000 */
[----:B------:R-:W-:-:S06]  /*1db70*/  IMAD.MOV.U32 R3, RZ, RZ, R7 ;  /* 0x000000ffff037224 */ /* 0x000fcc00078e0007 */
[----:B------:R-:W-:Y:S05]  /*1db80*/  @P0 BRA `(.L_x_2036) ;  /* 0xfffffff800b40947 */ /* 0x000fea000383ffff */
.L_x_2019:
[----:B------:R-:W-:Y:S05]  /*1db90*/  BSYNC B0 ;  /* 0x0000000000007941 */ /* 0x000fea0003800000 */
.L_x_2018:
[----:B------:R-:W2:Y:S01]  /*1dba0*/  LDL R7, [R1] ;  /* 0x0000000001077983 */ /* 0x000ea20000100800 */
        /* <DEDUP_REMOVED lines=21> */
.L_x_2038:
        /* <DEDUP_REMOVED lines=22> */
.L_x_2040:
        /* <DEDUP_REMOVED lines=19> */
.L_x_2042:
        /* <DEDUP_REMOVED lines=16> */
.L_x_2041:
[----:B------:R-:W2:Y:S01]  /*1e090*/  LDL.LU R2, [R1+0x4] ;  /* 0x0000040001027983 */ /* 0x000ea20000300800 */
[----:B------:R-:W-:Y:S01]  /*1e0a0*/  ULDC.64 UR4, c[0x0][0x9f8] ;  /* 0x00027e0000047ab9 */ /* 0x000fe20000000a00 */
[----:B------:R-:W0:Y:S02]  /*1e0b0*/  LDC R0, c[0x0][0x428] ;  /* 0x00010a00ff007b82 */ /* 0x000e240000000800 */
[----:B------:R-:W3:Y:S04]  /*1e0c0*/  LDL.LU R21, [R1+0x8] ;  /* 0x0000080001157983 */ /* 0x000ee80000300800 */
[----:B------:R-:W4:Y:S01]  /*1e0d0*/  LDL.LU R20, [R1+0x10] ;  /* 0x0000100001147983 */ /* 0x000f220000300800 */
[----:B------:R-:W-:Y:S01]  /*1e0e0*/  ISETP.NE.U32.AND P0, PT, RZ, UR4, PT ;  /* 0x00000004ff007c0c */ /* 0x000fe2000bf05070 */
[----:B------:R-:W-:Y:S01]  /*1e0f0*/  IMAD.MOV.U32 R6, RZ, RZ, R29 ;  /* 0x000000ffff067224 */ /* 0x000fe200078e001d */
[----:B------:R-:W-:-:S02]  /*1e100*/  ULDC.64 UR6, c[0x0][0x208] ;  /* 0x0000820000067ab9 */ /* 0x000fc40000000a00 */
        /* <DEDUP_REMOVED lines=21> */
.L_x_2043:
        /* <DEDUP_REMOVED lines=14> */
.L_x_2044:
        /* <DEDUP_REMOVED lines=13> */
.L_x_2045:
        /* <DEDUP_REMOVED lines=18> */
.L_x_2157:
[----:B------:R-:W-:Y:S01]  /*1e530*/  UMOV UR4, 0xffffffff ;  /* 0xffffffff00047882 */ /* 0x000fe20000000000 */
[----:B------:R-:W-:Y:S02]  /*1e540*/  SHF.R.S32.HI R12, RZ, 0x1f, R6 ;  /* 0x0000001fff0c7819 */ /* 0x000fe40000011406 */
[----:B------:R-:W-:Y:S05]  /*1e550*/  BRA.DIV UR4, `(.L_x_2047) ;  /* 0x0000003e04847947 */ /* 0x000fea000b800000 */
[----:B------:R-:W-:-:S13]  /*1e560*/  ELECT P6, URZ, PT ;  /* 0x00000000003f782f */ /* 0x000fda00038c0000 */
.L_x_2160:
        /* <DEDUP_REMOVED lines=23> */
.L_x_2049:
[----:B------:R-:W-:Y:S01]  /*1e6e0*/  IMAD R5, R22, 0x8, R27 ;  /* 0x0000000816057824 */ /* 0x000fe200078e021b */
[----:B------:R-:W-:-:S04]  /*1e6f0*/  SHF.L.U32 R4, R24, 0x1f, RZ ;  /* 0x0000001f18047819 */ /* 0x000fc800000006ff */
[----:B------:R-:W2:Y:S02]  /*1e700*/  SYNCS.PHASECHK.TRANS64.TRYWAIT P0, [R5+URZ+0x31c40], R4 ;  /* 0x031c4004050075a7 */ /* 0x000ea4000800017f */
[----:B--2---:R-:W-:Y:S05]  /*1e710*/  @!P0 BRA `(.L_x_2050) ;  /* 0x0000003c00348947 */ /* 0x004fea0003800000 */
.L_x_2161:
        /* <DEDUP_REMOVED lines=9> */
.L_x_2051:
        /* <DEDUP_REMOVED lines=28> */
.L_x_2048:
        /* <DEDUP_REMOVED lines=44> */
.L_x_2162:
[----:B------:R-:W-:Y:S05]  /*1ec30*/  BSYNC B0 ;  /* 0x0000000000007941 */ /* 0x000fea0003800000 */
.L_x_2052:
[----:B------:R-:W2:Y:S01]  /*1ec40*/  LDL R5, [R1] ;  /* 0x0000000001057983 */ /* 0x000ea20000100800 */
[----:B------:R-:W-:Y:S01]  /*1ec50*/  BSSY B0, `(.L_x_2054) ;  /* 0x0000168000007945 */ /* 0x000fe20003800000 */
[----:B--2---:R-:W-:-:S13]  /*1ec60*/  ISETP.GE.AND P0, PT, R5, 0x2, PT ;  /* 0x000000020500780c */ /* 0x004fda0003f06270 */
[----:B------:R-:W-:Y:S05]  /*1ec70*/  @!P0 BRA `(.L_x_2055) ;  /* 0x0000001400948947 */ /* 0x000fea0003800000 */
[C---:B0-----:R-:W-:Y:S01]  /*1ec80*/  LOP3.LUT R4, R5.reuse, 0x1, RZ, 0xc0, !PT ;  /* 0x0000000105047812 */ /* 0x041fe200078ec0ff */
[----:B------:R-:W-:Y:S01]  /*1ec90*/  VIADD R11, R5, 0xfffffffe ;  /* 0xfffffffe050b7836 */ /* 0x000fe20000000000 */
[----:B------:R-:W-:Y:S02]  /*1eca0*/  BSSY B1, `(.L_x_2056) ;  /* 0x0000079000017945 */ /* 0x000fe40003800000 */
[----:B------:R-:W-:Y:S01]  /*1ecb0*/  ISETP.NE.U32.AND P0, PT, R4, 0x1, PT ;  /* 0x000000010400780c */ /* 0x000fe20003f05070 */
[----:B------:R-:W-:-:S12]  /*1ecc0*/  IMAD.MOV.U32 R9, RZ, RZ, R11 ;  /* 0x000000ffff097224 */ /* 0x000fd800078e000b */
[----:B------:R-:W-:Y:S05]  /*1ecd0*/  @!P0 BRA `(.L_x_2057) ;  /* 0x0000000400d48947 */ /* 0x000fea0003800000 */
        /* <DEDUP_REMOVED lines=31> */
.L_x_2060:
[----:B0-----:R-:W-:Y:S01]  /*1eed0*/  IMAD R3, R10, 0x8, R27 ;  /* 0x000000080a037824 */ /* 0x001fe200078e021b */
[----:B------:R-:W-:-:S04]  /*1eee0*/  SHF.L.U32 R2, R13, 0x1f, RZ ;  /* 0x0000001f0d027819 */ /* 0x000fc800000006ff */
[----:B------:R-:W0:Y:S02]  /*1eef0*/  SYNCS.PHASECHK.TRANS64.TRYWAIT P0, [R3+URZ+0x31c40], R2 ;  /* 0x031c4002030075a7 */ /* 0x000e24000800017f */
[----:B0-----:R-:W-:Y:S05]  /*1ef00*/  @!P0 BRA `(.L_x_2061) ;  /* 0x0000003400608947 */ /* 0x001fea0003800000 */
.L_x_2163:
        /* <DEDUP_REMOVED lines=9> */
.L_x_2062:
        /* <DEDUP_REMOVED lines=31> */
.L_x_2164:
[----:B------:R-:W-:Y:S05]  /*1f190*/  @P1 BRA `(.L_x_2064) ;  /* 0x0000000000181947 */ /* 0x000fea0003800000 */
[----:B------:R-:W-:Y:S01]  /*1f1a0*/  ISETP.NE.AND P0, PT, R28, RZ, PT ;  /* 0x000000ff1c00720c */ /* 0x000fe20003f05270 */
[----:B0-----:R-:W-:Y:S02]  /*1f1b0*/  IMAD R2, R22, 0x8, R27 ;  /* 0x0000000816027824 */ /* 0x001fe400078e021b */
[----:B------:R-:W-:-:S04]  /*1f1c0*/  IMAD.MOV.U32 R3, RZ, RZ, 0x6c00 ;  /* 0x00006c00ff037424 */ /* 0x000fc800078e00ff */
[----:B------:R2:W-:Y:S06]  /*1f1d0*/  SYNCS.ARRIVE.TRANS64 RZ, [R2+URZ+0x31c50], R3 ;  /* 0x031c500302ff79a7 */ /* 0x0005ec000800003f */
[----:B------:R-:W-:Y:S05]  /*1f1e0*/  @!P0 BRA `(.L_x_2064) ;  /* 0x0000000000048947 */ /* 0x000fea0003800000 */
[----:B------:R-:W-:Y:S01]  /*1f1f0*/  BPT.TRAP 0x1 ;  /* 0x000000040000795c */ /* 0x000fe20000300000 */
.L_x_2064:
        /* <DEDUP_REMOVED lines=30> */
.L_x_2059:
[----:B------:R-:W-:Y:S05]  /*1f3e0*/  BSYNC B2 ;  /* 0x0000000000027941 */ /* 0x000fea0003800000 */
.L_x_2058:
[----:B------:R-:W2:Y:S01]  /*1f3f0*/  LDL.LU R2, [R1] ;  /* 0x0000000001027983 */ /* 0x000ea20000300800 */
[----:B------:R-:W-:Y:S02]  /*1f400*/  IMAD.MOV.U32 R22, RZ, RZ, R10 ;  /* 0x000000ffff167224 */ /* 0x000fe400078e000a */
[----:B------:R-:W-:Y:S02]  /*1f410*/  IMAD.MOV.U32 R24, RZ, RZ, R13 ;  /* 0x000000ffff187224 */ /* 0x000fe400078e000d */
[----:B--2---:R-:W-:-:S07]  /*1f420*/  VIADD R9, R2, 0xfffffffd ;  /* 0xfffffffd02097836 */ /* 0x004fce0000000000 */
.L_x_2057:
[----:B------:R-:W-:Y:S05]  /*1f430*/  BSYNC B1 ;  /* 0x0000000000017941 */ /* 0x000fea0003800000 */
.L_x_2056:
[----:B------:R-:W-:-:S13]  /*1f440*/  ISETP.NE.AND P0, PT, R11, RZ, PT ;  /* 0x000000ff0b00720c */ /* 0x000fda0003f05270 */
[----:B------:R-:W-:Y:S05]  /*1f450*/  @!P0 BRA `(.L_x_2055) ;  /* 0x0000000c009c8947 */ /* 0x000fea0003800000 */
[----:B------:R-:W-:-:S07]  /*1f460*/  IMAD.MOV.U32 R4, RZ, RZ, R8 ;  /* 0x000000ffff047224 */ /* 0x000fce00078e0008 */
.L_x_2079:
        /* <DEDUP_REMOVED lines=32> */
.L_x_2067:
[----:B------:R-:W-:Y:S01]  /*1f670*/  IMAD R3, R10, 0x8, R27 ;  /* 0x000000080a037824 */ /* 0x000fe200078e021b */
[----:B------:R-:W-:-:S04]  /*1f680*/  SHF.L.U32 R2, R11, 0x1f, RZ ;  /* 0x0000001f0b027819 */ /* 0x000fc800000006ff */
[----:B------:R-:W2:Y:S02]  /*1f690*/  SYNCS.PHASECHK.TRANS64.TRYWAIT P0, [R3+URZ+0x31c40], R2 ;  /* 0x031c4002030075a7 */ /* 0x000ea4000800017f */
[----:B--2---:R-:W-:Y:S05]  /*1f6a0*/  @!P0 BRA `(.L_x_2068) ;  /* 0x0000002c00a08947 */ /* 0x004fea0003800000 */
.L_x_2165:
        /* <DEDUP_REMOVED lines=9> */
.L_x_2069:
        /* <DEDUP_REMOVED lines=31> */
.L_x_2166:
[----:B------:R-:W-:Y:S05]  /*1f930*/  @P0 BRA `(.L_x_2071) ;  /* 0x0000000000140947 */ /* 0x000fea0003800000 */
[----:B------:R-:W-:Y:S01]  /*1f940*/  ISETP.NE.AND P1, PT, R28, RZ, PT ;  /* 0x000000ff1c00720c */ /* 0x000fe20003f25270 */
[----:B------:R-:W-:-:S04]  /*1f950*/  IMAD.MOV.U32 R2, RZ, RZ, 0x6c00 ;  /* 0x00006c00ff027424 */ /* 0x000fc800078e00ff */
[----:B------:R2:W-:Y:S08]  /*1f960*/  SYNCS.ARRIVE.TRANS64 RZ, [R3+URZ+0x50], R2 ;  /* 0x0000500203ff79a7 */ /* 0x0005f0000800003f */
[----:B------:R-:W-:Y:S05]  /*1f970*/  @!P1 BRA `(.L_x_2071) ;  /* 0x0000000000049947 */ /* 0x000fea0003800000 */
[----:B------:R-:W-:Y:S01]  /*1f980*/  BPT.TRAP 0x1 ;  /* 0x000000040000795c */ /* 0x000fe20000300000 */
.L_x_2071:
        /* <DEDUP_REMOVED lines=30> */
.L_x_2066:
[----:B------:R-:W-:Y:S05]  /*1fb70*/  BSYNC B1 ;  /* 0x0000000000017941 */ /* 0x000fea0003800000 */
.L_x_2065:
        /* <DEDUP_REMOVED lines=31> */
.L_x_2074:
[----:B--2---:R-:W-:Y:S01]  /*1fd70*/  IMAD R2, R22, 0x8, R27 ;  /* 0x0000000816027824 */ /* 0x004fe200078e021b */
[----:B------:R-:W-:-:S04]  /*1fd80*/  SHF.L.U32 R3, R24, 0x1f, RZ ;  /* 0x0000001f18037819 */ /* 0x000fc800000006ff */
[----:B------:R-:W2:Y:S02]  /*1fd90*/  SYNCS.PHASECHK.TRANS64.TRYWAIT P0, [R2+URZ+0x31c40], R3 ;  /* 0x031c4003020075a7 */ /* 0x000ea4000800017f */
[----:B--2---:R-:W-:Y:S05]  /*1fda0*/  @!P0 BRA `(.L_x_2075) ;  /* 0x0000002800088947 */ /* 0x004fea0003800000 */
.L_x_2167:
        /* <DEDUP_REMOVED lines=9> */
.L_x_2076:
        /* <DEDUP_REMOVED lines=33> */
.L_x_2168:
[----:B------:R-:W-:Y:S05]  /*20050*/  @P0 BRA `(.L_x_2078) ;  /* 0x0000000000140947 */ /* 0x000fea0003800000 */
[----:B------:R-:W-:Y:S01]  /*20060*/  ISETP.NE.AND P1, PT, R28, RZ, PT ;  /* 0x000000ff1c00720c */ /* 0x000fe20003f25270 */
[----:B------:R-:W-:-:S04]  /*20070*/  IMAD.MOV.U32 R3, RZ, RZ, 0x6c00 ;  /* 0x00006c00ff037424 */ /* 0x000fc800078e00ff */
[----:B------:R2:W-:Y:S08]  /*20080*/  SYNCS.ARRIVE.TRANS64 RZ, [R2+URZ+0x50], R3 ;  /* 0x0000500302ff79a7 */ /* 0x0005f0000800003f */
[----:B------:R-:W-:Y:S05]  /*20090*/  @!P1 BRA `(.L_x_2078) ;  /* 0x0000000000049947 */ /* 0x000fea0003800000 */
[----:B------:R-:W-:Y:S01]  /*200a0*/  BPT.TRAP 0x1 ;  /* 0x000000040000795c */ /* 0x000fe20000300000 */
.L_x_2078:
        /* <DEDUP_REMOVED lines=29> */
.L_x_2073:
[----:B------:R-:W-:Y:S05]  /*20280*/  BSYNC B1 ;  /* 0x0000000000017941 */ /* 0x000fea0003800000 */
.L_x_2072:
[C---:B------:R-:W-:Y:S01]  /*20290*/  ISETP.GT.AND P0, PT, R9.reuse, 0x1, PT ;  /* 0x000000010900780c */ /* 0x040fe20003f04270 */
[----:B0-2---:R-:W-:-:S04]  /*202a0*/  VIADD R2, R9, 0xfffffffe ;  /* 0xfffffffe09027836 */ /* 0x005fc80000000000 */
[----:B------:R-:W-:-:S08]  /*202b0*/  IMAD.MOV.U32 R9, RZ, RZ, R2 ;  /* 0x000000ffff097224 */ /* 0x000fd000078e0002 */
[----:B------:R-:W-:Y:S05]  /*202c0*/  @P0 BRA `(.L_x_2079) ;  /* 0xfffffff000680947 */ /* 0x000fea000383ffff */
.L_x_2055:
[----:B------:R-:W-:Y:S05]  /*202d0*/  BSYNC B0 ;  /* 0x0000000000007941 */ /* 0x000fea0003800000 */
.L_x_2054:
[----:B------:R-:W-:Y:S01]  /*202e0*/  ISETP.NE.AND P0, PT, R28, RZ, PT ;  /* 0x000000ff1c00720c */ /* 0x000fe20003f05270 */
[----:B------:R-:W-:-:S12]  /*202f0*/  BSSY B0, `(.L_x_2080) ;  /* 0x000000f000007945 */ /* 0x000fd80003800000 */
[----:B------:R-:W-:Y:S05]  /*20300*/  @P0 BRA `(.L_x_2081) ;  /* 0x0000000000340947 */ /* 0x000fea0003800000 */
[----:B------:R-:W2:Y:S01]  /*20310*/  S2R R9, SR_LANEID ;  /* 0x0000000000097919 */ /* 0x000ea20000000000 */
[----:B------:R-:W-:Y:S01]  /*20320*/  VOTEU.ANY UR4, UPT, PT ;  /* 0x0000000000047886 */ /* 0x000fe200038e0100 */
[----:B------:R-:W3:Y:S01]  /*20330*/  LDC.64 R2, c[0x0][0xc38] ;  /* 0x00030e00ff027b82 */ /* 0x000ee20000000a00 */
[----:B0-----:R-:W2:Y:S01]  /*20340*/  FLO.U32 R4, UR4 ;  /* 0x0000000400047d00 */ /* 0x001ea200080e0000 */
[----:B------:R-:W-:-:S07]  /*20350*/  ULDC.64 UR6, c[0x0][0x208] ;  /* 0x0000820000067ab9 */ /* 0x000fce0000000a00 */
[----:B------:R-:W3:Y:S01]  /*20360*/  POPC R5, UR4 ;  /* 0x0000000400057d09 */ /* 0x000ee20008000000 */
[----:B--2---:R-:W-:-:S13]  /*20370*/  ISETP.EQ.U32.AND P0, PT, R4, R9, PT ;  /* 0x000000090400720c */ /* 0x004fda0003f02070 */
[----:B---3--:R-:W2:Y:S01]  /*20380*/  @P0 ATOMG.E.ADD.STRONG.GPU PT, R3, desc[UR6][R2.64], R5 ;  /* 0x00000005020309a8 */ /* 0x008ea200081ee1c6 */
[----:B------:R-:W0:Y:S02]  /*20390*/  S2R R6, SR_LTMASK ;  /* 0x0000000000067919 */ /* 0x000e240000003900 */
[----:B0-----:R-:W-:-:S04]  /*203a0*/  LOP3.LUT R6, R6, UR4, RZ, 0xc0, !PT ;  /* 0x0000000406067c12 */ /* 0x001fc8000f8ec0ff */
[----:B------:R-:W0:Y:S01]  /*203b0*/  POPC R9, R6 ;  /* 0x0000000600097309 */ /* 0x000e220000000000 */
[----:B--2---:R-:W0:Y:S02]  /*203c0*/  SHFL.IDX PT, R4, R3, R4, 0x1f ;  /* 0x00001f0403047589 */ /* 0x004e2400000e0000 */
[----:B0-----:R-:W-:-:S07]  /*203d0*/  IADD3 R16, R4, UR36, R9 ;  /* 0x0000002404107c10 */ /* 0x001fce000fffe009 */
.L_x_2081:
[----:B------:R-:W-:Y:S05]  /*203e0*/  BSYNC B0 ;  /* 0x0000000000007941 */ /* 0x000fea0003800000 */
.L_x_2080:
[----:B------:R-:W-:Y:S04]  /*203f0*/  BSSY B0, `(.L_x_2082) ;  /* 0x000002b000007945 */ /* 0x000fe80003800000 */
[----:B------:R-:W-:Y:S05]  /*20400*/  @!P6 BRA `(.L_x_2083) ;  /* 0x0000000000a4e947 */ /* 0x000fea0003800000 */
[----:B------:R-:W-:Y:S01]  /*20410*/  IMAD R3, R22, 0x8, R27 ;  /* 0x0000000816037824 */ /* 0x000fe200078e021b */
[----:B------:R-:W-:-:S04]  /*20420*/  SHF.L.U32 R2, R24, 0x1f, RZ ;  /* 0x0000001f18027819 */ /* 0x000fc800000006ff */
[----:B------:R-:W2:Y:S02]  /*20430*/  SYNCS.PHASECHK.TRANS64.TRYWAIT P0, [R3+URZ+0x31c60], R2 ;  /* 0x031c6002030075a7 */ /* 0x000ea4000800017f */
[----:B--2---:R-:W-:Y:S05]  /*20440*/  @!P0 BRA `(.L_x_2084) ;  /* 0x0000002000888947 */ /* 0x004fea0003800000 */
.L_x_2169:
        /* <DEDUP_REMOVED lines=9> */
.L_x_2085:
        /* <DEDUP_REMOVED lines=28> */
.L_x_2083:
[----:B------:R-:W-:Y:S05]  /*206a0*/  BSYNC B0 ;  /* 0x0000000000007941 */ /* 0x000fea0003800000 */
.L_x_2082:
[----:B------:R-:W-:-:S05]  /*206b0*/  VIADD R22, R22, 0x1 ;  /* 0x0000000116167836 */ /* 0x000fca0000000000 */
[----:B------:R-:W-:-:S04]  /*206c0*/  ISETP.NE.AND P0, PT, R22, 0x2, PT ;  /* 0x000000021600780c */ /* 0x000fc80003f05270 */
[----:B0-2---:R-:W-:Y:S02]  /*206d0*/  SEL R3, RZ, 0x1, P0 ;  /* 0x00000001ff037807 */ /* 0x005fe40000000000 */
[----:B------:R-:W-:Y:S02]  /*206e0*/  SEL R22, R22, RZ, P0 ;  /* 0x000000ff16167207 */ /* 0x000fe40000000000 */
[----:B------:R-:W-:-:S07]  /*206f0*/  LOP3.LUT R24, R24, R3, RZ, 0x3c, !PT ;  /* 0x0000000318187212 */ /* 0x000fce00078e3cff */
.L_x_2039:
[----:B------:R-:W-:Y:S05]  /*20700*/  BSYNC B6 ;  /* 0x0000000000067941 */ /* 0x000fea0003800000 */
.L_x_2037:
[----:B------:R-:W-:-:S03]  /*20710*/  UMOV UR4, 0xffffffff ;  /* 0xffffffff00047882 */ /* 0x000fc60000000000 */
[----:B------:R-:W-:Y:S05]  /*20720*/  BRA.DIV UR4, `(.L_x_2086) ;  /* 0x0000001e04e47947 */ /* 0x000fea000b800000 */
[----:B------:R0:W2:Y:S04]  /*20730*/  SHFL.IDX PT, R4, R16, RZ, 0x1f ;  /* 0x00001fff10047589 */ /* 0x0000a800000e0000 */
[----:B------:R0:W3:Y:S02]  /*20740*/  SHFL.IDX PT, R5, R16, 0x1, 0x1f ;  /* 0x00201f0010057f89 */ /* 0x0000e400000e0000 */
.L_x_2173:
        /* <DEDUP_REMOVED lines=8> */
[----:B------:R-:W4:Y:S01]  /*207d0*/  LDC.64 R2, c[0x0][0xc58] ;  /* 0x00031600ff027b82 */ /* 0x000f220000000a00 */
[----:B------:R-:W-:Y:S01]  /*207e0*/  ULDC.64 UR4, c[0x0][0x208] ;  /* 0x0000820000047ab9 */ /* 0x000fe20000000a00 */
[----:B----4-:R-:W-:-:S06]  /*207f0*/  IMAD.WIDE R2, R7, 0x4, R2 ;  /* 0x0000000407027825 */ /* 0x010fcc00078e0202 */
[----:B------:R4:W5:Y:S02]  /*20800*/  LDG.E R2, desc[UR4][R2.64] ;  /* 0x0000000402027981 */ /* 0x000964000c1e1900 */
.L_x_2088:
[----:B------:R-:W-:Y:S05]  /*20810*/  BSYNC B0 ;  /* 0x0000000000007941 */ /* 0x000fea0003800000 */
.L_x_2087:
        /* <DEDUP_REMOVED lines=23> */
.L_x_2181:
[----:B------:R-:W-:Y:S02]  /*20990*/  ULDC UR4, c[0x0][0xc10] ;  /* 0x0003040000047ab9 */ /* 0x000fe40000000800 */
[----:B------:R-:W-:-:S04]  /*209a0*/  IMAD.U32 R7, RZ, RZ, UR4 ;  /* 0x00000004ff077e24 */ /* 0x000fc8000f8e00ff */
[----:B----4-:R-:W-:-:S04]  /*209b0*/  IMAD R14, R14, R7, RZ ;  /* 0x000000070e0e7224 */ /* 0x010fc800078e02ff */
[----:B---3--:R-:W-:-:S05]  /*209c0*/  IMAD.IADD R5, R5, 0x1, R14 ;  /* 0x0000000105057824 */ /* 0x008fca00078e020e */
[----:B--2---:R-:W-:-:S13]  /*209d0*/  ISETP.GT.AND P0, PT, R5, R4, PT ;  /* 0x000000040500720c */ /* 0x004fda0003f04270 */
[----:B------:R-:W-:Y:S05]  /*209e0*/  @P0 BRA `(.L_x_2090) ;  /* 0x0000000000b00947 */ /* 0x000fea0003800000 */
[----:B------:R-:W2:Y:S02]  /*209f0*/  LDC R0, c[0x0][0xc14] ;  /* 0x00030500ff007b82 */ /* 0x000ea40000000800 */
.L_x_2095:
        /* <DEDUP_REMOVED lines=9> */
[----:B------:R-:W2:Y:S01]  /*20a90*/  LDC.64 R2, c[0x0][0xc58] ;  /* 0x00031600ff027b82 */ /* 0x000ea20000000a00 */
[----:B------:R-:W-:Y:S01]  /*20aa0*/  ULDC.64 UR4, c[0x0][0x208] ;  /* 0x0000820000047ab9 */ /* 0x000fe20000000a00 */
[----:B--2---:R-:W-:-:S06]  /*20ab0*/  IMAD.WIDE R2, R7, 0x4, R2 ;  /* 0x0000000407027825 */ /* 0x004fcc00078e0202 */
[----:B------:R2:W5:Y:S02]  /*20ac0*/  LDG.E R2, desc[UR4][R2.64] ;  /* 0x0000000402027981 */ /* 0x000564000c1e1900 */
.L_x_2093:
[----:B------:R-:W-:Y:S05]  /*20ad0*/  BSYNC B0 ;  /* 0x0000000000007941 */ /* 0x000fea0003800000 */
.L_x_2092:
        /* <DEDUP_REMOVED lines=23> */
.L_x_2189:
[----:B------:R-:W-:Y:S02]  /*20c50*/  ULDC UR4, c[0x0][0xc10] ;  /* 0x0003040000047ab9 */ /* 0x000fe40000000800 */
[----:B------:R-:W-:-:S04]  /*20c60*/  IMAD.U32 R7, RZ, RZ, UR4 ;  /* 0x00000004ff077e24 */ /* 0x000fc8000f8e00ff */
[----:B--2---:R-:W-:-:S04]  /*20c70*/  IMAD R14, R14, R7, RZ ;  /* 0x000000070e0e7224 */ /* 0x004fc800078e02ff */
[----:B------:R-:W-:-:S05]  /*20c80*/  IMAD.IADD R5, R14, 0x1, R5 ;  /* 0x000000010e057824 */ /* 0x000fca00078e0205 */
[----:B------:R-:W-:-:S13]  /*20c90*/  ISETP.GT.AND P0, PT, R5, R4, PT ;  /* 0x000000040500720c */ /* 0x000fda0003f04270 */
[----:B------:R-:W-:Y:S05]  /*20ca0*/  @!P0 BRA `(.L_x_2095) ;  /* 0xfffffffc00548947 */ /* 0x000fea000383ffff */
.L_x_2090:
        /* <DEDUP_REMOVED lines=8> */
.L_x_2193:
[----:B------:R-:W-:Y:S01]  /*20d30*/  ISETP.NE.AND P0, PT, R3, RZ, PT ;  /* 0x000000ff0300720c */ /* 0x000fe20003f05270 */
[----:B------:R-:W-:-:S12]  /*20d40*/  IMAD.MOV.U32 R14, RZ, RZ, RZ ;  /* 0x000000ffff0e7224 */ /* 0x000fd800078e00ff */
[----:B------:R-:W-:Y:S05]  /*20d50*/  @!P0 BRA `(.L_x_2097) ;  /* 0x0000000000108947 */ /* 0x000fea0003800000 */
[----:B------:R-:W-:Y:S01]  /*20d60*/  UMOV UR4, 0xffffffff ;  /* 0xffffffff00047882 */ /* 0x000fe20000000000 */
[----:B------:R-:W-:Y:S02]  /*20d70*/  VIADD R12, R5, 0xffffffff ;  /* 0xffffffff050c7836 */ /* 0x000fe40000000000 */
[----:B------:R-:W-:Y:S05]  /*20d80*/  BRA.DIV UR4, `(.L_x_2098) ;  /* 0x0000002204807947 */ /* 0x000fea000b800000 */
[----:B------:R4:W0:Y:S02]  /*20d90*/  SHFL.IDX PT, R14, R8, R12, 0x1f ;  /* 0x00001f0c080e7589 */ /* 0x00082400000e0000 */
.L_x_2097:
        /* <DEDUP_REMOVED lines=68> */
.L_x_2091:
[----:B------:R-:W-:Y:S01]  /*211e0*/  UMOV UR4, URZ ;  /* 0x0000003f00047c82 */ /* 0x000fe20008000000 */
[----:B------:R-:W-:Y:S01]  /*211f0*/  UMOV UR5, URZ ;  /* 0x0000003f00057c82 */ /* 0x000fe20008000000 */
[----:B------:R-:W-:Y:S01]  /*21200*/  ULDC UR6, c[0x0][0xc14] ;  /* 0x0003050000067ab9 */ /* 0x000fe20000000800 */
[----:B------:R-:W-:Y:S02]  /*21210*/  IMAD.MOV.U32 R16, RZ, RZ, R4 ;  /* 0x000000ffff107224 */ /* 0x000fe400078e0004 */
[----:B------:R-:W-:Y:S02]  /*21220*/  IMAD.U32 R17, RZ, RZ, UR4 ;  /* 0x00000004ff117e24 */ /* 0x000fe4000f8e00ff */
[----:B------:R-:W-:Y:S02]  /*21230*/  IMAD.U32 R18, RZ, RZ, UR5 ;  /* 0x00000005ff127e24 */ /* 0x000fe4000f8e00ff */
[----:B------:R-:W-:-:S07]  /*21240*/  IMAD.U32 R19, RZ, RZ, UR6 ;  /* 0x00000006ff137e24 */ /* 0x000fce000f8e00ff */
.L_x_2099:
        /* <DEDUP_REMOVED lines=10> */
.L_x_2014:
        /* <DEDUP_REMOVED lines=12> */
.L_x_2196:
[----:B------:R-:W-:Y:S05]  /*213b0*/  BSYNC B0 ;  /* 0x0000000000007941 */ /* 0x000fea0003800000 */
.L_x_2101:
[----:B------:R-:W-:-:S03]  /*213c0*/  UMOV UR4, 0xffffffff ;  /* 0xffffffff00047882 */ /* 0x000fc60000000000 */
[----:B------:R-:W-:Y:S05]  /*213d0*/  BRA.DIV UR4, `(.L_x_2103) ;  /* 0x0000001e04247947 */ /* 0x000fea000b800000 */
[----:B0-----:R-:W0:Y:S02]  /*213e0*/  S2R R0, SR_TID.X ;  /* 0x0000000000007919 */ /* 0x001e240000002100 */
[----:B0-----:R-:W-:-:S04]  /*213f0*/  SHF.R.U32.HI R0, RZ, 0x5, R0 ;  /* 0x00000005ff007819 */ /* 0x001fc80000011600 */
[----:B------:R-:W-:-:S05]  /*21400*/  LOP3.LUT R0, R0, 0x3, RZ, 0xc0, !PT ;  /* 0x0000000300007812 */ /* 0x000fca00078ec0ff */
[----:B------:R0:W2:Y:S02]  /*21410*/  SHFL.IDX PT, R14, R0, RZ, 0x1f ;  /* 0x00001fff000e7589 */ /* 0x0000a400000e0000 */
.L_x_2199:
[----:B--2---:R-:W-:-:S13]  /*21420*/  ISETP.NE.AND P0, PT, R14, RZ, PT ;  /* 0x000000ff0e00720c */ /* 0x004fda0003f05270 */
[----:B------:R-:W-:Y:S05]  /*21430*/  @P0 BRA `(.L_x_1854) ;  /* 0x0000000000880947 */ /* 0x000fea0003800000 */
[----:B------:R-:W-:-:S03]  /*21440*/  UMOV UR4, 0xffffffff ;  /* 0xffffffff00047882 */ /* 0x000fc60000000000 */
[----:B------:R-:W-:Y:S05]  /*21450*/  BRA.DIV UR4, `(.L_x_2104) ;  /* 0x0000001e04387947 */ /* 0x000fea000b800000 */
[----:B------:R-:W-:-:S13]  /*21460*/  ELECT P6, URZ, PT ;  /* 0x00000000003f782f */ /* 0x000fda00038c0000 */
.L_x_2202:
[----:B------:R-:W-:Y:S05]  /*21470*/  @!P6 BRA `(.L_x_1854) ;  /* 0x000000000078e947 */ /* 0x000fea0003800000 */
[----:B------:R-:W-:-:S06]  /*21480*/  ULOP3.LUT UR4, UR60, 0x2, URZ, 0xfc, !UPT ;  /* 0x000000023c047892 */ /* 0x000fcc000f8efc3f */
[----:B0-----:R-:W-:-:S05]  /*21490*/  IMAD.U32 R0, RZ, RZ, UR4 ;  /* 0x00000004ff007e24 */ /* 0x001fca000f8e00ff */
[----:B------:R-:W-:-:S13]  /*214a0*/  ISETP.NE.AND P2, PT, R0, 0x3, PT ;  /* 0x000000030000780c */ /* 0x000fda0003f45270 */
[----:B------:R-:W-:Y:S05]  /*214b0*/  @!P2 BRA `(.L_x_2105) ;  /* 0x000000000004a947 */ /* 0x000fea0003800000 */
[----:B------:R-:W-:Y:S01]  /*214c0*/  BPT.TRAP 0x1 ;  /* 0x000000040000795c */ /* 0x000fe20000300000 */
.L_x_2105:
        /* <DEDUP_REMOVED lines=12> */
.L_x_2203:
[----:B------:R-:W2:Y:S02]  /*21590*/  SYNCS.PHASECHK.TRANS64.TRYWAIT P0, [R3+URZ], R0 ;  /* 0x00000000030075a7 */ /* 0x000ea4000800017f */
[----:B--2---:R-:W-:Y:S05]  /*215a0*/  @!P0 BRA `(.L_x_2107) ;  /* 0x0000001c00188947 */ /* 0x004fea0003800000 */
.L_x_2204:
[----:B------:R-:W-:Y:S05]  /*215b0*/  @!P2 BRA `(.L_x_2108) ;  /* 0x000000000004a947 */ /* 0x000fea0003800000 */
[----:B------:R-:W-:Y:S01]  /*215c0*/  BPT.TRAP 0x1 ;  /* 0x000000040000795c */ /* 0x000fe20000300000 */
.L_x_2108:
[----:B--2---:R-:W-:-:S04]  /*215d0*/  VIADD R3, R9, 0x31c60 ;  /* 0x00031c6009037836 */ /* 0x004fc80000000000 */
[----:B------:R-:W-:-:S04]  /*215e0*/  IMAD R5, R22, 0x8, R3 ;  /* 0x0000000816057824 */ /* 0x000fc800078e0203 */
[----:B------:R-:W2:Y:S02]  /*215f0*/  SYNCS.PHASECHK.TRANS64.TRYWAIT P0, [R5+URZ], R2 ;  /* 0x00000002050075a7 */ /* 0x000ea4000800017f */
[----:B--2---:R-:W-:Y:S05]  /*21600*/  @!P0 BRA `(.L_x_2109) ;  /* 0x0000001c00148947 */ /* 0x004fea0003800000 */
.L_x_2205:
[----:B------:R-:W-:-:S07]  /*21610*/  IMAD R3, R4, 0x8, R3 ;  /* 0x0000000804037824 */ /* 0x000fce00078e0203 */
.L_x_2110:
[----:B---3--:R3:W4:Y:S02]  /*21620*/  SYNCS.PHASECHK.TRANS64.TRYWAIT P0, [R3+URZ], R0 ;  /* 0x00000000030075a7 */ /* 0x008724000800017f */
[----:B----4-:R-:W-:Y:S05]  /*21630*/  @!P0 NANOSLEEP.SYNCS 0x989680 ;  /* 0x009896800000895d */ /* 0x010fea0003900000 */
[----:B------:R-:W4:Y:S02]  /*21640*/  @!P0 SYNCS.PHASECHK.TRANS64 P0, [R3+URZ], R0 ;  /* 0x00000000030085a7 */ /* 0x000f24000800007f */
[----:B----4-:R-:W-:Y:S05]  /*21650*/  @!P0 BRA `(.L_x_2110) ;  /* 0xfffffffc00f08947 */ /* 0x010fea000383ffff */
.L_x_1854:
[----:B------:R-:W-:Y:S05]  /*21660*/  BSYNC B7 ;  /* 0x0000000000077941 */ /* 0x000fea0003800000 */
.L_x_1851:
[----:B------:R-:W-:Y:S05]  /*21670*/  EXIT ;  /* 0x000000000000794d */ /* 0x000fea0003800000 */
.L_x_1870:
[----:B0-----:R0:W1:Y:S02]  /*21680*/  SYNCS.PHASECHK.TRANS64.TRYWAIT P5, [R15+URZ+0x31c90], R86 ;  /* 0x031c90560f0075a7 */ /* 0x00106400080a017f */
[----:B-1----:R-:W-:Y:S05]  /*21690*/  @!P5 NANOSLEEP.SYNCS 0x989680 ;  /* 0x009896800000d95d */ /* 0x002fea0003900000 */
[----:B------:R-:W1:Y:S02]  /*216a0*/  @!P5 SYNCS.PHASECHK.TRANS64 P5, [R15+URZ+0x31c90], R86 ;  /* 0x031c90560f00d5a7 */ /* 0x000e6400080a007f */
[----:B-1----:R-:W-:Y:S05]  /*216b0*/  @!P5 BRA `(.L_x_1870) ;  /* 0xfffffffc00f0d947 */ /* 0x002fea000383ffff */
[----:B------:R-:W-:Y:S05]  /*216c0*/  BRA `(.L_x_2111) ;  /* 0xfffffe1800987947 */ /* 0x000fea000383ffff */
.L_x_1898:
[----:B0-----:R0:W1:Y:S02]  /*216d0*/  SYNCS.PHASECHK.TRANS64.TRYWAIT P5, [R15+URZ+0x31c90], R86 ;  /* 0x031c90560f0075a7 */ /* 0x00106400080a017f */
[----:B-1----:R-:W-:Y:S05]  /*216e0*/  @!P5 NANOSLEEP.SYNCS 0x989680 ;  /* 0x009896800000d95d */ /* 0x002fea0003900000 */
[----:B------:R-:W1:Y:S02]  /*216f0*/  @!P5 SYNCS.PHASECHK.TRANS64 P5, [R15+URZ+0x31c90], R86 ;  /* 0x031c90560f00d5a7 */ /* 0x000e6400080a007f */
[----:B-1----:R-:W-:Y:S05]  /*21700*/  @!P5 BRA `(.L_x_1898) ;  /* 0xfffffffc00f0d947 */ /* 0x002fea000383ffff */
[----:B------:R-:W-:Y:S05]  /*21710*/  BRA `(.L_x_2112) ;  /* 0xfffffe3400947947 */ /* 0x000fea000383ffff */
.L_x_1911:
[----:B0-----:R0:W1:Y:S02]  /*21720*/  SYNCS.PHASECHK.TRANS64.TRYWAIT P4, [R15+URZ+0x31c90], R86 ;  /* 0x031c90560f0075a7 */ /* 0x001064000808017f */
[----:B-1----:R-:W-:Y:S05]  /*21730*/  @!P4 NANOSLEEP.SYNCS 0x989680 ;  /* 0x009896800000c95d */ /* 0x002fea0003900000 */
[----:B------:R-:W1:Y:S02]  /*21740*/  @!P4 SYNCS.PHASECHK.TRANS64 P4, [R15+URZ+0x31c90], R86 ;  /* 0x031c90560f00c5a7 */ /* 0x000e64000808007f */
[----:B-1----:R-:W-:Y:S05]  /*21750*/  @!P4 BRA `(.L_x_1911) ;  /* 0xfffffffc00f0c947 */ /* 0x002fea000383ffff */
[----:B------:R-:W-:Y:S05]  /*21760*/  BRA `(.L_x_2113) ;  /* 0xfffffe5000347947 */ /* 0x000fea000383ffff */
.L_x_1915:
[----:B--2---:R2:W3:Y:S02]  /*21770*/  SYNCS.PHASECHK.TRANS64.TRYWAIT P3, [R15+URZ+0x31cb0], R86 ;  /* 0x031cb0560f0075a7 */ /* 0x0044e4000806017f */
[----:B---3--:R-:W-:Y:S05]  /*21780*/  @!P3 NANOSLEEP.SYNCS 0x989680 ;  /* 0x009896800000b95d */ /* 0x008fea0003900000 */
[----:B------:R-:W3:Y:S02]  /*21790*/  @!P3 SYNCS.PHASECHK.TRANS64 P3, [R15+URZ+0x31cb0], R86 ;  /* 0x031cb0560f00b5a7 */ /* 0x000ee4000806007f */
[----:B---3--:R-:W-:Y:S05]  /*217a0*/  @!P3 BRA `(.L_x_1915) ;  /* 0xfffffffc00f0b947 */ /* 0x008fea000383ffff */
[----:B------:R-:W-:Y:S05]  /*217b0*/  BRA `(.L_x_2114) ;  /* 0xfffffe5000d07947 */ /* 0x000fea000383ffff */
.L_x_1921:
[----:B------:R-:W-:Y:S01]  /*217c0*/  BSSY B0, `(.L_x_2115) ;  /* 0x0000007000007945 */ /* 0x000fe20003800000 */
[----:B------:R-:W-:Y:S02]  /*217d0*/  IMAD.MOV.U32 R12, RZ, RZ, RZ ;  /* 0x000000ffff0c7224 */ /* 0x000fe400078e00ff */
[----:B------:R-:W-:Y:S02]  /*217e0*/  IMAD.MOV.U32 R11, RZ, RZ, 0x1f ;  /* 0x0000001fff0b7424 */ /* 0x000fe400078e00ff */
[----:B------:R-:W-:-:S07]  /*217f0*/  IMAD.MOV.U32 R15, RZ, RZ, -0x1 ;  /* 0xffffffffff0f7424 */ /* 0x000fce00078e00ff */
[----:B-----5:R-:W-:Y:S05]  /*21800*/  WARPSYNC.COLLECTIVE R15, `(.L_x_2116) ;  /* 0x000000000f087348 */ /* 0x020fea0003c00000 */
[----:B------:R0:W1:Y:S02]  /*21810*/  SHFL.IDX P6, R14, R13, R12, R11 ;  /* 0x0000000c0d0e7389 */ /* 0x00006400000c000b */
[----:B01---5:R-:W-:Y:S01]  /*21820*/  ENDCOLLECTIVE ;  /* 0x000000000000791b */ /* 0x023fe20003800000 */
.L_x_2116:
[----:B------:R-:W-:Y:S05]  /*21830*/  BSYNC B0 ;  /* 0x0000000000007941 */ /* 0x000fea0003800000 */
.L_x_2115:
[----:B------:R0:W-:Y:S01]  /*21840*/  STL [R1+0x34], R14 ;  /* 0x0000340e01007387 */ /* 0x0001e20000100800 */
[----:B------:R-:W-:Y:S05]  /*21850*/  BRA `(.L_x_2117) ;  /* 0xfffffe58004c7947 */ /* 0x000fea000383ffff */
.L_x_1934:
[----:B------:R-:W-:Y:S01]  /*21860*/  BSSY B1, `(.L_x_2118) ;  /* 0x0000007000017945 */ /* 0x000fe20003800000 */
[----:B------:R-:W-:Y:S02]  /*21870*/  IMAD.MOV.U32 R12, RZ, RZ, RZ ;  /* 0x000000ffff0c7224 */ /* 0x000fe400078e00ff */
[----:B------:R-:W-:Y:S02]  /*21880*/  IMAD.MOV.U32 R11, RZ, RZ, 0x1e1f ;  /* 0x00001e1fff0b7424 */ /* 0x000fe400078e00ff */
[----:B------:R-:W-:-:S07]  /*21890*/  IMAD.MOV.U32 R15, RZ, RZ, -0x1 ;  /* 0xffffffffff0f7424 */ /* 0x000fce00078e00ff */
[----:B------:R-:W-:Y:S05]  /*218a0*/  WARPSYNC.COLLECTIVE R15, `(.L_x_2119) ;  /* 0x000000000f087348 */ /* 0x000fea0003c00000 */
[----:B------:R0:W1:Y:S02]  /*218b0*/  SHFL.IDX P6, R14, R13, R12, R11 ;  /* 0x0000000c0d0e7389 */ /* 0x00006400000c000b */
[----:B01----:R-:W-:Y:S01]  /*218c0*/  ENDCOLLECTIVE ;  /* 0x000000000000791b */ /* 0x003fe20003800000 */
.L_x_2119:
[----:B------:R-:W-:Y:S05]  /*218d0*/  BSYNC B1 ;  /* 0x0000000000017941 */ /* 0x000fea0003800000 */
.L_x_2118:
[----:B------:R-:W-:Y:S05]  /*218e0*/  BRA `(.L_x_2120) ;  /* 0xfffffe64009c7947 */ /* 0x000fea000383ffff */
.L_x_1935:
        /* <DEDUP_REMOVED lines=8> */
.L_x_2122:
[----:B------:R-:W-:Y:S05]  /*21970*/  BSYNC B1 ;  /* 0x0000000000017941 */ /* 0x000fea0003800000 */
.L_x_2121:
[----:B------:R-:W-:Y:S05]  /*21980*/  BRA `(.L_x_2123) ;  /* 0xfffffe6400807947 */ /* 0x000fea000383ffff */
.L_x_1936:
        /* <DEDUP_REMOVED lines=8> */
.L_x_2125:
[----:B------:R-:W-:Y:S05]  /*21a10*/  BSYNC B1 ;  /* 0x0000000000017941 */ /* 0x000fea0003800000 */
.L_x_2124:
[----:B------:R-:W-:Y:S05]  /*21a20*/  BRA `(.L_x_2126) ;  /* 0xfffffe6400647947 */ /* 0x000fea000383ffff */
.L_x_1937:
        /* <DEDUP_REMOVED lines=8> */
.L_x_2128:
[----:B------:R-:W-:Y:S05]  /*21ab0*/  BSYNC B1 ;  /* 0x0000000000017941 */ /* 0x000fea0003800000 */
.L_x_2127:
[----:B------:R-:W-:Y:S05]  /*21ac0*/  BRA `(.L_x_2129) ;  /* 0xfffffe6400487947 */ /* 0x000fea000383ffff */
.L_x_1939:
[----:B0-----:R0:W1:Y:S02]  /*21ad0*/  SYNCS.PHASECHK.TRANS64.TRYWAIT P1, [R22+URZ+0x31c00], R3 ;  /* 0x031c0003160075a7 */ /* 0x001064000802017f */
[----:B-1----:R-:W-:Y:S05]  /*21ae0*/  @!P1 NANOSLEEP.SYNCS 0x989680 ;  /* 0x009896800000995d */ /* 0x002fea0003900000 */
[----:B------:R-:W1:Y:S02]  /*21af0*/  @!P1 SYNCS.PHASECHK.TRANS64 P1, [R22+URZ+0x31c00], R3 ;  /* 0x031c0003160095a7 */ /* 0x000e64000802007f */
[----:B-1----:R-:W-:Y:S05]  /*21b00*/  @!P1 BRA `(.L_x_1939) ;  /* 0xfffffffc00f09947 */ /* 0x002fea000383ffff */
[----:B------:R-:W-:Y:S05]  /*21b10*/  BRA `(.L_x_2130) ;  /* 0xfffffe6400c47947 */ /* 0x000fea000383ffff */
.L_x_1953:
[----:B------:R-:W-:Y:S01]  /*21b20*/  BSSY B1, `(.L_x_2131) ;  /* 0x0000007000017945 */ /* 0x000fe20003800000 */
[----:B------:R-:W-:Y:S02]  /*21b30*/  IMAD.MOV.U32 R12, RZ, RZ, RZ ;  /* 0x000000ffff0c7224 */ /* 0x000fe400078e00ff */
[----:B------:R-:W-:Y:S02]  /*21b40*/  IMAD.MOV.U32 R11, RZ, RZ, 0x1e1f ;  /* 0x00001e1fff0b7424 */ /* 0x000fe400078e00ff */
[----:B------:R-:W-:-:S07]  /*21b50*/  IMAD.MOV.U32 R15, RZ, RZ, -0x1 ;  /* 0xffffffffff0f7424 */ /* 0x000fce00078e00ff */
[----:B------:R-:W-:Y:S05]  /*21b60*/  WARPSYNC.COLLECTIVE R15, `(.L_x_2132) ;  /* 0x000000000f087348 */ /* 0x000fea0003c00000 */
[----:B------:R0:W1:Y:S02]  /*21b70*/  SHFL.IDX P6, R14, R13, R12, R11 ;  /* 0x0000000c0d0e7389 */ /* 0x00006400000c000b */
[----:B01----:R-:W-:Y:S01]  /*21b80*/  ENDCOLLECTIVE ;  /* 0x000000000000791b */ /* 0x003fe20003800000 */
.L_x_2132:
[----:B------:R-:W-:Y:S05]  /*21b90*/  BSYNC B1 ;  /* 0x0000000000017941 */ /* 0x000fea0003800000 */
.L_x_2131:
[----:B------:R-:W-:Y:S05]  /*21ba0*/  BRA `(.L_x_2133) ;  /* 0xfffffe8000387947 */ /* 0x000fea000383ffff */
.L_x_1954:
        /* <DEDUP_REMOVED lines=8> */
.L_x_2135:
[----:B------:R-:W-:Y:S05]  /*21c30*/  BSYNC B1 ;  /* 0x0000000000017941 */ /* 0x000fea0003800000 */
.L_x_2134:
[----:B------:R-:W-:Y:S05]  /*21c40*/  BRA `(.L_x_2136) ;  /* 0xfffffe80001c7947 */ /* 0x000fea000383ffff */
.L_x_1955:
        /* <DEDUP_REMOVED lines=8> */
.L_x_2138:
[----:B------:R-:W-:Y:S05]  /*21cd0*/  BSYNC B1 ;  /* 0x0000000000017941 */ /* 0x000fea0003800000 */
.L_x_2137:
[----:B------:R-:W-:Y:S05]  /*21ce0*/  BRA `(.L_x_2139) ;  /* 0xfffffe8000007947 */ /* 0x000fea000383ffff */
.L_x_1956:
        /* <DEDUP_REMOVED lines=8> */
.L_x_2141:
[----:B------:R-:W-:Y:S05]  /*21d70*/  BSYNC B1 ;  /* 0x0000000000017941 */ /* 0x000fea0003800000 */
.L_x_2140:
[----:B------:R-:W-:Y:S05]  /*21d80*/  BRA `(.L_x_2142) ;  /* 0xfffffe7c00e47947 */ /* 0x000fea000383ffff */
.L_x_1958:
[----:B0-----:R0:W1:Y:S02]  /*21d90*/  SYNCS.PHASECHK.TRANS64.TRYWAIT P1, [R22+URZ+0x31c00], R3 ;  /* 0x031c0003160075a7 */ /* 0x001064000802017f */
[----:B-1----:R-:W-:Y:S05]  /*21da0*/  @!P1 NANOSLEEP.SYNCS 0x989680 ;  /* 0x009896800000995d */ /* 0x002fea0003900000 */
[----:B------:R-:W1:Y:S02]  /*21db0*/  @!P1 SYNCS.PHASECHK.TRANS64 P1, [R22+URZ+0x31c00], R3 ;  /* 0x031c0003160095a7 */ /* 0x000e64000802007f */
[----:B-1----:R-:W-:Y:S05]  /*21dc0*/  @!P1 BRA `(.L_x_1958) ;  /* 0xfffffffc00f09947 */ /* 0x002fea000383ffff */
[----:B------:R-:W-:Y:S05]  /*21dd0*/  BRA `(.L_x_2143) ;  /* 0xfffffe8000647947 */ /* 0x000fea000383ffff */
.L_x_1966:
[----:B--2---:R2:W3:Y:S02]  /*21de0*/  SYNCS.PHASECHK.TRANS64.TRYWAIT P1, [R21+URZ+0x31c30], R4 ;  /* 0x031c3004150075a7 */ /* 0x0044e4000802017f */
[----:B---3--:R-:W-:Y:S05]  /*21df0*/  @!P1 NANOSLEEP.SYNCS 0x989680 ;  /* 0x009896800000995d */ /* 0x008fea0003900000 */
[----:B------:R-:W3:Y:S02]  /*21e00*/  @!P1 SYNCS.PHASECHK.TRANS64 P1, [R21+URZ+0x31c30], R4 ;  /* 0x031c3004150095a7 */ /* 0x000ee4000802007f */
[----:B---3--:R-:W-:Y:S05]  /*21e10*/  @!P1 BRA `(.L_x_1966) ;  /* 0xfffffffc00f09947 */ /* 0x008fea000383ffff */
[----:B------:R-:W-:Y:S05]  /*21e20*/  BRA `(.L_x_1965) ;  /* 0xfffffe9800547947 */ /* 0x000fea000383ffff */
.L_x_1972:
[----:B-1----:R1:W2:Y:S02]  /*21e30*/  SYNCS.PHASECHK.TRANS64.TRYWAIT P3, [R0+URZ+0x31c30], R17 ;  /* 0x031c3011000075a7 */ /* 0x0022a4000806017f */
[----:B--2---:R-:W-:Y:S05]  /*21e40*/  @!P3 NANOSLEEP.SYNCS 0x989680 ;  /* 0x009896800000b95d */ /* 0x004fea0003900000 */
[----:B------:R-:W2:Y:S02]  /*21e50*/  @!P3 SYNCS.PHASECHK.TRANS64 P3, [R0+URZ+0x31c30], R17 ;  /* 0x031c30110000b5a7 */ /* 0x000ea4000806007f */
[----:B--2---:R-:W-:Y:S05]  /*21e60*/  @!P3 BRA `(.L_x_1972) ;  /* 0xfffffffc00f0b947 */ /* 0x004fea000383ffff */
[----:B------:R-:W-:Y:S05]  /*21e70*/  BRA `(.L_x_1971) ;  /* 0xfffffedc00c07947 */ /* 0x000fea000383ffff */
.L_x_1977:
[----:B-1----:R1:W2:Y:S02]  /*21e80*/  SYNCS.PHASECHK.TRANS64.TRYWAIT P2, [R14+URZ+0x31c50], R0 ;  /* 0x031c50000e0075a7 */ /* 0x0022a4000804017f */
[----:B--2---:R-:W-:Y:S05]  /*21e90*/  @!P2 NANOSLEEP.SYNCS 0x989680 ;  /* 0x009896800000a95d */ /* 0x004fea0003900000 */
[----:B------:R-:W2:Y:S02]  /*21ea0*/  @!P2 SYNCS.PHASECHK.TRANS64 P2, [R14+URZ+0x31c50], R0 ;  /* 0x031c50000e00a5a7 */ /* 0x000ea4000804007f */
[----:B--2---:R-:W-:Y:S05]  /*21eb0*/  @!P2 BRA `(.L_x_1977) ;  /* 0xfffffffc00f0a947 */ /* 0x004fea000383ffff */
[----:B------:R-:W-:Y:S05]  /*21ec0*/  BRA `(.L_x_1976) ;  /* 0xffffff0000c47947 */ /* 0x000fea000383ffff */
.L_x_1984:
[----:B---3--:R3:W4:Y:S02]  /*21ed0*/  SYNCS.PHASECHK.TRANS64.TRYWAIT P3, [R0+URZ+0x31c30], R17 ;  /* 0x031c3011000075a7 */ /* 0x008724000806017f */
[----:B----4-:R-:W-:Y:S05]  /*21ee0*/  @!P3 NANOSLEEP.SYNCS 0x989680 ;  /* 0x009896800000b95d */ /* 0x010fea0003900000 */
[----:B------:R-:W4:Y:S02]  /*21ef0*/  @!P3 SYNCS.PHASECHK.TRANS64 P3, [R0+URZ+0x31c30], R17 ;  /* 0x031c30110000b5a7 */ /* 0x000f24000806007f */
[----:B----4-:R-:W-:Y:S05]  /*21f00*/  @!P3 BRA `(.L_x_1984) ;  /* 0xfffffffc00f0b947 */ /* 0x010fea000383ffff */
[----:B------:R-:W-:Y:S05]  /*21f10*/  BRA `(.L_x_1983) ;  /* 0xffffff3000347947 */ /* 0x000fea000383ffff */
.L_x_1989:
[----:B-1----:R1:W2:Y:S02]  /*21f20*/  SYNCS.PHASECHK.TRANS64.TRYWAIT P2, [R14+URZ+0x31c50], R0 ;  /* 0x031c50000e0075a7 */ /* 0x0022a4000804017f */
[----:B--2---:R-:W-:Y:S05]  /*21f30*/  @!P2 NANOSLEEP.SYNCS 0x989680 ;  /* 0x009896800000a95d */ /* 0x004fea0003900000 */
[----:B------:R-:W2:Y:S02]  /*21f40*/  @!P2 SYNCS.PHASECHK.TRANS64 P2, [R14+URZ+0x31c50], R0 ;  /* 0x031c50000e00a5a7 */ /* 0x000ea4000804007f */
[----:B--2---:R-:W-:Y:S05]  /*21f50*/  @!P2 BRA `(.L_x_1989) ;  /* 0xfffffffc00f0a947 */ /* 0x004fea000383ffff */
[----:B------:R-:W-:Y:S05]  /*21f60*/  BRA `(.L_x_1988) ;  /* 0xffffff5400407947 */ /* 0x000fea000383ffff */
.L_x_1994:
[----:B-1----:R1:W2:Y:S02]  /*21f70*/  SYNCS.PHASECHK.TRANS64.TRYWAIT P0, [R9+URZ+0x31c50], R4 ;  /* 0x031c5004090075a7 */ /* 0x0022a4000800017f */
[----:B--2---:R-:W-:Y:S05]  /*21f80*/  @!P0 NANOSLEEP.SYNCS 0x989680 ;  /* 0x009896800000895d */ /* 0x004fea0003900000 */
[----:B------:R-:W2:Y:S02]  /*21f90*/  @!P0 SYNCS.PHASECHK.TRANS64 P0, [R9+URZ+0x31c50], R4 ;  /* 0x031c5004090085a7 */ /* 0x000ea4000800007f */
[----:B--2---:R-:W-:Y:S05]  /*21fa0*/  @!P0 BRA `(.L_x_1994) ;  /* 0xfffffffc00f08947 */ /* 0x004fea000383ffff */
[----:B------:R-:W-:Y:S05]  /*21fb0*/  BRA `(.L_x_1993) ;  /* 0xffffff7400c87947 */ /* 0x000fea000383ffff */
.L_x_2020:
        /* <DEDUP_REMOVED lines=11> */
.L_x_2145:
[----:B------:R-:W-:Y:S05]  /*22070*/  BSYNC B1 ;  /* 0x0000000000017941 */ /* 0x000fea0003800000 */
.L_x_2144:
[----:B------:R-:W-:Y:S05]  /*22080*/  BRA `(.L_x_2146) ;  /* 0xffffffac00e87947 */ /* 0x000fea000383ffff */
.L_x_2021:
[----:B------:R-:W-:Y:S01]  /*22090*/  BSSY B1, `(.L_x_2147) ;  /* 0x0000006000017945 */ /* 0x000fe20003800000 */
[----:B------:R-:W-:-:S07]  /*220a0*/  IMAD.MOV.U32 R15, RZ, RZ, -0x1 ;  /* 0xffffffffff0f7424 */ /* 0x000fce00078e00ff */
[----:B-1----:R-:W-:Y:S05]  /*220b0*/  WARPSYNC.COLLECTIVE R15, `(.L_x_2148) ;  /* 0x000000000f0c7348 */ /* 0x002fea0003c00000 */
[----:B------:R-:W-:Y:S02]  /*220c0*/  ELECT P6, UR62, PT ;  /* 0x00000000003e782f */ /* 0x000fe400038c0000 */
[----:B------:R-:W-:Y:S01]  /*220d0*/  MOV R14, UR62 ;  /* 0x0000003e000e7c02 */ /* 0x000fe20008000f00 */
[----:B-1----:R-:W-:Y:S10]  /*220e0*/  ENDCOLLECTIVE ;  /* 0x000000000000791b */ /* 0x002ff40003800000 */
.L_x_2148:
[----:B------:R-:W-:Y:S05]  /*220f0*/  BSYNC B1 ;  /* 0x0000000000017941 */ /* 0x000fea0003800000 */
.L_x_2147:
[----:B------:R-:W-:Y:S05]  /*22100*/  BRA `(.L_x_2149) ;  /* 0xffffffac00d47947 */ /* 0x000fea000383ffff */
.L_x_2023:
[----:B0-----:R0:W2:Y:S02]  /*22110*/  SYNCS.PHASECHK.TRANS64.TRYWAIT P0, [R6+URZ+0x31c20], R7 ;  /* 0x031c2007060075a7 */ /* 0x0010a4000800017f */
[----:B--2---:R-:W-:Y:S05]  /*22120*/  @!P0 NANOSLEEP.SYNCS 0x989680 ;  /* 0x009896800000895d */ /* 0x004fea0003900000 */
[----:B------:R-:W2:Y:S02]  /*22130*/  @!P0 SYNCS.PHASECHK.TRANS64 P0, [R6+URZ+0x31c20], R7 ;  /* 0x031c2007060085a7 */ /* 0x000ea4000800007f */
[----:B--2---:R-:W-:Y:S05]  /*22140*/  @!P0 BRA `(.L_x_2023) ;  /* 0xfffffffc00f08947 */ /* 0x004fea000383ffff */
[----:B------:R-:W-:Y:S05]  /*22150*/  BRA `(.L_x_2150) ;  /* 0xffffffac00f07947 */ /* 0x000fea000383ffff */
.L_x_2026:
[----:B0-----:R0:W2:Y:S02]  /*22160*/  SYNCS.PHASECHK.TRANS64.TRYWAIT P0, [R8+URZ+0x31ca0], R7 ;  /* 0x031ca007080075a7 */ /* 0x0010a4000800017f */
[----:B--2---:R-:W-:Y:S05]  /*22170*/  @!P0 NANOSLEEP.SYNCS 0x989680 ;  /* 0x009896800000895d */ /* 0x004fea0003900000 */
[----:B------:R-:W2:Y:S02]  /*22180*/  @!P0 SYNCS.PHASECHK.TRANS64 P0, [R8+URZ+0x31ca0], R7 ;  /* 0x031ca007080085a7 */ /* 0x000ea4000800007f */
[----:B--2---:R-:W-:Y:S05]  /*22190*/  @!P0 BRA `(.L_x_2026) ;  /* 0xfffffffc00f08947 */ /* 0x004fea000383ffff */
[----:B------:R-:W-:Y:S05]  /*221a0*/  BRA `(.L_x_2151) ;  /* 0xffffffac00f87947 */ /* 0x000fea000383ffff */
.L_x_2028:
[----:B--2---:R2:W3:Y:S02]  /*221b0*/  SYNCS.PHASECHK.TRANS64.TRYWAIT P0, [R8+URZ+0x31cc0], R7 ;  /* 0x031cc007080075a7 */ /* 0x0044e4000800017f */
[----:B---3--:R-:W-:Y:S05]  /*221c0*/  @!P0 NANOSLEEP.SYNCS 0x989680 ;  /* 0x009896800000895d */ /* 0x008fea0003900000 */
[----:B------:R-:W3:Y:S02]  /*221d0*/  @!P0 SYNCS.PHASECHK.TRANS64 P0, [R8+URZ+0x31cc0], R7 ;  /* 0x031cc007080085a7 */ /* 0x000ee4000800007f */
[----:B---3--:R-:W-:Y:S05]  /*221e0*/  @!P0 BRA `(.L_x_2028) ;  /* 0xfffffffc00f08947 */ /* 0x008fea000383ffff */
[----:B------:R-:W-:Y:S05]  /*221f0*/  BRA `(.L_x_2152) ;  /* 0xffffffb000787947 */ /* 0x000fea000383ffff */
.L_x_2032:
[----:B0-----:R0:W2:Y:S02]  /*22200*/  SYNCS.PHASECHK.TRANS64.TRYWAIT P0, [R7+URZ+0x31ca0], R8 ;  /* 0x031ca008070075a7 */ /* 0x0010a4000800017f */
[----:B--2---:R-:W-:Y:S05]  /*22210*/  @!P0 NANOSLEEP.SYNCS 0x989680 ;  /* 0x009896800000895d */ /* 0x004fea0003900000 */
[----:B------:R-:W2:Y:S02]  /*22220*/  @!P0 SYNCS.PHASECHK.TRANS64 P0, [R7+URZ+0x31ca0], R8 ;  /* 0x031ca008070085a7 */ /* 0x000ea4000800007f */
[----:B--2---:R-:W-:Y:S05]  /*22230*/  @!P0 BRA `(.L_x_2032) ;  /* 0xfffffffc00f08947 */ /* 0x004fea000383ffff */
[----:B------:R-:W-:Y:S05]  /*22240*/  BRA `(.L_x_2153) ;  /* 0xffffffb400207947 */ /* 0x000fea000383ffff */
.L_x_2034:
[----:B--2---:R2:W3:Y:S02]  /*22250*/  SYNCS.PHASECHK.TRANS64.TRYWAIT P1, [R7+URZ+0x31cc0], R8 ;  /* 0x031cc008070075a7 */ /* 0x0044e4000802017f */
[----:B---3--:R-:W-:Y:S05]  /*22260*/  @!P1 NANOSLEEP.SYNCS 0x989680 ;  /* 0x009896800000995d */ /* 0x008fea0003900000 */
[----:B------:R-:W3:Y:S02]  /*22270*/  @!P1 SYNCS.PHASECHK.TRANS64 P1, [R7+URZ+0x31cc0], R8 ;  /* 0x031cc008070095a7 */ /* 0x000ee4000802007f */
[----:B---3--:R-:W-:Y:S05]  /*22280*/  @!P1 BRA `(.L_x_2034) ;  /* 0xfffffffc00f09947 */ /* 0x008fea000383ffff */
[----:B------:R-:W-:Y:S05]  /*22290*/  BRA `(.L_x_2154) ;  /* 0xffffffb4009c7947 */ /* 0x000fea000383ffff */
.L_x_2046:
        /* <DEDUP_REMOVED lines=11> */
.L_x_2156:
[----:B------:R-:W-:Y:S05]  /*22350*/  BSYNC B0 ;  /* 0x0000000000007941 */ /* 0x000fea0003800000 */
.L_x_2155:
[----:B------:R-:W-:Y:S05]  /*22360*/  BRA `(.L_x_2157) ;  /* 0xffffffc000707947 */ /* 0x000fea000383ffff */
.L_x_2047:
[----:B------:R-:W-:Y:S01]  /*22370*/  BSSY B0, `(.L_x_2158) ;  /* 0x0000006000007945 */ /* 0x000fe20003800000 */
[----:B------:R-:W-:-:S07]  /*22380*/  IMAD.MOV.U32 R15, RZ, RZ, -0x1 ;  /* 0xffffffffff0f7424 */ /* 0x000fce00078e00ff */
[----:B-1----:R-:W-:Y:S05]  /*22390*/  WARPSYNC.COLLECTIVE R15, `(.L_x_2159) ;  /* 0x000000000f0c7348 */ /* 0x002fea0003c00000 */
[----:B------:R-:W-:Y:S02]  /*223a0*/  ELECT P6, UR62, PT ;  /* 0x00000000003e782f */ /* 0x000fe400038c0000 */
[----:B------:R-:W-:Y:S01]  /*223b0*/  MOV R14, UR62 ;  /* 0x0000003e000e7c02 */ /* 0x000fe20008000f00 */
[----:B-1----:R-:W-:Y:S10]  /*223c0*/  ENDCOLLECTIVE ;  /* 0x000000000000791b */ /* 0x002ff40003800000 */
.L_x_2159:
[----:B------:R-:W-:Y:S05]  /*223d0*/  BSYNC B0 ;  /* 0x0000000000007941 */ /* 0x000fea0003800000 */
.L_x_2158:
[----:B------:R-:W-:Y:S05]  /*223e0*/  BRA `(.L_x_2160) ;  /* 0xffffffc000607947 */ /* 0x000fea000383ffff */
.L_x_2050:
[----:B--2---:R2:W3:Y:S02]  /*223f0*/  SYNCS.PHASECHK.TRANS64.TRYWAIT P0, [R5+URZ+0x31c40], R4 ;  /* 0x031c4004050075a7 */ /* 0x0044e4000800017f */
[----:B---3--:R-:W-:Y:S05]  /*22400*/  @!P0 NANOSLEEP.SYNCS 0x989680 ;  /* 0x009896800000895d */ /* 0x008fea0003900000 */
[----:B------:R-:W3:Y:S02]  /*22410*/  @!P0 SYNCS.PHASECHK.TRANS64 P0, [R5+URZ+0x31c40], R4 ;  /* 0x031c4004050085a7 */ /* 0x000ee4000800007f */
[----:B---3--:R-:W-:Y:S05]  /*22420*/  @!P0 BRA `(.L_x_2050) ;  /* 0xfffffffc00f08947 */ /* 0x008fea000383ffff */
[----:B------:R-:W-:Y:S05]  /*22430*/  BRA `(.L_x_2161) ;  /* 0xffffffc000b87947 */ /* 0x000fea000383ffff */
.L_x_2053:
[----:B0-----:R0:W2:Y:S02]  /*22440*/  SYNCS.PHASECHK.TRANS64.TRYWAIT P0, [R27+URZ+0x31c20], R4 ;  /* 0x031c20041b0075a7 */ /* 0x0010a4000800017f */
[----:B--2---:R-:W-:Y:S05]  /*22450*/  @!P0 NANOSLEEP.SYNCS 0x989680 ;  /* 0x009896800000895d */ /* 0x004fea0003900000 */
[----:B------:R-:W2:Y:S02]  /*22460*/  @!P0 SYNCS.PHASECHK.TRANS64 P0, [R27+URZ+0x31c20], R4 ;  /* 0x031c20041b0085a7 */ /* 0x000ea4000800007f */
[----:B--2---:R-:W-:Y:S05]  /*22470*/  @!P0 BRA `(.L_x_2053) ;  /* 0xfffffffc00f08947 */ /* 0x004fea000383ffff */
[----:B------:R-:W-:Y:S05]  /*22480*/  BRA `(.L_x_2162) ;  /* 0xffffffc400e87947 */ /* 0x000fea000383ffff */
.L_x_2061:
[----:B0-----:R0:W2:Y:S02]  /*22490*/  SYNCS.PHASECHK.TRANS64.TRYWAIT P0, [R3+URZ+0x31c40], R2 ;  /* 0x031c4002030075a7 */ /* 0x0010a4000800017f */
[----:B--2---:R-:W-:Y:S05]  /*224a0*/  @!P0 NANOSLEEP.SYNCS 0x989680 ;  /* 0x009896800000895d */ /* 0x004fea0003900000 */
[----:B------:R-:W2:Y:S02]  /*224b0*/  @!P0 SYNCS.PHASECHK.TRANS64 P0, [R3+URZ+0x31c40], R2 ;  /* 0x031c4002030085a7 */ /* 0x000ea4000800007f */
[----:B--2---:R-:W-:Y:S05]  /*224c0*/  @!P0 BRA `(.L_x_2061) ;  /* 0xfffffffc00f08947 */ /* 0x004fea000383ffff */
[----:B------:R-:W-:Y:S05]  /*224d0*/  BRA `(.L_x_2163) ;  /* 0xffffffc8008c7947 */ /* 0x000fea000383ffff */
.L_x_2063:
[----:B0-----:R0:W2:Y:S02]  /*224e0*/  SYNCS.PHASECHK.TRANS64.TRYWAIT P0, [R2+URZ+0x60], R5 ;  /* 0x00006005020075a7 */ /* 0x0010a4000800017f */
[----:B--2---:R-:W-:Y:S05]  /*224f0*/  @!P0 NANOSLEEP.SYNCS 0x989680 ;  /* 0x009896800000895d */ /* 0x004fea0003900000 */
[----:B------:R-:W2:Y:S02]  /*22500*/  @!P0 SYNCS.PHASECHK.TRANS64 P0, [R2+URZ+0x60], R5 ;  /* 0x00006005020085a7 */ /* 0x000ea4000800007f */
[----:B--2---:R-:W-:Y:S05]  /*22510*/  @!P0 BRA `(.L_x_2063) ;  /* 0xfffffffc00f08947 */ /* 0x004fea000383ffff */
[----:B------:R-:W-:Y:S05]  /*22520*/  BRA `(.L_x_2164) ;  /* 0xffffffcc00187947 */ /* 0x000fea000383ffff */
.L_x_2068:
[----:B--2---:R2:W3:Y:S02]  /*22530*/  SYNCS.PHASECHK.TRANS64.TRYWAIT P0, [R3+URZ+0x31c40], R2 ;  /* 0x031c4002030075a7 */ /* 0x0044e4000800017f */
[----:B---3--:R-:W-:Y:S05]  /*22540*/  @!P0 NANOSLEEP.SYNCS 0x989680 ;  /* 0x009896800000895d */ /* 0x008fea0003900000 */
[----:B------:R-:W3:Y:S02]  /*22550*/  @!P0 SYNCS.PHASECHK.TRANS64 P0, [R3+URZ+0x31c40], R2 ;  /* 0x031c4002030085a7 */ /* 0x000ee4000800007f */
[----:B---3--:R-:W-:Y:S05]  /*22560*/  @!P0 BRA `(.L_x_2068) ;  /* 0xfffffffc00f08947 */ /* 0x008fea000383ffff */
[----:B------:R-:W-:Y:S05]  /*22570*/  BRA `(.L_x_2165) ;  /* 0xffffffd0004c7947 */ /* 0x000fea000383ffff */
.L_x_2070:
[----:B0-----:R0:W2:Y:S02]  /*22580*/  SYNCS.PHASECHK.TRANS64.TRYWAIT P1, [R3+URZ+0x60], R24 ;  /* 0x00006018030075a7 */ /* 0x0010a4000802017f */
[----:B--2---:R-:W-:Y:S05]  /*22590*/  @!P1 NANOSLEEP.SYNCS 0x989680 ;  /* 0x009896800000995d */ /* 0x004fea0003900000 */
[----:B------:R-:W2:Y:S02]  /*225a0*/  @!P1 SYNCS.PHASECHK.TRANS64 P1, [R3+URZ+0x60], R24 ;  /* 0x00006018030095a7 */ /* 0x000ea4000802007f */
[----:B--2---:R-:W-:Y:S05]  /*225b0*/  @!P1 BRA `(.L_x_2070) ;  /* 0xfffffffc00f09947 */ /* 0x004fea000383ffff */
[----:B------:R-:W-:Y:S05]  /*225c0*/  BRA `(.L_x_2166) ;  /* 0xffffffd000d87947 */ /* 0x000fea000383ffff */
.L_x_2075:
[----:B--2---:R2:W3:Y:S02]  /*225d0*/  SYNCS.PHASECHK.TRANS64.TRYWAIT P0, [R2+URZ+0x31c40], R3 ;  /* 0x031c4003020075a7 */ /* 0x0044e4000800017f */
[----:B---3--:R-:W-:Y:S05]  /*225e0*/  @!P0 NANOSLEEP.SYNCS 0x989680 ;  /* 0x009896800000895d */ /* 0x008fea0003900000 */
[----:B------:R-:W3:Y:S02]  /*225f0*/  @!P0 SYNCS.PHASECHK.TRANS64 P0, [R2+URZ+0x31c40], R3 ;  /* 0x031c4003020085a7 */ /* 0x000ee4000800007f */
[----:B---3--:R-:W-:Y:S05]  /*22600*/  @!P0 BRA `(.L_x_2075) ;  /* 0xfffffffc00f08947 */ /* 0x008fea000383ffff */
[----:B------:R-:W-:Y:S05]  /*22610*/  BRA `(.L_x_2167) ;  /* 0xffffffd400e47947 */ /* 0x000fea000383ffff */
.L_x_2077:
[----:B0-----:R0:W2:Y:S02]  /*22620*/  SYNCS.PHASECHK.TRANS64.TRYWAIT P1, [R2+URZ+0x60], R11 ;  /* 0x0000600b020075a7 */ /* 0x0010a4000802017f */
[----:B--2---:R-:W-:Y:S05]  /*22630*/  @!P1 NANOSLEEP.SYNCS 0x989680 ;  /* 0x009896800000995d */ /* 0x004fea0003900000 */
[----:B------:R-:W2:Y:S02]  /*22640*/  @!P1 SYNCS.PHASECHK.TRANS64 P1, [R2+URZ+0x60], R11 ;  /* 0x0000600b020095a7 */ /* 0x000ea4000802007f */
[----:B--2---:R-:W-:Y:S05]  /*22650*/  @!P1 BRA `(.L_x_2077) ;  /* 0xfffffffc00f09947 */ /* 0x004fea000383ffff */
[----:B------:R-:W-:Y:S05]  /*22660*/  BRA `(.L_x_2168) ;  /* 0xffffffd800787947 */ /* 0x000fea000383ffff */
.L_x_2084:
[----:B--2---:R2:W3:Y:S02]  /*22670*/  SYNCS.PHASECHK.TRANS64.TRYWAIT P0, [R3+URZ+0x31c60], R2 ;  /* 0x031c6002030075a7 */ /* 0x0044e4000800017f */
[----:B---3--:R-:W-:Y:S05]  /*22680*/  @!P0 NANOSLEEP.SYNCS 0x989680 ;  /* 0x009896800000895d */ /* 0x008fea0003900000 */
[----:B------:R-:W3:Y:S02]  /*22690*/  @!P0 SYNCS.PHASECHK.TRANS64 P0, [R3+URZ+0x31c60], R2 ;  /* 0x031c6002030085a7 */ /* 0x000ee4000800007f */
[----:B---3--:R-:W-:Y:S05]  /*226a0*/  @!P0 BRA `(.L_x_2084) ;  /* 0xfffffffc00f08947 */ /* 0x008fea000383ffff */
[----:B------:R-:W-:Y:S05]  /*226b0*/  BRA `(.L_x_2169) ;  /* 0xffffffdc00647947 */ /* 0x000fea000383ffff */
.L_x_2086:
[----:B------:R-:W-:Y:S01]  /*226c0*/  BSSY B0, `(.L_x_2170) ;  /* 0x0000008000007945 */ /* 0x000fe20003800000 */
[----:B------:R-:W-:Y:S02]  /*226d0*/  IMAD.MOV.U32 R13, RZ, RZ, R16 ;  /* 0x000000ffff0d7224 */ /* 0x000fe400078e0010 */
[----:B------:R-:W-:Y:S02]  /*226e0*/  IMAD.MOV.U32 R12, RZ, RZ, RZ ;  /* 0x000000ffff0c7224 */ /* 0x000fe400078e00ff */
[----:B------:R-:W-:Y:S02]  /*226f0*/  IMAD.MOV.U32 R11, RZ, RZ, 0x1f ;  /* 0x0000001fff0b7424 */ /* 0x000fe400078e00ff */
[----:B------:R-:W-:-:S07]  /*22700*/  IMAD.MOV.U32 R15, RZ, RZ, -0x1 ;  /* 0xffffffffff0f7424 */ /* 0x000fce00078e00ff */
[----:B-1----:R-:W-:Y:S05]  /*22710*/  WARPSYNC.COLLECTIVE R15, `(.L_x_2171) ;  /* 0x000000000f087348 */ /* 0x002fea0003c00000 */
[----:B------:R0:W2:Y:S02]  /*22720*/  SHFL.IDX P6, R14, R13, R12, R11 ;  /* 0x0000000c0d0e7389 */ /* 0x0000a400000c000b */
[----:B012---:R-:W-:Y:S01]  /*22730*/  ENDCOLLECTIVE ;  /* 0x000000000000791b */ /* 0x007fe20003800000 */
.L_x_2171:
[----:B------:R-:W-:Y:S05]  /*22740*/  BSYNC B0 ;  /* 0x0000000000007941 */ /* 0x000fea0003800000 */
.L_x_2170:
        /* <DEDUP_REMOVED lines=8> */
.L_x_2172:
[----:B------:R-:W-:Y:S01]  /*227d0*/  IMAD.MOV.U32 R5, RZ, RZ, R14 ;  /* 0x000000ffff057224 */ /* 0x000fe200078e000e */
[----:B------:R-:W-:Y:S06]  /*227e0*/  BRA `(.L_x_2173) ;  /* 0xffffffdc00d87947 */ /* 0x000fec000383ffff */
.L_x_2089:
        /* <DEDUP_REMOVED lines=8> */
.L_x_2175:
[----:B------:R-:W-:Y:S05]  /*22870*/  BSYNC B0 ;  /* 0x0000000000007941 */ /* 0x000fea0003800000 */
.L_x_2174:
        /* <DEDUP_REMOVED lines=10> */
.L_x_2176:
        /* <DEDUP_REMOVED lines=8> */
.L_x_2177:
        /* <DEDUP_REMOVED lines=8> */
.L_x_2178:
        /* <DEDUP_REMOVED lines=8> */
.L_x_2179:
        /* <DEDUP_REMOVED lines=8> */
.L_x_2180:
[----:B------:R-:W-:Y:S05]  /*22b20*/  BRA `(.L_x_2181) ;  /* 0xffffffdc00987947 */ /* 0x000fea000383ffff */
.L_x_2094:
        /* <DEDUP_REMOVED lines=8> */
.L_x_2183:
[----:B------:R-:W-:Y:S05]  /*22bb0*/  BSYNC B0 ;  /* 0x0000000000007941 */ /* 0x000fea0003800000 */
.L_x_2182:
        /* <DEDUP_REMOVED lines=10> */
.L_x_2184:
        /* <DEDUP_REMOVED lines=8> */
.L_x_2185:
        /* <DEDUP_REMOVED lines=8> */
.L_x_2186:
        /* <DEDUP_REMOVED lines=8> */
.L_x_2187:
        /* <DEDUP_REMOVED lines=8> */
.L_x_2188:
[----:B------:R-:W-:Y:S05]  /*22e60*/  BRA `(.L_x_2189) ;  /* 0xffffffdc00787947 */ /* 0x000fea000383ffff */
.L_x_2096:
[----:B------:R-:W-:Y:S01]  /*22e70*/  BSSY B0, `(.L_x_2190) ;  /* 0x0000006000007945 */ /* 0x000fe20003800000 */
[----:B------:R-:W-:Y:S01]  /*22e80*/  PLOP3.LUT P6, PT, P6, PT, PT, 0x8, 0x0 ;  /* 0x000000000000781c */ /* 0x000fe200037ce170 */
[----:B------:R-:W-:-:S12]  /*22e90*/  IMAD.MOV.U32 R15, RZ, RZ, -0x1 ;  /* 0xffffffffff0f7424 */ /* 0x000fd800078e00ff */
[----:B01----:R-:W-:Y:S05]  /*22ea0*/  WARPSYNC.COLLECTIVE R15, `(.L_x_2191) ;  /* 0x000000000f087348 */ /* 0x003fea0003c00000 */
[----:B------:R-:W-:Y:S01]  /*22eb0*/  VOTE.ANY R14, PT, P6 ;  /* 0x00000000000e7806 */ /* 0x000fe200030e0100 */
[----:B01----:R-:W-:Y:S06]  /*22ec0*/  ENDCOLLECTIVE ;  /* 0x000000000000791b */ /* 0x003fec0003800000 */
.L_x_2191:
[----:B------:R-:W-:Y:S05]  /*22ed0*/  BSYNC B0 ;  /* 0x0000000000007941 */ /* 0x000fea0003800000 */
.L_x_2190:
        /* <DEDUP_REMOVED lines=9> */
.L_x_2192:
[----:B------:R-:W-:Y:S01]  /*22f70*/  IMAD.MOV.U32 R17, RZ, RZ, R14 ;  /* 0x000000ffff117224 */ /* 0x000fe200078e000e */
[----:B------:R-:W-:Y:S06]  /*22f80*/  BRA `(.L_x_2193) ;  /* 0xffffffdc00687947 */ /* 0x000fec000383ffff */
.L_x_2098:
[----:B------:R-:W-:Y:S01]  /*22f90*/  BSSY B0, `(.L_x_2194) ;  /* 0x0000007000007945 */ /* 0x000fe20003800000 */
[----:B------:R-:W-:Y:S02]  /*22fa0*/  IMAD.MOV.U32 R13, RZ, RZ, R8 ;  /* 0x000000ffff0d7224 */ /* 0x000fe400078e0008 */
[----:B------:R-:W-:Y:S02]  /*22fb0*/  IMAD.MOV.U32 R11, RZ, RZ, 0x1f ;  /* 0x0000001fff0b7424 */ /* 0x000fe400078e00ff */
[----:B------:R-:W-:-:S07]  /*22fc0*/  IMAD.MOV.U32 R15, RZ, RZ, -0x1 ;  /* 0xffffffffff0f7424 */ /* 0x000fce00078e00ff */
[----:B0123--:R-:W-:Y:S05]  /*22fd0*/  WARPSYNC.COLLECTIVE R15, `(.L_x_2195) ;  /* 0x000000000f087348 */ /* 0x00ffea0003c00000 */
[----:B------:R4:W0:Y:S02]  /*22fe0*/  SHFL.IDX P6, R14, R13, R12, R11 ;  /* 0x0000000c0d0e7389 */ /* 0x00082400000c000b */
[----:B01234-:R-:W-:Y:S01]  /*22ff0*/  ENDCOLLECTIVE ;  /* 0x000000000000791b */ /* 0x01ffe20003800000 */
.L_x_2195:
[----:B------:R-:W-:Y:S05]  /*23000*/  BSYNC B0 ;  /* 0x0000000000007941 */ /* 0x000fea0003800000 */
.L_x_2194:
[----:B------:R-:W-:Y:S05]  /*23010*/  BRA `(.L_x_2097) ;  /* 0xffffffdc00607947 */ /* 0x000fea000383ffff */
.L_x_2102:
[----:B0-----:R0:W2:Y:S02]  /*23020*/  SYNCS.PHASECHK.TRANS64.TRYWAIT P0, [R9+URZ+0x31c20], R0 ;  /* 0x031c2000090075a7 */ /* 0x0010a4000800017f */
[----:B--2---:R-:W-:Y:S05]  /*23030*/  @!P0 NANOSLEEP.SYNCS 0x989680 ;  /* 0x009896800000895d */ /* 0x004fea0003900000 */
[----:B------:R-:W2:Y:S02]  /*23040*/  @!P0 SYNCS.PHASECHK.TRANS64 P0, [R9+URZ+0x31c20], R0 ;  /* 0x031c2000090085a7 */ /* 0x000ea4000800007f */
[----:B--2---:R-:W-:Y:S05]  /*23050*/  @!P0 BRA `(.L_x_2102) ;  /* 0xfffffffc00f08947 */ /* 0x004fea000383ffff */
[----:B------:R-:W-:Y:S05]  /*23060*/  BRA `(.L_x_2196) ;  /* 0xffffffe000d07947 */ /* 0x000fea000383ffff */
.L_x_2103:
        /* <DEDUP_REMOVED lines=11> */
.L_x_2198:
[----:B------:R-:W-:Y:S05]  /*23120*/  BSYNC B0 ;  /* 0x0000000000007941 */ /* 0x000fea0003800000 */
.L_x_2197:
[----:B------:R-:W-:Y:S05]  /*23130*/  BRA `(.L_x_2199) ;  /* 0xffffffe000b87947 */ /* 0x000fea000383ffff */
.L_x_2104:
[----:B------:R-:W-:Y:S01]  /*23140*/  BSSY B0, `(.L_x_2200) ;  /* 0x0000006000007945 */ /* 0x000fe20003800000 */
[----:B------:R-:W-:-:S07]  /*23150*/  IMAD.MOV.U32 R15, RZ, RZ, -0x1 ;  /* 0xffffffffff0f7424 */ /* 0x000fce00078e00ff */
[----:B01----:R-:W-:Y:S05]  /*23160*/  WARPSYNC.COLLECTIVE R15, `(.L_x_2201) ;  /* 0x000000000f0c7348 */ /* 0x003fea0003c00000 */
[----:B------:R-:W-:Y:S02]  /*23170*/  ELECT P6, UR62, PT ;  /* 0x00000000003e782f */ /* 0x000fe400038c0000 */
[----:B------:R-:W-:Y:S01]  /*23180*/  MOV R14, UR62 ;  /* 0x0000003e000e7c02 */ /* 0x000fe20008000f00 */
[----:B01----:R-:W-:Y:S10]  /*23190*/  ENDCOLLECTIVE ;  /* 0x000000000000791b */ /* 0x003ff40003800000 */
.L_x_2201:
[----:B------:R-:W-:Y:S05]  /*231a0*/  BSYNC B0 ;  /* 0x0000000000007941 */ /* 0x000fea0003800000 */
.L_x_2200:
[----:B------:R-:W-:Y:S05]  /*231b0*/  BRA `(.L_x_2202) ;  /* 0xffffffe000ac7947 */ /* 0x000fea000383ffff */
.L_x_2106:
[----:B0-----:R0:W2:Y:S02]  /*231c0*/  SYNCS.PHASECHK.TRANS64.TRYWAIT P0, [R7+URZ], R2 ;  /* 0x00000002070075a7 */ /* 0x0010a4000800017f */
[----:B--2---:R-:W-:Y:S05]  /*231d0*/  @!P0 NANOSLEEP.SYNCS 0x989680 ;  /* 0x009896800000895d */ /* 0x004fea0003900000 */
[----:B------:R-:W2:Y:S02]  /*231e0*/  @!P0 SYNCS.PHASECHK.TRANS64 P0, [R7+URZ], R2 ;  /* 0x00000002070085a7 */ /* 0x000ea4000800007f */
[----:B--2---:R-:W-:Y:S05]  /*231f0*/  @!P0 BRA `(.L_x_2106) ;  /* 0xfffffffc00f08947 */ /* 0x004fea000383ffff */
[----:B------:R-:W-:Y:S05]  /*23200*/  BRA `(.L_x_2203) ;  /* 0xffffffe000e07947 */ /* 0x000fea000383ffff */
.L_x_2107:
[----:B--2---:R2:W3:Y:S02]  /*23210*/  SYNCS.PHASECHK.TRANS64.TRYWAIT P0, [R3+URZ], R0 ;  /* 0x00000000030075a7 */ /* 0x0044e4000800017f */
[----:B---3--:R-:W-:Y:S05]  /*23220*/  @!P0 NANOSLEEP.SYNCS 0x989680 ;  /* 0x009896800000895d */ /* 0x008fea0003900000 */
[----:B------:R-:W3:Y:S02]  /*23230*/  @!P0 SYNCS.PHASECHK.TRANS64 P0, [R3+URZ], R0 ;  /* 0x00000000030085a7 */ /* 0x000ee4000800007f */
[----:B---3--:R-:W-:Y:S05]  /*23240*/  @!P0 BRA `(.L_x_2107) ;  /* 0xfffffffc00f08947 */ /* 0x008fea000383ffff */
[----:B------:R-:W-:Y:S05]  /*23250*/  BRA `(.L_x_2204) ;  /* 0xffffffe000d47947 */ /* 0x000fea000383ffff */
.L_x_2109:
[----:B--2---:R2:W3:Y:S02]  /*23260*/  SYNCS.PHASECHK.TRANS64.TRYWAIT P0, [R5+URZ], R2 ;  /* 0x00000002050075a7 */ /* 0x0044e4000800017f */
[----:B---3--:R-:W-:Y:S05]  /*23270*/  @!P0 NANOSLEEP.SYNCS 0x989680 ;  /* 0x009896800000895d */ /* 0x008fea0003900000 */
[----:B------:R-:W3:Y:S02]  /*23280*/  @!P0 SYNCS.PHASECHK.TRANS64 P0, [R5+URZ], R2 ;  /* 0x00000002050085a7 */ /* 0x000ee4000800007f */
[----:B---3--:R-:W-:Y:S05]  /*23290*/  @!P0 BRA `(.L_x_2109) ;  /* 0xfffffffc00f08947 */ /* 0x008fea000383ffff */
[----:B------:R-:W-:Y:S05]  /*232a0*/  BRA `(.L_x_2205) ;  /* 0xffffffe000d87947 */ /* 0x000fea000383ffff */
.L_x_2206:
        /* <DEDUP_REMOVED lines=13> */
.L_x_2215:


//--------------------- .nv.global.init           --------------------------
	.section	.nv.global.init,"aw",@progbits
.nv.global.init:
	.type		$str$20,@object
	.size		$str$20,($str$21 - $str$20)
$str$20:
        /*0000*/ 	.byte	0x28, 0x61, 0x64, 0x64, 0x72, 0x65, 0x73, 0x73, 0x20, 0x26, 0x20, 0x6d, 0x61, 0x73, 0x6b, 0x29
        /*0010*/ 	.byte	0x20, 0x3d, 0x3d, 0x20, 0x30, 0x00
	.type		$str$21,@object
	.size		$str$21,(__unnamed_5 - $str$21)
$str$21:
        /*0016*/ 	.byte	0x2f, 0x74, 0x6d, 0x70, 0x2f, 0x6f, 0x73, 0x73, 0x5f, 0x6b, 0x65, 0x72, 0x6e, 0x65, 0x6c, 0x73
        /*0026*/ 	.byte	0x5f, 0x73, 0x72, 0x63, 0x2f, 0x66, 0x6c, 0x61, 0x73, 0x68, 0x5f, 0x61, 0x74, 0x74, 0x65, 0x6e
        /*0036*/ 	.byte	0x74, 0x69, 0x6f, 0x6e, 0x2f, 0x63, 0x73, 0x72, 0x63, 0x2f, 0x63, 0x75, 0x74, 0x6c, 0x61, 0x73
        /*0046*/ 	.byte	0x73, 0x2f, 0x69, 0x6e, 0x63, 0x6c, 0x75, 0x64, 0x65, 0x2f, 0x63, 0x75, 0x74, 0x65, 0x2f, 0x70
        /*0056*/ 	.byte	0x6f, 0x69, 0x6e, 0x74, 0x65, 0x72, 0x5f, 0x66, 0x6c, 0x61, 0x67, 0x67, 0x65, 0x64, 0x2e, 0x68
        /*0066*/ 	.byte	0x70, 0x70, 0x00
	.type		__unnamed_5,@object
	.size		__unnamed_5,(__unnamed_4 - __unnamed_5)
__unnamed_5:
        /* <DEDUP_REMOVED lines=24> */
        /*01e9*/ 	.byte	0x20, 0x26, 0x5d, 0x00
	.type		__unnamed_4,@object
	.size		__unnamed_4,(__unnamed_9 - __unnamed_4)
__unnamed_4:
        /* <DEDUP_REMOVED lines=25> */
	.type		__unnamed_9,@object
	.size		__unnamed_9,(__unnamed_3 - __unnamed_9)
__unnamed_9:
        /* <DEDUP_REMOVED lines=24> */
        /*04f1*/ 	.byte	0x3e, 0x20, 0x26, 0x5d, 0x00
	.type		__unnamed_3,@object
	.size		__unnamed_3,(__unnamed_7 - __unnamed_3)
__unnamed_3:
        /* <DEDUP_REMOVED lines=29> */
	.type		__unnamed_7,@object
	.size		__unnamed_7,(__unnamed_2 - __unnamed_7)
__unnamed_7:
        /* <DEDUP_REMOVED lines=29> */
	.type		__unnamed_2,@object
	.size		__unnamed_2,(__unnamed_8 - __unnamed_2)
__unnamed_2:
        /* <DEDUP_REMOVED lines=29> */
	.type		__unnamed_8,@object
	.size		__unnamed_8,(__unnamed_1 - __unnamed_8)
__unnamed_8:
        /* <DEDUP_REMOVED lines=29> */
	.type		__unnamed_1,@object
	.size		__unnamed_1,(__unnamed_6 - __unnamed_1)
__unnamed_1:
        /* <DEDUP_REMOVED lines=29> */
        /*0e06*/ 	.byte	0x5d, 0x00
	.type		__unnamed_6,@object
	.size		__unnamed_6,(.L_5 - __unnamed_6)
__unnamed_6:
        /* <DEDUP_REMOVED lines=30> */
.L_5:


//--------------------- .nv.shared._ZN7cutlass13device_kernelIN5flash11enable_sm90INS1_16FlashAttnFwdSm90INS1_25CollectiveMainloopFwdSm90ILi2EN4cute5tupleIJNS5_1CILi1EEES8_S8_EEENS6_IJNS7_ILi192EEENS7_ILi144EEENS7_ILi96EEEEEELi96ENS_10bfloat16_tEfNS_4arch4Sm90ELb0ELb0ELb0ELb0ELb0ELb0ELb0ELb0ELb1ELb0ELb0ELb0EEENS1_21CollectiveEpilogueFwdINS6_IJSA_SC_SB_EEES9_SE_SG_Li384ELb0ELb0ELb0ELb0EEENS1_29StaticPersistentTileSchedulerILb0EEEEEEEEEvNT_6ParamsE --------------------------
	.section	.nv.shared._ZN7cutlass13device_kernelIN5flash11enable_sm90INS1_16FlashAttnFwdSm90INS1_25CollectiveMainloopFwdSm90ILi2EN4cute5tupleIJNS5_1CILi1EEES8_S8_EEENS6_IJNS7_ILi192EEENS7_ILi144EEENS7_ILi96EEEEEELi96ENS_10bfloat16_tEfNS_4arch4Sm90ELb0ELb0ELb0ELb0ELb0ELb0ELb0ELb0ELb1ELb0ELb0ELb0EEENS1_21CollectiveEpilogueFwdINS6_IJSA_SC_SB_EEES9_SE_SG_Li384ELb0ELb0ELb0ELb0EEENS1_29StaticPersistentTileSchedulerILb0EEEEEEEEEvNT_6ParamsE,"aw",@nobits
	.sectionflags	@""
	.align	16
	.zero		1024


//--------------------- .nv.shared.reserved.0     --------------------------
	.section	.nv.shared.reserved.0,"aw",@nobits
	.weak		__nv_reservedSMEM_offset_0_alias
	.size		__nv_reservedSMEM_offset_0_alias, 0, 0
	.other		__nv_reservedSMEM_offset_0_alias,@"STO_CUDA_RESERVED_SHARED STV_DEFAULT"
__nv_reservedSMEM_offset_0_alias:
	.zero		0


//--------------------- .nv.global                --------------------------
	.section	.nv.global,"aw",@nobits
.nv.global:
	.type		_ZN65_INTERNAL_6364db25_29_flash_fwd_hdim96_bf16_sm90_cu_93b96ec2_39784cute1_E,@object
	.size		_ZN65_INTERNAL_6364db25_29_flash_fwd_hdim96_bf16_sm90_cu_93b96ec2_39784cute1_E,(_ZN65_INTERNAL_6364db25_29_flash_fwd_hdim96_bf16_sm90_cu_93b96ec2_39784cuda3std3__45__cpo6cbeginE - _ZN65_INTERNAL_6364db25_29_flash_fwd_hdim96_bf16_sm90_cu_93b96ec2_39784cute1_E)
_ZN65_INTERNAL_6364db25_29_flash_fwd_hdim96_bf16_sm90_cu_93b96ec2_39784cute1_E:
	.zero		1
	.type		_ZN65_INTERNAL_6364db25_29_flash_fwd_hdim96_bf16_sm90_cu_93b96ec2_39784cuda3std3__45__cpo6cbeginE,@object
	.size		_ZN65_INTERNAL_6364db25_29_flash_fwd_hdim96_bf16_sm90_cu_93b96ec2_39784cuda3std3__45__cpo6cbeginE,(_ZN65_INTERNAL_6364db25_29_flash_fwd_hdim96_bf16_sm90_cu_93b96ec2_39784cuda3std3__48in_placeE - _ZN65_INTERNAL_6364db25_29_flash_fwd_hdim96_bf16_sm90_cu_93b96ec2_39784cuda3std3__45__cpo6cbeginE)
_ZN65_INTERNAL_6364db25_29_flash_fwd_hdim96_bf16_sm90_cu_93b96ec2_39784cuda3std3__45__cpo6cbeginE:
	.zero		1
	.type		_ZN65_INTERNAL_6364db25_29_flash_fwd_hdim96_bf16_sm90_cu_93b96ec2_39784cuda3std3__48in_placeE,@object
	.size		_ZN65_INTERNAL_6364db25_29_flash_fwd_hdim96_bf16_sm90_cu_93b96ec2_39784cuda3std3__48in_placeE,(_ZN65_INTERNAL_6364db25_29_flash_fwd_hdim96_bf16_sm90_cu_93b96ec2_39784cuda3std6ranges3__45__cpo9iter_moveE - _ZN65_INTERNAL_6364db25_29_flash_fwd_hdim96_bf16_sm90_cu_93b96ec2_39784cuda3std3__48in_placeE)
_ZN65_INTERNAL_6364db25_29_flash_fwd_hdim96_bf16_sm90_cu_93b96ec2_39784cuda3std3__48in_placeE:
	.zero		1
	.type		_ZN65_INTERNAL_6364db25_29_flash_fwd_hdim96_bf16_sm90_cu_93b96ec2_39784cuda3std6ranges3__45__cpo9iter_moveE,@object
	.size		_ZN65_INTERNAL_6364db25_29_flash_fwd_hdim96_bf16_sm90_cu_93b96ec2_39784cuda3std6ranges3__45__cpo9iter_moveE,(_ZN65_INTERNAL_6364db25_29_flash_fwd_hdim96_bf16_sm90_cu_93b96ec2_39784cuda3std3__45__cpo5beginE - _ZN65_INTERNAL_6364db25_29_flash_fwd_hdim96_bf16_sm90_cu_93b96ec2_39784cuda3std6ranges3__45__cpo9iter_moveE)
_ZN65_INTERNAL_6364db25_29_flash_fwd_hdim96_bf16_sm90_cu_93b96ec2_39784cuda3std6ranges3__45__cpo9iter_moveE:
	.zero		1
	.type		_ZN65_INTERNAL_6364db25_29_flash_fwd_hdim96_bf16_sm90_cu_93b96ec2_39784cuda3std3__45__cpo5beginE,@object
	.size		_ZN65_INTERNAL_6364db25_29_flash_fwd_hdim96_bf16_sm90_cu_93b96ec2_39784cuda3std3__45__cpo5beginE,(_ZN65_INTERNAL_6364db25_29_flash_fwd_hdim96_bf16_sm90_cu_93b96ec2_39784cuda3std3__467_GLOBAL__N__6364db25_29_flash_fwd_hdim96_bf16_sm90_cu_93b96ec2_39786ignoreE - _ZN65_INTERNAL_6364db25_29_flash_fwd_hdim96_bf16_sm90_cu_93b96ec2_39784cuda3std3__45__cpo5beginE)
_ZN65_INTERNAL_6364db25_29_flash_fwd_hdim96_bf16_sm90_cu_93b96ec2_39784cuda3std3__45__cpo5beginE:
	.zero		1
	.type		_ZN65_INTERNAL_6364db25_29_flash_fwd_hdim96_bf16_sm90_cu_93b96ec2_39784cuda3std3__467_GLOBAL__N__6364db25_29_flash_fwd_hdim96_bf16_sm90_cu_93b96ec2_39786ignoreE,@object
	.size		_ZN65_INTERNAL_6364db25_29_flash_fwd_hdim96_bf16_sm90_cu_93b96ec2_39784cuda3std3__467_GLOBAL__N__6364db25_29_flash_fwd_hdim96_bf16_sm90_cu_93b96ec2_39786ignoreE,(_ZN65_INTERNAL_6364db25_29_flash_fwd_hdim96_bf16_sm90_cu_93b96ec2_39784cute7productE - _ZN65_INTERNAL_6364db25_29_flash_fwd_hdim96_bf16_sm90_cu_93b96ec2_39784cuda3std3__467_GLOBAL__N__6364db25_29_flash_fwd_hdim96_bf16_sm90_cu_93b96ec2_39786ignoreE)
_ZN65_INTERNAL_6364db25_29_flash_fwd_hdim96_bf16_sm90_cu_93b96ec2_39784cuda3std3__467_GLOBAL__N__6364db25_29_flash_fwd_hdim96_bf16_sm90_cu_93b96ec2_39786ignoreE:
	.zero		1
	.type		_ZN65_INTERNAL_6364db25_29_flash_fwd_hdim96_bf16_sm90_cu_93b96ec2_39784cute7productE,@object
	.size		_ZN65_INTERNAL_6364db25_29_flash_fwd_hdim96_bf16_sm90_cu_93b96ec2_39784cute7productE,(_ZN65_INTERNAL_6364db25_29_flash_fwd_hdim96_bf16_sm90_cu_93b96ec2_39784cuda3std3__45__cpo3endE - _ZN65_INTERNAL_6364db25_29_flash_fwd_hdim96_bf16_sm90_cu_93b96ec2_39784cute7productE)
_ZN65_INTERNAL_6364db25_29_flash_fwd_hdim96_bf16_sm90_cu_93b96ec2_39784cute7productE:
	.zero		1
	.type		_ZN65_INTERNAL_6364db25_29_flash_fwd_hdim96_bf16_sm90_cu_93b96ec2_39784cuda3std3__45__cpo3endE,@object
	.size		_ZN65_INTERNAL_6364db25_29_flash_fwd_hdim96_bf16_sm90_cu_93b96ec2_39784cuda3std3__45__cpo3endE,(_ZN65_INTERNAL_6364db25_29_flash_fwd_hdim96_bf16_sm90_cu_93b96ec2_39784cuda3std3__419piecewise_constructE - _ZN65_INTERNAL_6364db25_29_flash_fwd_hdim96_bf16_sm90_cu_93b96ec2_39784cuda3std3__45__cpo3endE)
_ZN65_INTERNAL_6364db25_29_flash_fwd_hdim96_bf16_sm90_cu_93b96ec2_39784cuda3std3__45__cpo3endE:
	.zero		1
	.type		_ZN65_INTERNAL_6364db25_29_flash_fwd_hdim96_bf16_sm90_cu_93b96ec2_39784cuda3std3__419piecewise_constructE,@object
	.size		_ZN65_INTERNAL_6364db25_29_flash_fwd_hdim96_bf16_sm90_cu_93b96ec2_39784cuda3std3__419piecewise_constructE,(_ZN65_INTERNAL_6364db25_29_flash_fwd_hdim96_bf16_sm90_cu_93b96ec2_39784cuda3std3__45__cpo4cendE - _ZN65_INTERNAL_6364db25_29_flash_fwd_hdim96_bf16_sm90_cu_93b96ec2_39784cuda3std3__419piecewise_constructE)
_ZN65_INTERNAL_6364db25_29_flash_fwd_hdim96_bf16_sm90_cu_93b96ec2_39784cuda3std3__419piecewise_constructE:
	.zero		1
	.type		_ZN65_INTERNAL_6364db25_29_flash_fwd_hdim96_bf16_sm90_cu_93b96ec2_39784cuda3std3__45__cpo4cendE,@object
	.size		_ZN65_INTERNAL_6364db25_29_flash_fwd_hdim96_bf16_sm90_cu_93b96ec2_39784cuda3std3__45__cpo4cendE,(_ZN65_INTERNAL_6364db25_29_flash_fwd_hdim96_bf16_sm90_cu_93b96ec2_39784cuda3std6ranges3__45__cpo4swapE - _ZN65_INTERNAL_6364db25_29_flash_fwd_hdim96_bf16_sm90_cu_93b96ec2_39784cuda3std3__45__cpo4cendE)
_ZN65_INTERNAL_6364db25_29_flash_fwd_hdim96_bf16_sm90_cu_93b96ec2_39784cuda3std3__45__cpo4cendE:
	.zero		1
	.type		_ZN65_INTERNAL_6364db25_29_flash_fwd_hdim96_bf16_sm90_cu_93b96ec2_39784cuda3std6ranges3__45__cpo4swapE,@object
	.size		_ZN65_INTERNAL_6364db25_29_flash_fwd_hdim96_bf16_sm90_cu_93b96ec2_39784cuda3std6ranges3__45__cpo4swapE,(.L_16 - _ZN65_INTERNAL_6364db25_29_flash_fwd_hdim96_bf16_sm90_cu_93b96ec2_39784cuda3std6ranges3__45__cpo4swapE)
_ZN65_INTERNAL_6364db25_29_flash_fwd_hdim96_bf16_sm90_cu_93b96ec2_39784cuda3std6ranges3__45__cpo4swapE:
	.zero		1
.L_16:


//--------------------- .nv.shared._ZN7cutlass13device_kernelIN5flash11enable_sm90INS1_16FlashAttnFwdSm90INS1_25CollectiveMainloopFwdSm90ILi2EN4cute5tupleIJNS5_1CILi1EEES8_S8_EEENS6_IJNS7_ILi192EEENS7_ILi144EEENS7_ILi96EEEEEELi96ENS_10bfloat16_tEfNS_4arch4Sm90ELb0ELb0ELb0ELb1ELb0ELb0ELb0ELb0ELb1ELb0ELb0ELb0EEENS1_21CollectiveEpilogueFwdINS6_IJSA_SC_SB_EEES9_SE_SG_Li384ELb1ELb0ELb0ELb0EEENS1_36VarlenDynamicPersistentTileSchedulerILi192ELi144ELi384ELi32ELb0ELb0ELb1ELb0ELb1ELb1EEEEEEEEEvNT_6ParamsE --------------------------
	.section	.nv.shared._ZN7cutlass13device_kernelIN5flash11enable_sm90INS1_16FlashAttnFwdSm90INS1_25CollectiveMainloopFwdSm90ILi2EN4cute5tupleIJNS5_1CILi1EEES8_S8_EEENS6_IJNS7_ILi192EEENS7_ILi144EEENS7_ILi96EEEEEELi96ENS_10bfloat16_tEfNS_4arch4Sm90ELb0ELb0ELb0ELb1ELb0ELb0ELb0ELb0ELb1ELb0ELb0ELb0EEENS1_21CollectiveEpilogueFwdINS6_IJSA_SC_SB_EEES9_SE_SG_Li384ELb1ELb0ELb0ELb0EEENS1_36VarlenDynamicPersistentTileSchedulerILi192ELi144ELi384ELi32ELb0ELb0ELb1ELb0ELb1ELb1EEEEEEEEEvNT_6ParamsE,"aw",@nobits
	.sectionflags	@""
	.align	16
	.zero		1024


//--------------------- .nv.shared._ZN7cutlass13device_kernelIN5flash11enable_sm90INS1_16FlashAttnFwdSm90INS1_25CollectiveMainloopFwdSm90ILi2EN4cute5tupleIJNS5_1CILi1EEES8_S8_EEENS6_IJNS7_ILi192EEENS7_ILi144EEENS7_ILi96EEEEEELi96ENS_10bfloat16_tEfNS_4arch4Sm90ELb0ELb0ELb0ELb1ELb0ELb1ELb0ELb0ELb1ELb0ELb0ELb0EEENS1_21CollectiveEpilogueFwdINS6_IJSA_SC_SB_EEES9_SE_SG_Li384ELb1ELb0ELb0ELb0EEENS1_36VarlenDynamicPersistentTileSchedulerILi192ELi144ELi384ELi32ELb0ELb0ELb1ELb0ELb1ELb1EEEEEEEEEvNT_6ParamsE --------------------------
	.section	.nv.shared._ZN7cutlass13device_kernelIN5flash11enable_sm90INS1_16FlashAttnFwdSm90INS1_25CollectiveMainloopFwdSm90ILi2EN4cute5tupleIJNS5_1CILi1EEES8_S8_EEENS6_IJNS7_ILi192EEENS7_ILi144EEENS7_ILi96EEEEEELi96ENS_10bfloat16_tEfNS_4arch4Sm90ELb0ELb0ELb0ELb1ELb0ELb1ELb0ELb0ELb1ELb0ELb0ELb0EEENS1_21CollectiveEpilogueFwdINS6_IJSA_SC_SB_EEES9_SE_SG_Li384ELb1ELb0ELb0ELb0EEENS1_36VarlenDynamicPersistentTileSchedulerILi192ELi144ELi384ELi32ELb0ELb0ELb1ELb0ELb1ELb1EEEEEEEEEvNT_6ParamsE,"aw",@nobits
	.sectionflags	@""
	.align	16
	.zero		1024


//--------------------- .nv.shared._ZN7cutlass13device_kernelIN5flash11enable_sm90INS1_16FlashAttnFwdSm90INS1_25CollectiveMainloopFwdSm90ILi2EN4cute5tupleIJNS5_1CILi1EEES8_S8_EEENS6_IJNS7_ILi192EEENS7_ILi128EEENS7_ILi96EEEEEELi96ENS_10bfloat16_tEfNS_4arch4Sm90ELb0ELb1ELb0ELb0ELb0ELb0ELb0ELb0ELb1ELb0ELb0ELb0EEENS1_21CollectiveEpilogueFwdINS6_IJSA_SC_SB_EEES9_SE_SG_Li384ELb0ELb0ELb0ELb0EEENS1_30DynamicPersistentTileSchedulerILi384ELi32ELb0ELb0ELb1EEEEEEEEEvNT_6ParamsE --------------------------
	.section	.nv.shared._ZN7cutlass13device_kernelIN5flash11enable_sm90INS1_16FlashAttnFwdSm90INS1_25CollectiveMainloopFwdSm90ILi2EN4cute5tupleIJNS5_1CILi1EEES8_S8_EEENS6_IJNS7_ILi192EEENS7_ILi128EEENS7_ILi96EEEEEELi96ENS_10bfloat16_tEfNS_4arch4Sm90ELb0ELb1ELb0ELb0ELb0ELb0ELb0ELb0ELb1ELb0ELb0ELb0EEENS1_21CollectiveEpilogueFwdINS6_IJSA_SC_SB_EEES9_SE_SG_Li384ELb0ELb0ELb0ELb0EEENS1_30DynamicPersistentTileSchedulerILi384ELi32ELb0ELb0ELb1EEEEEEEEEvNT_6ParamsE,"aw",@nobits
	.sectionflags	@""
	.align	16
	.zero		1024


//--------------------- .nv.shared._ZN7cutlass13device_kernelIN5flash11enable_sm90INS1_16FlashAttnFwdSm90INS1_25CollectiveMainloopFwdSm90ILi2EN4cute5tupleIJNS5_1CILi1EEES8_S8_EEENS6_IJNS7_ILi192EEENS7_ILi128EEENS7_ILi96EEEEEELi96ENS_10bfloat16_tEfNS_4arch4Sm90ELb0ELb1ELb0ELb1ELb0ELb0ELb0ELb0ELb1ELb0ELb0ELb0EEENS1_21CollectiveEpilogueFwdINS6_IJSA_SC_SB_EEES9_SE_SG_Li384ELb1ELb0ELb0ELb0EEENS1_36VarlenDynamicPersistentTileSchedulerILi192ELi128ELi384ELi32ELb0ELb0ELb1ELb1ELb0ELb1EEEEEEEEEvNT_6ParamsE --------------------------
	.section	.nv.shared._ZN7cutlass13device_kernelIN5flash11enable_sm90INS1_16FlashAttnFwdSm90INS1_25CollectiveMainloopFwdSm90ILi2EN4cute5tupleIJNS5_1CILi1EEES8_S8_EEENS6_IJNS7_ILi192EEENS7_ILi128EEENS7_ILi96EEEEEELi96ENS_10bfloat16_tEfNS_4arch4Sm90ELb0ELb1ELb0ELb1ELb0ELb0ELb0ELb0ELb1ELb0ELb0ELb0EEENS1_21CollectiveEpilogueFwdINS6_IJSA_SC_SB_EEES9_SE_SG_Li384ELb1ELb0ELb0ELb0EEENS1_36VarlenDynamicPersistentTileSchedulerILi192ELi128ELi384ELi32ELb0ELb0ELb1ELb1ELb0ELb1EEEEEEEEEvNT_6ParamsE,"aw",@nobits
	.sectionflags	@""
	.align	16
	.zero		1024


//--------------------- .nv.shared._ZN7cutlass13device_kernelIN5flash11enable_sm90INS1_16FlashAttnFwdSm90INS1_25CollectiveMainloopFwdSm90ILi2EN4cute5tupleIJNS5_1CILi1EEES8_S8_EEENS6_IJNS7_ILi192EEENS7_ILi128EEENS7_ILi96EEEEEELi96ENS_10bfloat16_tEfNS_4arch4Sm90ELb0ELb1ELb0ELb1ELb0ELb1ELb0ELb0ELb1ELb0ELb0ELb0EEENS1_21CollectiveEpilogueFwdINS6_IJSA_SC_SB_EEES9_SE_SG_Li384ELb1ELb0ELb0ELb0EEENS1_36VarlenDynamicPersistentTileSchedulerILi192ELi128ELi384ELi32ELb0ELb0ELb1ELb1ELb0ELb1EEEEEEEEEvNT_6ParamsE --------------------------
	.section	.nv.shared._ZN7cutlass13device_kernelIN5flash11enable_sm90INS1_16FlashAttnFwdSm90INS1_25CollectiveMainloopFwdSm90ILi2EN4cute5tupleIJNS5_1CILi1EEES8_S8_EEENS6_IJNS7_ILi192EEENS7_ILi128EEENS7_ILi96EEEEEELi96ENS_10bfloat16_tEfNS_4arch4Sm90ELb0ELb1ELb0ELb1ELb0ELb1ELb0ELb0ELb1ELb0ELb0ELb0EEENS1_21CollectiveEpilogueFwdINS6_IJSA_SC_SB_EEES9_SE_SG_Li384ELb1ELb0ELb0ELb0EEENS1_36VarlenDynamicPersistentTileSchedulerILi192ELi128ELi384ELi32ELb0ELb0ELb1ELb1ELb0ELb1EEEEEEEEEvNT_6ParamsE,"aw",@nobits
	.sectionflags	@""
	.align	16
	.zero		1024


//--------------------- .nv.shared._ZN7cutlass13device_kernelIN5flash11enable_sm90INS1_16FlashAttnFwdSm90INS1_25CollectiveMainloopFwdSm90ILi2EN4cute5tupleIJNS5_1CILi1EEES8_S8_EEENS6_IJNS7_ILi192EEENS7_ILi144EEENS7_ILi96EEEEEELi96ENS_10bfloat16_tEfNS_4arch4Sm90ELb1ELb0ELb0ELb0ELb0ELb0ELb0ELb0ELb1ELb0ELb0ELb0EEENS1_21CollectiveEpilogueFwdINS6_IJSA_SC_SB_EEES9_SE_SG_Li384ELb0ELb0ELb0ELb0EEENS1_30DynamicPersistentTileSchedulerILi384ELi32ELb0ELb0ELb1EEEEEEEEEvNT_6ParamsE --------------------------
	.section	.nv.shared._ZN7cutlass13device_kernelIN5flash11enable_sm90INS1_16FlashAttnFwdSm90INS1_25CollectiveMainloopFwdSm90ILi2EN4cute5tupleIJNS5_1CILi1EEES8_S8_EEENS6_IJNS7_ILi192EEENS7_ILi144EEENS7_ILi96EEEEEELi96ENS_10bfloat16_tEfNS_4arch4Sm90ELb1ELb0ELb0ELb0ELb0ELb0ELb0ELb0ELb1ELb0ELb0ELb0EEENS1_21CollectiveEpilogueFwdINS6_IJSA_SC_SB_EEES9_SE_SG_Li384ELb0ELb0ELb0ELb0EEENS1_30DynamicPersistentTileSchedulerILi384ELi32ELb0ELb0ELb1EEEEEEEEEvNT_6ParamsE,"aw",@nobits
	.sectionflags	@""
	.align	16
	.zero		1024


//--------------------- .nv.shared._ZN7cutlass13device_kernelIN5flash11enable_sm90INS1_16FlashAttnFwdSm90INS1_25CollectiveMainloopFwdSm90ILi2EN4cute5tupleIJNS5_1CILi1EEES8_S8_EEENS6_IJNS7_ILi192EEENS7_ILi144EEENS7_ILi96EEEEEELi96ENS_10bfloat16_tEfNS_4arch4Sm90ELb1ELb0ELb0ELb1ELb0ELb0ELb0ELb0ELb1ELb0ELb0ELb0EEENS1_21CollectiveEpilogueFwdINS6_IJSA_SC_SB_EEES9_SE_SG_Li384ELb1ELb0ELb0ELb0EEENS1_36VarlenDynamicPersistentTileSchedulerILi192ELi144ELi384ELi32ELb0ELb0ELb1ELb1ELb1ELb1EEEEEEEEEvNT_6ParamsE --------------------------
	.section	.nv.shared._ZN7cutlass13device_kernelIN5flash11enable_sm90INS1_16FlashAttnFwdSm90INS1_25CollectiveMainloopFwdSm90ILi2EN4cute5tupleIJNS5_1CILi1EEES8_S8_EEENS6_IJNS7_ILi192EEENS7_ILi144EEENS7_ILi96EEEEEELi96ENS_10bfloat16_tEfNS_4arch4Sm90ELb1ELb0ELb0ELb1ELb0ELb0ELb0ELb0ELb1ELb0ELb0ELb0EEENS1_21CollectiveEpilogueFwdINS6_IJSA_SC_SB_EEES9_SE_SG_Li384ELb1ELb0ELb0ELb0EEENS1_36VarlenDynamicPersistentTileSchedulerILi192ELi144ELi384ELi32ELb0ELb0ELb1ELb1ELb1ELb1EEEEEEEEEvNT_6ParamsE,"aw",@nobits
	.sectionflags	@""
	.align	16
	.zero		1024


//--------------------- .nv.shared._ZN7cutlass13device_kernelIN5flash11enable_sm90INS1_16FlashAttnFwdSm90INS1_25CollectiveMainloopFwdSm90ILi2EN4cute5tupleIJNS5_1CILi1EEES8_S8_EEENS6_IJNS7_ILi192EEENS7_ILi144EEENS7_ILi96EEEEEELi96ENS_10bfloat16_tEfNS_4arch4Sm90ELb1ELb0ELb0ELb1ELb0ELb1ELb0ELb0ELb1ELb0ELb0ELb0EEENS1_21CollectiveEpilogueFwdINS6_IJSA_SC_SB_EEES9_SE_SG_Li384ELb1ELb0ELb0ELb0EEENS1_36VarlenDynamicPersistentTileSchedulerILi192ELi144ELi384ELi32ELb0ELb0ELb1ELb1ELb1ELb1EEEEEEEEEvNT_6ParamsE --------------------------
	.section	.nv.shared._ZN7cutlass13device_kernelIN5flash11enable_sm90INS1_16FlashAttnFwdSm90INS1_25CollectiveMainloopFwdSm90ILi2EN4cute5tupleIJNS5_1CILi1EEES8_S8_EEENS6_IJNS7_ILi192EEENS7_ILi144EEENS7_ILi96EEEEEELi96ENS_10bfloat16_tEfNS_4arch4Sm90ELb1ELb0ELb0ELb1ELb0ELb1ELb0ELb0ELb1ELb0ELb0ELb0EEENS1_21CollectiveEpilogueFwdINS6_IJSA_SC_SB_EEES9_SE_SG_Li384ELb1ELb0ELb0ELb0EEENS1_36VarlenDynamicPersistentTileSchedulerILi192ELi144ELi384ELi32ELb0ELb0ELb1ELb1ELb1ELb1EEEEEEEEEvNT_6ParamsE,"aw",@nobits
	.sectionflags	@""
	.align	16
	.zero		1024


//--------------------- .nv.constant0._ZN7cutlass13device_kernelIN5flash11enable_sm90INS1_16FlashAttnFwdSm90INS1_25CollectiveMainloopFwdSm90ILi2EN4cute5tupleIJNS5_1CILi1EEES8_S8_EEENS6_IJNS7_ILi192EEENS7_ILi144EEENS7_ILi96EEEEEELi96ENS_10bfloat16_tEfNS_4arch4Sm90ELb0ELb0ELb0ELb0ELb0ELb0ELb0ELb0ELb1ELb0ELb0ELb0EEENS1_21CollectiveEpilogueFwdINS6_IJSA_SC_SB_EEES9_SE_SG_Li384ELb0ELb0ELb0ELb0EEENS1_29StaticPersistentTileSchedulerILb0EEEEEEEEEvNT_6ParamsE --------------------------
	.section	.nv.constant0._ZN7cutlass13device_kernelIN5flash11enable_sm90INS1_16FlashAttnFwdSm90INS1_25CollectiveMainloopFwdSm90ILi2EN4cute5tupleIJNS5_1CILi1EEES8_S8_EEENS6_IJNS7_ILi192EEENS7_ILi144EEENS7_ILi96EEEEEELi96ENS_10bfloat16_tEfNS_4arch4Sm90ELb0ELb0ELb0ELb0ELb0ELb0ELb0ELb0ELb1ELb0ELb0ELb0EEENS1_21CollectiveEpilogueFwdINS6_IJSA_SC_SB_EEES9_SE_SG_Li384ELb0ELb0ELb0ELb0EEENS1_29StaticPersistentTileSchedulerILb0EEEEEEEEEvNT_6ParamsE,"a",@progbits
	.sectionflags	@""
	.align	4
.nv.constant0._ZN7cutlass13device_kernelIN5flash11enable_sm90INS1_16FlashAttnFwdSm90INS1_25CollectiveMainloopFwdSm90ILi2EN4cute5tupleIJNS5_1CILi1EEES8_S8_EEENS6_IJNS7_ILi192EEENS7_ILi144EEENS7_ILi96EEEEEELi96ENS_10bfloat16_tEfNS_4arch4Sm90ELb0ELb0ELb0ELb0ELb0ELb0ELb0ELb0ELb1ELb0ELb0ELb0EEENS1_21CollectiveEpilogueFwdINS6_IJSA_SC_SB_EEES9_SE_SG_Li384ELb0ELb0ELb0ELb0EEENS1_29StaticPersistentTileSchedulerILb0EEEEEEEEEvNT_6ParamsE:
	.zero		3584


//--------------------- .nv.constant0._ZN7cutlass13device_kernelIN5flash11enable_sm90INS1_16FlashAttnFwdSm90INS1_25CollectiveMainloopFwdSm90ILi2EN4cute5tupleIJNS5_1CILi1EEES8_S8_EEENS6_IJNS7_ILi192EEENS7_ILi144EEENS7_ILi96EEEEEELi96ENS_10bfloat16_tEfNS_4arch4Sm90ELb0ELb0ELb0ELb1ELb0ELb0ELb0ELb0ELb1ELb0ELb0ELb0EEENS1_21CollectiveEpilogueFwdINS6_IJSA_SC_SB_EEES9_SE_SG_Li384ELb1ELb0ELb0ELb0EEENS1_36VarlenDynamicPersistentTileSchedulerILi192ELi144ELi384ELi32ELb0ELb0ELb1ELb0ELb1ELb1EEEEEEEEEvNT_6ParamsE --------------------------
	.section	.nv.constant0._ZN7cutlass13device_kernelIN5flash11enable_sm90INS1_16FlashAttnFwdSm90INS1_25CollectiveMainloopFwdSm90ILi2EN4cute5tupleIJNS5_1CILi1EEES8_S8_EEENS6_IJNS7_ILi192EEENS7_ILi144EEENS7_ILi96EEEEEELi96ENS_10bfloat16_tEfNS_4arch4Sm90ELb0ELb0ELb0ELb1ELb0ELb0ELb0ELb0ELb1ELb0ELb0ELb0EEENS1_21CollectiveEpilogueFwdINS6_IJSA_SC_SB_EEES9_SE_SG_Li384ELb1ELb0ELb0ELb0EEENS1_36VarlenDynamicPersistentTileSchedulerILi192ELi144ELi384ELi32ELb0ELb0ELb1ELb0ELb1ELb1EEEEEEEEEvNT_6ParamsE,"a",@progbits
	.sectionflags	@""
	.align	4
.nv.constant0._ZN7cutlass13device_kernelIN5flash11enable_sm90INS1_16FlashAttnFwdSm90INS1_25CollectiveMainloopFwdSm90ILi2EN4cute5tupleIJNS5_1CILi1EEES8_S8_EEENS6_IJNS7_ILi192EEENS7_ILi144EEENS7_ILi96EEEEEELi96ENS_10bfloat16_tEfNS_4arch4Sm90ELb0ELb0ELb0ELb1ELb0ELb0ELb0ELb0ELb1ELb0ELb0ELb0EEENS1_21CollectiveEpilogueFwdINS6_IJSA_SC_SB_EEES9_SE_SG_Li384ELb1ELb0ELb0ELb0EEENS1_36VarlenDynamicPersistentTileSchedulerILi192ELi144ELi384ELi32ELb0ELb0ELb1ELb0ELb1ELb1EEEEEEEEEvNT_6ParamsE:
	.zero		3200


//--------------------- .nv.constant0._ZN7cutlass13device_kernelIN5flash11enable_sm90INS1_16FlashAttnFwdSm90INS1_25CollectiveMainloopFwdSm90ILi2EN4cute5tupleIJNS5_1CILi1EEES8_S8_EEENS6_IJNS7_ILi192EEENS7_ILi144EEENS7_ILi96EEEEEELi96ENS_10bfloat16_tEfNS_4arch4Sm90ELb0ELb0ELb0ELb1ELb0ELb1ELb0ELb0ELb1ELb0ELb0ELb0EEENS1_21CollectiveEpilogueFwdINS6_IJSA_SC_SB_EEES9_SE_SG_Li384ELb1ELb0ELb0ELb0EEENS1_36VarlenDynamicPersistentTileSchedulerILi192ELi144ELi384ELi32ELb0ELb0ELb1ELb0ELb1ELb1EEEEEEEEEvNT_6ParamsE --------------------------
	.section	.nv.constant0._ZN7cutlass13device_kernelIN5flash11enable_sm90INS1_16FlashAttnFwdSm90INS1_25CollectiveMainloopFwdSm90ILi2EN4cute5tupleIJNS5_1CILi1EEES8_S8_EEENS6_IJNS7_ILi192EEENS7_ILi144EEENS7_ILi96EEEEEELi96ENS_10bfloat16_tEfNS_4arch4Sm90ELb0ELb0ELb0ELb1ELb0ELb1ELb0ELb0ELb1ELb0ELb0ELb0EEENS1_21CollectiveEpilogueFwdINS6_IJSA_SC_SB_EEES9_SE_SG_Li384ELb1ELb0ELb0ELb0EEENS1_36VarlenDynamicPersistentTileSchedulerILi192ELi144ELi384ELi32ELb0ELb0ELb1ELb0ELb1ELb1EEEEEEEEEvNT_6ParamsE,"a",@progbits
	.sectionflags	@""
	.align	4
.nv.constant0._ZN7cutlass13device_kernelIN5flash11enable_sm90INS1_16FlashAttnFwdSm90INS1_25CollectiveMainloopFwdSm90ILi2EN4cute5tupleIJNS5_1CILi1EEES8_S8_EEENS6_IJNS7_ILi192EEENS7_ILi144EEENS7_ILi96EEEEEELi96ENS_10bfloat16_tEfNS_4arch4Sm90ELb0ELb0ELb0ELb1ELb0ELb1ELb0ELb0ELb1ELb0ELb0ELb0EEENS1_21CollectiveEpilogueFwdINS6_IJSA_SC_SB_EEES9_SE_SG_Li384ELb1ELb0ELb0ELb0EEENS1_36VarlenDynamicPersistentTileSchedulerILi192ELi144ELi384ELi32ELb0ELb0ELb1ELb0ELb1ELb1EEEEEEEEEvNT_6ParamsE:
	.zero		3200


//--------------------- .nv.constant0._ZN7cutlass13device_kernelIN5flash11enable_sm90INS1_16FlashAttnFwdSm90INS1_25CollectiveMainloopFwdSm90ILi2EN4cute5tupleIJNS5_1CILi1EEES8_S8_EEENS6_IJNS7_ILi192EEENS7_ILi128EEENS7_ILi96EEEEEELi96ENS_10bfloat16_tEfNS_4arch4Sm90ELb0ELb1ELb0ELb0ELb0ELb0ELb0ELb0ELb1ELb0ELb0ELb0EEENS1_21CollectiveEpilogueFwdINS6_IJSA_SC_SB_EEES9_SE_SG_Li384ELb0ELb0ELb0ELb0EEENS1_30DynamicPersistentTileSchedulerILi384ELi32ELb0ELb0ELb1EEEEEEEEEvNT_6ParamsE --------------------------
	.section	.nv.constant0._ZN7cutlass13device_kernelIN5flash11enable_sm90INS1_16FlashAttnFwdSm90INS1_25CollectiveMainloopFwdSm90ILi2EN4cute5tupleIJNS5_1CILi1EEES8_S8_EEENS6_IJNS7_ILi192EEENS7_ILi128EEENS7_ILi96EEEEEELi96ENS_10bfloat16_tEfNS_4arch4Sm90ELb0ELb1ELb0ELb0ELb0ELb0ELb0ELb0ELb1ELb0ELb0ELb0EEENS1_21CollectiveEpilogueFwdINS6_IJSA_SC_SB_EEES9_SE_SG_Li384ELb0ELb0ELb0ELb0EEENS1_30DynamicPersistentTileSchedulerILi384ELi32ELb0ELb0ELb1EEEEEEEEEvNT_6ParamsE,"a",@progbits
	.sectionflags	@""
	.align	4
.nv.constant0._ZN7cutlass13device_kernelIN5flash11enable_sm90INS1_16FlashAttnFwdSm90INS1_25CollectiveMainloopFwdSm90ILi2EN4cute5tupleIJNS5_1CILi1EEES8_S8_EEENS6_IJNS7_ILi192EEENS7_ILi128EEENS7_ILi96EEEEEELi96ENS_10bfloat16_tEfNS_4arch4Sm90ELb0ELb1ELb0ELb0ELb0ELb0ELb0ELb0ELb1ELb0ELb0ELb0EEENS1_21CollectiveEpilogueFwdINS6_IJSA_SC_SB_EEES9_SE_SG_Li384ELb0ELb0ELb0ELb0EEENS1_30DynamicPersistentTileSchedulerILi384ELi32ELb0ELb0ELb1EEEEEEEEEvNT_6ParamsE:
	.zero		3584


//--------------------- .nv.constant0._ZN7cutlass13device_kernelIN5flash11enable_sm90INS1_16FlashAttnFwdSm90INS1_25CollectiveMainloopFwdSm90ILi2EN4cute5tupleIJNS5_1CILi1EEES8_S8_EEENS6_IJNS7_ILi192EEENS7_ILi128EEENS7_ILi96EEEEEELi96ENS_10bfloat16_tEfNS_4arch4Sm90ELb0ELb1ELb0ELb1ELb0ELb0ELb0ELb0ELb1ELb0ELb0ELb0EEENS1_21CollectiveEpilogueFwdINS6_IJSA_SC_SB_EEES9_SE_SG_Li384ELb1ELb0ELb0ELb0EEENS1_36VarlenDynamicPersistentTileSchedulerILi192ELi128ELi384ELi32ELb0ELb0ELb1ELb1ELb0ELb1EEEEEEEEEvNT_6ParamsE --------------------------
	.section	.nv.constant0._ZN7cutlass13device_kernelIN5flash11enable_sm90INS1_16FlashAttnFwdSm90INS1_25CollectiveMainloopFwdSm90ILi2EN4cute5tupleIJNS5_1CILi1EEES8_S8_EEENS6_IJNS7_ILi192EEENS7_ILi128EEENS7_ILi96EEEEEELi96ENS_10bfloat16_tEfNS_4arch4Sm90ELb0ELb1ELb0ELb1ELb0ELb0ELb0ELb0ELb1ELb0ELb0ELb0EEENS1_21CollectiveEpilogueFwdINS6_IJSA_SC_SB_EEES9_SE_SG_Li384ELb1ELb0ELb0ELb0EEENS1_36VarlenDynamicPersistentTileSchedulerILi192ELi128ELi384ELi32ELb0ELb0ELb1ELb1ELb0ELb1EEEEEEEEEvNT_6ParamsE,"a",@progbits
	.sectionflags	@""
	.align	4
.nv.constant0._ZN7cutlass13device_kernelIN5flash11enable_sm90INS1_16FlashAttnFwdSm90INS1_25CollectiveMainloopFwdSm90ILi2EN4cute5tupleIJNS5_1CILi1EEES8_S8_EEENS6_IJNS7_ILi192EEENS7_ILi128EEENS7_ILi96EEEEEELi96ENS_10bfloat16_tEfNS_4arch4Sm90ELb0ELb1ELb0ELb1ELb0ELb0ELb0ELb0ELb1ELb0ELb0ELb0EEENS1_21CollectiveEpilogueFwdINS6_IJSA_SC_SB_EEES9_SE_SG_Li384ELb1ELb0ELb0ELb0EEENS1_36VarlenDynamicPersistentTileSchedulerILi192ELi128ELi384ELi32ELb0ELb0ELb1ELb1ELb0ELb1EEEEEEEEEvNT_6ParamsE:
	.zero		3200


//--------------------- .nv.constant0._ZN7cutlass13device_kernelIN5flash11enable_sm90INS1_16FlashAttnFwdSm90INS1_25CollectiveMainloopFwdSm90ILi2EN4cute5tupleIJNS5_1CILi1EEES8_S8_EEENS6_IJNS7_ILi192EEENS7_ILi128EEENS7_ILi96EEEEEELi96ENS_10bfloat16_tEfNS_4arch4Sm90ELb0ELb1ELb0ELb1ELb0ELb1ELb0ELb0ELb1ELb0ELb0ELb0EEENS1_21CollectiveEpilogueFwdINS6_IJSA_SC_SB_EEES9_SE_SG_Li384ELb1ELb0ELb0ELb0EEENS1_36VarlenDynamicPersistentTileSchedulerILi192ELi128ELi384ELi32ELb0ELb0ELb1ELb1ELb0ELb1EEEEEEEEEvNT_6ParamsE --------------------------
	.section	.nv.constant0._ZN7cutlass13device_kernelIN5flash11enable_sm90INS1_16FlashAttnFwdSm90INS1_25CollectiveMainloopFwdSm90ILi2EN4cute5tupleIJNS5_1CILi1EEES8_S8_EEENS6_IJNS7_ILi192EEENS7_ILi128EEENS7_ILi96EEEEEELi96ENS_10bfloat16_tEfNS_4arch4Sm90ELb0ELb1ELb0ELb1ELb0ELb1ELb0ELb0ELb1ELb0ELb0ELb0EEENS1_21CollectiveEpilogueFwdINS6_IJSA_SC_SB_EEES9_SE_SG_Li384ELb1ELb0ELb0ELb0EEENS1_36VarlenDynamicPersistentTileSchedulerILi192ELi128ELi384ELi32ELb0ELb0ELb1ELb1ELb0ELb1EEEEEEEEEvNT_6ParamsE,"a",@progbits
	.sectionflags	@""
	.align	4
.nv.constant0._ZN7cutlass13device_kernelIN5flash11enable_sm90INS1_16FlashAttnFwdSm90INS1_25CollectiveMainloopFwdSm90ILi2EN4cute5tupleIJNS5_1CILi1EEES8_S8_EEENS6_IJNS7_ILi192EEENS7_ILi128EEENS7_ILi96EEEEEELi96ENS_10bfloat16_tEfNS_4arch4Sm90ELb0ELb1ELb0ELb1ELb0ELb1ELb0ELb0ELb1ELb0ELb0ELb0EEENS1_21CollectiveEpilogueFwdINS6_IJSA_SC_SB_EEES9_SE_SG_Li384ELb1ELb0ELb0ELb0EEENS1_36VarlenDynamicPersistentTileSchedulerILi192ELi128ELi384ELi32ELb0ELb0ELb1ELb1ELb0ELb1EEEEEEEEEvNT_6ParamsE:
	.zero		3200


//--------------------- .nv.constant0._ZN7cutlass13device_kernelIN5flash11enable_sm90INS1_16FlashAttnFwdSm90INS1_25CollectiveMainloopFwdSm90ILi2EN4cute5tupleIJNS5_1CILi1EEES8_S8_EEENS6_IJNS7_ILi192EEENS7_ILi144EEENS7_ILi96EEEEEELi96ENS_10bfloat16_tEfNS_4arch4Sm90ELb1ELb0ELb0ELb0ELb0ELb0ELb0ELb0ELb1ELb0ELb0ELb0EEENS1_21CollectiveEpilogueFwdINS6_IJSA_SC_SB_EEES9_SE_SG_Li384ELb0ELb0ELb0ELb0EEENS1_30DynamicPersistentTileSchedulerILi384ELi32ELb0ELb0ELb1EEEEEEEEEvNT_6ParamsE --------------------------
	.section	.nv.constant0._ZN7cutlass13device_kernelIN5flash11enable_sm90INS1_16FlashAttnFwdSm90INS1_25CollectiveMainloopFwdSm90ILi2EN4cute5tupleIJNS5_1CILi1EEES8_S8_EEENS6_IJNS7_ILi192EEENS7_ILi144EEENS7_ILi96EEEEEELi96ENS_10bfloat16_tEfNS_4arch4Sm90ELb1ELb0ELb0ELb0ELb0ELb0ELb0ELb0ELb1ELb0ELb0ELb0EEENS1_21CollectiveEpilogueFwdINS6_IJSA_SC_SB_EEES9_SE_SG_Li384ELb0ELb0ELb0ELb0EEENS1_30DynamicPersistentTileSchedulerILi384ELi32ELb0ELb0ELb1EEEEEEEEEvNT_6ParamsE,"a",@progbits
	.sectionflags	@""
	.align	4
.nv.constant0._ZN7cutlass13device_kernelIN5flash11enable_sm90INS1_16FlashAttnFwdSm90INS1_25CollectiveMainloopFwdSm90ILi2EN4cute5tupleIJNS5_1CILi1EEES8_S8_EEENS6_IJNS7_ILi192EEENS7_ILi144EEENS7_ILi96EEEEEELi96ENS_10bfloat16_tEfNS_4arch4Sm90ELb1ELb0ELb0ELb0ELb0ELb0ELb0ELb0ELb1ELb0ELb0ELb0EEENS1_21CollectiveEpilogueFwdINS6_IJSA_SC_SB_EEES9_SE_SG_Li384ELb0ELb0ELb0ELb0EEENS1_30DynamicPersistentTileSchedulerILi384ELi32ELb0ELb0ELb1EEEEEEEEEvNT_6ParamsE:
	.zero		3584


//--------------------- .nv.constant0._ZN7cutlass13device_kernelIN5flash11enable_sm90INS1_16FlashAttnFwdSm90INS1_25CollectiveMainloopFwdSm90ILi2EN4cute5tupleIJNS5_1CILi1EEES8_S8_EEENS6_IJNS7_ILi192EEENS7_ILi144EEENS7_ILi96EEEEEELi96ENS_10bfloat16_tEfNS_4arch4Sm90ELb1ELb0ELb0ELb1ELb0ELb0ELb0ELb0ELb1ELb0ELb0ELb0EEENS1_21CollectiveEpilogueFwdINS6_IJSA_SC_SB_EEES9_SE_SG_Li384ELb1ELb0ELb0ELb0EEENS1_36VarlenDynamicPersistentTileSchedulerILi192ELi144ELi384ELi32ELb0ELb0ELb1ELb1ELb1ELb1EEEEEEEEEvNT_6ParamsE --------------------------
	.section	.nv.constant0._ZN7cutlass13device_kernelIN5flash11enable_sm90INS1_16FlashAttnFwdSm90INS1_25CollectiveMainloopFwdSm90ILi2EN4cute5tupleIJNS5_1CILi1EEES8_S8_EEENS6_IJNS7_ILi192EEENS7_ILi144EEENS7_ILi96EEEEEELi96ENS_10bfloat16_tEfNS_4arch4Sm90ELb1ELb0ELb0ELb1ELb0ELb0ELb0ELb0ELb1ELb0ELb0ELb0EEENS1_21CollectiveEpilogueFwdINS6_IJSA_SC_SB_EEES9_SE_SG_Li384ELb1ELb0ELb0ELb0EEENS1_36VarlenDynamicPersistentTileSchedulerILi192ELi144ELi384ELi32ELb0ELb0ELb1ELb1ELb1ELb1EEEEEEEEEvNT_6ParamsE,"a",@progbits
	.sectionflags	@""
	.align	4
.nv.constant0._ZN7cutlass13device_kernelIN5flash11enable_sm90INS1_16FlashAttnFwdSm90INS1_25CollectiveMainloopFwdSm90ILi2EN4cute5tupleIJNS5_1CILi1EEES8_S8_EEENS6_IJNS7_ILi192EEENS7_ILi144EEENS7_ILi96EEEEEELi96ENS_10bfloat16_tEfNS_4arch4Sm90ELb1ELb0ELb0ELb1ELb0ELb0ELb0ELb0ELb1ELb0ELb0ELb0EEENS1_21CollectiveEpilogueFwdINS6_IJSA_SC_SB_EEES9_SE_SG_Li384ELb1ELb0ELb0ELb0EEENS1_36VarlenDynamicPersistentTileSchedulerILi192ELi144ELi384ELi32ELb0ELb0ELb1ELb1ELb1ELb1EEEEEEEEEvNT_6ParamsE:
	.zero		3200


//--------------------- .nv.constant0._ZN7cutlass13device_kernelIN5flash11enable_sm90INS1_16FlashAttnFwdSm90INS1_25CollectiveMainloopFwdSm90ILi2EN4cute5tupleIJNS5_1CILi1EEES8_S8_EEENS6_IJNS7_ILi192EEENS7_ILi144EEENS7_ILi96EEEEEELi96ENS_10bfloat16_tEfNS_4arch4Sm90ELb1ELb0ELb0ELb1ELb0ELb1ELb0ELb0ELb1ELb0ELb0ELb0EEENS1_21CollectiveEpilogueFwdINS6_IJSA_SC_SB_EEES9_SE_SG_Li384ELb1ELb0ELb0ELb0EEENS1_36VarlenDynamicPersistentTileSchedulerILi192ELi144ELi384ELi32ELb0ELb0ELb1ELb1ELb1ELb1EEEEEEEEEvNT_6ParamsE --------------------------
	.section	.nv.constant0._ZN7cutlass13device_kernelIN5flash11enable_sm90INS1_16FlashAttnFwdSm90INS1_25CollectiveMainloopFwdSm90ILi2EN4cute5tupleIJNS5_1CILi1EEES8_S8_EEENS6_IJNS7_ILi192EEENS7_ILi144EEENS7_ILi96EEEEEELi96ENS_10bfloat16_tEfNS_4arch4Sm90ELb1ELb0ELb0ELb1ELb0ELb1ELb0ELb0ELb1ELb0ELb0ELb0EEENS1_21CollectiveEpilogueFwdINS6_IJSA_SC_SB_EEES9_SE_SG_Li384ELb1ELb0ELb0ELb0EEENS1_36VarlenDynamicPersistentTileSchedulerILi192ELi144ELi384ELi32ELb0ELb0ELb1ELb1ELb1ELb1EEEEEEEEEvNT_6ParamsE,"a",@progbits
	.sectionflags	@""
	.align	4
.nv.constant0._ZN7cutlass13device_kernelIN5flash11enable_sm90INS1_16FlashAttnFwdSm90INS1_25CollectiveMainloopFwdSm90ILi2EN4cute5tupleIJNS5_1CILi1EEES8_S8_EEENS6_IJNS7_ILi192EEENS7_ILi144EEENS7_ILi96EEEEEELi96ENS_10bfloat16_tEfNS_4arch4Sm90ELb1ELb0ELb0ELb1ELb0ELb1ELb0ELb0ELb1ELb0ELb0ELb0EEENS1_21CollectiveEpilogueFwdINS6_IJSA_SC_SB_EEES9_SE_SG_Li384ELb1ELb0ELb0ELb0EEENS1_36VarlenDynamicPersistentTileSchedulerILi192ELi144ELi384ELi32ELb0ELb0ELb1ELb1ELb1ELb1EEEEEEEEEvNT_6ParamsE:
	.zero		3200


//--------------------- SYMBOLS --------------------------

	.type		.nv.reservedSmem.offset0,@object
	.size		.nv.reservedSmem.offset0,0x4
	.type		__assertfail,@function
